// Copyright (c) 2024, Jay Shah, Ganesh Bikshandi, Ying Zhang, Vijay Thakkar, Pradeep Ramani, Tri Dao.
// Splitting the different template instantiations to different files to speed up compilation.
// This file is auto-generated. See "generate_kernels.py"

#include "flash_fwd_launch_template.h"

#ifndef FLASHATTENTION_DISABLE_HDIM192
template void run_mha_fwd_<90, cutlass::float_e4m3_t, 192, 192, true, true, false, true>(Flash_fwd_params &params, cudaStream_t stream);
#endif


// ===== COMPILED SASS (sm_90a) =====

	.target	sm_90a

	.elftype	@"ET_EXEC"


//--------------------- .note.nv.tkinfo           --------------------------
	.section	.note.nv.tkinfo,"",@"SHT_NOTE"
	.sectionflags	@"SHF_NOTE_NV_TKINFO"
	.tkinfo
        /*0018*/ 	.word	0x00000002
        /*0030*/ 	.string	""
        /*0030*/ 	.string	"ptxas"
        /*0030*/ 	.string	"Cuda compilation tools, release 13.0, V13.0.88"
        /*0030*/ 	.string	"Build cuda_13.0.r13.0/compiler.36424714_0"
        /*0030*/ 	.string	"-arch sm_90a -m 64 "



//--------------------- .note.nv.cuinfo           --------------------------
	.section	.note.nv.cuinfo,"",@"SHT_NOTE"
	.sectionflags	@"SHF_NOTE_NV_CUINFO"
        /*0018*/ 	.short	0x0002
        /*001a*/ 	.short	0x005a
        /*001c*/ 	.short	0x0082
	.zero		2


//--------------------- .nv.info                  --------------------------
	.section	.nv.info,"",@"SHT_CUDA_INFO"
	.align	4


	//----- nvinfo : EIATTR_REGCOUNT
	.align		4
        /*0000*/ 	.byte	0x04, 0x2f
        /*0002*/ 	.short	(.L_26 - .L_25)
	.align		4
.L_25:
        /*0004*/ 	.word	index@(_ZN7cutlass13device_kernelIN5flash11enable_sm90INS1_16FlashAttnFwdSm90INS1_25CollectiveMainloopFwdSm90ILi2EN4cute5tupleIJNS5_1CILi1EEES8_S8_EEENS6_IJNS7_ILi128EEENS7_ILi160EEENS7_ILi192EEEEEELi192ENS_12float_e4m3_tEfNS_4arch4Sm90ELb1ELb0ELb0ELb1ELb1ELb1ELb0ELb1ELb1ELb1ELb1ELb0EEENS1_21CollectiveEpilogueFwdINS6_IJSA_SC_SB_EEES9_NS_10bfloat16_tESG_Li256ELb1ELb1ELb1ELb1EEENS1_36VarlenDynamicPersistentTileSchedulerILi128ELi160ELi256ELi128ELb1ELb1ELb1ELb1ELb1ELb1EEEEEEEEEvNT_6ParamsE)
        /*0008*/ 	.word	0x000000a8


	//----- nvinfo : EIATTR_FRAME_SIZE
	.align		4
.L_26:
        /*000c*/ 	.byte	0x04, 0x11
        /*000e*/ 	.short	(.L_28 - .L_27)
	.align		4
.L_27:
        /*0010*/ 	.word	index@(_ZN7cutlass13device_kernelIN5flash11enable_sm90INS1_16FlashAttnFwdSm90INS1_25CollectiveMainloopFwdSm90ILi2EN4cute5tupleIJNS5_1CILi1EEES8_S8_EEENS6_IJNS7_ILi128EEENS7_ILi160EEENS7_ILi192EEEEEELi192ENS_12float_e4m3_tEfNS_4arch4Sm90ELb1ELb0ELb0ELb1ELb1ELb1ELb0ELb1ELb1ELb1ELb1ELb0EEENS1_21CollectiveEpilogueFwdINS6_IJSA_SC_SB_EEES9_NS_10bfloat16_tESG_Li256ELb1ELb1ELb1ELb1EEENS1_36VarlenDynamicPersistentTileSchedulerILi128ELi160ELi256ELi128ELb1ELb1ELb1ELb1ELb1ELb1EEEEEEEEEvNT_6ParamsE)
        /*0014*/ 	.word	0x00000148


	//----- nvinfo : EIATTR_REGCOUNT
	.align		4
.L_28:
        /*0018*/ 	.byte	0x04, 0x2f
        /*001a*/ 	.short	(.L_30 - .L_29)
	.align		4
.L_29:
        /*001c*/ 	.word	index@(_ZN7cutlass13device_kernelIN5flash11enable_sm90INS1_16FlashAttnFwdSm90INS1_25CollectiveMainloopFwdSm90ILi2EN4cute5tupleIJNS5_1CILi1EEES8_S8_EEENS6_IJNS7_ILi128EEENS7_ILi160EEENS7_ILi192EEEEEELi192ENS_12float_e4m3_tEfNS_4arch4Sm90ELb1ELb0ELb0ELb1ELb1ELb0ELb0ELb1ELb1ELb1ELb1ELb0EEENS1_21CollectiveEpilogueFwdINS6_IJSA_SC_SB_EEES9_NS_10bfloat16_tESG_Li256ELb1ELb1ELb1ELb1EEENS1_36VarlenDynamicPersistentTileSchedulerILi128ELi160ELi256ELi128ELb1ELb1ELb1ELb1ELb1ELb1EEEEEEEEEvNT_6ParamsE)
        /*0020*/ 	.word	0x000000a8


	//----- nvinfo : EIATTR_FRAME_SIZE
	.align		4
.L_30:
        /*0024*/ 	.byte	0x04, 0x11
        /*0026*/ 	.short	(.L_32 - .L_31)
	.align		4
.L_31:
        /*0028*/ 	.word	index@(_ZN7cutlass13device_kernelIN5flash11enable_sm90INS1_16FlashAttnFwdSm90INS1_25CollectiveMainloopFwdSm90ILi2EN4cute5tupleIJNS5_1CILi1EEES8_S8_EEENS6_IJNS7_ILi128EEENS7_ILi160EEENS7_ILi192EEEEEELi192ENS_12float_e4m3_tEfNS_4arch4Sm90ELb1ELb0ELb0ELb1ELb1ELb0ELb0ELb1ELb1ELb1ELb1ELb0EEENS1_21CollectiveEpilogueFwdINS6_IJSA_SC_SB_EEES9_NS_10bfloat16_tESG_Li256ELb1ELb1ELb1ELb1EEENS1_36VarlenDynamicPersistentTileSchedulerILi128ELi160ELi256ELi128ELb1ELb1ELb1ELb1ELb1ELb1EEEEEEEEEvNT_6ParamsE)
        /*002c*/ 	.word	0x00000030


	//----- nvinfo : EIATTR_REGCOUNT
	.align		4
.L_32:
        /*0030*/ 	.byte	0x04, 0x2f
        /*0032*/ 	.short	(.L_34 - .L_33)
	.align		4
.L_33:
        /*0034*/ 	.word	index@(_ZN7cutlass13device_kernelIN5flash11enable_sm90INS1_16FlashAttnFwdSm90INS1_25CollectiveMainloopFwdSm90ILi2EN4cute5tupleIJNS5_1CILi1EEES8_S8_EEENS6_IJNS7_ILi128EEENS7_ILi160EEENS7_ILi192EEEEEELi192ENS_12float_e4m3_tEfNS_4arch4Sm90ELb1ELb0ELb0ELb0ELb1ELb0ELb0ELb1ELb1ELb1ELb1ELb0EEENS1_21CollectiveEpilogueFwdINS6_IJSA_SC_SB_EEES9_NS_10bfloat16_tESG_Li256ELb0ELb1ELb1ELb1EEENS1_19SingleTileSchedulerILb0ELb1ELb1ELi128EEEEEEEEEvNT_6ParamsE)
        /*0038*/ 	.word	0x000000a8


	//----- nvinfo : EIATTR_FRAME_SIZE
	.align		4
.L_34:
        /*003c*/ 	.byte	0x04, 0x11
        /*003e*/ 	.short	(.L_36 - .L_35)
	.align		4
.L_35:
        /*0040*/ 	.word	index@(_ZN7cutlass13device_kernelIN5flash11enable_sm90INS1_16FlashAttnFwdSm90INS1_25CollectiveMainloopFwdSm90ILi2EN4cute5tupleIJNS5_1CILi1EEES8_S8_EEENS6_IJNS7_ILi128EEENS7_ILi160EEENS7_ILi192EEEEEELi192ENS_12float_e4m3_tEfNS_4arch4Sm90ELb1ELb0ELb0ELb0ELb1ELb0ELb0ELb1ELb1ELb1ELb1ELb0EEENS1_21CollectiveEpilogueFwdINS6_IJSA_SC_SB_EEES9_NS_10bfloat16_tESG_Li256ELb0ELb1ELb1ELb1EEENS1_19SingleTileSchedulerILb0ELb1ELb1ELi128EEEEEEEEEvNT_6ParamsE)
        /*0044*/ 	.word	0x00000018


	//----- nvinfo : EIATTR_REGCOUNT
	.align		4
.L_36:
        /*0048*/ 	.byte	0x04, 0x2f
        /*004a*/ 	.short	(.L_38 - .L_37)
	.align		4
.L_37:
        /*004c*/ 	.word	index@(_ZN7cutlass13device_kernelIN5flash11enable_sm90INS1_16FlashAttnFwdSm90INS1_25CollectiveMainloopFwdSm90ILi2EN4cute5tupleIJNS5_1CILi1EEES8_S8_EEENS6_IJNS7_ILi128EEESA_NS7_ILi192EEEEEELi192ENS_12float_e4m3_tEfNS_4arch4Sm90ELb0ELb1ELb0ELb1ELb1ELb1ELb0ELb1ELb1ELb1ELb1ELb0EEENS1_21CollectiveEpilogueFwdINS6_IJSA_SB_SA_EEES9_NS_10bfloat16_tESF_Li256ELb1ELb1ELb1ELb1EEENS1_36VarlenDynamicPersistentTileSchedulerILi128ELi128ELi256ELi128ELb1ELb1ELb1ELb1ELb0ELb1EEEEEEEEEvNT_6ParamsE)
        /*0050*/ 	.word	0x000000a8


	//----- nvinfo : EIATTR_FRAME_SIZE
	.align		4
.L_38:
        /*0054*/ 	.byte	0x04, 0x11
        /*0056*/ 	.short	(.L_40 - .L_39)
	.align		4
.L_39:
        /*0058*/ 	.word	index@(_ZN7cutlass13device_kernelIN5flash11enable_sm90INS1_16FlashAttnFwdSm90INS1_25CollectiveMainloopFwdSm90ILi2EN4cute5tupleIJNS5_1CILi1EEES8_S8_EEENS6_IJNS7_ILi128EEESA_NS7_ILi192EEEEEELi192ENS_12float_e4m3_tEfNS_4arch4Sm90ELb0ELb1ELb0ELb1ELb1ELb1ELb0ELb1ELb1ELb1ELb1ELb0EEENS1_21CollectiveEpilogueFwdINS6_IJSA_SB_SA_EEES9_NS_10bfloat16_tESF_Li256ELb1ELb1ELb1ELb1EEENS1_36VarlenDynamicPersistentTileSchedulerILi128ELi128ELi256ELi128ELb1ELb1ELb1ELb1ELb0ELb1EEEEEEEEEvNT_6ParamsE)
        /*005c*/ 	.word	0x00000040


	//----- nvinfo : EIATTR_REGCOUNT
	.align		4
.L_40:
        /*0060*/ 	.byte	0x04, 0x2f
        /*0062*/ 	.short	(.L_42 - .L_41)
	.align		4
.L_41:
        /*0064*/ 	.word	index@(_ZN7cutlass13device_kernelIN5flash11enable_sm90INS1_16FlashAttnFwdSm90INS1_25CollectiveMainloopFwdSm90ILi2EN4cute5tupleIJNS5_1CILi1EEES8_S8_EEENS6_IJNS7_ILi128EEESA_NS7_ILi192EEEEEELi192ENS_12float_e4m3_tEfNS_4arch4Sm90ELb0ELb1ELb0ELb1ELb1ELb0ELb0ELb1ELb1ELb1ELb1ELb0EEENS1_21CollectiveEpilogueFwdINS6_IJSA_SB_SA_EEES9_NS_10bfloat16_tESF_Li256ELb1ELb1ELb1ELb1EEENS1_36VarlenDynamicPersistentTileSchedulerILi128ELi128ELi256ELi128ELb1ELb1ELb1ELb1ELb0ELb1EEEEEEEEEvNT_6ParamsE)
        /*0068*/ 	.word	0x000000a8


	//----- nvinfo : EIATTR_FRAME_SIZE
	.align		4
.L_42:
        /*006c*/ 	.byte	0x04, 0x11
        /*006e*/ 	.short	(.L_44 - .L_43)
	.align		4
.L_43:
        /*0070*/ 	.word	index@(_ZN7cutlass13device_kernelIN5flash11enable_sm90INS1_16FlashAttnFwdSm90INS1_25CollectiveMainloopFwdSm90ILi2EN4cute5tupleIJNS5_1CILi1EEES8_S8_EEENS6_IJNS7_ILi128EEESA_NS7_ILi192EEEEEELi192ENS_12float_e4m3_tEfNS_4arch4Sm90ELb0ELb1ELb0ELb1ELb1ELb0ELb0ELb1ELb1ELb1ELb1ELb0EEENS1_21CollectiveEpilogueFwdINS6_IJSA_SB_SA_EEES9_NS_10bfloat16_tESF_Li256ELb1ELb1ELb1ELb1EEENS1_36VarlenDynamicPersistentTileSchedulerILi128ELi128ELi256ELi128ELb1ELb1ELb1ELb1ELb0ELb1EEEEEEEEEvNT_6ParamsE)
        /*0074*/ 	.word	0x00000010


	//----- nvinfo : EIATTR_REGCOUNT
	.align		4
.L_44:
        /*0078*/ 	.byte	0x04, 0x2f
        /*007a*/ 	.short	(.L_46 - .L_45)
	.align		4
.L_45:
        /*007c*/ 	.word	index@(_ZN7cutlass13device_kernelIN5flash11enable_sm90INS1_16FlashAttnFwdSm90INS1_25CollectiveMainloopFwdSm90ILi2EN4cute5tupleIJNS5_1CILi1EEES8_S8_EEENS6_IJNS7_ILi128EEESA_NS7_ILi192EEEEEELi192ENS_12float_e4m3_tEfNS_4arch4Sm90ELb0ELb1ELb0ELb0ELb1ELb0ELb0ELb1ELb1ELb1ELb1ELb0EEENS1_21CollectiveEpilogueFwdINS6_IJSA_SB_SA_EEES9_NS_10bfloat16_tESF_Li256ELb0ELb1ELb1ELb1EEENS1_19SingleTileSchedulerILb0ELb1ELb1ELi128EEEEEEEEEvNT_6ParamsE)
        /*0080*/ 	.word	0x000000a8


	//----- nvinfo : EIATTR_FRAME_SIZE
	.align		4
.L_46:
        /*0084*/ 	.byte	0x04, 0x11
        /*0086*/ 	.short	(.L_48 - .L_47)
	.align		4
.L_47:
        /*0088*/ 	.word	index@(_ZN7cutlass13device_kernelIN5flash11enable_sm90INS1_16FlashAttnFwdSm90INS1_25CollectiveMainloopFwdSm90ILi2EN4cute5tupleIJNS5_1CILi1EEES8_S8_EEENS6_IJNS7_ILi128EEESA_NS7_ILi192EEEEEELi192ENS_12float_e4m3_tEfNS_4arch4Sm90ELb0ELb1ELb0ELb0ELb1ELb0ELb0ELb1ELb1ELb1ELb1ELb0EEENS1_21CollectiveEpilogueFwdINS6_IJSA_SB_SA_EEES9_NS_10bfloat16_tESF_Li256ELb0ELb1ELb1ELb1EEENS1_19SingleTileSchedulerILb0ELb1ELb1ELi128EEEEEEEEEvNT_6ParamsE)
        /*008c*/ 	.word	0x00000000


	//----- nvinfo : EIATTR_REGCOUNT
	.align		4
.L_48:
        /*0090*/ 	.byte	0x04, 0x2f
        /*0092*/ 	.short	(.L_50 - .L_49)
	.align		4
.L_49:
        /*0094*/ 	.word	index@(_ZN7cutlass13device_kernelIN5flash11enable_sm90INS1_16FlashAttnFwdSm90INS1_25CollectiveMainloopFwdSm90ILi2EN4cute5tupleIJNS5_1CILi1EEES8_S8_EEENS6_IJNS7_ILi128EEENS7_ILi160EEENS7_ILi192EEEEEELi192ENS_12float_e4m3_tEfNS_4arch4Sm90ELb0ELb0ELb0ELb1ELb1ELb1ELb0ELb1ELb1ELb1ELb1ELb0EEENS1_21CollectiveEpilogueFwdINS6_IJSA_SC_SB_EEES9_NS_10bfloat16_tESG_Li256ELb1ELb1ELb1ELb1EEENS1_36VarlenDynamicPersistentTileSchedulerILi128ELi160ELi256ELi128ELb1ELb1ELb1ELb0ELb1ELb1EEEEEEEEEvNT_6ParamsE)
        /*0098*/ 	.word	0x000000a8


	//----- nvinfo : EIATTR_FRAME_SIZE
	.align		4
.L_50:
        /*009c*/ 	.byte	0x04, 0x11
        /*009e*/ 	.short	(.L_52 - .L_51)
	.align		4
.L_51:
        /*00a0*/ 	.word	index@(_ZN7cutlass13device_kernelIN5flash11enable_sm90INS1_16FlashAttnFwdSm90INS1_25CollectiveMainloopFwdSm90ILi2EN4cute5tupleIJNS5_1CILi1EEES8_S8_EEENS6_IJNS7_ILi128EEENS7_ILi160EEENS7_ILi192EEEEEELi192ENS_12float_e4m3_tEfNS_4arch4Sm90ELb0ELb0ELb0ELb1ELb1ELb1ELb0ELb1ELb1ELb1ELb1ELb0EEENS1_21CollectiveEpilogueFwdINS6_IJSA_SC_SB_EEES9_NS_10bfloat16_tESG_Li256ELb1ELb1ELb1ELb1EEENS1_36VarlenDynamicPersistentTileSchedulerILi128ELi160ELi256ELi128ELb1ELb1ELb1ELb0ELb1ELb1EEEEEEEEEvNT_6ParamsE)
        /*00a4*/ 	.word	0x00000140


	//----- nvinfo : EIATTR_REGCOUNT
	.align		4
.L_52:
        /*00a8*/ 	.byte	0x04, 0x2f
        /*00aa*/ 	.short	(.L_54 - .L_53)
	.align		4
.L_53:
        /*00ac*/ 	.word	index@(_ZN7cutlass13device_kernelIN5flash11enable_sm90INS1_16FlashAttnFwdSm90INS1_25CollectiveMainloopFwdSm90ILi2EN4cute5tupleIJNS5_1CILi1EEES8_S8_EEENS6_IJNS7_ILi128EEENS7_ILi160EEENS7_ILi192EEEEEELi192ENS_12float_e4m3_tEfNS_4arch4Sm90ELb0ELb0ELb0ELb1ELb1ELb0ELb0ELb1ELb1ELb1ELb1ELb0EEENS1_21CollectiveEpilogueFwdINS6_IJSA_SC_SB_EEES9_NS_10bfloat16_tESG_Li256ELb1ELb1ELb1ELb1EEENS1_36VarlenDynamicPersistentTileSchedulerILi128ELi160ELi256ELi128ELb1ELb1ELb1ELb0ELb1ELb1EEEEEEEEEvNT_6ParamsE)
        /*00b0*/ 	.word	0x000000a8


	//----- nvinfo : EIATTR_FRAME_SIZE
	.align		4
.L_54:
        /*00b4*/ 	.byte	0x04, 0x11
        /*00b6*/ 	.short	(.L_56 - .L_55)
	.align		4
.L_55:
        /*00b8*/ 	.word	index@(_ZN7cutlass13device_kernelIN5flash11enable_sm90INS1_16FlashAttnFwdSm90INS1_25CollectiveMainloopFwdSm90ILi2EN4cute5tupleIJNS5_1CILi1EEES8_S8_EEENS6_IJNS7_ILi128EEENS7_ILi160EEENS7_ILi192EEEEEELi192ENS_12float_e4m3_tEfNS_4arch4Sm90ELb0ELb0ELb0ELb1ELb1ELb0ELb0ELb1ELb1ELb1ELb1ELb0EEENS1_21CollectiveEpilogueFwdINS6_IJSA_SC_SB_EEES9_NS_10bfloat16_tESG_Li256ELb1ELb1ELb1ELb1EEENS1_36VarlenDynamicPersistentTileSchedulerILi128ELi160ELi256ELi128ELb1ELb1ELb1ELb0ELb1ELb1EEEEEEEEEvNT_6ParamsE)
        /*00bc*/ 	.word	0x00000030


	//----- nvinfo : EIATTR_REGCOUNT
	.align		4
.L_56:
        /*00c0*/ 	.byte	0x04, 0x2f
        /*00c2*/ 	.short	(.L_58 - .L_57)
	.align		4
.L_57:
        /*00c4*/ 	.word	index@(_ZN7cutlass13device_kernelIN5flash11enable_sm90INS1_16FlashAttnFwdSm90INS1_25CollectiveMainloopFwdSm90ILi2EN4cute5tupleIJNS5_1CILi1EEES8_S8_EEENS6_IJNS7_ILi128EEENS7_ILi160EEENS7_ILi192EEEEEELi192ENS_12float_e4m3_tEfNS_4arch4Sm90ELb0ELb0ELb0ELb0ELb1ELb0ELb0ELb1ELb1ELb1ELb1ELb0EEENS1_21CollectiveEpilogueFwdINS6_IJSA_SC_SB_EEES9_NS_10bfloat16_tESG_Li256ELb0ELb1ELb1ELb1EEENS1_19SingleTileSchedulerILb0ELb1ELb1ELi128EEEEEEEEEvNT_6ParamsE)
        /*00c8*/ 	.word	0x000000a8


	//----- nvinfo : EIATTR_FRAME_SIZE
	.align		4
.L_58:
        /*00cc*/ 	.byte	0x04, 0x11
        /*00ce*/ 	.short	(.L_60 - .L_59)
	.align		4
.L_59:
        /*00d0*/ 	.word	index@(_ZN7cutlass13device_kernelIN5flash11enable_sm90INS1_16FlashAttnFwdSm90INS1_25CollectiveMainloopFwdSm90ILi2EN4cute5tupleIJNS5_1CILi1EEES8_S8_EEENS6_IJNS7_ILi128EEENS7_ILi160EEENS7_ILi192EEEEEELi192ENS_12float_e4m3_tEfNS_4arch4Sm90ELb0ELb0ELb0ELb0ELb1ELb0ELb0ELb1ELb1ELb1ELb1ELb0EEENS1_21CollectiveEpilogueFwdINS6_IJSA_SC_SB_EEES9_NS_10bfloat16_tESG_Li256ELb0ELb1ELb1ELb1EEENS1_19SingleTileSchedulerILb0ELb1ELb1ELi128EEEEEEEEEvNT_6ParamsE)
        /*00d4*/ 	.word	0x00000010


	//----- nvinfo : EIATTR_MIN_STACK_SIZE
	.align		4
.L_60:
        /*00d8*/ 	.byte	0x04, 0x12
        /*00da*/ 	.short	(.L_62 - .L_61)
	.align		4
.L_61:
        /*00dc*/ 	.word	index@(_ZN7cutlass13device_kernelIN5flash11enable_sm90INS1_16FlashAttnFwdSm90INS1_25CollectiveMainloopFwdSm90ILi2EN4cute5tupleIJNS5_1CILi1EEES8_S8_EEENS6_IJNS7_ILi128EEENS7_ILi160EEENS7_ILi192EEEEEELi192ENS_12float_e4m3_tEfNS_4arch4Sm90ELb0ELb0ELb0ELb0ELb1ELb0ELb0ELb1ELb1ELb1ELb1ELb0EEENS1_21CollectiveEpilogueFwdINS6_IJSA_SC_SB_EEES9_NS_10bfloat16_tESG_Li256ELb0ELb1ELb1ELb1EEENS1_19SingleTileSchedulerILb0ELb1ELb1ELi128EEEEEEEEEvNT_6ParamsE)
        /*00e0*/ 	.word	0x00000010


	//----- nvinfo : EIATTR_MIN_STACK_SIZE
	.align		4
.L_62:
        /*00e4*/ 	.byte	0x04, 0x12
        /*00e6*/ 	.short	(.L_64 - .L_63)
	.align		4
.L_63:
        /*00e8*/ 	.word	index@(_ZN7cutlass13device_kernelIN5flash11enable_sm90INS1_16FlashAttnFwdSm90INS1_25CollectiveMainloopFwdSm90ILi2EN4cute5tupleIJNS5_1CILi1EEES8_S8_EEENS6_IJNS7_ILi128EEENS7_ILi160EEENS7_ILi192EEEEEELi192ENS_12float_e4m3_tEfNS_4arch4Sm90ELb0ELb0ELb0ELb1ELb1ELb0ELb0ELb1ELb1ELb1ELb1ELb0EEENS1_21CollectiveEpilogueFwdINS6_IJSA_SC_SB_EEES9_NS_10bfloat16_tESG_Li256ELb1ELb1ELb1ELb1EEENS1_36VarlenDynamicPersistentTileSchedulerILi128ELi160ELi256ELi128ELb1ELb1ELb1ELb0ELb1ELb1EEEEEEEEEvNT_6ParamsE)
        /*00ec*/ 	.word	0x00000030


	//----- nvinfo : EIATTR_MIN_STACK_SIZE
	.align		4
.L_64:
        /*00f0*/ 	.byte	0x04, 0x12
        /*00f2*/ 	.short	(.L_66 - .L_65)
	.align		4
.L_65:
        /*00f4*/ 	.word	index@(_ZN7cutlass13device_kernelIN5flash11enable_sm90INS1_16FlashAttnFwdSm90INS1_25CollectiveMainloopFwdSm90ILi2EN4cute5tupleIJNS5_1CILi1EEES8_S8_EEENS6_IJNS7_ILi128EEENS7_ILi160EEENS7_ILi192EEEEEELi192ENS_12float_e4m3_tEfNS_4arch4Sm90ELb0ELb0ELb0ELb1ELb1ELb1ELb0ELb1ELb1ELb1ELb1ELb0EEENS1_21CollectiveEpilogueFwdINS6_IJSA_SC_SB_EEES9_NS_10bfloat16_tESG_Li256ELb1ELb1ELb1ELb1EEENS1_36VarlenDynamicPersistentTileSchedulerILi128ELi160ELi256ELi128ELb1ELb1ELb1ELb0ELb1ELb1EEEEEEEEEvNT_6ParamsE)
        /*00f8*/ 	.word	0x00000140


	//----- nvinfo : EIATTR_MIN_STACK_SIZE
	.align		4
.L_66:
        /*00fc*/ 	.byte	0x04, 0x12
        /*00fe*/ 	.short	(.L_68 - .L_67)
	.align		4
.L_67:
        /*0100*/ 	.word	index@(_ZN7cutlass13device_kernelIN5flash11enable_sm90INS1_16FlashAttnFwdSm90INS1_25CollectiveMainloopFwdSm90ILi2EN4cute5tupleIJNS5_1CILi1EEES8_S8_EEENS6_IJNS7_ILi128EEESA_NS7_ILi192EEEEEELi192ENS_12float_e4m3_tEfNS_4arch4Sm90ELb0ELb1ELb0ELb0ELb1ELb0ELb0ELb1ELb1ELb1ELb1ELb0EEENS1_21CollectiveEpilogueFwdINS6_IJSA_SB_SA_EEES9_NS_10bfloat16_tESF_Li256ELb0ELb1ELb1ELb1EEENS1_19SingleTileSchedulerILb0ELb1ELb1ELi128EEEEEEEEEvNT_6ParamsE)
        /*0104*/ 	.word	0x00000000


	//----- nvinfo : EIATTR_MIN_STACK_SIZE
	.align		4
.L_68:
        /*0108*/ 	.byte	0x04, 0x12
        /*010a*/ 	.short	(.L_70 - .L_69)
	.align		4
.L_69:
        /*010c*/ 	.word	index@(_ZN7cutlass13device_kernelIN5flash11enable_sm90INS1_16FlashAttnFwdSm90INS1_25CollectiveMainloopFwdSm90ILi2EN4cute5tupleIJNS5_1CILi1EEES8_S8_EEENS6_IJNS7_ILi128EEESA_NS7_ILi192EEEEEELi192ENS_12float_e4m3_tEfNS_4arch4Sm90ELb0ELb1ELb0ELb1ELb1ELb0ELb0ELb1ELb1ELb1ELb1ELb0EEENS1_21CollectiveEpilogueFwdINS6_IJSA_SB_SA_EEES9_NS_10bfloat16_tESF_Li256ELb1ELb1ELb1ELb1EEENS1_36VarlenDynamicPersistentTileSchedulerILi128ELi128ELi256ELi128ELb1ELb1ELb1ELb1ELb0ELb1EEEEEEEEEvNT_6ParamsE)
        /*0110*/ 	.word	0x00000010


	//----- nvinfo : EIATTR_MIN_STACK_SIZE
	.align		4
.L_70:
        /*0114*/ 	.byte	0x04, 0x12
        /*0116*/ 	.short	(.L_72 - .L_71)
	.align		4
.L_71:
        /*0118*/ 	.word	index@(_ZN7cutlass13device_kernelIN5flash11enable_sm90INS1_16FlashAttnFwdSm90INS1_25CollectiveMainloopFwdSm90ILi2EN4cute5tupleIJNS5_1CILi1EEES8_S8_EEENS6_IJNS7_ILi128EEESA_NS7_ILi192EEEEEELi192ENS_12float_e4m3_tEfNS_4arch4Sm90ELb0ELb1ELb0ELb1ELb1ELb1ELb0ELb1ELb1ELb1ELb1ELb0EEENS1_21CollectiveEpilogueFwdINS6_IJSA_SB_SA_EEES9_NS_10bfloat16_tESF_Li256ELb1ELb1ELb1ELb1EEENS1_36VarlenDynamicPersistentTileSchedulerILi128ELi128ELi256ELi128ELb1ELb1ELb1ELb1ELb0ELb1EEEEEEEEEvNT_6ParamsE)
        /*011c*/ 	.word	0x00000040


	//----- nvinfo : EIATTR_MIN_STACK_SIZE
	.align		4
.L_72:
        /*0120*/ 	.byte	0x04, 0x12
        /*0122*/ 	.short	(.L_74 - .L_73)
	.align		4
.L_73:
        /*0124*/ 	.word	index@(_ZN7cutlass13device_kernelIN5flash11enable_sm90INS1_16FlashAttnFwdSm90INS1_25CollectiveMainloopFwdSm90ILi2EN4cute5tupleIJNS5_1CILi1EEES8_S8_EEENS6_IJNS7_ILi128EEENS7_ILi160EEENS7_ILi192EEEEEELi192ENS_12float_e4m3_tEfNS_4arch4Sm90ELb1ELb0ELb0ELb0ELb1ELb0ELb0ELb1ELb1ELb1ELb1ELb0EEENS1_21CollectiveEpilogueFwdINS6_IJSA_SC_SB_EEES9_NS_10bfloat16_tESG_Li256ELb0ELb1ELb1ELb1EEENS1_19SingleTileSchedulerILb0ELb1ELb1ELi128EEEEEEEEEvNT_6ParamsE)
        /*0128*/ 	.word	0x00000018


	//----- nvinfo : EIATTR_MIN_STACK_SIZE
	.align		4
.L_74:
        /*012c*/ 	.byte	0x04, 0x12
        /*012e*/ 	.short	(.L_76 - .L_75)
	.align		4
.L_75:
        /*0130*/ 	.word	index@(_ZN7cutlass13device_kernelIN5flash11enable_sm90INS1_16FlashAttnFwdSm90INS1_25CollectiveMainloopFwdSm90ILi2EN4cute5tupleIJNS5_1CILi1EEES8_S8_EEENS6_IJNS7_ILi128EEENS7_ILi160EEENS7_ILi192EEEEEELi192ENS_12float_e4m3_tEfNS_4arch4Sm90ELb1ELb0ELb0ELb1ELb1ELb0ELb0ELb1ELb1ELb1ELb1ELb0EEENS1_21CollectiveEpilogueFwdINS6_IJSA_SC_SB_EEES9_NS_10bfloat16_tESG_Li256ELb1ELb1ELb1ELb1EEENS1_36VarlenDynamicPersistentTileSchedulerILi128ELi160ELi256ELi128ELb1ELb1ELb1ELb1ELb1ELb1EEEEEEEEEvNT_6ParamsE)
        /*0134*/ 	.word	0x00000030


	//----- nvinfo : EIATTR_MIN_STACK_SIZE
	.align		4
.L_76:
        /*0138*/ 	.byte	0x04, 0x12
        /*013a*/ 	.short	(.L_78 - .L_77)
	.align		4
.L_77:
        /*013c*/ 	.word	index@(_ZN7cutlass13device_kernelIN5flash11enable_sm90INS1_16FlashAttnFwdSm90INS1_25CollectiveMainloopFwdSm90ILi2EN4cute5tupleIJNS5_1CILi1EEES8_S8_EEENS6_IJNS7_ILi128EEENS7_ILi160EEENS7_ILi192EEEEEELi192ENS_12float_e4m3_tEfNS_4arch4Sm90ELb1ELb0ELb0ELb1ELb1ELb1ELb0ELb1ELb1ELb1ELb1ELb0EEENS1_21CollectiveEpilogueFwdINS6_IJSA_SC_SB_EEES9_NS_10bfloat16_tESG_Li256ELb1ELb1ELb1ELb1EEENS1_36VarlenDynamicPersistentTileSchedulerILi128ELi160ELi256ELi128ELb1ELb1ELb1ELb1ELb1ELb1EEEEEEEEEvNT_6ParamsE)
        /*0140*/ 	.word	0x00000148
.L_78:


//--------------------- .nv.compat                --------------------------
	.section	.nv.compat,"",@"SHT_CUDA_COMPAT_INFO"
	.align	4
        /*0000*/ 	.byte	0x02, 0x09, 0x01, 0x00, 0x02, 0x02, 0x04, 0x00, 0x02, 0x05, 0x05, 0x00, 0x03, 0x07, 0x01, 0x01
        /*0010*/ 	.byte	0x02, 0x03, 0x01, 0x00, 0x02, 0x06, 0x01, 0x00, 0x04, 0x0b, 0x08, 0x00, 0x00, 0x00, 0x00, 0x00
        /*0020*/ 	.byte	0x00, 0x00, 0x00, 0x00


//--------------------- .nv.info._ZN7cutlass13device_kernelIN5flash11enable_sm90INS1_16FlashAttnFwdSm90INS1_25CollectiveMainloopFwdSm90ILi2EN4cute5tupleIJNS5_1CILi1EEES8_S8_EEENS6_IJNS7_ILi128EEENS7_ILi160EEENS7_ILi192EEEEEELi192ENS_12float_e4m3_tEfNS_4arch4Sm90ELb0ELb0ELb0ELb0ELb1ELb0ELb0ELb1ELb1ELb1ELb1ELb0EEENS1_21CollectiveEpilogueFwdINS6_IJSA_SC_SB_EEES9_NS_10bfloat16_tESG_Li256ELb0ELb1ELb1ELb1EEENS1_19SingleTileSchedulerILb0ELb1ELb1ELi128EEEEEEEEEvNT_6ParamsE --------------------------
	.section	.nv.info._ZN7cutlass13device_kernelIN5flash11enable_sm90INS1_16FlashAttnFwdSm90INS1_25CollectiveMainloopFwdSm90ILi2EN4cute5tupleIJNS5_1CILi1EEES8_S8_EEENS6_IJNS7_ILi128EEENS7_ILi160EEENS7_ILi192EEEEEELi192ENS_12float_e4m3_tEfNS_4arch4Sm90ELb0ELb0ELb0ELb0ELb1ELb0ELb0ELb1ELb1ELb1ELb1ELb0EEENS1_21CollectiveEpilogueFwdINS6_IJSA_SC_SB_EEES9_NS_10bfloat16_tESG_Li256ELb0ELb1ELb1ELb1EEENS1_19SingleTileSchedulerILb0ELb1ELb1ELi128EEEEEEEEEvNT_6ParamsE,"",@"SHT_CUDA_INFO"
	.sectionflags	@""
	.align	4


	//----- nvinfo : EIATTR_CUDA_API_VERSION
	.align		4
        /*0000*/ 	.byte	0x04, 0x37
        /*0002*/ 	.short	(.L_80 - .L_79)
.L_79:
        /*0004*/ 	.word	0x00000082


	//----- nvinfo : EIATTR_KPARAM_INFO
	.align		4
.L_80:
        /*0008*/ 	.byte	0x04, 0x17
        /*000a*/ 	.short	(.L_82 - .L_81)
.L_81:
        /*000c*/ 	.word	0x00000000
        /*0010*/ 	.short	0x0000
        /*0012*/ 	.short	0x0070
        /*0014*/ 	.byte	0x00, 0xf0, 0x01, 0x28


	//----- nvinfo : EIATTR_SPARSE_MMA_MASK
	.align		4
.L_82:
        /*0018*/ 	.byte	0x03, 0x50
        /*001a*/ 	.short	0x0000


	//----- nvinfo : EIATTR_MAXREG_COUNT
	.align		4
        /*001c*/ 	.byte	0x03, 0x1b
        /*001e*/ 	.short	0x00a8


	//----- nvinfo : EIATTR_NUM_BARRIERS
	.align		4
        /*0020*/ 	.byte	0x02, 0x4c
        /*0022*/ 	.byte	0x10
	.zero		1


	//----- nvinfo : EIATTR_EXTERNS
	.align		4
        /*0024*/ 	.byte	0x04, 0x0f
        /*0026*/ 	.short	(.L_84 - .L_83)


	//   ....[0]....
	.align		4
.L_83:
        /*0028*/ 	.word	index@(__assertfail)


	//----- nvinfo : EIATTR_ANNOTATIONS
	.align		4
.L_84:
        /*002c*/ 	.byte	0x04, 0x55
        /*002e*/ 	.short	(.L_86 - .L_85)


	//   ....[0]....
.L_85:
        /*0030*/ 	.word	0x00000001
        /*0034*/ 	.byte	0xa0, 0xc8, 0x00, 0x00, 0x01, 0x00, 0x00, 0x00, 0x30, 0xcc, 0x00, 0x00, 0x01, 0x00, 0x00, 0x00
        /*0044*/ 	.byte	0x10, 0xcd, 0x00, 0x00, 0x01, 0x00, 0x00, 0x00, 0xd0, 0xe5, 0x00, 0x00, 0x01, 0x00, 0x00, 0x00
        /*0054*/ 	.byte	0x90, 0xf5, 0x00, 0x00, 0x01, 0x00, 0x00, 0x00, 0xf0, 0xf5, 0x00, 0x00, 0x01, 0x00, 0x00, 0x00
        /*0064*/ 	.byte	0x70, 0xfe, 0x00, 0x00, 0x01, 0x00, 0x00, 0x00, 0xd0, 0xfe, 0x00, 0x00


	//----- nvinfo : EIATTR_MERCURY_ISA_VERSION
	.align		4
.L_86:
        /*0070*/ 	.byte	0x03, 0x5f
        /*0072*/ 	.short	0x0101


	//----- nvinfo : EIATTR_INT_WARP_WIDE_INSTR_OFFSETS
	.align		4
        /*0074*/ 	.byte	0x04, 0x31
        /*0076*/ 	.short	(.L_88 - .L_87)


	//   ....[0]....
.L_87:
        /*0078*/ 	.word	0x000000c0


	//   ....[1]....
        /*007c*/ 	.word	0x000000d0


	//   ....[2]....
        /*0080*/ 	.word	0x00000170


	//----- nvinfo : EIATTR_COOP_GROUP_MASK_REGIDS
	.align		4
.L_88:
        /*0084*/ 	.byte	0x04, 0x29
        /*0086*/ 	.short	(.L_90 - .L_89)


	//   ....[0]....
.L_89:
        /*0088*/ 	.word	0xffffffff


	//   ....[1]....
        /*008c*/ 	.word	0xffffffff


	//   ....[2]....
        /*0090*/ 	.word	0xffffffff


	//   ....[3]....
        /*0094*/ 	.word	0xffffffff


	//   ....[4]....
        /*0098*/ 	.word	0xffffffff


	//   ....[5]....
        /*009c*/ 	.word	0xffffffff


	//   ....[6]....
        /*00a0*/ 	.word	0xffffffff


	//   ....[7]....
        /*00a4*/ 	.word	0xffffffff


	//   ....[8]....
        /*00a8*/ 	.word	0xffffffff


	//   ....[9]....
        /*00ac*/ 	.word	0xffffffff


	//   ....[10]....
        /*00b0*/ 	.word	0xffffffff


	//   ....[11]....
        /*00b4*/ 	.word	0xffffffff


	//   ....[12]....
        /*00b8*/ 	.word	0xffffffff


	//   ....[13]....
        /*00bc*/ 	.word	0xffffffff


	//   ....[14]....
        /*00c0*/ 	.word	0xffffffff


	//   ....[15]....
        /*00c4*/ 	.word	0xffffffff


	//   ....[16]....
        /*00c8*/ 	.word	0xffffffff


	//   ....[17]....
        /*00cc*/ 	.word	0xffffffff


	//   ....[18]....
        /*00d0*/ 	.word	0xffffffff


	//   ....[19]....
        /*00d4*/ 	.word	0xffffffff


	//   ....[20]....
        /*00d8*/ 	.word	0xffffffff


	//   ....[21]....
        /*00dc*/ 	.word	0xffffffff


	//   ....[22]....
        /*00e0*/ 	.word	0xffffffff


	//   ....[23]....
        /*00e4*/ 	.word	0xffffffff


	//   ....[24]....
        /*00e8*/ 	.word	0xffffffff


	//   ....[25]....
        /*00ec*/ 	.word	0xffffffff


	//   ....[26]....
        /*00f0*/ 	.word	0xffffffff


	//   ....[27]....
        /*00f4*/ 	.word	0xffffffff


	//   ....[28]....
        /*00f8*/ 	.word	0xffffffff


	//   ....[29]....
        /*00fc*/ 	.word	0xffffffff


	//   ....[30]....
        /*0100*/ 	.word	0xffffffff


	//   ....[31]....
        /*0104*/ 	.word	0xffffffff


	//   ....[32]....
        /*0108*/ 	.word	0xffffffff


	//   ....[33]....
        /*010c*/ 	.word	0xffffffff


	//   ....[34]....
        /*0110*/ 	.word	0xffffffff


	//   ....[35]....
        /*0114*/ 	.word	0xffffffff


	//   ....[36]....
        /*0118*/ 	.word	0xffffffff


	//   ....[37]....
        /*011c*/ 	.word	0xffffffff


	//   ....[38]....
        /*0120*/ 	.word	0xffffffff


	//   ....[39]....
        /*0124*/ 	.word	0xffffffff


	//   ....[40]....
        /*0128*/ 	.word	0xffffffff


	//   ....[41]....
        /*012c*/ 	.word	0xffffffff


	//   ....[42]....
        /*0130*/ 	.word	0xffffffff


	//   ....[43]....
        /*0134*/ 	.word	0xffffffff


	//   ....[44]....
        /*0138*/ 	.word	0xffffffff


	//   ....[45]....
        /*013c*/ 	.word	0xffffffff


	//   ....[46]....
        /*0140*/ 	.word	0xffffffff


	//   ....[47]....
        /*0144*/ 	.word	0xffffffff


	//   ....[48]....
        /*0148*/ 	.word	0xffffffff


	//   ....[49]....
        /*014c*/ 	.word	0xffffffff


	//   ....[50]....
        /*0150*/ 	.word	0xffffffff


	//   ....[51]....
        /*0154*/ 	.word	0xffffffff


	//   ....[52]....
        /*0158*/ 	.word	0xffffffff


	//   ....[53]....
        /*015c*/ 	.word	0xffffffff


	//   ....[54]....
        /*0160*/ 	.word	0xffffffff


	//   ....[55]....
        /*0164*/ 	.word	0xffffffff


	//   ....[56]....
        /*0168*/ 	.word	0xffffffff


	//   ....[57]....
        /*016c*/ 	.word	0xffffffff


	//   ....[58]....
        /*0170*/ 	.word	0xffffffff


	//   ....[59]....
        /*0174*/ 	.word	0xffffffff


	//   ....[60]....
        /*0178*/ 	.word	0xffffffff


	//   ....[61]....
        /*017c*/ 	.word	0xffffffff


	//   ....[62]....
        /*0180*/ 	.word	0xffffffff


	//   ....[63]....
        /*0184*/ 	.word	0xffffffff


	//   ....[64]....
        /*0188*/ 	.word	0xffffffff


	//   ....[65]....
        /*018c*/ 	.word	0xffffffff


	//   ....[66]....
        /*0190*/ 	.word	0xffffffff


	//   ....[67]....
        /*0194*/ 	.word	0xffffffff


	//   ....[68]....
        /*0198*/ 	.word	0xffffffff


	//   ....[69]....
        /*019c*/ 	.word	0xffffffff


	//   ....[70]....
        /*01a0*/ 	.word	0xffffffff


	//   ....[71]....
        /*01a4*/ 	.word	0xffffffff


	//   ....[72]....
        /*01a8*/ 	.word	0xffffffff


	//   ....[73]....
        /*01ac*/ 	.word	0xffffffff


	//   ....[74]....
        /*01b0*/ 	.word	0xffffffff


	//   ....[75]....
        /*01b4*/ 	.word	0xffffffff


	//   ....[76]....
        /*01b8*/ 	.word	0xffffffff


	//   ....[77]....
        /*01bc*/ 	.word	0xffffffff


	//   ....[78]....
        /*01c0*/ 	.word	0xffffffff


	//   ....[79]....
        /*01c4*/ 	.word	0xffffffff


	//   ....[80]....
        /*01c8*/ 	.word	0xffffffff


	//   ....[81]....
        /*01cc*/ 	.word	0xffffffff


	//   ....[82]....
        /*01d0*/ 	.word	0xffffffff


	//   ....[83]....
        /*01d4*/ 	.word	0xffffffff


	//   ....[84]....
        /*01d8*/ 	.word	0xffffffff


	//   ....[85]....
        /*01dc*/ 	.word	0xffffffff


	//   ....[86]....
        /*01e0*/ 	.word	0xffffffff


	//   ....[87]....
        /*01e4*/ 	.word	0xffffffff


	//   ....[88]....
        /*01e8*/ 	.word	0xffffffff


	//   ....[89]....
        /*01ec*/ 	.word	0xffffffff


	//   ....[90]....
        /*01f0*/ 	.word	0xffffffff


	//   ....[91]....
        /*01f4*/ 	.word	0xffffffff


	//   ....[92]....
        /*01f8*/ 	.word	0xffffffff


	//   ....[93]....
        /*01fc*/ 	.word	0xffffffff


	//   ....[94]....
        /*0200*/ 	.word	0xffffffff


	//   ....[95]....
        /*0204*/ 	.word	0xffffffff


	//   ....[96]....
        /*0208*/ 	.word	0xffffffff


	//   ....[97]....
        /*020c*/ 	.word	0xffffffff


	//   ....[98]....
        /*0210*/ 	.word	0xffffffff


	//   ....[99]....
        /*0214*/ 	.word	0xffffffff


	//   ....[100]....
        /*0218*/ 	.word	0xffffffff


	//   ....[101]....
        /*021c*/ 	.word	0xffffffff


	//   ....[102]....
        /*0220*/ 	.word	0xffffffff


	//   ....[103]....
        /*0224*/ 	.word	0xffffffff


	//   ....[104]....
        /*0228*/ 	.word	0xffffffff


	//   ....[105]....
        /*022c*/ 	.word	0xffffffff


	//   ....[106]....
        /*0230*/ 	.word	0xffffffff


	//   ....[107]....
        /*0234*/ 	.word	0xffffffff


	//   ....[108]....
        /*0238*/ 	.word	0xffffffff


	//   ....[109]....
        /*023c*/ 	.word	0xffffffff


	//   ....[110]....
        /*0240*/ 	.word	0xffffffff


	//   ....[111]....
        /*0244*/ 	.word	0xffffffff


	//   ....[112]....
        /*0248*/ 	.word	0xffffffff


	//   ....[113]....
        /*024c*/ 	.word	0xffffffff


	//   ....[114]....
        /*0250*/ 	.word	0xffffffff


	//   ....[115]....
        /*0254*/ 	.word	0xffffffff


	//   ....[116]....
        /*0258*/ 	.word	0xffffffff


	//   ....[117]....
        /*025c*/ 	.word	0xffffffff


	//   ....[118]....
        /*0260*/ 	.word	0xffffffff


	//   ....[119]....
        /*0264*/ 	.word	0xffffffff


	//   ....[120]....
        /*0268*/ 	.word	0xffffffff


	//   ....[121]....
        /*026c*/ 	.word	0xffffffff


	//   ....[122]....
        /*0270*/ 	.word	0xffffffff


	//   ....[123]....
        /*0274*/ 	.word	0xffffffff


	//   ....[124]....
        /*0278*/ 	.word	0xffffffff


	//   ....[125]....
        /*027c*/ 	.word	0xffffffff


	//   ....[126]....
        /*0280*/ 	.word	0xffffffff


	//   ....[127]....
        /*0284*/ 	.word	0xffffffff


	//   ....[128]....
        /*0288*/ 	.word	0xffffffff


	//   ....[129]....
        /*028c*/ 	.word	0xffffffff


	//   ....[130]....
        /*0290*/ 	.word	0xffffffff


	//   ....[131]....
        /*0294*/ 	.word	0xffffffff


	//   ....[132]....
        /*0298*/ 	.word	0xffffffff


	//   ....[133]....
        /*029c*/ 	.word	0xffffffff


	//   ....[134]....
        /*02a0*/ 	.word	0xffffffff


	//   ....[135]....
        /*02a4*/ 	.word	0xffffffff


	//   ....[136]....
        /*02a8*/ 	.word	0xffffffff


	//   ....[137]....
        /*02ac*/ 	.word	0xffffffff


	//   ....[138]....
        /*02b0*/ 	.word	0xffffffff


	//   ....[139]....
        /*02b4*/ 	.word	0xffffffff


	//   ....[140]....
        /*02b8*/ 	.word	0xffffffff


	//   ....[141]....
        /*02bc*/ 	.word	0xffffffff


	//   ....[142]....
        /*02c0*/ 	.word	0xffffffff


	//   ....[143]....
        /*02c4*/ 	.word	0xffffffff


	//   ....[144]....
        /*02c8*/ 	.word	0xffffffff


	//   ....[145]....
        /*02cc*/ 	.word	0xffffffff


	//   ....[146]....
        /*02d0*/ 	.word	0xffffffff


	//   ....[147]....
        /*02d4*/ 	.word	0xffffffff


	//   ....[148]....
        /*02d8*/ 	.word	0xffffffff


	//   ....[149]....
        /*02dc*/ 	.word	0xffffffff


	//   ....[150]....
        /*02e0*/ 	.word	0xffffffff


	//   ....[151]....
        /*02e4*/ 	.word	0xffffffff


	//   ....[152]....
        /*02e8*/ 	.word	0xffffffff


	//   ....[153]....
        /*02ec*/ 	.word	0xffffffff


	//   ....[154]....
        /*02f0*/ 	.word	0xffffffff


	//   ....[155]....
        /*02f4*/ 	.word	0xffffffff


	//   ....[156]....
        /*02f8*/ 	.word	0xffffffff


	//   ....[157]....
        /*02fc*/ 	.word	0xffffffff


	//   ....[158]....
        /*0300*/ 	.word	0xffffffff


	//   ....[159]....
        /*0304*/ 	.word	0xffffffff


	//   ....[160]....
        /*0308*/ 	.word	0xffffffff


	//   ....[161]....
        /*030c*/ 	.word	0xffffffff


	//   ....[162]....
        /*0310*/ 	.word	0xffffffff


	//   ....[163]....
        /*0314*/ 	.word	0xffffffff


	//   ....[164]....
        /*0318*/ 	.word	0xffffffff


	//   ....[165]....
        /*031c*/ 	.word	0xffffffff


	//   ....[166]....
        /*0320*/ 	.word	0xffffffff


	//   ....[167]....
        /*0324*/ 	.word	0xffffffff


	//   ....[168]....
        /*0328*/ 	.word	0xffffffff


	//   ....[169]....
        /*032c*/ 	.word	0xffffffff


	//   ....[170]....
        /*0330*/ 	.word	0xffffffff


	//   ....[171]....
        /*0334*/ 	.word	0xffffffff


	//   ....[172]....
        /*0338*/ 	.word	0xffffffff


	//   ....[173]....
        /*033c*/ 	.word	0x0500000f


	//   ....[174]....
        /*0340*/ 	.word	0x0500000f


	//   ....[175]....
        /*0344*/ 	.word	0x0500000f


	//   ....[176]....
        /*0348*/ 	.word	0x0500000f


	//   ....[177]....
        /*034c*/ 	.word	0x0500000f


	//   ....[178]....
        /*0350*/ 	.word	0x0500000f


	//   ....[179]....
        /*0354*/ 	.word	0x0500000f


	//   ....[180]....
        /*0358*/ 	.word	0x0500000f


	//   ....[181]....
        /*035c*/ 	.word	0x0500000f


	//   ....[182]....
        /*0360*/ 	.word	0x0500000f


	//   ....[183]....
        /*0364*/ 	.word	0x0500000f


	//   ....[184]....
        /*0368*/ 	.word	0x0500000f


	//   ....[185]....
        /*036c*/ 	.word	0x0500000f


	//   ....[186]....
        /*0370*/ 	.word	0x0500000f


	//   ....[187]....
        /*0374*/ 	.word	0x0500000f


	//   ....[188]....
        /*0378*/ 	.word	0x0500000f


	//   ....[189]....
        /*037c*/ 	.word	0x0500000f


	//   ....[190]....
        /*0380*/ 	.word	0x0500000f


	//   ....[191]....
        /*0384*/ 	.word	0x0500000f


	//   ....[192]....
        /*0388*/ 	.word	0x0500000f


	//   ....[193]....
        /*038c*/ 	.word	0x0500000f


	//   ....[194]....
        /*0390*/ 	.word	0x0500000f


	//   ....[195]....
        /*0394*/ 	.word	0x0500000f


	//   ....[196]....
        /*0398*/ 	.word	0x0500000f


	//   ....[197]....
        /*039c*/ 	.word	0x0500000f


	//   ....[198]....
        /*03a0*/ 	.word	0x0500000f


	//   ....[199]....
        /*03a4*/ 	.word	0x0500000f


	//   ....[200]....
        /*03a8*/ 	.word	0x0500000f


	//   ....[201]....
        /*03ac*/ 	.word	0x0500000f


	//   ....[202]....
        /*03b0*/ 	.word	0x0500000f


	//   ....[203]....
        /*03b4*/ 	.word	0x0500000f


	//   ....[204]....
        /*03b8*/ 	.word	0x0500000f


	//   ....[205]....
        /*03bc*/ 	.word	0x0500000f


	//   ....[206]....
        /*03c0*/ 	.word	0x0500000f


	//   ....[207]....
        /*03c4*/ 	.word	0x0500000f


	//   ....[208]....
        /*03c8*/ 	.word	0x0500000f


	//   ....[209]....
        /*03cc*/ 	.word	0x0500000f


	//   ....[210]....
        /*03d0*/ 	.word	0x0500000f


	//   ....[211]....
        /*03d4*/ 	.word	0x0500000f


	//   ....[212]....
        /*03d8*/ 	.word	0x0500000f


	//   ....[213]....
        /*03dc*/ 	.word	0x0500000f


	//   ....[214]....
        /*03e0*/ 	.word	0x0500000f


	//   ....[215]....
        /*03e4*/ 	.word	0x0500000f


	//   ....[216]....
        /*03e8*/ 	.word	0x0500000f


	//   ....[217]....
        /*03ec*/ 	.word	0x0500000f


	//   ....[218]....
        /*03f0*/ 	.word	0x0500000f


	//   ....[219]....
        /*03f4*/ 	.word	0x0500000f


	//   ....[220]....
        /*03f8*/ 	.word	0x0500000f


	//   ....[221]....
        /*03fc*/ 	.word	0x0500000f


	//----- nvinfo : EIATTR_COOP_GROUP_INSTR_OFFSETS
	.align		4
.L_90:
        /*0400*/ 	.byte	0x04, 0x28
        /*0402*/ 	.short	(.L_92 - .L_91)


	//   ....[0]....
.L_91:
        /*0404*/ 	.word	0x00000080


	//   ....[1]....
        /*0408*/ 	.word	0x00000090


	//   ....[2]....
        /*040c*/ 	.word	0x000002d0


	//   ....[3]....
        /*0410*/ 	.word	0x00000430


	//   ....[4]....
        /*0414*/ 	.word	0x00000550


	//   ....[5]....
        /*0418*/ 	.word	0x000006b0


	//   ....[6]....
        /*041c*/ 	.word	0x000014d0


	//   ....[7]....
        /*0420*/ 	.word	0x000030c0


	//   ....[8]....
        /*0424*/ 	.word	0x00003190


	//   ....[9]....
        /*0428*/ 	.word	0x00003620


	//   ....[10]....
        /*042c*/ 	.word	0x00003750


	//   ....[11]....
        /*0430*/ 	.word	0x00006400


	//   ....[12]....
        /*0434*/ 	.word	0x00006410


	//   ....[13]....
        /*0438*/ 	.word	0x00006480


	//   ....[14]....
        /*043c*/ 	.word	0x00006490


	//   ....[15]....
        /*0440*/ 	.word	0x000081c0


	//   ....[16]....
        /*0444*/ 	.word	0x000081d0


	//   ....[17]....
        /*0448*/ 	.word	0x00008200


	//   ....[18]....
        /*044c*/ 	.word	0x00008210


	//   ....[19]....
        /*0450*/ 	.word	0x000094b0


	//   ....[20]....
        /*0454*/ 	.word	0x000094c0


	//   ....[21]....
        /*0458*/ 	.word	0x000094d0


	//   ....[22]....
        /*045c*/ 	.word	0x000094e0


	//   ....[23]....
        /*0460*/ 	.word	0x000094f0


	//   ....[24]....
        /*0464*/ 	.word	0x00009500


	//   ....[25]....
        /*0468*/ 	.word	0x00009510


	//   ....[26]....
        /*046c*/ 	.word	0x00009520


	//   ....[27]....
        /*0470*/ 	.word	0x00009530


	//   ....[28]....
        /*0474*/ 	.word	0x00009540


	//   ....[29]....
        /*0478*/ 	.word	0x00009550


	//   ....[30]....
        /*047c*/ 	.word	0x00009560


	//   ....[31]....
        /*0480*/ 	.word	0x00009570


	//   ....[32]....
        /*0484*/ 	.word	0x00009580


	//   ....[33]....
        /*0488*/ 	.word	0x00009590


	//   ....[34]....
        /*048c*/ 	.word	0x000095c0


	//   ....[35]....
        /*0490*/ 	.word	0x000095d0


	//   ....[36]....
        /*0494*/ 	.word	0x000095e0


	//   ....[37]....
        /*0498*/ 	.word	0x000095f0


	//   ....[38]....
        /*049c*/ 	.word	0x00009600


	//   ....[39]....
        /*04a0*/ 	.word	0x00009610


	//   ....[40]....
        /*04a4*/ 	.word	0x00009630


	//   ....[41]....
        /*04a8*/ 	.word	0x00009660


	//   ....[42]....
        /*04ac*/ 	.word	0x00009680


	//   ....[43]....
        /*04b0*/ 	.word	0x00009690


	//   ....[44]....
        /*04b4*/ 	.word	0x000096a0


	//   ....[45]....
        /*04b8*/ 	.word	0x000096b0


	//   ....[46]....
        /*04bc*/ 	.word	0x000096d0


	//   ....[47]....
        /*04c0*/ 	.word	0x000096e0


	//   ....[48]....
        /*04c4*/ 	.word	0x000096f0


	//   ....[49]....
        /*04c8*/ 	.word	0x00009700


	//   ....[50]....
        /*04cc*/ 	.word	0x00009720


	//   ....[51]....
        /*04d0*/ 	.word	0x00009730


	//   ....[52]....
        /*04d4*/ 	.word	0x00009740


	//   ....[53]....
        /*04d8*/ 	.word	0x00009750


	//   ....[54]....
        /*04dc*/ 	.word	0x00009760


	//   ....[55]....
        /*04e0*/ 	.word	0x00009770


	//   ....[56]....
        /*04e4*/ 	.word	0x00009790


	//   ....[57]....
        /*04e8*/ 	.word	0x000097a0


	//   ....[58]....
        /*04ec*/ 	.word	0x000097b0


	//   ....[59]....
        /*04f0*/ 	.word	0x000097c0


	//   ....[60]....
        /*04f4*/ 	.word	0x000097d0


	//   ....[61]....
        /*04f8*/ 	.word	0x000097e0


	//   ....[62]....
        /*04fc*/ 	.word	0x000097f0


	//   ....[63]....
        /*0500*/ 	.word	0x00009800


	//   ....[64]....
        /*0504*/ 	.word	0x00009810


	//   ....[65]....
        /*0508*/ 	.word	0x00009820


	//   ....[66]....
        /*050c*/ 	.word	0x00009830


	//   ....[67]....
        /*0510*/ 	.word	0x00009840


	//   ....[68]....
        /*0514*/ 	.word	0x00009850


	//   ....[69]....
        /*0518*/ 	.word	0x00009860


	//   ....[70]....
        /*051c*/ 	.word	0x00009870


	//   ....[71]....
        /*0520*/ 	.word	0x00009880


	//   ....[72]....
        /*0524*/ 	.word	0x00009890


	//   ....[73]....
        /*0528*/ 	.word	0x000098a0


	//   ....[74]....
        /*052c*/ 	.word	0x000098b0


	//   ....[75]....
        /*0530*/ 	.word	0x000098c0


	//   ....[76]....
        /*0534*/ 	.word	0x000098d0


	//   ....[77]....
        /*0538*/ 	.word	0x000098e0


	//   ....[78]....
        /*053c*/ 	.word	0x000098f0


	//   ....[79]....
        /*0540*/ 	.word	0x00009900


	//   ....[80]....
        /*0544*/ 	.word	0x00009910


	//   ....[81]....
        /*0548*/ 	.word	0x00009920


	//   ....[82]....
        /*054c*/ 	.word	0x00009940


	//   ....[83]....
        /*0550*/ 	.word	0x00009970


	//   ....[84]....
        /*0554*/ 	.word	0x000099a0


	//   ....[85]....
        /*0558*/ 	.word	0x000099d0


	//   ....[86]....
        /*055c*/ 	.word	0x00009a00


	//   ....[87]....
        /*0560*/ 	.word	0x00009a30


	//   ....[88]....
        /*0564*/ 	.word	0x00009a60


	//   ....[89]....
        /*0568*/ 	.word	0x00009a90


	//   ....[90]....
        /*056c*/ 	.word	0x00009ac0


	//   ....[91]....
        /*0570*/ 	.word	0x00009af0


	//   ....[92]....
        /*0574*/ 	.word	0x00009b30


	//   ....[93]....
        /*0578*/ 	.word	0x00009b60


	//   ....[94]....
        /*057c*/ 	.word	0x00009b80


	//   ....[95]....
        /*0580*/ 	.word	0x00009ba0


	//   ....[96]....
        /*0584*/ 	.word	0x00009bc0


	//   ....[97]....
        /*0588*/ 	.word	0x00009bf0


	//   ....[98]....
        /*058c*/ 	.word	0x00009c20


	//   ....[99]....
        /*0590*/ 	.word	0x00009c60


	//   ....[100]....
        /*0594*/ 	.word	0x00009ca0


	//   ....[101]....
        /*0598*/ 	.word	0x00009cd0


	//   ....[102]....
        /*059c*/ 	.word	0x00009d10


	//   ....[103]....
        /*05a0*/ 	.word	0x00009d50


	//   ....[104]....
        /*05a4*/ 	.word	0x00009d80


	//   ....[105]....
        /*05a8*/ 	.word	0x00009db0


	//   ....[106]....
        /*05ac*/ 	.word	0x00009dd0


	//   ....[107]....
        /*05b0*/ 	.word	0x00009e00


	//   ....[108]....
        /*05b4*/ 	.word	0x00009e20


	//   ....[109]....
        /*05b8*/ 	.word	0x00009e40


	//   ....[110]....
        /*05bc*/ 	.word	0x00009e50


	//   ....[111]....
        /*05c0*/ 	.word	0x00009e60


	//   ....[112]....
        /*05c4*/ 	.word	0x00009e70


	//   ....[113]....
        /*05c8*/ 	.word	0x00009ea0


	//   ....[114]....
        /*05cc*/ 	.word	0x00009ec0


	//   ....[115]....
        /*05d0*/ 	.word	0x0000a2b0


	//   ....[116]....
        /*05d4*/ 	.word	0x0000a310


	//   ....[117]....
        /*05d8*/ 	.word	0x0000a350


	//   ....[118]....
        /*05dc*/ 	.word	0x0000a390


	//   ....[119]....
        /*05e0*/ 	.word	0x0000a3d0


	//   ....[120]....
        /*05e4*/ 	.word	0x0000a400


	//   ....[121]....
        /*05e8*/ 	.word	0x0000ad90


	//   ....[122]....
        /*05ec*/ 	.word	0x0000adc0


	//   ....[123]....
        /*05f0*/ 	.word	0x0000bc10


	//   ....[124]....
        /*05f4*/ 	.word	0x0000d1a0


	//   ....[125]....
        /*05f8*/ 	.word	0x0000d1e0


	//   ....[126]....
        /*05fc*/ 	.word	0x0000d210


	//   ....[127]....
        /*0600*/ 	.word	0x0000d230


	//   ....[128]....
        /*0604*/ 	.word	0x0000d300


	//   ....[129]....
        /*0608*/ 	.word	0x0000d310


	//   ....[130]....
        /*060c*/ 	.word	0x0000d3a0


	//   ....[131]....
        /*0610*/ 	.word	0x0000d3b0


	//   ....[132]....
        /*0614*/ 	.word	0x0000d3c0


	//   ....[133]....
        /*0618*/ 	.word	0x0000d450


	//   ....[134]....
        /*061c*/ 	.word	0x0000d890


	//   ....[135]....
        /*0620*/ 	.word	0x0000d8c0


	//   ....[136]....
        /*0624*/ 	.word	0x0000d8e0


	//   ....[137]....
        /*0628*/ 	.word	0x0000d950


	//   ....[138]....
        /*062c*/ 	.word	0x0000d9a0


	//   ....[139]....
        /*0630*/ 	.word	0x0000d9d0


	//   ....[140]....
        /*0634*/ 	.word	0x0000d9f0


	//   ....[141]....
        /*0638*/ 	.word	0x0000da60


	//   ....[142]....
        /*063c*/ 	.word	0x0000da80


	//   ....[143]....
        /*0640*/ 	.word	0x0000db10


	//   ....[144]....
        /*0644*/ 	.word	0x0000e130


	//   ....[145]....
        /*0648*/ 	.word	0x0000e160


	//   ....[146]....
        /*064c*/ 	.word	0x0000e190


	//   ....[147]....
        /*0650*/ 	.word	0x0000e200


	//   ....[148]....
        /*0654*/ 	.word	0x0000e250


	//   ....[149]....
        /*0658*/ 	.word	0x0000e280


	//   ....[150]....
        /*065c*/ 	.word	0x0000e2b0


	//   ....[151]....
        /*0660*/ 	.word	0x0000e330


	//   ....[152]....
        /*0664*/ 	.word	0x0000ebc0


	//   ....[153]....
        /*0668*/ 	.word	0x0000ebe0


	//   ....[154]....
        /*066c*/ 	.word	0x0000ebf0


	//   ....[155]....
        /*0670*/ 	.word	0x0000ec00


	//   ....[156]....
        /*0674*/ 	.word	0x0000ec10


	//   ....[157]....
        /*0678*/ 	.word	0x0000ec70


	//   ....[158]....
        /*067c*/ 	.word	0x0000ec80


	//   ....[159]....
        /*0680*/ 	.word	0x0000ec90


	//   ....[160]....
        /*0684*/ 	.word	0x0000ecf0


	//   ....[161]....
        /*0688*/ 	.word	0x0000ed10


	//   ....[162]....
        /*068c*/ 	.word	0x0000f170


	//   ....[163]....
        /*0690*/ 	.word	0x0000f190


	//   ....[164]....
        /*0694*/ 	.word	0x0000f1b0


	//   ....[165]....
        /*0698*/ 	.word	0x0000f1d0


	//   ....[166]....
        /*069c*/ 	.word	0x0000f1f0


	//   ....[167]....
        /*06a0*/ 	.word	0x0000f240


	//   ....[168]....
        /*06a4*/ 	.word	0x0000f260


	//   ....[169]....
        /*06a8*/ 	.word	0x0000f270


	//   ....[170]....
        /*06ac*/ 	.word	0x0000f2c0


	//   ....[171]....
        /*06b0*/ 	.word	0x0000f320


	//   ....[172]....
        /*06b4*/ 	.word	0x000106d0


	//   ....[173]....
        /*06b8*/ 	.word	0x00010bd0


	//   ....[174]....
        /*06bc*/ 	.word	0x00010cc0


	//   ....[175]....
        /*06c0*/ 	.word	0x00010da0


	//   ....[176]....
        /*06c4*/ 	.word	0x00010e30


	//   ....[177]....
        /*06c8*/ 	.word	0x00010f30


	//   ....[178]....
        /*06cc*/ 	.word	0x00010f90


	//   ....[179]....
        /*06d0*/ 	.word	0x00011090


	//   ....[180]....
        /*06d4*/ 	.word	0x000110f0


	//   ....[181]....
        /*06d8*/ 	.word	0x000111c0


	//   ....[182]....
        /*06dc*/ 	.word	0x00011280


	//   ....[183]....
        /*06e0*/ 	.word	0x00011350


	//   ....[184]....
        /*06e4*/ 	.word	0x000114d0


	//   ....[185]....
        /*06e8*/ 	.word	0x00011570


	//   ....[186]....
        /*06ec*/ 	.word	0x00011690


	//   ....[187]....
        /*06f0*/ 	.word	0x000116e0


	//   ....[188]....
        /*06f4*/ 	.word	0x000117c0


	//   ....[189]....
        /*06f8*/ 	.word	0x00011870


	//   ....[190]....
        /*06fc*/ 	.word	0x000118e0


	//   ....[191]....
        /*0700*/ 	.word	0x000119b0


	//   ....[192]....
        /*0704*/ 	.word	0x00011a20


	//   ....[193]....
        /*0708*/ 	.word	0x00011af0


	//   ....[194]....
        /*070c*/ 	.word	0x00011b80


	//   ....[195]....
        /*0710*/ 	.word	0x00011be0


	//   ....[196]....
        /*0714*/ 	.word	0x00011ca0


	//   ....[197]....
        /*0718*/ 	.word	0x00011d50


	//   ....[198]....
        /*071c*/ 	.word	0x00011db0


	//   ....[199]....
        /*0720*/ 	.word	0x00011eb0


	//   ....[200]....
        /*0724*/ 	.word	0x00011f20


	//   ....[201]....
        /*0728*/ 	.word	0x00011ff0


	//   ....[202]....
        /*072c*/ 	.word	0x00012130


	//   ....[203]....
        /*0730*/ 	.word	0x000121d0


	//   ....[204]....
        /*0734*/ 	.word	0x00012230


	//   ....[205]....
        /*0738*/ 	.word	0x00012300


	//   ....[206]....
        /*073c*/ 	.word	0x00012360


	//   ....[207]....
        /*0740*/ 	.word	0x00012430


	//   ....[208]....
        /*0744*/ 	.word	0x00012490


	//   ....[209]....
        /*0748*/ 	.word	0x00012560


	//   ....[210]....
        /*074c*/ 	.word	0x000125c0


	//   ....[211]....
        /*0750*/ 	.word	0x00012690


	//   ....[212]....
        /*0754*/ 	.word	0x00012770


	//   ....[213]....
        /*0758*/ 	.word	0x00012810


	//   ....[214]....
        /*075c*/ 	.word	0x00012880


	//   ....[215]....
        /*0760*/ 	.word	0x00012940


	//   ....[216]....
        /*0764*/ 	.word	0x000129a0


	//   ....[217]....
        /*0768*/ 	.word	0x00012a60


	//   ....[218]....
        /*076c*/ 	.word	0x00012ac0


	//   ....[219]....
        /*0770*/ 	.word	0x00012b80


	//   ....[220]....
        /*0774*/ 	.word	0x00012be0


	//   ....[221]....
        /*0778*/ 	.word	0x00012ca0


	//----- nvinfo : EIATTR_REG_RECONFIG
	.align		4
.L_92:
        /*077c*/ 	.byte	0x01, 0x54
	.zero		2


	//----- nvinfo : EIATTR_SYSCALL_OFFSETS
	.align		4
        /*0780*/ 	.byte	0x04, 0x46
        /*0782*/ 	.short	(.L_94 - .L_93)


	//   ....[0]....
.L_93:
        /*0784*/ 	.word	0x00001690


	//   ....[1]....
        /*0788*/ 	.word	0x0000c360


	//   ....[2]....
        /*078c*/ 	.word	0x0000c4a0


	//   ....[3]....
        /*0790*/ 	.word	0x0000c5e0


	//   ....[4]....
        /*0794*/ 	.word	0x0000c700


	//   ....[5]....
        /*0798*/ 	.word	0x0000deb0


	//----- nvinfo : EIATTR_MBARRIER_INSTR_OFFSETS
	.align		4
.L_94:
        /*079c*/ 	.byte	0x04, 0x39
        /*079e*/ 	.short	(.L_96 - .L_95)


	//   ....[0]....
.L_95:
        /*07a0*/ 	.word	0x00000180
        /*07a4*/ 	.word	0x000000ff
        /*07a8*/ 	.word	0x00033400
        /*07ac*/ 	.short	0x0100
        /*07ae*/ 	.byte	0x08
	.zero		1


	//   ....[1]....
        /*07b0*/ 	.word	0x00000190
        /*07b4*/ 	.word	0x000000ff
        /*07b8*/ 	.word	0x00033420
        /*07bc*/ 	.short	0x0100
        /*07be*/ 	.byte	0x08
	.zero		1


	//   ....[2]....
        /*07c0*/ 	.word	0x00000280
        /*07c4*/ 	.word	0x000000ff
        /*07c8*/ 	.word	0x00033430
        /*07cc*/ 	.short	0x0100
        /*07ce*/ 	.byte	0x08
	.zero		1


	//   ....[3]....
        /*07d0*/ 	.word	0x00000290
        /*07d4*/ 	.word	0x000000ff
        /*07d8*/ 	.word	0x00033440
        /*07dc*/ 	.short	0x0100
        /*07de*/ 	.byte	0x08
	.zero		1


	//   ....[4]....
        /*07e0*/ 	.word	0x000002a0
        /*07e4*/ 	.word	0x000000ff
        /*07e8*/ 	.word	0x00033438
        /*07ec*/ 	.short	0x0100
        /*07ee*/ 	.byte	0x08
	.zero		1


	//   ....[5]....
        /*07f0*/ 	.word	0x000002b0
        /*07f4*/ 	.word	0x000000ff
        /*07f8*/ 	.word	0x00033448
        /*07fc*/ 	.short	0x0100
        /*07fe*/ 	.byte	0x08
	.zero		1


	//   ....[6]....
        /*0800*/ 	.word	0x000003e0
        /*0804*/ 	.word	0x000000ff
        /*0808*/ 	.word	0x00033450
        /*080c*/ 	.short	0x0100
        /*080e*/ 	.byte	0x08
	.zero		1


	//   ....[7]....
        /*0810*/ 	.word	0x000003f0
        /*0814*/ 	.word	0x000000ff
        /*0818*/ 	.word	0x00033460
        /*081c*/ 	.short	0x0100
        /*081e*/ 	.byte	0x08
	.zero		1


	//   ....[8]....
        /*0820*/ 	.word	0x00000400
        /*0824*/ 	.word	0x000000ff
        /*0828*/ 	.word	0x00033458
        /*082c*/ 	.short	0x0100
        /*082e*/ 	.byte	0x08
	.zero		1


	//   ....[9]....
        /*0830*/ 	.word	0x00000410
        /*0834*/ 	.word	0x000000ff
        /*0838*/ 	.word	0x00033468
        /*083c*/ 	.short	0x0100
        /*083e*/ 	.byte	0x08
	.zero		1


	//   ....[10]....
        /*0840*/ 	.word	0x00000500
        /*0844*/ 	.word	0x000000ff
        /*0848*/ 	.word	0x00033470
        /*084c*/ 	.short	0x0100
        /*084e*/ 	.byte	0x06
	.zero		1


	//   ....[11]....
        /*0850*/ 	.word	0x00000510
        /*0854*/ 	.word	0x000000ff
        /*0858*/ 	.word	0x00033480
        /*085c*/ 	.short	0x0100
        /*085e*/ 	.byte	0x06
	.zero		1


	//   ....[12]....
        /*0860*/ 	.word	0x00000520
        /*0864*/ 	.word	0x000000ff
        /*0868*/ 	.word	0x00033478
        /*086c*/ 	.short	0x0100
        /*086e*/ 	.byte	0x06
	.zero		1


	//   ....[13]....
        /*0870*/ 	.word	0x00000530
        /*0874*/ 	.word	0x000000ff
        /*0878*/ 	.word	0x00033488
        /*087c*/ 	.short	0x0100
        /*087e*/ 	.byte	0x06
	.zero		1


	//   ....[14]....
        /*0880*/ 	.word	0x00000660
        /*0884*/ 	.word	0x000000ff
        /*0888*/ 	.word	0x00033490
        /*088c*/ 	.short	0x0100
        /*088e*/ 	.byte	0x08
	.zero		1


	//   ....[15]....
        /*0890*/ 	.word	0x00000670
        /*0894*/ 	.word	0x000000ff
        /*0898*/ 	.word	0x000334a0
        /*089c*/ 	.short	0x0100
        /*089e*/ 	.byte	0x08
	.zero		1


	//   ....[16]....
        /*08a0*/ 	.word	0x00000680
        /*08a4*/ 	.word	0x000000ff
        /*08a8*/ 	.word	0x00033498
        /*08ac*/ 	.short	0x0100
        /*08ae*/ 	.byte	0x08
	.zero		1


	//   ....[17]....
        /*08b0*/ 	.word	0x00000690
        /*08b4*/ 	.word	0x000000ff
        /*08b8*/ 	.word	0x000334a8
        /*08bc*/ 	.short	0x0100
        /*08be*/ 	.byte	0x08
	.zero		1


	//   ....[18]....
        /*08c0*/ 	.word	0x000007d0
        /*08c4*/ 	.word	0x000000ff
        /*08c8*/ 	.word	0x000334b0
        /*08cc*/ 	.short	0x0100
        /*08ce*/ 	.byte	0x08
	.zero		1


	//   ....[19]....
        /*08d0*/ 	.word	0x000007e0
        /*08d4*/ 	.word	0x000000ff
        /*08d8*/ 	.word	0x000334c0
        /*08dc*/ 	.short	0x0100
        /*08de*/ 	.byte	0x08
	.zero		1


	//   ....[20]....
        /*08e0*/ 	.word	0x000007f0
        /*08e4*/ 	.word	0x000000ff
        /*08e8*/ 	.word	0x000334b8
        /*08ec*/ 	.short	0x0100
        /*08ee*/ 	.byte	0x08
	.zero		1


	//   ....[21]....
        /*08f0*/ 	.word	0x00000800
        /*08f4*/ 	.word	0x000000ff
        /*08f8*/ 	.word	0x000334c8
        /*08fc*/ 	.short	0x0100
        /*08fe*/ 	.byte	0x08
	.zero		1


	//   ....[22]....
        /*0900*/ 	.word	0x000016b0
        /*0904*/ 	.word	0x000000ff
        /*0908*/ 	.word	0x00033400
        /*090c*/ 	.short	0x010a
        /*090e*/ 	.byte	0x24
	.zero		1


	//   ....[23]....
        /*0910*/ 	.word	0x00001720
        /*0914*/ 	.word	0x000000ff
        /*0918*/ 	.word	0x00033430
        /*091c*/ 	.short	0x010a
        /*091e*/ 	.byte	0x24
	.zero		1


	//   ....[24]....
        /*0920*/ 	.word	0x00001780
        /*0924*/ 	.word	0x000000ff
        /*0928*/ 	.word	0x00033430
        /*092c*/ 	.short	0x010a
        /*092e*/ 	.byte	0x24
	.zero		1


	//   ....[25]....
        /*0930*/ 	.word	0x00002580
        /*0934*/ 	.word	0x000000ff
        /*0938*/ 	.word	0x00000000
        /*093c*/ 	.short	0x0101
        /*093e*/ 	.byte	0x04
	.zero		1


	//   ....[26]....
        /*0940*/ 	.word	0x00004f50
        /*0944*/ 	.word	0x000000ff
        /*0948*/ 	.word	0x00033430
        /*094c*/ 	.short	0x010a
        /*094e*/ 	.byte	0x04
	.zero		1


	//   ....[27]....
        /*0950*/ 	.word	0x00004f90
        /*0954*/ 	.word	0x000000ff
        /*0958*/ 	.word	0x00033430
        /*095c*/ 	.short	0x010a
        /*095e*/ 	.byte	0x04
	.zero		1


	//   ....[28]....
        /*0960*/ 	.word	0x00005c60
        /*0964*/ 	.word	0x000000ff
        /*0968*/ 	.word	0x00033450
        /*096c*/ 	.short	0x010a
        /*096e*/ 	.byte	0x04
	.zero		1


	//   ....[29]....
        /*0970*/ 	.word	0x00005ca0
        /*0974*/ 	.word	0x000000ff
        /*0978*/ 	.word	0x00033450
        /*097c*/ 	.short	0x010a
        /*097e*/ 	.byte	0x04
	.zero		1


	//   ....[30]....
        /*0980*/ 	.word	0x00006470
        /*0984*/ 	.word	0x000000ff
        /*0988*/ 	.word	0x00000000
        /*098c*/ 	.short	0x0101
        /*098e*/ 	.byte	0x04
	.zero		1


	//   ....[31]....
        /*0990*/ 	.word	0x000075b0
        /*0994*/ 	.word	0x000000ff
        /*0998*/ 	.word	0x00000000
        /*099c*/ 	.short	0x0101
        /*099e*/ 	.byte	0x04
	.zero		1


	//   ....[32]....
        /*09a0*/ 	.word	0x00007e20
        /*09a4*/ 	.word	0x000000ff
        /*09a8*/ 	.word	0x00033450
        /*09ac*/ 	.short	0x010a
        /*09ae*/ 	.byte	0x09
	.zero		1


	//   ....[33]....
        /*09b0*/ 	.word	0x00007e60
        /*09b4*/ 	.word	0x000000ff
        /*09b8*/ 	.word	0x00033450
        /*09bc*/ 	.short	0x010a
        /*09be*/ 	.byte	0x09
	.zero		1


	//   ....[34]....
        /*09c0*/ 	.word	0x000084f0
        /*09c4*/ 	.word	0x000000ff
        /*09c8*/ 	.word	0x00000000
        /*09cc*/ 	.short	0x0101
        /*09ce*/ 	.byte	0x04
	.zero		1


	//   ....[35]....
        /*09d0*/ 	.word	0x0000a420
        /*09d4*/ 	.word	0x000000ff
        /*09d8*/ 	.word	0x00000000
        /*09dc*/ 	.short	0x0101
        /*09de*/ 	.byte	0x04
	.zero		1


	//   ....[36]....
        /*09e0*/ 	.word	0x0000cea0
        /*09e4*/ 	.word	0x000000ff
        /*09e8*/ 	.word	0x00033480
        /*09ec*/ 	.short	0x010a
        /*09ee*/ 	.byte	0x29
	.zero		1


	//   ....[37]....
        /*09f0*/ 	.word	0x0000d5a0
        /*09f4*/ 	.word	0x000000ff
        /*09f8*/ 	.word	0x00033470
        /*09fc*/ 	.short	0x0107
        /*09fe*/ 	.byte	0x29
	.zero		1


	//   ....[38]....
        /*0a00*/ 	.word	0x0000d630
        /*0a04*/ 	.word	0x000000ff
        /*0a08*/ 	.word	0x00033470
        /*0a0c*/ 	.short	0x0101
        /*0a0e*/ 	.byte	0x29
	.zero		1


	//   ....[39]....
        /*0a10*/ 	.word	0x0000d660
        /*0a14*/ 	.word	0x000000ff
        /*0a18*/ 	.word	0x00033440
        /*0a1c*/ 	.short	0x010a
        /*0a1e*/ 	.byte	0x29
	.zero		1


	//   ....[40]....
        /*0a20*/ 	.word	0x0000dc50
        /*0a24*/ 	.word	0x000000ff
        /*0a28*/ 	.word	0x00033430
        /*0a2c*/ 	.short	0x0107
        /*0a2e*/ 	.byte	0x29
	.zero		1


	//   ....[41]....
        /*0a30*/ 	.word	0x0000dce0
        /*0a34*/ 	.word	0x000000ff
        /*0a38*/ 	.word	0x00033430
        /*0a3c*/ 	.short	0x0101
        /*0a3e*/ 	.byte	0x29
	.zero		1


	//   ....[42]....
        /*0a40*/ 	.word	0x0000e440
        /*0a44*/ 	.word	0x000000ff
        /*0a48*/ 	.word	0x00033400
        /*0a4c*/ 	.short	0x0107
        /*0a4e*/ 	.byte	0x29
	.zero		1


	//   ....[43]....
        /*0a50*/ 	.word	0x0000e4a0
        /*0a54*/ 	.word	0x000000ff
        /*0a58*/ 	.word	0x00033400
        /*0a5c*/ 	.short	0x0101
        /*0a5e*/ 	.byte	0x29
	.zero		1


	//   ....[44]....
        /*0a60*/ 	.word	0x0000e4b0
        /*0a64*/ 	.word	0x000000ff
        /*0a68*/ 	.word	0x00033420
        /*0a6c*/ 	.short	0x010a
        /*0a6e*/ 	.byte	0x29
	.zero		1


	//   ....[45]....
        /*0a70*/ 	.word	0x0000e8d0
        /*0a74*/ 	.word	0x00000005
        /*0a78*/ 	.word	0x00033480
        /*0a7c*/ 	.short	0x010a
        /*0a7e*/ 	.byte	0x3f
	.zero		1


	//   ....[46]....
        /*0a80*/ 	.word	0x0000ee40
        /*0a84*/ 	.word	0x00000005
        /*0a88*/ 	.word	0x00033470
        /*0a8c*/ 	.short	0x0107
        /*0a8e*/ 	.byte	0x3f
	.zero		1


	//   ....[47]....
        /*0a90*/ 	.word	0x0000eed0
        /*0a94*/ 	.word	0x00000005
        /*0a98*/ 	.word	0x00033470
        /*0a9c*/ 	.short	0x0101
        /*0a9e*/ 	.byte	0x3f
	.zero		1


	//   ....[48]....
        /*0aa0*/ 	.word	0x0000ef00
        /*0aa4*/ 	.word	0x00000005
        /*0aa8*/ 	.word	0x00033440
        /*0aac*/ 	.short	0x010a
        /*0aae*/ 	.byte	0x3f
	.zero		1


	//   ....[49]....
        /*0ab0*/ 	.word	0x0000f400
        /*0ab4*/ 	.word	0x00000005
        /*0ab8*/ 	.word	0x00033430
        /*0abc*/ 	.short	0x0107
        /*0abe*/ 	.byte	0x3f
	.zero		1


	//   ....[50]....
        /*0ac0*/ 	.word	0x0000f4a0
        /*0ac4*/ 	.word	0x00000005
        /*0ac8*/ 	.word	0x00033430
        /*0acc*/ 	.short	0x0101
        /*0ace*/ 	.byte	0x3f
	.zero		1


	//   ....[51]....
        /*0ad0*/ 	.word	0x0000f520
        /*0ad4*/ 	.word	0x00000005
        /*0ad8*/ 	.word	0x00033470
        /*0adc*/ 	.short	0x010a
        /*0ade*/ 	.byte	0x3f
	.zero		1


	//   ....[52]....
        /*0ae0*/ 	.word	0x0000f5c0
        /*0ae4*/ 	.word	0x00000005
        /*0ae8*/ 	.word	0x00033460
        /*0aec*/ 	.short	0x010a
        /*0aee*/ 	.byte	0x3f
	.zero		1


	//   ....[53]....
        /*0af0*/ 	.word	0x0000fc80
        /*0af4*/ 	.word	0x00000005
        /*0af8*/ 	.word	0x00033450
        /*0afc*/ 	.short	0x0101
        /*0afe*/ 	.byte	0x3f
	.zero		1


	//   ....[54]....
        /*0b00*/ 	.word	0x0000fd20
        /*0b04*/ 	.word	0x00000005
        /*0b08*/ 	.word	0x00000000
        /*0b0c*/ 	.short	0x0101
        /*0b0e*/ 	.byte	0x3f
	.zero		1


	//   ....[55]....
        /*0b10*/ 	.word	0x0000fdf0
        /*0b14*/ 	.word	0x00000000
        /*0b18*/ 	.word	0x00033470
        /*0b1c*/ 	.short	0x010a
        /*0b1e*/ 	.byte	0x3f
	.zero		1


	//   ....[56]....
        /*0b20*/ 	.word	0x0000fea0
        /*0b24*/ 	.word	0x00000000
        /*0b28*/ 	.word	0x00033460
        /*0b2c*/ 	.short	0x010a
        /*0b2e*/ 	.byte	0x3f
	.zero		1


	//   ....[57]....
        /*0b30*/ 	.word	0x00010560
        /*0b34*/ 	.word	0x00000000
        /*0b38*/ 	.word	0x00033450
        /*0b3c*/ 	.short	0x0101
        /*0b3e*/ 	.byte	0x3f
	.zero		1


	//   ....[58]....
        /*0b40*/ 	.word	0x000105e0
        /*0b44*/ 	.word	0x00000000
        /*0b48*/ 	.word	0x00000000
        /*0b4c*/ 	.short	0x0101
        /*0b4e*/ 	.byte	0x3f
	.zero		1


	//   ....[59]....
        /*0b50*/ 	.word	0x00010680
        /*0b54*/ 	.word	0x00000005
        /*0b58*/ 	.word	0x00033420
        /*0b5c*/ 	.short	0x010a
        /*0b5e*/ 	.byte	0x3f
	.zero		1


	//   ....[60]....
        /*0b60*/ 	.word	0x000107a0
        /*0b64*/ 	.word	0x00000004
        /*0b68*/ 	.word	0x00033440
        /*0b6c*/ 	.short	0x010a
        /*0b6e*/ 	.byte	0x3f
	.zero		1


	//   ....[61]....
        /*0b70*/ 	.word	0x00010840
        /*0b74*/ 	.word	0x00000005
        /*0b78*/ 	.word	0x00033440
        /*0b7c*/ 	.short	0x010a
        /*0b7e*/ 	.byte	0x3f
	.zero		1


	//   ....[62]....
        /*0b80*/ 	.word	0x00010880
        /*0b84*/ 	.word	0x00000004
        /*0b88*/ 	.word	0x00033460
        /*0b8c*/ 	.short	0x010a
        /*0b8e*/ 	.byte	0x3f
	.zero		1


	//   ....[63]....
        /*0b90*/ 	.word	0x000108c0
        /*0b94*/ 	.word	0x00000005
        /*0b98*/ 	.word	0x00033460
        /*0b9c*/ 	.short	0x010a
        /*0b9e*/ 	.byte	0x3f
	.zero		1


	//   ....[64]....
        /*0ba0*/ 	.word	0x00010900
        /*0ba4*/ 	.word	0x00000004
        /*0ba8*/ 	.word	0x00033480
        /*0bac*/ 	.short	0x010a
        /*0bae*/ 	.byte	0x3f
	.zero		1


	//   ....[65]....
        /*0bb0*/ 	.word	0x00010940
        /*0bb4*/ 	.word	0x00000005
        /*0bb8*/ 	.word	0x00033480
        /*0bbc*/ 	.short	0x010a
        /*0bbe*/ 	.byte	0x3f
	.zero		1


	//   ....[66]....
        /*0bc0*/ 	.word	0x000109b0
        /*0bc4*/ 	.word	0x00000003
        /*0bc8*/ 	.word	0x00033400
        /*0bcc*/ 	.short	0x010a
        /*0bce*/ 	.byte	0x3f
	.zero		1


	//   ....[67]....
        /*0bd0*/ 	.word	0x00010a10
        /*0bd4*/ 	.word	0x00000003
        /*0bd8*/ 	.word	0x00033430
        /*0bdc*/ 	.short	0x010a
        /*0bde*/ 	.byte	0x3f
	.zero		1


	//   ....[68]....
        /*0be0*/ 	.word	0x00010a70
        /*0be4*/ 	.word	0x00000007
        /*0be8*/ 	.word	0x00033430
        /*0bec*/ 	.short	0x010a
        /*0bee*/ 	.byte	0x3f
	.zero		1


	//   ....[69]....
        /*0bf0*/ 	.word	0x00010ad0
        /*0bf4*/ 	.word	0x00000007
        /*0bf8*/ 	.word	0x00033450
        /*0bfc*/ 	.short	0x010a
        /*0bfe*/ 	.byte	0x3f
	.zero		1


	//   ....[70]....
        /*0c00*/ 	.word	0x00010b30
        /*0c04*/ 	.word	0x00000003
        /*0c08*/ 	.word	0x00033450
        /*0c0c*/ 	.short	0x010a
        /*0c0e*/ 	.byte	0x3f
	.zero		1


	//   ....[71]....
        /*0c10*/ 	.word	0x00010c10
        /*0c14*/ 	.word	0x00000003
        /*0c18*/ 	.word	0x00033480
        /*0c1c*/ 	.short	0x010a
        /*0c1e*/ 	.byte	0x3f
	.zero		1


	//   ....[72]....
        /*0c20*/ 	.word	0x00011420
        /*0c24*/ 	.word	0x00000003
        /*0c28*/ 	.word	0x00033440
        /*0c2c*/ 	.short	0x010a
        /*0c2e*/ 	.byte	0x3f
	.zero		1


	//   ....[73]....
        /*0c30*/ 	.word	0x00012030
        /*0c34*/ 	.word	0x00000003
        /*0c38*/ 	.word	0x00033420
        /*0c3c*/ 	.short	0x010a
        /*0c3e*/ 	.byte	0x3f
	.zero		1


	//   ....[74]....
        /*0c40*/ 	.word	0x00012080
        /*0c44*/ 	.word	0x00000005
        /*0c48*/ 	.word	0x00033480
        /*0c4c*/ 	.short	0x010a
        /*0c4e*/ 	.byte	0x3f
	.zero		1


	//   ....[75]....
        /*0c50*/ 	.word	0x000126c0
        /*0c54*/ 	.word	0x00000005
        /*0c58*/ 	.word	0x00033440
        /*0c5c*/ 	.short	0x010a
        /*0c5e*/ 	.byte	0x3f
	.zero		1


	//   ....[76]....
        /*0c60*/ 	.word	0x00012cd0
        /*0c64*/ 	.word	0x00000005
        /*0c68*/ 	.word	0x00033470
        /*0c6c*/ 	.short	0x010a
        /*0c6e*/ 	.byte	0x3f
	.zero		1


	//   ....[77]....
        /*0c70*/ 	.word	0x00012d20
        /*0c74*/ 	.word	0x00000005
        /*0c78*/ 	.word	0x00033460
        /*0c7c*/ 	.short	0x010a
        /*0c7e*/ 	.byte	0x3f
	.zero		1


	//   ....[78]....
        /*0c80*/ 	.word	0x00012d70
        /*0c84*/ 	.word	0x00000000
        /*0c88*/ 	.word	0x00033470
        /*0c8c*/ 	.short	0x010a
        /*0c8e*/ 	.byte	0x3f
	.zero		1


	//   ....[79]....
        /*0c90*/ 	.word	0x00012dc0
        /*0c94*/ 	.word	0x00000000
        /*0c98*/ 	.word	0x00033460
        /*0c9c*/ 	.short	0x010a
        /*0c9e*/ 	.byte	0x3f
	.zero		1


	//   ....[80]....
        /*0ca0*/ 	.word	0x00012e10
        /*0ca4*/ 	.word	0x00000005
        /*0ca8*/ 	.word	0x00033420
        /*0cac*/ 	.short	0x010a
        /*0cae*/ 	.byte	0x3f
	.zero		1


	//   ....[81]....
        /*0cb0*/ 	.word	0x00012e60
        /*0cb4*/ 	.word	0x00000004
        /*0cb8*/ 	.word	0x00033440
        /*0cbc*/ 	.short	0x010a
        /*0cbe*/ 	.byte	0x3f
	.zero		1


	//   ....[82]....
        /*0cc0*/ 	.word	0x00012eb0
        /*0cc4*/ 	.word	0x00000005
        /*0cc8*/ 	.word	0x00033440
        /*0ccc*/ 	.short	0x010a
        /*0cce*/ 	.byte	0x3f
	.zero		1


	//   ....[83]....
        /*0cd0*/ 	.word	0x00012f00
        /*0cd4*/ 	.word	0x00000004
        /*0cd8*/ 	.word	0x00033460
        /*0cdc*/ 	.short	0x010a
        /*0cde*/ 	.byte	0x3f
	.zero		1


	//   ....[84]....
        /*0ce0*/ 	.word	0x00012f50
        /*0ce4*/ 	.word	0x00000005
        /*0ce8*/ 	.word	0x00033460
        /*0cec*/ 	.short	0x010a
        /*0cee*/ 	.byte	0x3f
	.zero		1


	//   ....[85]....
        /*0cf0*/ 	.word	0x00012fa0
        /*0cf4*/ 	.word	0x00000004
        /*0cf8*/ 	.word	0x00033480
        /*0cfc*/ 	.short	0x010a
        /*0cfe*/ 	.byte	0x3f
	.zero		1


	//----- nvinfo : EIATTR_NUM_MBARRIERS
	.align		4
.L_96:
        /*0d00*/ 	.byte	0x03, 0x38
        /*0d02*/ 	.short	0x0016


	//----- nvinfo : EIATTR_EXIT_INSTR_OFFSETS
	.align		4
        /*0d04*/ 	.byte	0x04, 0x1c
        /*0d06*/ 	.short	(.L_98 - .L_97)


	//   ....[0]....
.L_97:
        /*0d08*/ 	.word	0x00010990


	//----- nvinfo : EIATTR_MAX_THREADS
	.align		4
.L_98:
        /*0d0c*/ 	.byte	0x04, 0x05
        /*0d0e*/ 	.short	(.L_100 - .L_99)
.L_99:
        /*0d10*/ 	.word	0x00000180
        /*0d14*/ 	.word	0x00000001
        /*0d18*/ 	.word	0x00000001


	//----- nvinfo : EIATTR_CRS_STACK_SIZE
	.align		4
.L_100:
        /*0d1c*/ 	.byte	0x04, 0x1e
        /*0d1e*/ 	.short	(.L_102 - .L_101)
.L_101:
        /*0d20*/ 	.word	0x00000000


	//----- nvinfo : EIATTR_CBANK_PARAM_SIZE
	.align		4
.L_102:
        /*0d24*/ 	.byte	0x03, 0x19
        /*0d26*/ 	.short	0x0a70


	//----- nvinfo : EIATTR_PARAM_CBANK
	.align		4
        /*0d28*/ 	.byte	0x04, 0x0a
        /*0d2a*/ 	.short	(.L_104 - .L_103)
	.align		4
.L_103:
        /*0d2c*/ 	.word	index@(.nv.constant0._ZN7cutlass13device_kernelIN5flash11enable_sm90INS1_16FlashAttnFwdSm90INS1_25CollectiveMainloopFwdSm90ILi2EN4cute5tupleIJNS5_1CILi1EEES8_S8_EEENS6_IJNS7_ILi128EEENS7_ILi160EEENS7_ILi192EEEEEELi192ENS_12float_e4m3_tEfNS_4arch4Sm90ELb0ELb0ELb0ELb0ELb1ELb0ELb0ELb1ELb1ELb1ELb1ELb0EEENS1_21CollectiveEpilogueFwdINS6_IJSA_SC_SB_EEES9_NS_10bfloat16_tESG_Li256ELb0ELb1ELb1ELb1EEENS1_19SingleTileSchedulerILb0ELb1ELb1ELi128EEEEEEEEEvNT_6ParamsE)
        /*0d30*/ 	.short	0x0210
        /*0d32*/ 	.short	0x0a70


	//----- nvinfo : EIATTR_SW_WAR
	.align		4
.L_104:
        /*0d34*/ 	.byte	0x04, 0x36
        /*0d36*/ 	.short	(.L_106 - .L_105)
.L_105:
        /*0d38*/ 	.word	0x00000008
.L_106:


//--------------------- .nv.info._ZN7cutlass13device_kernelIN5flash11enable_sm90INS1_16FlashAttnFwdSm90INS1_25CollectiveMainloopFwdSm90ILi2EN4cute5tupleIJNS5_1CILi1EEES8_S8_EEENS6_IJNS7_ILi128EEENS7_ILi160EEENS7_ILi192EEEEEELi192ENS_12float_e4m3_tEfNS_4arch4Sm90ELb0ELb0ELb0ELb1ELb1ELb0ELb0ELb1ELb1ELb1ELb1ELb0EEENS1_21CollectiveEpilogueFwdINS6_IJSA_SC_SB_EEES9_NS_10bfloat16_tESG_Li256ELb1ELb1ELb1ELb1EEENS1_36VarlenDynamicPersistentTileSchedulerILi128ELi160ELi256ELi128ELb1ELb1ELb1ELb0ELb1ELb1EEEEEEEEEvNT_6ParamsE --------------------------
	.section	.nv.info._ZN7cutlass13device_kernelIN5flash11enable_sm90INS1_16FlashAttnFwdSm90INS1_25CollectiveMainloopFwdSm90ILi2EN4cute5tupleIJNS5_1CILi1EEES8_S8_EEENS6_IJNS7_ILi128EEENS7_ILi160EEENS7_ILi192EEEEEELi192ENS_12float_e4m3_tEfNS_4arch4Sm90ELb0ELb0ELb0ELb1ELb1ELb0ELb0ELb1ELb1ELb1ELb1ELb0EEENS1_21CollectiveEpilogueFwdINS6_IJSA_SC_SB_EEES9_NS_10bfloat16_tESG_Li256ELb1ELb1ELb1ELb1EEENS1_36VarlenDynamicPersistentTileSchedulerILi128ELi160ELi256ELi128ELb1ELb1ELb1ELb0ELb1ELb1EEEEEEEEEvNT_6ParamsE,"",@"SHT_CUDA_INFO"
	.sectionflags	@""
	.align	4


	//----- nvinfo : EIATTR_CUDA_API_VERSION
	.align		4
        /*0000*/ 	.byte	0x04, 0x37
        /*0002*/ 	.short	(.L_108 - .L_107)
.L_107:
        /*0004*/ 	.word	0x00000082


	//----- nvinfo : EIATTR_KPARAM_INFO
	.align		4
.L_108:
        /*0008*/ 	.byte	0x04, 0x17
        /*000a*/ 	.short	(.L_110 - .L_109)
.L_109:
        /*000c*/ 	.word	0x00000000
        /*0010*/ 	.short	0x0000
        /*0012*/ 	.short	0x0070
        /*0014*/ 	.byte	0x00, 0xf0, 0x01, 0x2a


	//----- nvinfo : EIATTR_SPARSE_MMA_MASK
	.align		4
.L_110:
        /*0018*/ 	.byte	0x03, 0x50
        /*001a*/ 	.short	0x0000


	//----- nvinfo : EIATTR_MAXREG_COUNT
	.align		4
        /*001c*/ 	.byte	0x03, 0x1b
        /*001e*/ 	.short	0x00a8


	//----- nvinfo : EIATTR_NUM_BARRIERS
	.align		4
        /*0020*/ 	.byte	0x02, 0x4c
        /*0022*/ 	.byte	0x10
	.zero		1


	//----- nvinfo : EIATTR_EXTERNS
	.align		4
        /*0024*/ 	.byte	0x04, 0x0f
        /*0026*/ 	.short	(.L_112 - .L_111)


	//   ....[0]....
	.align		4
.L_111:
        /*0028*/ 	.word	index@(__assertfail)


	//----- nvinfo : EIATTR_ANNOTATIONS
	.align		4
.L_112:
        /*002c*/ 	.byte	0x04, 0x55
        /*002e*/ 	.short	(.L_114 - .L_113)


	//   ....[0]....
.L_113:
        /*0030*/ 	.word	0x00000001
        /*0034*/ 	.byte	0x20, 0x0c, 0x00, 0x00, 0x01, 0x00, 0x00, 0x00, 0x10, 0x0d, 0x00, 0x00, 0x01, 0x00, 0x00, 0x00
        /* <DEDUP_REMOVED lines=23> */
        /*01b4*/ 	.byte	0xf0, 0x4e, 0x01, 0x00


	//----- nvinfo : EIATTR_MERCURY_ISA_VERSION
	.align		4
.L_114:
        /*01b8*/ 	.byte	0x03, 0x5f
        /*01ba*/ 	.short	0x0101


	//----- nvinfo : EIATTR_UNUSED_LOAD_BYTE_OFFSET
	.align		4
        /*01bc*/ 	.byte	0x04, 0x44
        /*01be*/ 	.short	(.L_116 - .L_115)


	//   ....[0]....
.L_115:
        /*01c0*/ 	.word	0x00000980
        /*01c4*/ 	.word	0x0000fff0


	//   ....[1]....
        /*01c8*/ 	.word	0x000091f0
        /*01cc*/ 	.word	0x0000fff0


	//----- nvinfo : EIATTR_INT_WARP_WIDE_INSTR_OFFSETS
	.align		4
.L_116:
        /*01d0*/ 	.byte	0x04, 0x31
        /*01d2*/ 	.short	(.L_118 - .L_117)


	//   ....[0]....
.L_117:
        /*01d4*/ 	.word	0x000000c0


	//   ....[1]....
        /*01d8*/ 	.word	0x000000d0


	//   ....[2]....
        /*01dc*/ 	.word	0x00000170


	//   ....[3]....
        /*01e0*/ 	.word	0x0000f9d0


	//   ....[4]....
        /*01e4*/ 	.word	0x0000fa60


	//   ....[5]....
        /*01e8*/ 	.word	0x00013920


	//   ....[6]....
        /*01ec*/ 	.word	0x000139b0


	//----- nvinfo : EIATTR_COOP_GROUP_MASK_REGIDS
	.align		4
.L_118:
        /*01f0*/ 	.byte	0x04, 0x29
        /*01f2*/ 	.short	(.L_120 - .L_119)


	//   ....[0]....
.L_119:
        /*01f4*/ 	.word	0xffffffff


	//   ....[1]....
        /*01f8*/ 	.word	0xffffffff


	//   ....[2]....
        /*01fc*/ 	.word	0xffffffff


	//   ....[3]....
        /*0200*/ 	.word	0xffffffff


	//   ....[4]....
        /*0204*/ 	.word	0xffffffff


	//   ....[5]....
        /*0208*/ 	.word	0xffffffff


	//   ....[6]....
        /*020c*/ 	.word	0xffffffff


	//   ....[7]....
        /*0210*/ 	.word	0xffffffff


	//   ....[8]....
        /*0214*/ 	.word	0xffffffff


	//   ....[9]....
        /*0218*/ 	.word	0xffffffff


	//   ....[10]....
        /*021c*/ 	.word	0xffffffff


	//   ....[11]....
        /*0220*/ 	.word	0xffffffff


	//   ....[12]....
        /*0224*/ 	.word	0xffffffff


	//   ....[13]....
        /*0228*/ 	.word	0xffffffff


	//   ....[14]....
        /*022c*/ 	.word	0xffffffff


	//   ....[15]....
        /*0230*/ 	.word	0xffffffff


	//   ....[16]....
        /*0234*/ 	.word	0xffffffff


	//   ....[17]....
        /*0238*/ 	.word	0xffffffff


	//   ....[18]....
        /*023c*/ 	.word	0xffffffff


	//   ....[19]....
        /*0240*/ 	.word	0xffffffff


	//   ....[20]....
        /*0244*/ 	.word	0xffffffff


	//   ....[21]....
        /*0248*/ 	.word	0xffffffff


	//   ....[22]....
        /*024c*/ 	.word	0xffffffff


	//   ....[23]....
        /*0250*/ 	.word	0xffffffff


	//   ....[24]....
        /*0254*/ 	.word	0xffffffff


	//   ....[25]....
        /*0258*/ 	.word	0xffffffff


	//   ....[26]....
        /*025c*/ 	.word	0xffffffff


	//   ....[27]....
        /*0260*/ 	.word	0xffffffff


	//   ....[28]....
        /*0264*/ 	.word	0xffffffff


	//   ....[29]....
        /*0268*/ 	.word	0xffffffff


	//   ....[30]....
        /*026c*/ 	.word	0xffffffff


	//   ....[31]....
        /*0270*/ 	.word	0xffffffff


	//   ....[32]....
        /*0274*/ 	.word	0xffffffff


	//   ....[33]....
        /*0278*/ 	.word	0xffffffff


	//   ....[34]....
        /*027c*/ 	.word	0xffffffff


	//   ....[35]....
        /*0280*/ 	.word	0xffffffff


	//   ....[36]....
        /*0284*/ 	.word	0xffffffff


	//   ....[37]....
        /*0288*/ 	.word	0xffffffff


	//   ....[38]....
        /*028c*/ 	.word	0xffffffff


	//   ....[39]....
        /*0290*/ 	.word	0xffffffff


	//   ....[40]....
        /*0294*/ 	.word	0xffffffff


	//   ....[41]....
        /*0298*/ 	.word	0xffffffff


	//   ....[42]....
        /*029c*/ 	.word	0xffffffff


	//   ....[43]....
        /*02a0*/ 	.word	0xffffffff


	//   ....[44]....
        /*02a4*/ 	.word	0xffffffff


	//   ....[45]....
        /*02a8*/ 	.word	0xffffffff


	//   ....[46]....
        /*02ac*/ 	.word	0xffffffff


	//   ....[47]....
        /*02b0*/ 	.word	0xffffffff


	//   ....[48]....
        /*02b4*/ 	.word	0xffffffff


	//   ....[49]....
        /*02b8*/ 	.word	0xffffffff


	//   ....[50]....
        /*02bc*/ 	.word	0xffffffff


	//   ....[51]....
        /*02c0*/ 	.word	0xffffffff


	//   ....[52]....
        /*02c4*/ 	.word	0xffffffff


	//   ....[53]....
        /*02c8*/ 	.word	0xffffffff


	//   ....[54]....
        /*02cc*/ 	.word	0xffffffff


	//   ....[55]....
        /*02d0*/ 	.word	0xffffffff


	//   ....[56]....
        /*02d4*/ 	.word	0xffffffff


	//   ....[57]....
        /*02d8*/ 	.word	0xffffffff


	//   ....[58]....
        /*02dc*/ 	.word	0xffffffff


	//   ....[59]....
        /*02e0*/ 	.word	0xffffffff


	//   ....[60]....
        /*02e4*/ 	.word	0xffffffff


	//   ....[61]....
        /*02e8*/ 	.word	0xffffffff


	//   ....[62]....
        /*02ec*/ 	.word	0xffffffff


	//   ....[63]....
        /*02f0*/ 	.word	0xffffffff


	//   ....[64]....
        /*02f4*/ 	.word	0xffffffff


	//   ....[65]....
        /*02f8*/ 	.word	0xffffffff


	//   ....[66]....
        /*02fc*/ 	.word	0xffffffff


	//   ....[67]....
        /*0300*/ 	.word	0xffffffff


	//   ....[68]....
        /*0304*/ 	.word	0xffffffff


	//   ....[69]....
        /*0308*/ 	.word	0xffffffff


	//   ....[70]....
        /*030c*/ 	.word	0xffffffff


	//   ....[71]....
        /*0310*/ 	.word	0xffffffff


	//   ....[72]....
        /*0314*/ 	.word	0xffffffff


	//   ....[73]....
        /*0318*/ 	.word	0xffffffff


	//   ....[74]....
        /*031c*/ 	.word	0xffffffff


	//   ....[75]....
        /*0320*/ 	.word	0xffffffff


	//   ....[76]....
        /*0324*/ 	.word	0xffffffff


	//   ....[77]....
        /*0328*/ 	.word	0xffffffff


	//   ....[78]....
        /*032c*/ 	.word	0xffffffff


	//   ....[79]....
        /*0330*/ 	.word	0xffffffff


	//   ....[80]....
        /*0334*/ 	.word	0xffffffff


	//   ....[81]....
        /*0338*/ 	.word	0xffffffff


	//   ....[82]....
        /*033c*/ 	.word	0xffffffff


	//   ....[83]....
        /*0340*/ 	.word	0xffffffff


	//   ....[84]....
        /*0344*/ 	.word	0xffffffff


	//   ....[85]....
        /*0348*/ 	.word	0xffffffff


	//   ....[86]....
        /*034c*/ 	.word	0xffffffff


	//   ....[87]....
        /*0350*/ 	.word	0xffffffff


	//   ....[88]....
        /*0354*/ 	.word	0xffffffff


	//   ....[89]....
        /*0358*/ 	.word	0xffffffff


	//   ....[90]....
        /*035c*/ 	.word	0xffffffff


	//   ....[91]....
        /*0360*/ 	.word	0xffffffff


	//   ....[92]....
        /*0364*/ 	.word	0xffffffff


	//   ....[93]....
        /*0368*/ 	.word	0xffffffff


	//   ....[94]....
        /*036c*/ 	.word	0xffffffff


	//   ....[95]....
        /*0370*/ 	.word	0xffffffff


	//   ....[96]....
        /*0374*/ 	.word	0xffffffff


	//   ....[97]....
        /*0378*/ 	.word	0xffffffff


	//   ....[98]....
        /*037c*/ 	.word	0xffffffff


	//   ....[99]....
        /*0380*/ 	.word	0xffffffff


	//   ....[100]....
        /*0384*/ 	.word	0xffffffff


	//   ....[101]....
        /*0388*/ 	.word	0xffffffff


	//   ....[102]....
        /*038c*/ 	.word	0xffffffff


	//   ....[103]....
        /*0390*/ 	.word	0xffffffff


	//   ....[104]....
        /*0394*/ 	.word	0xffffffff


	//   ....[105]....
        /*0398*/ 	.word	0xffffffff


	//   ....[106]....
        /*039c*/ 	.word	0xffffffff


	//   ....[107]....
        /*03a0*/ 	.word	0xffffffff


	//   ....[108]....
        /*03a4*/ 	.word	0xffffffff


	//   ....[109]....
        /*03a8*/ 	.word	0xffffffff


	//   ....[110]....
        /*03ac*/ 	.word	0xffffffff


	//   ....[111]....
        /*03b0*/ 	.word	0xffffffff


	//   ....[112]....
        /*03b4*/ 	.word	0xffffffff


	//   ....[113]....
        /*03b8*/ 	.word	0xffffffff


	//   ....[114]....
        /*03bc*/ 	.word	0xffffffff


	//   ....[115]....
        /*03c0*/ 	.word	0xffffffff


	//   ....[116]....
        /*03c4*/ 	.word	0xffffffff


	//   ....[117]....
        /*03c8*/ 	.word	0xffffffff


	//   ....[118]....
        /*03cc*/ 	.word	0xffffffff


	//   ....[119]....
        /*03d0*/ 	.word	0xffffffff


	//   ....[120]....
        /*03d4*/ 	.word	0xffffffff


	//   ....[121]....
        /*03d8*/ 	.word	0xffffffff


	//   ....[122]....
        /*03dc*/ 	.word	0xffffffff


	//   ....[123]....
        /*03e0*/ 	.word	0xffffffff


	//   ....[124]....
        /*03e4*/ 	.word	0xffffffff


	//   ....[125]....
        /*03e8*/ 	.word	0xffffffff


	//   ....[126]....
        /*03ec*/ 	.word	0xffffffff


	//   ....[127]....
        /*03f0*/ 	.word	0xffffffff


	//   ....[128]....
        /*03f4*/ 	.word	0xffffffff


	//   ....[129]....
        /*03f8*/ 	.word	0xffffffff


	//   ....[130]....
        /*03fc*/ 	.word	0xffffffff


	//   ....[131]....
        /*0400*/ 	.word	0xffffffff


	//   ....[132]....
        /*0404*/ 	.word	0xffffffff


	//   ....[133]....
        /*0408*/ 	.word	0xffffffff


	//   ....[134]....
        /*040c*/ 	.word	0xffffffff


	//   ....[135]....
        /*0410*/ 	.word	0xffffffff


	//   ....[136]....
        /*0414*/ 	.word	0xffffffff


	//   ....[137]....
        /*0418*/ 	.word	0xffffffff


	//   ....[138]....
        /*041c*/ 	.word	0xffffffff


	//   ....[139]....
        /*0420*/ 	.word	0xffffffff


	//   ....[140]....
        /*0424*/ 	.word	0xffffffff


	//   ....[141]....
        /*0428*/ 	.word	0xffffffff


	//   ....[142]....
        /*042c*/ 	.word	0xffffffff


	//   ....[143]....
        /*0430*/ 	.word	0xffffffff


	//   ....[144]....
        /*0434*/ 	.word	0xffffffff


	//   ....[145]....
        /*0438*/ 	.word	0xffffffff


	//   ....[146]....
        /*043c*/ 	.word	0xffffffff


	//   ....[147]....
        /*0440*/ 	.word	0xffffffff


	//   ....[148]....
        /*0444*/ 	.word	0xffffffff


	//   ....[149]....
        /*0448*/ 	.word	0xffffffff


	//   ....[150]....
        /*044c*/ 	.word	0xffffffff


	//   ....[151]....
        /*0450*/ 	.word	0xffffffff


	//   ....[152]....
        /*0454*/ 	.word	0xffffffff


	//   ....[153]....
        /*0458*/ 	.word	0xffffffff


	//   ....[154]....
        /*045c*/ 	.word	0xffffffff


	//   ....[155]....
        /*0460*/ 	.word	0xffffffff


	//   ....[156]....
        /*0464*/ 	.word	0xffffffff


	//   ....[157]....
        /*0468*/ 	.word	0xffffffff


	//   ....[158]....
        /*046c*/ 	.word	0xffffffff


	//   ....[159]....
        /*0470*/ 	.word	0xffffffff


	//   ....[160]....
        /*0474*/ 	.word	0xffffffff


	//   ....[161]....
        /*0478*/ 	.word	0xffffffff


	//   ....[162]....
        /*047c*/ 	.word	0xffffffff


	//   ....[163]....
        /*0480*/ 	.word	0xffffffff


	//   ....[164]....
        /*0484*/ 	.word	0xffffffff


	//   ....[165]....
        /*0488*/ 	.word	0xffffffff


	//   ....[166]....
        /*048c*/ 	.word	0xffffffff


	//   ....[167]....
        /*0490*/ 	.word	0xffffffff


	//   ....[168]....
        /*0494*/ 	.word	0xffffffff


	//   ....[169]....
        /*0498*/ 	.word	0xffffffff


	//   ....[170]....
        /*049c*/ 	.word	0xffffffff


	//   ....[171]....
        /*04a0*/ 	.word	0xffffffff


	//   ....[172]....
        /*04a4*/ 	.word	0xffffffff


	//   ....[173]....
        /*04a8*/ 	.word	0xffffffff


	//   ....[174]....
        /*04ac*/ 	.word	0xffffffff


	//   ....[175]....
        /*04b0*/ 	.word	0xffffffff


	//   ....[176]....
        /*04b4*/ 	.word	0xffffffff


	//   ....[177]....
        /*04b8*/ 	.word	0xffffffff


	//   ....[178]....
        /*04bc*/ 	.word	0xffffffff


	//   ....[179]....
        /*04c0*/ 	.word	0xffffffff


	//   ....[180]....
        /*04c4*/ 	.word	0xffffffff


	//   ....[181]....
        /*04c8*/ 	.word	0xffffffff


	//   ....[182]....
        /*04cc*/ 	.word	0xffffffff


	//   ....[183]....
        /*04d0*/ 	.word	0xffffffff


	//   ....[184]....
        /*04d4*/ 	.word	0xffffffff


	//   ....[185]....
        /*04d8*/ 	.word	0xffffffff


	//   ....[186]....
        /*04dc*/ 	.word	0xffffffff


	//   ....[187]....
        /*04e0*/ 	.word	0xffffffff


	//   ....[188]....
        /*04e4*/ 	.word	0xffffffff


	//   ....[189]....
        /*04e8*/ 	.word	0xffffffff


	//   ....[190]....
        /*04ec*/ 	.word	0xffffffff


	//   ....[191]....
        /*04f0*/ 	.word	0xffffffff


	//   ....[192]....
        /*04f4*/ 	.word	0xffffffff


	//   ....[193]....
        /*04f8*/ 	.word	0xffffffff


	//   ....[194]....
        /*04fc*/ 	.word	0xffffffff


	//   ....[195]....
        /*0500*/ 	.word	0xffffffff


	//   ....[196]....
        /*0504*/ 	.word	0xffffffff


	//   ....[197]....
        /*0508*/ 	.word	0xffffffff


	//   ....[198]....
        /*050c*/ 	.word	0xffffffff


	//   ....[199]....
        /*0510*/ 	.word	0xffffffff


	//   ....[200]....
        /*0514*/ 	.word	0xffffffff


	//   ....[201]....
        /*0518*/ 	.word	0xffffffff


	//   ....[202]....
        /*051c*/ 	.word	0xffffffff


	//   ....[203]....
        /*0520*/ 	.word	0xffffffff


	//   ....[204]....
        /*0524*/ 	.word	0xffffffff


	//   ....[205]....
        /*0528*/ 	.word	0xffffffff


	//   ....[206]....
        /*052c*/ 	.word	0xffffffff


	//   ....[207]....
        /*0530*/ 	.word	0xffffffff


	//   ....[208]....
        /*0534*/ 	.word	0xffffffff


	//   ....[209]....
        /*0538*/ 	.word	0xffffffff


	//   ....[210]....
        /*053c*/ 	.word	0xffffffff


	//   ....[211]....
        /*0540*/ 	.word	0xffffffff


	//   ....[212]....
        /*0544*/ 	.word	0xffffffff


	//   ....[213]....
        /*0548*/ 	.word	0xffffffff


	//   ....[214]....
        /*054c*/ 	.word	0xffffffff


	//   ....[215]....
        /*0550*/ 	.word	0xffffffff


	//   ....[216]....
        /*0554*/ 	.word	0xffffffff


	//   ....[217]....
        /*0558*/ 	.word	0xffffffff


	//   ....[218]....
        /*055c*/ 	.word	0xffffffff


	//   ....[219]....
        /*0560*/ 	.word	0xffffffff


	//   ....[220]....
        /*0564*/ 	.word	0xffffffff


	//   ....[221]....
        /*0568*/ 	.word	0xffffffff


	//   ....[222]....
        /*056c*/ 	.word	0xffffffff


	//   ....[223]....
        /*0570*/ 	.word	0x0500000f


	//   ....[224]....
        /*0574*/ 	.word	0x0500000f


	//   ....[225]....
        /*0578*/ 	.word	0x0500000f


	//   ....[226]....
        /*057c*/ 	.word	0x0500000f


	//   ....[227]....
        /*0580*/ 	.word	0x0500000f


	//   ....[228]....
        /*0584*/ 	.word	0x0500000f


	//   ....[229]....
        /*0588*/ 	.word	0x0500000f


	//   ....[230]....
        /*058c*/ 	.word	0x0500000f


	//   ....[231]....
        /*0590*/ 	.word	0x0500000f


	//   ....[232]....
        /*0594*/ 	.word	0x0500000f


	//   ....[233]....
        /*0598*/ 	.word	0x0500000f


	//   ....[234]....
        /*059c*/ 	.word	0x0500000f


	//   ....[235]....
        /*05a0*/ 	.word	0x0500000f


	//   ....[236]....
        /*05a4*/ 	.word	0x0500000f


	//   ....[237]....
        /*05a8*/ 	.word	0x0500000f


	//   ....[238]....
        /*05ac*/ 	.word	0x0500000f


	//   ....[239]....
        /*05b0*/ 	.word	0x0500000f


	//   ....[240]....
        /*05b4*/ 	.word	0x0500000f


	//   ....[241]....
        /*05b8*/ 	.word	0x0500000f


	//   ....[242]....
        /*05bc*/ 	.word	0x0500000f


	//   ....[243]....
        /*05c0*/ 	.word	0x0500000f


	//   ....[244]....
        /*05c4*/ 	.word	0x0500000f


	//   ....[245]....
        /*05c8*/ 	.word	0x0500000f


	//   ....[246]....
        /*05cc*/ 	.word	0x0500000f


	//   ....[247]....
        /*05d0*/ 	.word	0x0500000f


	//   ....[248]....
        /*05d4*/ 	.word	0x0500000f


	//   ....[249]....
        /*05d8*/ 	.word	0x0500000f


	//   ....[250]....
        /*05dc*/ 	.word	0x0500000f


	//   ....[251]....
        /*05e0*/ 	.word	0x0500000f


	//   ....[252]....
        /*05e4*/ 	.word	0x0500000f


	//   ....[253]....
        /*05e8*/ 	.word	0x0500000f


	//   ....[254]....
        /*05ec*/ 	.word	0x0500000f


	//   ....[255]....
        /*05f0*/ 	.word	0x0500000f


	//   ....[0]....
        /*05f4*/ 	.word	0x0500000f


	//   ....[1]....
        /*05f8*/ 	.word	0x0500000f


	//   ....[2]....
        /*05fc*/ 	.word	0x0500000f


	//   ....[3]....
        /*0600*/ 	.word	0x0500000f


	//   ....[4]....
        /*0604*/ 	.word	0x0500000f


	//   ....[5]....
        /*0608*/ 	.word	0x0500000f


	//   ....[6]....
        /*060c*/ 	.word	0x0500000f


	//   ....[7]....
        /*0610*/ 	.word	0x0500000f


	//   ....[8]....
        /*0614*/ 	.word	0x0500000f


	//   ....[9]....
        /*0618*/ 	.word	0x0500000f


	//   ....[10]....
        /*061c*/ 	.word	0x0500000f


	//   ....[11]....
        /*0620*/ 	.word	0x0500000f


	//   ....[12]....
        /*0624*/ 	.word	0x0500000f


	//   ....[13]....
        /*0628*/ 	.word	0x0500000f


	//   ....[14]....
        /*062c*/ 	.word	0x0500000f


	//   ....[15]....
        /*0630*/ 	.word	0x0500000f


	//   ....[16]....
        /*0634*/ 	.word	0x0500000f


	//----- nvinfo : EIATTR_COOP_GROUP_INSTR_OFFSETS
	.align		4
.L_120:
        /*0638*/ 	.byte	0x04, 0x28
        /*063a*/ 	.short	(.L_122 - .L_121)


	//   ....[0]....
.L_121:
        /*063c*/ 	.word	0x00000080


	//   ....[1]....
        /*0640*/ 	.word	0x00000090


	//   ....[2]....
        /*0644*/ 	.word	0x000002d0


	//   ....[3]....
        /*0648*/ 	.word	0x00000430


	//   ....[4]....
        /*064c*/ 	.word	0x00000550


	//   ....[5]....
        /*0650*/ 	.word	0x000006b0


	//   ....[6]....
        /*0654*/ 	.word	0x00001c70


	//   ....[7]....
        /*0658*/ 	.word	0x00003720


	//   ....[8]....
        /*065c*/ 	.word	0x00003820


	//   ....[9]....
        /*0660*/ 	.word	0x00003eb0


	//   ....[10]....
        /*0664*/ 	.word	0x00003f20


	//   ....[11]....
        /*0668*/ 	.word	0x00006b70


	//   ....[12]....
        /*066c*/ 	.word	0x00006b80


	//   ....[13]....
        /*0670*/ 	.word	0x00006bc0


	//   ....[14]....
        /*0674*/ 	.word	0x00006bd0


	//   ....[15]....
        /*0678*/ 	.word	0x00008880


	//   ....[16]....
        /*067c*/ 	.word	0x00008890


	//   ....[17]....
        /*0680*/ 	.word	0x000088c0


	//   ....[18]....
        /*0684*/ 	.word	0x000088d0


	//   ....[19]....
        /*0688*/ 	.word	0x00009d70


	//   ....[20]....
        /*068c*/ 	.word	0x00009d90


	//   ....[21]....
        /*0690*/ 	.word	0x00009dc0


	//   ....[22]....
        /*0694*/ 	.word	0x00009de0


	//   ....[23]....
        /*0698*/ 	.word	0x00009e00


	//   ....[24]....
        /*069c*/ 	.word	0x00009e20


	//   ....[25]....
        /*06a0*/ 	.word	0x00009e50


	//   ....[26]....
        /*06a4*/ 	.word	0x00009e60


	//   ....[27]....
        /*06a8*/ 	.word	0x00009e70


	//   ....[28]....
        /*06ac*/ 	.word	0x00009e80


	//   ....[29]....
        /*06b0*/ 	.word	0x00009e90


	//   ....[30]....
        /*06b4*/ 	.word	0x00009ea0


	//   ....[31]....
        /*06b8*/ 	.word	0x00009eb0


	//   ....[32]....
        /*06bc*/ 	.word	0x00009ec0


	//   ....[33]....
        /*06c0*/ 	.word	0x00009ed0


	//   ....[34]....
        /*06c4*/ 	.word	0x00009ee0


	//   ....[35]....
        /*06c8*/ 	.word	0x00009ef0


	//   ....[36]....
        /*06cc*/ 	.word	0x00009f00


	//   ....[37]....
        /*06d0*/ 	.word	0x00009f10


	//   ....[38]....
        /*06d4*/ 	.word	0x00009f20


	//   ....[39]....
        /*06d8*/ 	.word	0x00009f30


	//   ....[40]....
        /*06dc*/ 	.word	0x00009f40


	//   ....[41]....
        /*06e0*/ 	.word	0x00009f50


	//   ....[42]....
        /*06e4*/ 	.word	0x00009f60


	//   ....[43]....
        /*06e8*/ 	.word	0x00009f70


	//   ....[44]....
        /*06ec*/ 	.word	0x00009f80


	//   ....[45]....
        /*06f0*/ 	.word	0x00009f90


	//   ....[46]....
        /*06f4*/ 	.word	0x00009fa0


	//   ....[47]....
        /*06f8*/ 	.word	0x00009fb0


	//   ....[48]....
        /*06fc*/ 	.word	0x00009fc0


	//   ....[49]....
        /*0700*/ 	.word	0x00009fd0


	//   ....[50]....
        /*0704*/ 	.word	0x00009fe0


	//   ....[51]....
        /*0708*/ 	.word	0x00009ff0


	//   ....[52]....
        /*070c*/ 	.word	0x0000a000


	//   ....[53]....
        /*0710*/ 	.word	0x0000a010


	//   ....[54]....
        /*0714*/ 	.word	0x0000a020


	//   ....[55]....
        /*0718*/ 	.word	0x0000a030


	//   ....[56]....
        /*071c*/ 	.word	0x0000a040


	//   ....[57]....
        /*0720*/ 	.word	0x0000a050


	//   ....[58]....
        /*0724*/ 	.word	0x0000a060


	//   ....[59]....
        /*0728*/ 	.word	0x0000a070


	//   ....[60]....
        /*072c*/ 	.word	0x0000a080


	//   ....[61]....
        /*0730*/ 	.word	0x0000a090


	//   ....[62]....
        /*0734*/ 	.word	0x0000a0a0


	//   ....[63]....
        /*0738*/ 	.word	0x0000a0b0


	//   ....[64]....
        /*073c*/ 	.word	0x0000a0c0


	//   ....[65]....
        /*0740*/ 	.word	0x0000a0d0


	//   ....[66]....
        /*0744*/ 	.word	0x0000a0e0


	//   ....[67]....
        /*0748*/ 	.word	0x0000a0f0


	//   ....[68]....
        /*074c*/ 	.word	0x0000a100


	//   ....[69]....
        /*0750*/ 	.word	0x0000a110


	//   ....[70]....
        /*0754*/ 	.word	0x0000a120


	//   ....[71]....
        /*0758*/ 	.word	0x0000a130


	//   ....[72]....
        /*075c*/ 	.word	0x0000a140


	//   ....[73]....
        /*0760*/ 	.word	0x0000a150


	//   ....[74]....
        /*0764*/ 	.word	0x0000a160


	//   ....[75]....
        /*0768*/ 	.word	0x0000a170


	//   ....[76]....
        /*076c*/ 	.word	0x0000a180


	//   ....[77]....
        /*0770*/ 	.word	0x0000a190


	//   ....[78]....
        /*0774*/ 	.word	0x0000a1a0


	//   ....[79]....
        /*0778*/ 	.word	0x0000a1b0


	//   ....[80]....
        /*077c*/ 	.word	0x0000a1c0


	//   ....[81]....
        /*0780*/ 	.word	0x0000a1d0


	//   ....[82]....
        /*0784*/ 	.word	0x0000a1e0


	//   ....[83]....
        /*0788*/ 	.word	0x0000a1f0


	//   ....[84]....
        /*078c*/ 	.word	0x0000a200


	//   ....[85]....
        /*0790*/ 	.word	0x0000a210


	//   ....[86]....
        /*0794*/ 	.word	0x0000a220


	//   ....[87]....
        /*0798*/ 	.word	0x0000a230


	//   ....[88]....
        /*079c*/ 	.word	0x0000a240


	//   ....[89]....
        /*07a0*/ 	.word	0x0000a250


	//   ....[90]....
        /*07a4*/ 	.word	0x0000a260


	//   ....[91]....
        /*07a8*/ 	.word	0x0000a270


	//   ....[92]....
        /*07ac*/ 	.word	0x0000a280


	//   ....[93]....
        /*07b0*/ 	.word	0x0000a290


	//   ....[94]....
        /*07b4*/ 	.word	0x0000a2a0


	//   ....[95]....
        /*07b8*/ 	.word	0x0000a2b0


	//   ....[96]....
        /*07bc*/ 	.word	0x0000a2c0


	//   ....[97]....
        /*07c0*/ 	.word	0x0000a2d0


	//   ....[98]....
        /*07c4*/ 	.word	0x0000a2e0


	//   ....[99]....
        /*07c8*/ 	.word	0x0000a2f0


	//   ....[100]....
        /*07cc*/ 	.word	0x0000a300


	//   ....[101]....
        /*07d0*/ 	.word	0x0000a310


	//   ....[102]....
        /*07d4*/ 	.word	0x0000a320


	//   ....[103]....
        /*07d8*/ 	.word	0x0000a330


	//   ....[104]....
        /*07dc*/ 	.word	0x0000a340


	//   ....[105]....
        /*07e0*/ 	.word	0x0000a350


	//   ....[106]....
        /*07e4*/ 	.word	0x0000a360


	//   ....[107]....
        /*07e8*/ 	.word	0x0000a370


	//   ....[108]....
        /*07ec*/ 	.word	0x0000a380


	//   ....[109]....
        /*07f0*/ 	.word	0x0000a390


	//   ....[110]....
        /*07f4*/ 	.word	0x0000a3a0


	//   ....[111]....
        /*07f8*/ 	.word	0x0000a3b0


	//   ....[112]....
        /*07fc*/ 	.word	0x0000a3c0


	//   ....[113]....
        /*0800*/ 	.word	0x0000a3d0


	//   ....[114]....
        /*0804*/ 	.word	0x0000a3e0


	//   ....[115]....
        /*0808*/ 	.word	0x0000b2d0


	//   ....[116]....
        /*080c*/ 	.word	0x0000b2f0


	//   ....[117]....
        /*0810*/ 	.word	0x0000b300


	//   ....[118]....
        /*0814*/ 	.word	0x0000b310


	//   ....[119]....
        /*0818*/ 	.word	0x0000bc10


	//   ....[120]....
        /*081c*/ 	.word	0x0000bc30


	//   ....[121]....
        /*0820*/ 	.word	0x0000bd70


	//   ....[122]....
        /*0824*/ 	.word	0x0000bd90


	//   ....[123]....
        /*0828*/ 	.word	0x0000be90


	//   ....[124]....
        /*082c*/ 	.word	0x0000beb0


	//   ....[125]....
        /*0830*/ 	.word	0x0000bfc0


	//   ....[126]....
        /*0834*/ 	.word	0x0000bfe0


	//   ....[127]....
        /*0838*/ 	.word	0x0000c460


	//   ....[128]....
        /*083c*/ 	.word	0x0000c470


	//   ....[129]....
        /*0840*/ 	.word	0x0000cc30


	//   ....[130]....
        /*0844*/ 	.word	0x0000cc40


	//   ....[131]....
        /*0848*/ 	.word	0x0000dd40


	//   ....[132]....
        /*084c*/ 	.word	0x0000dd70


	//   ....[133]....
        /*0850*/ 	.word	0x0000de90


	//   ....[134]....
        /*0854*/ 	.word	0x0000deb0


	//   ....[135]....
        /*0858*/ 	.word	0x0000dfb0


	//   ....[136]....
        /*085c*/ 	.word	0x0000dfd0


	//   ....[137]....
        /*0860*/ 	.word	0x0000e0e0


	//   ....[138]....
        /*0864*/ 	.word	0x0000e100


	//   ....[139]....
        /*0868*/ 	.word	0x0000e290


	//   ....[140]....
        /*086c*/ 	.word	0x0000e4b0


	//   ....[141]....
        /*0870*/ 	.word	0x0000e4e0


	//   ....[142]....
        /*0874*/ 	.word	0x0000e510


	//   ....[143]....
        /*0878*/ 	.word	0x0000e540


	//   ....[144]....
        /*087c*/ 	.word	0x0000e570


	//   ....[145]....
        /*0880*/ 	.word	0x0000e5b0


	//   ....[146]....
        /*0884*/ 	.word	0x0000e730


	//   ....[147]....
        /*0888*/ 	.word	0x0000e760


	//   ....[148]....
        /*088c*/ 	.word	0x0000e790


	//   ....[149]....
        /*0890*/ 	.word	0x0000e7c0


	//   ....[150]....
        /*0894*/ 	.word	0x0000e7f0


	//   ....[151]....
        /*0898*/ 	.word	0x0000e820


	//   ....[152]....
        /*089c*/ 	.word	0x0000e8b0


	//   ....[153]....
        /*08a0*/ 	.word	0x0000e900


	//   ....[154]....
        /*08a4*/ 	.word	0x0000e910


	//   ....[155]....
        /*08a8*/ 	.word	0x0000e9b0


	//   ....[156]....
        /*08ac*/ 	.word	0x00010920


	//   ....[157]....
        /*08b0*/ 	.word	0x00010950


	//   ....[158]....
        /*08b4*/ 	.word	0x00010980


	//   ....[159]....
        /*08b8*/ 	.word	0x00010a90


	//   ....[160]....
        /*08bc*/ 	.word	0x00010aa0


	//   ....[161]....
        /*08c0*/ 	.word	0x00010b30


	//   ....[162]....
        /*08c4*/ 	.word	0x00010b40


	//   ....[163]....
        /*08c8*/ 	.word	0x00010b50


	//   ....[164]....
        /*08cc*/ 	.word	0x00010be0


	//   ....[165]....
        /*08d0*/ 	.word	0x00010c80


	//   ....[166]....
        /*08d4*/ 	.word	0x00011060


	//   ....[167]....
        /*08d8*/ 	.word	0x000110a0


	//   ....[168]....
        /*08dc*/ 	.word	0x000110d0


	//   ....[169]....
        /*08e0*/ 	.word	0x000110f0


	//   ....[170]....
        /*08e4*/ 	.word	0x000111c0


	//   ....[171]....
        /*08e8*/ 	.word	0x000111d0


	//   ....[172]....
        /*08ec*/ 	.word	0x00011260


	//   ....[173]....
        /*08f0*/ 	.word	0x00011270


	//   ....[174]....
        /*08f4*/ 	.word	0x00011280


	//   ....[175]....
        /*08f8*/ 	.word	0x00011350


	//   ....[176]....
        /*08fc*/ 	.word	0x00011b20


	//   ....[177]....
        /*0900*/ 	.word	0x00011b50


	//   ....[178]....
        /*0904*/ 	.word	0x00011bb0


	//   ....[179]....
        /*0908*/ 	.word	0x00011c00


	//   ....[180]....
        /*090c*/ 	.word	0x00011c50


	//   ....[181]....
        /*0910*/ 	.word	0x00011cb0


	//   ....[182]....
        /*0914*/ 	.word	0x00011cd0


	//   ....[183]....
        /*0918*/ 	.word	0x00011d10


	//   ....[184]....
        /*091c*/ 	.word	0x000126e0


	//   ....[185]....
        /*0920*/ 	.word	0x000126f0


	//   ....[186]....
        /*0924*/ 	.word	0x00012700


	//   ....[187]....
        /*0928*/ 	.word	0x00012740


	//   ....[188]....
        /*092c*/ 	.word	0x00012780


	//   ....[189]....
        /*0930*/ 	.word	0x00012790


	//   ....[190]....
        /*0934*/ 	.word	0x000127f0


	//   ....[191]....
        /*0938*/ 	.word	0x00012820


	//   ....[192]....
        /*093c*/ 	.word	0x00012860


	//   ....[193]....
        /*0940*/ 	.word	0x000128c0


	//   ....[194]....
        /*0944*/ 	.word	0x00012ce0


	//   ....[195]....
        /*0948*/ 	.word	0x00012cf0


	//   ....[196]....
        /*094c*/ 	.word	0x00012d00


	//   ....[197]....
        /*0950*/ 	.word	0x00012d10


	//   ....[198]....
        /*0954*/ 	.word	0x00012d20


	//   ....[199]....
        /*0958*/ 	.word	0x00012d80


	//   ....[200]....
        /*095c*/ 	.word	0x00012d90


	//   ....[201]....
        /*0960*/ 	.word	0x00012df0


	//   ....[202]....
        /*0964*/ 	.word	0x00012e20


	//   ....[203]....
        /*0968*/ 	.word	0x00012e60


	//   ....[204]....
        /*096c*/ 	.word	0x00014490


	//   ....[205]....
        /*0970*/ 	.word	0x000144e0


	//   ....[206]....
        /*0974*/ 	.word	0x00014510


	//   ....[207]....
        /*0978*/ 	.word	0x00014540


	//   ....[208]....
        /*097c*/ 	.word	0x00014570


	//   ....[209]....
        /*0980*/ 	.word	0x00014580


	//   ....[210]....
        /*0984*/ 	.word	0x000145b0


	//   ....[211]....
        /*0988*/ 	.word	0x00014600


	//   ....[212]....
        /*098c*/ 	.word	0x00014760


	//   ....[213]....
        /*0990*/ 	.word	0x00014790


	//   ....[214]....
        /*0994*/ 	.word	0x000147c0


	//   ....[215]....
        /*0998*/ 	.word	0x000147f0


	//   ....[216]....
        /*099c*/ 	.word	0x00014820


	//   ....[217]....
        /*09a0*/ 	.word	0x00014860


	//   ....[218]....
        /*09a4*/ 	.word	0x000148e0


	//   ....[219]....
        /*09a8*/ 	.word	0x00014930


	//   ....[220]....
        /*09ac*/ 	.word	0x00014940


	//   ....[221]....
        /*09b0*/ 	.word	0x000149d0


	//   ....[222]....
        /*09b4*/ 	.word	0x00015010


	//   ....[223]....
        /*09b8*/ 	.word	0x00015560


	//   ....[224]....
        /*09bc*/ 	.word	0x00015640


	//   ....[225]....
        /*09c0*/ 	.word	0x00015710


	//   ....[226]....
        /*09c4*/ 	.word	0x00015890


	//   ....[227]....
        /*09c8*/ 	.word	0x00015920


	//   ....[228]....
        /*09cc*/ 	.word	0x00015980


	//   ....[229]....
        /*09d0*/ 	.word	0x00015a80


	//   ....[230]....
        /*09d4*/ 	.word	0x00015ae0


	//   ....[231]....
        /*09d8*/ 	.word	0x00015bb0


	//   ....[232]....
        /*09dc*/ 	.word	0x00015c70


	//   ....[233]....
        /*09e0*/ 	.word	0x00015d40


	//   ....[234]....
        /*09e4*/ 	.word	0x00015ec0


	//   ....[235]....
        /*09e8*/ 	.word	0x00015f80


	//   ....[236]....
        /*09ec*/ 	.word	0x000160d0


	//   ....[237]....
        /*09f0*/ 	.word	0x00016120


	//   ....[238]....
        /*09f4*/ 	.word	0x00016220


	//   ....[239]....
        /*09f8*/ 	.word	0x000162d0


	//   ....[240]....
        /*09fc*/ 	.word	0x00016330


	//   ....[241]....
        /*0a00*/ 	.word	0x000163d0


	//   ....[242]....
        /*0a04*/ 	.word	0x000164a0


	//   ....[243]....
        /*0a08*/ 	.word	0x00016570


	//   ....[244]....
        /*0a0c*/ 	.word	0x00016610


	//   ....[245]....
        /*0a10*/ 	.word	0x00016680


	//   ....[246]....
        /*0a14*/ 	.word	0x00016700


	//   ....[247]....
        /*0a18*/ 	.word	0x000167c0


	//   ....[248]....
        /*0a1c*/ 	.word	0x00016840


	//   ....[249]....
        /*0a20*/ 	.word	0x00016920


	//   ....[250]....
        /*0a24*/ 	.word	0x000169a0


	//   ....[251]....
        /*0a28*/ 	.word	0x00016a60


	//   ....[252]....
        /*0a2c*/ 	.word	0x00016b90


	//   ....[253]....
        /*0a30*/ 	.word	0x00016c20


	//   ....[254]....
        /*0a34*/ 	.word	0x00016c80


	//   ....[255]....
        /*0a38*/ 	.word	0x00016d60


	//   ....[0]....
        /*0a3c*/ 	.word	0x00016dc0


	//   ....[1]....
        /*0a40*/ 	.word	0x00016e90


	//   ....[2]....
        /*0a44*/ 	.word	0x00016ef0


	//   ....[3]....
        /*0a48*/ 	.word	0x00016fc0


	//   ....[4]....
        /*0a4c*/ 	.word	0x00017020


	//   ....[5]....
        /*0a50*/ 	.word	0x000170f0


	//   ....[6]....
        /*0a54*/ 	.word	0x000171e0


	//   ....[7]....
        /*0a58*/ 	.word	0x00017270


	//   ....[8]....
        /*0a5c*/ 	.word	0x000172d0


	//   ....[9]....
        /*0a60*/ 	.word	0x000173a0


	//   ....[10]....
        /*0a64*/ 	.word	0x00017400


	//   ....[11]....
        /*0a68*/ 	.word	0x000174d0


	//   ....[12]....
        /*0a6c*/ 	.word	0x00017530


	//   ....[13]....
        /*0a70*/ 	.word	0x00017600


	//   ....[14]....
        /*0a74*/ 	.word	0x00017660


	//   ....[15]....
        /*0a78*/ 	.word	0x00017730


	//   ....[16]....
        /*0a7c*/ 	.word	0x00017980


	//----- nvinfo : EIATTR_REG_RECONFIG
	.align		4
.L_122:
        /*0a80*/ 	.byte	0x01, 0x54
	.zero		2


	//----- nvinfo : EIATTR_SYSCALL_OFFSETS
	.align		4
        /*0a84*/ 	.byte	0x04, 0x46
        /*0a86*/ 	.short	(.L_124 - .L_123)


	//   ....[0]....
.L_123:
        /*0a88*/ 	.word	0x00001df0


	//   ....[1]....
        /*0a8c*/ 	.word	0x0000fbd0


	//   ....[2]....
        /*0a90*/ 	.word	0x0000fd40


	//   ....[3]....
        /*0a94*/ 	.word	0x0000fe90


	//   ....[4]....
        /*0a98*/ 	.word	0x0000ffd0


	//   ....[5]....
        /*0a9c*/ 	.word	0x00011770


	//----- nvinfo : EIATTR_MBARRIER_INSTR_OFFSETS
	.align		4
.L_124:
        /*0aa0*/ 	.byte	0x04, 0x39
        /*0aa2*/ 	.short	(.L_126 - .L_125)


	//   ....[0]....
.L_125:
        /*0aa4*/ 	.word	0x00000180
        /*0aa8*/ 	.word	0x000000ff
        /*0aac*/ 	.word	0x00033400
        /*0ab0*/ 	.short	0x0100
        /*0ab2*/ 	.byte	0x08
	.zero		1


	//   ....[1]....
        /*0ab4*/ 	.word	0x00000190
        /*0ab8*/ 	.word	0x000000ff
        /*0abc*/ 	.word	0x00033420
        /*0ac0*/ 	.short	0x0100
        /*0ac2*/ 	.byte	0x08
	.zero		1


	//   ....[2]....
        /*0ac4*/ 	.word	0x00000280
        /*0ac8*/ 	.word	0x000000ff
        /*0acc*/ 	.word	0x00033430
        /*0ad0*/ 	.short	0x0100
        /*0ad2*/ 	.byte	0x08
	.zero		1


	//   ....[3]....
        /*0ad4*/ 	.word	0x00000290
        /*0ad8*/ 	.word	0x000000ff
        /*0adc*/ 	.word	0x00033440
        /*0ae0*/ 	.short	0x0100
        /*0ae2*/ 	.byte	0x08
	.zero		1


	//   ....[4]....
        /*0ae4*/ 	.word	0x000002a0
        /*0ae8*/ 	.word	0x000000ff
        /*0aec*/ 	.word	0x00033438
        /*0af0*/ 	.short	0x0100
        /*0af2*/ 	.byte	0x08
	.zero		1


	//   ....[5]....
        /*0af4*/ 	.word	0x000002b0
        /*0af8*/ 	.word	0x000000ff
        /*0afc*/ 	.word	0x00033448
        /*0b00*/ 	.short	0x0100
        /*0b02*/ 	.byte	0x08
	.zero		1


	//   ....[6]....
        /*0b04*/ 	.word	0x000003e0
        /*0b08*/ 	.word	0x000000ff
        /*0b0c*/ 	.word	0x00033450
        /*0b10*/ 	.short	0x0100
        /*0b12*/ 	.byte	0x08
	.zero		1


	//   ....[7]....
        /*0b14*/ 	.word	0x000003f0
        /*0b18*/ 	.word	0x000000ff
        /*0b1c*/ 	.word	0x00033460
        /*0b20*/ 	.short	0x0100
        /*0b22*/ 	.byte	0x08
	.zero		1


	//   ....[8]....
        /*0b24*/ 	.word	0x00000400
        /*0b28*/ 	.word	0x000000ff
        /*0b2c*/ 	.word	0x00033458
        /*0b30*/ 	.short	0x0100
        /*0b32*/ 	.byte	0x08
	.zero		1


	//   ....[9]....
        /*0b34*/ 	.word	0x00000410
        /*0b38*/ 	.word	0x000000ff
        /*0b3c*/ 	.word	0x00033468
        /*0b40*/ 	.short	0x0100
        /*0b42*/ 	.byte	0x08
	.zero		1


	//   ....[10]....
        /*0b44*/ 	.word	0x00000500
        /*0b48*/ 	.word	0x000000ff
        /*0b4c*/ 	.word	0x00033470
        /*0b50*/ 	.short	0x0100
        /*0b52*/ 	.byte	0x06
	.zero		1


	//   ....[11]....
        /*0b54*/ 	.word	0x00000510
        /*0b58*/ 	.word	0x000000ff
        /*0b5c*/ 	.word	0x00033480
        /*0b60*/ 	.short	0x0100
        /*0b62*/ 	.byte	0x06
	.zero		1


	//   ....[12]....
        /*0b64*/ 	.word	0x00000520
        /*0b68*/ 	.word	0x000000ff
        /*0b6c*/ 	.word	0x00033478
        /*0b70*/ 	.short	0x0100
        /*0b72*/ 	.byte	0x06
	.zero		1


	//   ....[13]....
        /*0b74*/ 	.word	0x00000530
        /*0b78*/ 	.word	0x000000ff
        /*0b7c*/ 	.word	0x00033488
        /*0b80*/ 	.short	0x0100
        /*0b82*/ 	.byte	0x06
	.zero		1


	//   ....[14]....
        /*0b84*/ 	.word	0x00000660
        /*0b88*/ 	.word	0x000000ff
        /*0b8c*/ 	.word	0x00033490
        /*0b90*/ 	.short	0x0100
        /*0b92*/ 	.byte	0x08
	.zero		1


	//   ....[15]....
        /*0b94*/ 	.word	0x00000670
        /*0b98*/ 	.word	0x000000ff
        /*0b9c*/ 	.word	0x000334a0
        /*0ba0*/ 	.short	0x0100
        /*0ba2*/ 	.byte	0x08
	.zero		1


	//   ....[16]....
        /*0ba4*/ 	.word	0x00000680
        /*0ba8*/ 	.word	0x000000ff
        /*0bac*/ 	.word	0x00033498
        /*0bb0*/ 	.short	0x0100
        /*0bb2*/ 	.byte	0x08
	.zero		1


	//   ....[17]....
        /*0bb4*/ 	.word	0x00000690
        /*0bb8*/ 	.word	0x000000ff
        /*0bbc*/ 	.word	0x000334a8
        /*0bc0*/ 	.short	0x0100
        /*0bc2*/ 	.byte	0x08
	.zero		1


	//   ....[18]....
        /*0bc4*/ 	.word	0x000007e0
        /*0bc8*/ 	.word	0x000000ff
        /*0bcc*/ 	.word	0x000334b0
        /*0bd0*/ 	.short	0x0100
        /*0bd2*/ 	.byte	0x08
	.zero		1


	//   ....[19]....
        /*0bd4*/ 	.word	0x000007f0
        /*0bd8*/ 	.word	0x000000ff
        /*0bdc*/ 	.word	0x000334c0
        /*0be0*/ 	.short	0x0100
        /*0be2*/ 	.byte	0x08
	.zero		1


	//   ....[20]....
        /*0be4*/ 	.word	0x00000800
        /*0be8*/ 	.word	0x000000ff
        /*0bec*/ 	.word	0x000334b8
        /*0bf0*/ 	.short	0x0100
        /*0bf2*/ 	.byte	0x08
	.zero		1


	//   ....[21]....
        /*0bf4*/ 	.word	0x00000810
        /*0bf8*/ 	.word	0x000000ff
        /*0bfc*/ 	.word	0x000334c8
        /*0c00*/ 	.short	0x0100
        /*0c02*/ 	.byte	0x08
	.zero		1


	//   ....[22]....
        /*0c04*/ 	.word	0x00001e70
        /*0c08*/ 	.word	0x000000ff
        /*0c0c*/ 	.word	0x00033400
        /*0c10*/ 	.short	0x010a
        /*0c12*/ 	.byte	0x32
	.zero		1


	//   ....[23]....
        /*0c14*/ 	.word	0x00001ef0
        /*0c18*/ 	.word	0x00000004
        /*0c1c*/ 	.word	0x00033430
        /*0c20*/ 	.short	0x010a
        /*0c22*/ 	.byte	0x3f
	.zero		1


	//   ....[24]....
        /*0c24*/ 	.word	0x00001f40
        /*0c28*/ 	.word	0x00000004
        /*0c2c*/ 	.word	0x00033430
        /*0c30*/ 	.short	0x010a
        /*0c32*/ 	.byte	0x3f
	.zero		1


	//   ....[25]....
        /*0c34*/ 	.word	0x00002de0
        /*0c38*/ 	.word	0x000000ff
        /*0c3c*/ 	.word	0x00000000
        /*0c40*/ 	.short	0x0101
        /*0c42*/ 	.byte	0x06
	.zero		1


	//   ....[26]....
        /*0c44*/ 	.word	0x000056a0
        /*0c48*/ 	.word	0x000000ff
        /*0c4c*/ 	.word	0x00033430
        /*0c50*/ 	.short	0x010a
        /*0c52*/ 	.byte	0x06
	.zero		1


	//   ....[27]....
        /*0c54*/ 	.word	0x000056e0
        /*0c58*/ 	.word	0x000000ff
        /*0c5c*/ 	.word	0x00033430
        /*0c60*/ 	.short	0x010a
        /*0c62*/ 	.byte	0x06
	.zero		1


	//   ....[28]....
        /*0c64*/ 	.word	0x00006360
        /*0c68*/ 	.word	0x000000ff
        /*0c6c*/ 	.word	0x00033450
        /*0c70*/ 	.short	0x010a
        /*0c72*/ 	.byte	0x06
	.zero		1


	//   ....[29]....
        /*0c74*/ 	.word	0x000063a0
        /*0c78*/ 	.word	0x000000ff
        /*0c7c*/ 	.word	0x00033450
        /*0c80*/ 	.short	0x010a
        /*0c82*/ 	.byte	0x06
	.zero		1


	//   ....[30]....
        /*0c84*/ 	.word	0x000066e0
        /*0c88*/ 	.word	0x000000ff
        /*0c8c*/ 	.word	0x00000000
        /*0c90*/ 	.short	0x0101
        /*0c92*/ 	.byte	0x06
	.zero		1


	//   ....[31]....
        /*0c94*/ 	.word	0x00007cf0
        /*0c98*/ 	.word	0x000000ff
        /*0c9c*/ 	.word	0x00000000
        /*0ca0*/ 	.short	0x0101
        /*0ca2*/ 	.byte	0x06
	.zero		1


	//   ....[32]....
        /*0ca4*/ 	.word	0x00008580
        /*0ca8*/ 	.word	0x000000ff
        /*0cac*/ 	.word	0x00033450
        /*0cb0*/ 	.short	0x010a
        /*0cb2*/ 	.byte	0x05
	.zero		1


	//   ....[33]....
        /*0cb4*/ 	.word	0x000085c0
        /*0cb8*/ 	.word	0x000000ff
        /*0cbc*/ 	.word	0x00033450
        /*0cc0*/ 	.short	0x010a
        /*0cc2*/ 	.byte	0x05
	.zero		1


	//   ....[34]....
        /*0cc4*/ 	.word	0x00008eb0
        /*0cc8*/ 	.word	0x000000ff
        /*0ccc*/ 	.word	0x00000000
        /*0cd0*/ 	.short	0x0101
        /*0cd2*/ 	.byte	0x04
	.zero		1


	//   ....[35]....
        /*0cd4*/ 	.word	0x0000bbf0
        /*0cd8*/ 	.word	0x000000ff
        /*0cdc*/ 	.word	0x00000000
        /*0ce0*/ 	.short	0x0101
        /*0ce2*/ 	.byte	0x08
	.zero		1


	//   ....[36]....
        /*0ce4*/ 	.word	0x0000c280
        /*0ce8*/ 	.word	0x000000ff
        /*0cec*/ 	.word	0x00000000
        /*0cf0*/ 	.short	0x0101
        /*0cf2*/ 	.byte	0x08
	.zero		1


	//   ....[37]....
        /*0cf4*/ 	.word	0x00010640
        /*0cf8*/ 	.word	0x00000004
        /*0cfc*/ 	.word	0x00033480
        /*0d00*/ 	.short	0x010a
        /*0d02*/ 	.byte	0x3f
	.zero		1


	//   ....[38]....
        /*0d04*/ 	.word	0x00010d50
        /*0d08*/ 	.word	0x00000004
        /*0d0c*/ 	.word	0x00033470
        /*0d10*/ 	.short	0x0107
        /*0d12*/ 	.byte	0x3f
	.zero		1


	//   ....[39]....
        /*0d14*/ 	.word	0x00010e10
        /*0d18*/ 	.word	0x00000004
        /*0d1c*/ 	.word	0x00033470
        /*0d20*/ 	.short	0x0101
        /*0d22*/ 	.byte	0x3f
	.zero		1


	//   ....[40]....
        /*0d24*/ 	.word	0x00010e40
        /*0d28*/ 	.word	0x00000004
        /*0d2c*/ 	.word	0x00033440
        /*0d30*/ 	.short	0x010a
        /*0d32*/ 	.byte	0x3f
	.zero		1


	//   ....[41]....
        /*0d34*/ 	.word	0x000114b0
        /*0d38*/ 	.word	0x00000004
        /*0d3c*/ 	.word	0x00033430
        /*0d40*/ 	.short	0x0107
        /*0d42*/ 	.byte	0x3f
	.zero		1


	//   ....[42]....
        /*0d44*/ 	.word	0x00011580
        /*0d48*/ 	.word	0x00000004
        /*0d4c*/ 	.word	0x00033430
        /*0d50*/ 	.short	0x0101
        /*0d52*/ 	.byte	0x3f
	.zero		1


	//   ....[43]....
        /*0d54*/ 	.word	0x00011e20
        /*0d58*/ 	.word	0x00000010
        /*0d5c*/ 	.word	0x00033400
        /*0d60*/ 	.short	0x0107
        /*0d62*/ 	.byte	0x3f
	.zero		1


	//   ....[44]....
        /*0d64*/ 	.word	0x00011f20
        /*0d68*/ 	.word	0x00000010
        /*0d6c*/ 	.word	0x00033400
        /*0d70*/ 	.short	0x0101
        /*0d72*/ 	.byte	0x3f
	.zero		1


	//   ....[45]....
        /*0d74*/ 	.word	0x00011f40
        /*0d78*/ 	.word	0x00000010
        /*0d7c*/ 	.word	0x00033420
        /*0d80*/ 	.short	0x010a
        /*0d82*/ 	.byte	0x3f
	.zero		1


	//   ....[46]....
        /*0d84*/ 	.word	0x00012430
        /*0d88*/ 	.word	0x00000004
        /*0d8c*/ 	.word	0x00033480
        /*0d90*/ 	.short	0x010a
        /*0d92*/ 	.byte	0x3f
	.zero		1


	//   ....[47]....
        /*0d94*/ 	.word	0x00012960
        /*0d98*/ 	.word	0x00000004
        /*0d9c*/ 	.word	0x00033470
        /*0da0*/ 	.short	0x0107
        /*0da2*/ 	.byte	0x3f
	.zero		1


	//   ....[48]....
        /*0da4*/ 	.word	0x00012a20
        /*0da8*/ 	.word	0x00000004
        /*0dac*/ 	.word	0x00033470
        /*0db0*/ 	.short	0x0101
        /*0db2*/ 	.byte	0x3f
	.zero		1


	//   ....[49]....
        /*0db4*/ 	.word	0x00012a50
        /*0db8*/ 	.word	0x00000004
        /*0dbc*/ 	.word	0x00033440
        /*0dc0*/ 	.short	0x010a
        /*0dc2*/ 	.byte	0x3f
	.zero		1


	//   ....[50]....
        /*0dc4*/ 	.word	0x00012f50
        /*0dc8*/ 	.word	0x00000004
        /*0dcc*/ 	.word	0x00033430
        /*0dd0*/ 	.short	0x0107
        /*0dd2*/ 	.byte	0x3f
	.zero		1


	//   ....[51]....
        /*0dd4*/ 	.word	0x00013020
        /*0dd8*/ 	.word	0x00000004
        /*0ddc*/ 	.word	0x00033430
        /*0de0*/ 	.short	0x0101
        /*0de2*/ 	.byte	0x3f
	.zero		1


	//   ....[52]....
        /*0de4*/ 	.word	0x000130a0
        /*0de8*/ 	.word	0x00000000
        /*0dec*/ 	.word	0x00033470
        /*0df0*/ 	.short	0x010a
        /*0df2*/ 	.byte	0x3f
	.zero		1


	//   ....[53]....
        /*0df4*/ 	.word	0x00013130
        /*0df8*/ 	.word	0x00000000
        /*0dfc*/ 	.word	0x00033460
        /*0e00*/ 	.short	0x010a
        /*0e02*/ 	.byte	0x3f
	.zero		1


	//   ....[54]....
        /*0e04*/ 	.word	0x00013800
        /*0e08*/ 	.word	0x00000000
        /*0e0c*/ 	.word	0x00033450
        /*0e10*/ 	.short	0x0101
        /*0e12*/ 	.byte	0x3f
	.zero		1


	//   ....[55]....
        /*0e14*/ 	.word	0x00013880
        /*0e18*/ 	.word	0x00000000
        /*0e1c*/ 	.word	0x00000000
        /*0e20*/ 	.short	0x0101
        /*0e22*/ 	.byte	0x3f
	.zero		1


	//   ....[56]....
        /*0e24*/ 	.word	0x00013a50
        /*0e28*/ 	.word	0x00000003
        /*0e2c*/ 	.word	0x00033470
        /*0e30*/ 	.short	0x010a
        /*0e32*/ 	.byte	0x3f
	.zero		1


	//   ....[57]....
        /*0e34*/ 	.word	0x00013ad0
        /*0e38*/ 	.word	0x00000003
        /*0e3c*/ 	.word	0x00033460
        /*0e40*/ 	.short	0x010a
        /*0e42*/ 	.byte	0x3f
	.zero		1


	//   ....[58]....
        /*0e44*/ 	.word	0x000141b0
        /*0e48*/ 	.word	0x00000003
        /*0e4c*/ 	.word	0x00033450
        /*0e50*/ 	.short	0x0101
        /*0e52*/ 	.byte	0x3f
	.zero		1


	//   ....[59]....
        /*0e54*/ 	.word	0x00014230
        /*0e58*/ 	.word	0x00000000
        /*0e5c*/ 	.word	0x00000000
        /*0e60*/ 	.short	0x0101
        /*0e62*/ 	.byte	0x3f
	.zero		1


	//   ....[60]....
        /*0e64*/ 	.word	0x00014f90
        /*0e68*/ 	.word	0x00000004
        /*0e6c*/ 	.word	0x00033420
        /*0e70*/ 	.short	0x010a
        /*0e72*/ 	.byte	0x3f
	.zero		1


	//   ....[61]....
        /*0e74*/ 	.word	0x00015110
        /*0e78*/ 	.word	0x00000005
        /*0e7c*/ 	.word	0x00033440
        /*0e80*/ 	.short	0x010a
        /*0e82*/ 	.byte	0x3f
	.zero		1


	//   ....[62]....
        /*0e84*/ 	.word	0x000151b0
        /*0e88*/ 	.word	0x0000001b
        /*0e8c*/ 	.word	0x00033440
        /*0e90*/ 	.short	0x010a
        /*0e92*/ 	.byte	0x3f
	.zero		1


	//   ....[63]....
        /*0e94*/ 	.word	0x000151f0
        /*0e98*/ 	.word	0x00000005
        /*0e9c*/ 	.word	0x00033460
        /*0ea0*/ 	.short	0x010a
        /*0ea2*/ 	.byte	0x3f
	.zero		1


	//   ....[64]....
        /*0ea4*/ 	.word	0x00015230
        /*0ea8*/ 	.word	0x0000001b
        /*0eac*/ 	.word	0x00033460
        /*0eb0*/ 	.short	0x010a
        /*0eb2*/ 	.byte	0x3f
	.zero		1


	//   ....[65]....
        /*0eb4*/ 	.word	0x00015270
        /*0eb8*/ 	.word	0x00000005
        /*0ebc*/ 	.word	0x00033480
        /*0ec0*/ 	.short	0x010a
        /*0ec2*/ 	.byte	0x3f
	.zero		1


	//   ....[66]....
        /*0ec4*/ 	.word	0x000152b0
        /*0ec8*/ 	.word	0x0000001b
        /*0ecc*/ 	.word	0x00033480
        /*0ed0*/ 	.short	0x010a
        /*0ed2*/ 	.byte	0x3f
	.zero		1


	//   ....[67]....
        /*0ed4*/ 	.word	0x00015320
        /*0ed8*/ 	.word	0x00000003
        /*0edc*/ 	.word	0x00033400
        /*0ee0*/ 	.short	0x010a
        /*0ee2*/ 	.byte	0x3f
	.zero		1


	//   ....[68]....
        /*0ee4*/ 	.word	0x00015370
        /*0ee8*/ 	.word	0x00000004
        /*0eec*/ 	.word	0x00033430
        /*0ef0*/ 	.short	0x010a
        /*0ef2*/ 	.byte	0x3f
	.zero		1


	//   ....[69]....
        /*0ef4*/ 	.word	0x000153d0
        /*0ef8*/ 	.word	0x00000003
        /*0efc*/ 	.word	0x00033430
        /*0f00*/ 	.short	0x010a
        /*0f02*/ 	.byte	0x3f
	.zero		1


	//   ....[70]....
        /*0f04*/ 	.word	0x00015430
        /*0f08*/ 	.word	0x00000003
        /*0f0c*/ 	.word	0x00033450
        /*0f10*/ 	.short	0x010a
        /*0f12*/ 	.byte	0x3f
	.zero		1


	//   ....[71]....
        /*0f14*/ 	.word	0x00015490
        /*0f18*/ 	.word	0x00000007
        /*0f1c*/ 	.word	0x00033450
        /*0f20*/ 	.short	0x010a
        /*0f22*/ 	.byte	0x3f
	.zero		1


	//   ....[72]....
        /*0f24*/ 	.word	0x00015590
        /*0f28*/ 	.word	0x00000004
        /*0f2c*/ 	.word	0x00033480
        /*0f30*/ 	.short	0x010a
        /*0f32*/ 	.byte	0x3f
	.zero		1


	//   ....[73]....
        /*0f34*/ 	.word	0x00015e10
        /*0f38*/ 	.word	0x00000004
        /*0f3c*/ 	.word	0x00033440
        /*0f40*/ 	.short	0x010a
        /*0f42*/ 	.byte	0x3f
	.zero		1


	//   ....[74]....
        /*0f44*/ 	.word	0x00016a90
        /*0f48*/ 	.word	0x00000010
        /*0f4c*/ 	.word	0x00033420
        /*0f50*/ 	.short	0x010a
        /*0f52*/ 	.byte	0x3f
	.zero		1


	//   ....[75]....
        /*0f54*/ 	.word	0x00016ae0
        /*0f58*/ 	.word	0x00000004
        /*0f5c*/ 	.word	0x00033480
        /*0f60*/ 	.short	0x010a
        /*0f62*/ 	.byte	0x3f
	.zero		1


	//   ....[76]....
        /*0f64*/ 	.word	0x00017130
        /*0f68*/ 	.word	0x00000004
        /*0f6c*/ 	.word	0x00033440
        /*0f70*/ 	.short	0x010a
        /*0f72*/ 	.byte	0x3f
	.zero		1


	//   ....[77]....
        /*0f74*/ 	.word	0x00017760
        /*0f78*/ 	.word	0x00000000
        /*0f7c*/ 	.word	0x00033470
        /*0f80*/ 	.short	0x010a
        /*0f82*/ 	.byte	0x3f
	.zero		1


	//   ....[78]....
        /*0f84*/ 	.word	0x000177b0
        /*0f88*/ 	.word	0x00000000
        /*0f8c*/ 	.word	0x00033460
        /*0f90*/ 	.short	0x010a
        /*0f92*/ 	.byte	0x3f
	.zero		1


	//   ....[79]....
        /*0f94*/ 	.word	0x00017800
        /*0f98*/ 	.word	0x00000003
        /*0f9c*/ 	.word	0x00033470
        /*0fa0*/ 	.short	0x010a
        /*0fa2*/ 	.byte	0x3f
	.zero		1


	//   ....[80]....
        /*0fa4*/ 	.word	0x00017850
        /*0fa8*/ 	.word	0x00000003
        /*0fac*/ 	.word	0x00033460
        /*0fb0*/ 	.short	0x010a
        /*0fb2*/ 	.byte	0x3f
	.zero		1


	//   ....[81]....
        /*0fb4*/ 	.word	0x000178a0
        /*0fb8*/ 	.word	0x00000004
        /*0fbc*/ 	.word	0x00033420
        /*0fc0*/ 	.short	0x010a
        /*0fc2*/ 	.byte	0x3f
	.zero		1


	//   ....[82]....
        /*0fc4*/ 	.word	0x00017a40
        /*0fc8*/ 	.word	0x00000005
        /*0fcc*/ 	.word	0x00033440
        /*0fd0*/ 	.short	0x010a
        /*0fd2*/ 	.byte	0x3f
	.zero		1


	//   ....[83]....
        /*0fd4*/ 	.word	0x00017a90
        /*0fd8*/ 	.word	0x0000001b
        /*0fdc*/ 	.word	0x00033440
        /*0fe0*/ 	.short	0x010a
        /*0fe2*/ 	.byte	0x3f
	.zero		1


	//   ....[84]....
        /*0fe4*/ 	.word	0x00017ae0
        /*0fe8*/ 	.word	0x00000005
        /*0fec*/ 	.word	0x00033460
        /*0ff0*/ 	.short	0x010a
        /*0ff2*/ 	.byte	0x3f
	.zero		1


	//   ....[85]....
        /*0ff4*/ 	.word	0x00017b30
        /*0ff8*/ 	.word	0x0000001b
        /*0ffc*/ 	.word	0x00033460
        /*1000*/ 	.short	0x010a
        /*1002*/ 	.byte	0x3f
	.zero		1


	//   ....[86]....
        /*1004*/ 	.word	0x00017b80
        /*1008*/ 	.word	0x00000005
        /*100c*/ 	.word	0x00033480
        /*1010*/ 	.short	0x010a
        /*1012*/ 	.byte	0x3f
	.zero		1


	//----- nvinfo : EIATTR_NUM_MBARRIERS
	.align		4
.L_126:
        /*1014*/ 	.byte	0x03, 0x38
        /*1016*/ 	.short	0x0016


	//----- nvinfo : EIATTR_EXIT_INSTR_OFFSETS
	.align		4
        /*1018*/ 	.byte	0x04, 0x1c
        /*101a*/ 	.short	(.L_128 - .L_127)


	//   ....[0]....
.L_127:
        /*101c*/ 	.word	0x000009c0


	//   ....[1]....
        /*1020*/ 	.word	0x0000e240


	//   ....[2]....
        /*1024*/ 	.word	0x00015300


	//----- nvinfo : EIATTR_MAX_THREADS
	.align		4
.L_128:
        /*1028*/ 	.byte	0x04, 0x05
        /*102a*/ 	.short	(.L_130 - .L_129)
.L_129:
        /*102c*/ 	.word	0x00000180
        /*1030*/ 	.word	0x00000001
        /*1034*/ 	.word	0x00000001


	//----- nvinfo : EIATTR_CRS_STACK_SIZE
	.align		4
.L_130:
        /*1038*/ 	.byte	0x04, 0x1e
        /*103a*/ 	.short	(.L_132 - .L_131)
.L_131:
        /*103c*/ 	.word	0x00000000


	//----- nvinfo : EIATTR_CBANK_PARAM_SIZE
	.align		4
.L_132:
        /*1040*/ 	.byte	0x03, 0x19
        /*1042*/ 	.short	0x0af0


	//----- nvinfo : EIATTR_PARAM_CBANK
	.align		4
        /*1044*/ 	.byte	0x04, 0x0a
        /*1046*/ 	.short	(.L_134 - .L_133)
	.align		4
.L_133:
        /*1048*/ 	.word	index@(.nv.constant0._ZN7cutlass13device_kernelIN5flash11enable_sm90INS1_16FlashAttnFwdSm90INS1_25CollectiveMainloopFwdSm90ILi2EN4cute5tupleIJNS5_1CILi1EEES8_S8_EEENS6_IJNS7_ILi128EEENS7_ILi160EEENS7_ILi192EEEEEELi192ENS_12float_e4m3_tEfNS_4arch4Sm90ELb0ELb0ELb0ELb1ELb1ELb0ELb0ELb1ELb1ELb1ELb1ELb0EEENS1_21CollectiveEpilogueFwdINS6_IJSA_SC_SB_EEES9_NS_10bfloat16_tESG_Li256ELb1ELb1ELb1ELb1EEENS1_36VarlenDynamicPersistentTileSchedulerILi128ELi160ELi256ELi128ELb1ELb1ELb1ELb0ELb1ELb1EEEEEEEEEvNT_6ParamsE)
        /*104c*/ 	.short	0x0210
        /*104e*/ 	.short	0x0af0


	//----- nvinfo : EIATTR_SW_WAR
	.align		4
.L_134:
        /*1050*/ 	.byte	0x04, 0x36
        /*1052*/ 	.short	(.L_136 - .L_135)
.L_135:
        /*1054*/ 	.word	0x00000008
.L_136:


//--------------------- .nv.info._ZN7cutlass13device_kernelIN5flash11enable_sm90INS1_16FlashAttnFwdSm90INS1_25CollectiveMainloopFwdSm90ILi2EN4cute5tupleIJNS5_1CILi1EEES8_S8_EEENS6_IJNS7_ILi128EEENS7_ILi160EEENS7_ILi192EEEEEELi192ENS_12float_e4m3_tEfNS_4arch4Sm90ELb0ELb0ELb0ELb1ELb1ELb1ELb0ELb1ELb1ELb1ELb1ELb0EEENS1_21CollectiveEpilogueFwdINS6_IJSA_SC_SB_EEES9_NS_10bfloat16_tESG_Li256ELb1ELb1ELb1ELb1EEENS1_36VarlenDynamicPersistentTileSchedulerILi128ELi160ELi256ELi128ELb1ELb1ELb1ELb0ELb1ELb1EEEEEEEEEvNT_6ParamsE --------------------------
	.section	.nv.info._ZN7cutlass13device_kernelIN5flash11enable_sm90INS1_16FlashAttnFwdSm90INS1_25CollectiveMainloopFwdSm90ILi2EN4cute5tupleIJNS5_1CILi1EEES8_S8_EEENS6_IJNS7_ILi128EEENS7_ILi160EEENS7_ILi192EEEEEELi192ENS_12float_e4m3_tEfNS_4arch4Sm90ELb0ELb0ELb0ELb1ELb1ELb1ELb0ELb1ELb1ELb1ELb1ELb0EEENS1_21CollectiveEpilogueFwdINS6_IJSA_SC_SB_EEES9_NS_10bfloat16_tESG_Li256ELb1ELb1ELb1ELb1EEENS1_36VarlenDynamicPersistentTileSchedulerILi128ELi160ELi256ELi128ELb1ELb1ELb1ELb0ELb1ELb1EEEEEEEEEvNT_6ParamsE,"",@"SHT_CUDA_INFO"
	.sectionflags	@""
	.align	4


	//----- nvinfo : EIATTR_CUDA_API_VERSION
	.align		4
        /*0000*/ 	.byte	0x04, 0x37
        /*0002*/ 	.short	(.L_138 - .L_137)
.L_137:
        /*0004*/ 	.word	0x00000082


	//----- nvinfo : EIATTR_KPARAM_INFO
	.align		4
.L_138:
        /*0008*/ 	.byte	0x04, 0x17
        /*000a*/ 	.short	(.L_140 - .L_139)
.L_139:
        /*000c*/ 	.word	0x00000000
        /*0010*/ 	.short	0x0000
        /*0012*/ 	.short	0x0070
        /*0014*/ 	.byte	0x00, 0xf0, 0x01, 0x2a


	//----- nvinfo : EIATTR_SPARSE_MMA_MASK
	.align		4
.L_140:
        /*0018*/ 	.byte	0x03, 0x50
        /*001a*/ 	.short	0x0000


	//----- nvinfo : EIATTR_MAXREG_COUNT
	.align		4
        /*001c*/ 	.byte	0x03, 0x1b
        /*001e*/ 	.short	0x00a8


	//----- nvinfo : EIATTR_NUM_BARRIERS
	.align		4
        /*0020*/ 	.byte	0x02, 0x4c
        /*0022*/ 	.byte	0x10
	.zero		1


	//----- nvinfo : EIATTR_EXTERNS
	.align		4
        /*0024*/ 	.byte	0x04, 0x0f
        /*0026*/ 	.short	(.L_142 - .L_141)


	//   ....[0]....
	.align		4
.L_141:
        /*0028*/ 	.word	index@(__assertfail)


	//----- nvinfo : EIATTR_ANNOTATIONS
	.align		4
.L_142:
        /*002c*/ 	.byte	0x04, 0x55
        /*002e*/ 	.short	(.L_144 - .L_143)


	//   ....[0]....
.L_143:
        /* <DEDUP_REMOVED lines=172> */
        /*0ae4*/ 	.byte	0x80, 0x3c, 0x03, 0x00, 0x01, 0x00, 0x00, 0x00, 0xa0, 0x3c, 0x03, 0x00


	//----- nvinfo : EIATTR_MERCURY_ISA_VERSION
	.align		4
.L_144:
        /*0af0*/ 	.byte	0x03, 0x5f
        /*0af2*/ 	.short	0x0101


	//----- nvinfo : EIATTR_UNUSED_LOAD_BYTE_OFFSET
	.align		4
        /*0af4*/ 	.byte	0x04, 0x44
        /*0af6*/ 	.short	(.L_146 - .L_145)


	//   ....[0]....
.L_145:
        /*0af8*/ 	.word	0x00000a90
        /*0afc*/ 	.word	0x0000fff0


	//   ....[1]....
        /*0b00*/ 	.word	0x000207a0
        /*0b04*/ 	.word	0x0000fff0


	//----- nvinfo : EIATTR_INT_WARP_WIDE_INSTR_OFFSETS
	.align		4
.L_146:
        /*0b08*/ 	.byte	0x04, 0x31
        /*0b0a*/ 	.short	(.L_148 - .L_147)


	//   ....[0]....
.L_147:
        /*0b0c*/ 	.word	0x00000130


	//   ....[1]....
        /*0b10*/ 	.word	0x00000170


	//   ....[2]....
        /*0b14*/ 	.word	0x000001e0


	//   ....[3]....
        /*0b18*/ 	.word	0x000291a0


	//   ....[4]....
        /*0b1c*/ 	.word	0x00029230


	//   ....[5]....
        /*0b20*/ 	.word	0x0002d110


	//   ....[6]....
        /*0b24*/ 	.word	0x0002d1a0


	//----- nvinfo : EIATTR_COOP_GROUP_MASK_REGIDS
	.align		4
.L_148:
        /*0b28*/ 	.byte	0x04, 0x29
        /*0b2a*/ 	.short	(.L_150 - .L_149)


	//   ....[0]....
.L_149:
        /*0b2c*/ 	.word	0xffffffff


	//   ....[1]....
        /*0b30*/ 	.word	0xffffffff


	//   ....[2]....
        /*0b34*/ 	.word	0xffffffff


	//   ....[3]....
        /*0b38*/ 	.word	0xffffffff


	//   ....[4]....
        /*0b3c*/ 	.word	0xffffffff


	//   ....[5]....
        /*0b40*/ 	.word	0xffffffff


	//   ....[6]....
        /*0b44*/ 	.word	0xffffffff


	//   ....[7]....
        /*0b48*/ 	.word	0xffffffff


	//   ....[8]....
        /*0b4c*/ 	.word	0xffffffff


	//   ....[9]....
        /*0b50*/ 	.word	0xffffffff


	//   ....[10]....
        /*0b54*/ 	.word	0xffffffff


	//   ....[11]....
        /*0b58*/ 	.word	0xffffffff


	//   ....[12]....
        /*0b5c*/ 	.word	0xffffffff


	//   ....[13]....
        /*0b60*/ 	.word	0xffffffff


	//   ....[14]....
        /*0b64*/ 	.word	0xffffffff


	//   ....[15]....
        /*0b68*/ 	.word	0xffffffff


	//   ....[16]....
        /*0b6c*/ 	.word	0xffffffff


	//   ....[17]....
        /*0b70*/ 	.word	0xffffffff


	//   ....[18]....
        /*0b74*/ 	.word	0xffffffff


	//   ....[19]....
        /*0b78*/ 	.word	0xffffffff


	//   ....[20]....
        /*0b7c*/ 	.word	0xffffffff


	//   ....[21]....
        /*0b80*/ 	.word	0xffffffff


	//   ....[22]....
        /*0b84*/ 	.word	0xffffffff


	//   ....[23]....
        /*0b88*/ 	.word	0xffffffff


	//   ....[24]....
        /*0b8c*/ 	.word	0xffffffff


	//   ....[25]....
        /*0b90*/ 	.word	0xffffffff


	//   ....[26]....
        /*0b94*/ 	.word	0xffffffff


	//   ....[27]....
        /*0b98*/ 	.word	0xffffffff


	//   ....[28]....
        /*0b9c*/ 	.word	0xffffffff


	//   ....[29]....
        /*0ba0*/ 	.word	0xffffffff


	//   ....[30]....
        /*0ba4*/ 	.word	0xffffffff


	//   ....[31]....
        /*0ba8*/ 	.word	0xffffffff


	//   ....[32]....
        /*0bac*/ 	.word	0xffffffff


	//   ....[33]....
        /*0bb0*/ 	.word	0xffffffff


	//   ....[34]....
        /*0bb4*/ 	.word	0xffffffff


	//   ....[35]....
        /*0bb8*/ 	.word	0xffffffff


	//   ....[36]....
        /*0bbc*/ 	.word	0xffffffff


	//   ....[37]....
        /*0bc0*/ 	.word	0xffffffff


	//   ....[38]....
        /*0bc4*/ 	.word	0xffffffff


	//   ....[39]....
        /*0bc8*/ 	.word	0xffffffff


	//   ....[40]....
        /*0bcc*/ 	.word	0xffffffff


	//   ....[41]....
        /*0bd0*/ 	.word	0xffffffff


	//   ....[42]....
        /*0bd4*/ 	.word	0xffffffff


	//   ....[43]....
        /*0bd8*/ 	.word	0xffffffff


	//   ....[44]....
        /*0bdc*/ 	.word	0xffffffff


	//   ....[45]....
        /*0be0*/ 	.word	0xffffffff


	//   ....[46]....
        /*0be4*/ 	.word	0xffffffff


	//   ....[47]....
        /*0be8*/ 	.word	0xffffffff


	//   ....[48]....
        /*0bec*/ 	.word	0xffffffff


	//   ....[49]....
        /*0bf0*/ 	.word	0xffffffff


	//   ....[50]....
        /*0bf4*/ 	.word	0xffffffff


	//   ....[51]....
        /*0bf8*/ 	.word	0xffffffff


	//   ....[52]....
        /*0bfc*/ 	.word	0xffffffff


	//   ....[53]....
        /*0c00*/ 	.word	0xffffffff


	//   ....[54]....
        /*0c04*/ 	.word	0xffffffff


	//   ....[55]....
        /*0c08*/ 	.word	0xffffffff


	//   ....[56]....
        /*0c0c*/ 	.word	0xffffffff


	//   ....[57]....
        /*0c10*/ 	.word	0xffffffff


	//   ....[58]....
        /*0c14*/ 	.word	0xffffffff


	//   ....[59]....
        /*0c18*/ 	.word	0xffffffff


	//   ....[60]....
        /*0c1c*/ 	.word	0xffffffff


	//   ....[61]....
        /*0c20*/ 	.word	0xffffffff


	//   ....[62]....
        /*0c24*/ 	.word	0xffffffff


	//   ....[63]....
        /*0c28*/ 	.word	0xffffffff


	//   ....[64]....
        /*0c2c*/ 	.word	0xffffffff


	//   ....[65]....
        /*0c30*/ 	.word	0xffffffff


	//   ....[66]....
        /*0c34*/ 	.word	0xffffffff


	//   ....[67]....
        /*0c38*/ 	.word	0xffffffff


	//   ....[68]....
        /*0c3c*/ 	.word	0xffffffff


	//   ....[69]....
        /*0c40*/ 	.word	0xffffffff


	//   ....[70]....
        /*0c44*/ 	.word	0xffffffff


	//   ....[71]....
        /*0c48*/ 	.word	0xffffffff


	//   ....[72]....
        /*0c4c*/ 	.word	0xffffffff


	//   ....[73]....
        /*0c50*/ 	.word	0xffffffff


	//   ....[74]....
        /*0c54*/ 	.word	0xffffffff


	//   ....[75]....
        /*0c58*/ 	.word	0xffffffff


	//   ....[76]....
        /*0c5c*/ 	.word	0xffffffff


	//   ....[77]....
        /*0c60*/ 	.word	0xffffffff


	//   ....[78]....
        /*0c64*/ 	.word	0xffffffff


	//   ....[79]....
        /*0c68*/ 	.word	0xffffffff


	//   ....[80]....
        /*0c6c*/ 	.word	0xffffffff


	//   ....[81]....
        /*0c70*/ 	.word	0xffffffff


	//   ....[82]....
        /*0c74*/ 	.word	0xffffffff


	//   ....[83]....
        /*0c78*/ 	.word	0xffffffff


	//   ....[84]....
        /*0c7c*/ 	.word	0xffffffff


	//   ....[85]....
        /*0c80*/ 	.word	0xffffffff


	//   ....[86]....
        /*0c84*/ 	.word	0xffffffff


	//   ....[87]....
        /*0c88*/ 	.word	0xffffffff


	//   ....[88]....
        /*0c8c*/ 	.word	0xffffffff


	//   ....[89]....
        /*0c90*/ 	.word	0xffffffff


	//   ....[90]....
        /*0c94*/ 	.word	0xffffffff


	//   ....[91]....
        /*0c98*/ 	.word	0xffffffff


	//   ....[92]....
        /*0c9c*/ 	.word	0xffffffff


	//   ....[93]....
        /*0ca0*/ 	.word	0xffffffff


	//   ....[94]....
        /*0ca4*/ 	.word	0xffffffff


	//   ....[95]....
        /*0ca8*/ 	.word	0xffffffff


	//   ....[96]....
        /*0cac*/ 	.word	0xffffffff


	//   ....[97]....
        /*0cb0*/ 	.word	0xffffffff


	//   ....[98]....
        /*0cb4*/ 	.word	0xffffffff


	//   ....[99]....
        /*0cb8*/ 	.word	0xffffffff


	//   ....[100]....
        /*0cbc*/ 	.word	0xffffffff


	//   ....[101]....
        /*0cc0*/ 	.word	0xffffffff


	//   ....[102]....
        /*0cc4*/ 	.word	0xffffffff


	//   ....[103]....
        /*0cc8*/ 	.word	0xffffffff


	//   ....[104]....
        /*0ccc*/ 	.word	0xffffffff


	//   ....[105]....
        /*0cd0*/ 	.word	0xffffffff


	//   ....[106]....
        /*0cd4*/ 	.word	0xffffffff


	//   ....[107]....
        /*0cd8*/ 	.word	0xffffffff


	//   ....[108]....
        /*0cdc*/ 	.word	0xffffffff


	//   ....[109]....
        /*0ce0*/ 	.word	0xffffffff


	//   ....[110]....
        /*0ce4*/ 	.word	0xffffffff


	//   ....[111]....
        /*0ce8*/ 	.word	0xffffffff


	//   ....[112]....
        /*0cec*/ 	.word	0xffffffff


	//   ....[113]....
        /*0cf0*/ 	.word	0xffffffff


	//   ....[114]....
        /*0cf4*/ 	.word	0xffffffff


	//   ....[115]....
        /*0cf8*/ 	.word	0xffffffff


	//   ....[116]....
        /*0cfc*/ 	.word	0xffffffff


	//   ....[117]....
        /*0d00*/ 	.word	0xffffffff


	//   ....[118]....
        /*0d04*/ 	.word	0xffffffff


	//   ....[119]....
        /*0d08*/ 	.word	0xffffffff


	//   ....[120]....
        /*0d0c*/ 	.word	0xffffffff


	//   ....[121]....
        /*0d10*/ 	.word	0xffffffff


	//   ....[122]....
        /*0d14*/ 	.word	0xffffffff


	//   ....[123]....
        /*0d18*/ 	.word	0xffffffff


	//   ....[124]....
        /*0d1c*/ 	.word	0xffffffff


	//   ....[125]....
        /*0d20*/ 	.word	0xffffffff


	//   ....[126]....
        /*0d24*/ 	.word	0xffffffff


	//   ....[127]....
        /*0d28*/ 	.word	0xffffffff


	//   ....[128]....
        /*0d2c*/ 	.word	0xffffffff


	//   ....[129]....
        /*0d30*/ 	.word	0xffffffff


	//   ....[130]....
        /*0d34*/ 	.word	0xffffffff


	//   ....[131]....
        /*0d38*/ 	.word	0xffffffff


	//   ....[132]....
        /*0d3c*/ 	.word	0xffffffff


	//   ....[133]....
        /*0d40*/ 	.word	0xffffffff


	//   ....[134]....
        /*0d44*/ 	.word	0xffffffff


	//   ....[135]....
        /*0d48*/ 	.word	0xffffffff


	//   ....[136]....
        /*0d4c*/ 	.word	0xffffffff


	//   ....[137]....
        /*0d50*/ 	.word	0xffffffff


	//   ....[138]....
        /*0d54*/ 	.word	0xffffffff


	//   ....[139]....
        /*0d58*/ 	.word	0xffffffff


	//   ....[140]....
        /*0d5c*/ 	.word	0xffffffff


	//   ....[141]....
        /*0d60*/ 	.word	0xffffffff


	//   ....[142]....
        /*0d64*/ 	.word	0xffffffff


	//   ....[143]....
        /*0d68*/ 	.word	0xffffffff


	//   ....[144]....
        /*0d6c*/ 	.word	0xffffffff


	//   ....[145]....
        /*0d70*/ 	.word	0xffffffff


	//   ....[146]....
        /*0d74*/ 	.word	0xffffffff


	//   ....[147]....
        /*0d78*/ 	.word	0xffffffff


	//   ....[148]....
        /*0d7c*/ 	.word	0xffffffff


	//   ....[149]....
        /*0d80*/ 	.word	0xffffffff


	//   ....[150]....
        /*0d84*/ 	.word	0xffffffff


	//   ....[151]....
        /*0d88*/ 	.word	0xffffffff


	//   ....[152]....
        /*0d8c*/ 	.word	0xffffffff


	//   ....[153]....
        /*0d90*/ 	.word	0xffffffff


	//   ....[154]....
        /*0d94*/ 	.word	0xffffffff


	//   ....[155]....
        /*0d98*/ 	.word	0xffffffff


	//   ....[156]....
        /*0d9c*/ 	.word	0xffffffff


	//   ....[157]....
        /*0da0*/ 	.word	0xffffffff


	//   ....[158]....
        /*0da4*/ 	.word	0xffffffff


	//   ....[159]....
        /*0da8*/ 	.word	0xffffffff


	//   ....[160]....
        /*0dac*/ 	.word	0xffffffff


	//   ....[161]....
        /*0db0*/ 	.word	0xffffffff


	//   ....[162]....
        /*0db4*/ 	.word	0xffffffff


	//   ....[163]....
        /*0db8*/ 	.word	0xffffffff


	//   ....[164]....
        /*0dbc*/ 	.word	0xffffffff


	//   ....[165]....
        /*0dc0*/ 	.word	0xffffffff


	//   ....[166]....
        /*0dc4*/ 	.word	0xffffffff


	//   ....[167]....
        /*0dc8*/ 	.word	0xffffffff


	//   ....[168]....
        /*0dcc*/ 	.word	0xffffffff


	//   ....[169]....
        /*0dd0*/ 	.word	0xffffffff


	//   ....[170]....
        /*0dd4*/ 	.word	0xffffffff


	//   ....[171]....
        /*0dd8*/ 	.word	0xffffffff


	//   ....[172]....
        /*0ddc*/ 	.word	0xffffffff


	//   ....[173]....
        /*0de0*/ 	.word	0xffffffff


	//   ....[174]....
        /*0de4*/ 	.word	0xffffffff


	//   ....[175]....
        /*0de8*/ 	.word	0xffffffff


	//   ....[176]....
        /*0dec*/ 	.word	0xffffffff


	//   ....[177]....
        /*0df0*/ 	.word	0xffffffff


	//   ....[178]....
        /*0df4*/ 	.word	0xffffffff


	//   ....[179]....
        /*0df8*/ 	.word	0xffffffff


	//   ....[180]....
        /*0dfc*/ 	.word	0xffffffff


	//   ....[181]....
        /*0e00*/ 	.word	0xffffffff


	//   ....[182]....
        /*0e04*/ 	.word	0xffffffff


	//   ....[183]....
        /*0e08*/ 	.word	0xffffffff


	//   ....[184]....
        /*0e0c*/ 	.word	0xffffffff


	//   ....[185]....
        /*0e10*/ 	.word	0xffffffff


	//   ....[186]....
        /*0e14*/ 	.word	0xffffffff


	//   ....[187]....
        /*0e18*/ 	.word	0xffffffff


	//   ....[188]....
        /*0e1c*/ 	.word	0xffffffff


	//   ....[189]....
        /*0e20*/ 	.word	0xffffffff


	//   ....[190]....
        /*0e24*/ 	.word	0xffffffff


	//   ....[191]....
        /*0e28*/ 	.word	0xffffffff


	//   ....[192]....
        /*0e2c*/ 	.word	0xffffffff


	//   ....[193]....
        /*0e30*/ 	.word	0xffffffff


	//   ....[194]....
        /*0e34*/ 	.word	0xffffffff


	//   ....[195]....
        /*0e38*/ 	.word	0xffffffff


	//   ....[196]....
        /*0e3c*/ 	.word	0xffffffff


	//   ....[197]....
        /*0e40*/ 	.word	0xffffffff


	//   ....[198]....
        /*0e44*/ 	.word	0xffffffff


	//   ....[199]....
        /*0e48*/ 	.word	0xffffffff


	//   ....[200]....
        /*0e4c*/ 	.word	0xffffffff


	//   ....[201]....
        /*0e50*/ 	.word	0xffffffff


	//   ....[202]....
        /*0e54*/ 	.word	0xffffffff


	//   ....[203]....
        /*0e58*/ 	.word	0xffffffff


	//   ....[204]....
        /*0e5c*/ 	.word	0xffffffff


	//   ....[205]....
        /*0e60*/ 	.word	0xffffffff


	//   ....[206]....
        /*0e64*/ 	.word	0xffffffff


	//   ....[207]....
        /*0e68*/ 	.word	0xffffffff


	//   ....[208]....
        /*0e6c*/ 	.word	0xffffffff


	//   ....[209]....
        /*0e70*/ 	.word	0xffffffff


	//   ....[210]....
        /*0e74*/ 	.word	0xffffffff


	//   ....[211]....
        /*0e78*/ 	.word	0xffffffff


	//   ....[212]....
        /*0e7c*/ 	.word	0xffffffff


	//   ....[213]....
        /*0e80*/ 	.word	0xffffffff


	//   ....[214]....
        /*0e84*/ 	.word	0xffffffff


	//   ....[215]....
        /*0e88*/ 	.word	0xffffffff


	//   ....[216]....
        /*0e8c*/ 	.word	0xffffffff


	//   ....[217]....
        /*0e90*/ 	.word	0xffffffff


	//   ....[218]....
        /*0e94*/ 	.word	0xffffffff


	//   ....[219]....
        /*0e98*/ 	.word	0xffffffff


	//   ....[220]....
        /*0e9c*/ 	.word	0xffffffff


	//   ....[221]....
        /*0ea0*/ 	.word	0xffffffff


	//   ....[222]....
        /*0ea4*/ 	.word	0xffffffff


	//   ....[223]....
        /*0ea8*/ 	.word	0xffffffff


	//   ....[224]....
        /*0eac*/ 	.word	0xffffffff


	//   ....[225]....
        /*0eb0*/ 	.word	0xffffffff


	//   ....[226]....
        /*0eb4*/ 	.word	0xffffffff


	//   ....[227]....
        /*0eb8*/ 	.word	0xffffffff


	//   ....[228]....
        /*0ebc*/ 	.word	0xffffffff


	//   ....[229]....
        /*0ec0*/ 	.word	0xffffffff


	//   ....[230]....
        /*0ec4*/ 	.word	0xffffffff


	//   ....[231]....
        /*0ec8*/ 	.word	0xffffffff


	//   ....[232]....
        /*0ecc*/ 	.word	0xffffffff


	//   ....[233]....
        /*0ed0*/ 	.word	0xffffffff


	//   ....[234]....
        /*0ed4*/ 	.word	0xffffffff


	//   ....[235]....
        /*0ed8*/ 	.word	0xffffffff


	//   ....[236]....
        /*0edc*/ 	.word	0xffffffff


	//   ....[237]....
        /*0ee0*/ 	.word	0xffffffff


	//   ....[238]....
        /*0ee4*/ 	.word	0xffffffff


	//   ....[239]....
        /*0ee8*/ 	.word	0xffffffff


	//   ....[240]....
        /*0eec*/ 	.word	0xffffffff


	//   ....[241]....
        /*0ef0*/ 	.word	0xffffffff


	//   ....[242]....
        /*0ef4*/ 	.word	0xffffffff


	//   ....[243]....
        /*0ef8*/ 	.word	0xffffffff


	//   ....[244]....
        /*0efc*/ 	.word	0xffffffff


	//   ....[245]....
        /*0f00*/ 	.word	0xffffffff


	//   ....[246]....
        /*0f04*/ 	.word	0xffffffff


	//   ....[247]....
        /*0f08*/ 	.word	0xffffffff


	//   ....[248]....
        /*0f0c*/ 	.word	0xffffffff


	//   ....[249]....
        /*0f10*/ 	.word	0x0500000f


	//   ....[250]....
        /*0f14*/ 	.word	0x0500000f


	//   ....[251]....
        /*0f18*/ 	.word	0x0500000f


	//   ....[252]....
        /*0f1c*/ 	.word	0x0500000f


	//   ....[253]....
        /*0f20*/ 	.word	0x0500000f


	//   ....[254]....
        /*0f24*/ 	.word	0x0500000f


	//   ....[255]....
        /*0f28*/ 	.word	0x0500000f


	//   ....[0]....
        /*0f2c*/ 	.word	0x0500000f


	//   ....[1]....
        /*0f30*/ 	.word	0x0500000f


	//   ....[2]....
        /*0f34*/ 	.word	0x0500000f


	//   ....[3]....
        /*0f38*/ 	.word	0x0500000f


	//   ....[4]....
        /*0f3c*/ 	.word	0x0500000f


	//   ....[5]....
        /*0f40*/ 	.word	0x0500000f


	//   ....[6]....
        /*0f44*/ 	.word	0x0500000f


	//   ....[7]....
        /*0f48*/ 	.word	0x0500000f


	//   ....[8]....
        /*0f4c*/ 	.word	0x0500000f


	//   ....[9]....
        /*0f50*/ 	.word	0x0500000f


	//   ....[10]....
        /*0f54*/ 	.word	0x0500000f


	//   ....[11]....
        /*0f58*/ 	.word	0x0500000f


	//   ....[12]....
        /*0f5c*/ 	.word	0x0500000f


	//   ....[13]....
        /*0f60*/ 	.word	0x0500000f


	//   ....[14]....
        /*0f64*/ 	.word	0x0500000f


	//   ....[15]....
        /*0f68*/ 	.word	0x0500000f


	//   ....[16]....
        /*0f6c*/ 	.word	0x0500000f


	//   ....[17]....
        /*0f70*/ 	.word	0x0500000f


	//   ....[18]....
        /*0f74*/ 	.word	0x0500000f


	//   ....[19]....
        /*0f78*/ 	.word	0x0500000f


	//   ....[20]....
        /*0f7c*/ 	.word	0x0500000f


	//   ....[21]....
        /*0f80*/ 	.word	0x0500000f


	//   ....[22]....
        /*0f84*/ 	.word	0x0500000f


	//   ....[23]....
        /*0f88*/ 	.word	0x0500000f


	//   ....[24]....
        /*0f8c*/ 	.word	0x0500000f


	//   ....[25]....
        /*0f90*/ 	.word	0x0500000f


	//   ....[26]....
        /*0f94*/ 	.word	0x0500000f


	//   ....[27]....
        /*0f98*/ 	.word	0x0500000f


	//   ....[28]....
        /*0f9c*/ 	.word	0x0500000f


	//   ....[29]....
        /*0fa0*/ 	.word	0x0500000f


	//   ....[30]....
        /*0fa4*/ 	.word	0x0500000f


	//   ....[31]....
        /*0fa8*/ 	.word	0x0500000f


	//   ....[32]....
        /*0fac*/ 	.word	0x0500000f


	//   ....[33]....
        /*0fb0*/ 	.word	0x0500000f


	//   ....[34]....
        /*0fb4*/ 	.word	0x0500000f


	//   ....[35]....
        /*0fb8*/ 	.word	0x0500000f


	//   ....[36]....
        /*0fbc*/ 	.word	0x0500000f


	//   ....[37]....
        /*0fc0*/ 	.word	0x0500000f


	//   ....[38]....
        /*0fc4*/ 	.word	0x0500000f


	//   ....[39]....
        /*0fc8*/ 	.word	0x0500000f


	//   ....[40]....
        /*0fcc*/ 	.word	0x0500000f


	//   ....[41]....
        /*0fd0*/ 	.word	0x0500000f


	//   ....[42]....
        /*0fd4*/ 	.word	0x0500000f


	//   ....[43]....
        /*0fd8*/ 	.word	0x0500000f


	//   ....[44]....
        /*0fdc*/ 	.word	0x0500000f


	//   ....[45]....
        /*0fe0*/ 	.word	0x0500000f


	//   ....[46]....
        /*0fe4*/ 	.word	0x0500000f


	//   ....[47]....
        /*0fe8*/ 	.word	0x0500000f


	//   ....[48]....
        /*0fec*/ 	.word	0x0500000f


	//   ....[49]....
        /*0ff0*/ 	.word	0x0500000f


	//   ....[50]....
        /*0ff4*/ 	.word	0x0500000f


	//   ....[51]....
        /*0ff8*/ 	.word	0x0500000f


	//   ....[52]....
        /*0ffc*/ 	.word	0x0500000f


	//   ....[53]....
        /*1000*/ 	.word	0x0500000f


	//   ....[54]....
        /*1004*/ 	.word	0x0500000f


	//   ....[55]....
        /*1008*/ 	.word	0x0500000f


	//   ....[56]....
        /*100c*/ 	.word	0x0500000f


	//   ....[57]....
        /*1010*/ 	.word	0x0500000f


	//   ....[58]....
        /*1014*/ 	.word	0x0500000f


	//   ....[59]....
        /*1018*/ 	.word	0x0500000f


	//   ....[60]....
        /*101c*/ 	.word	0x0500000f


	//   ....[61]....
        /*1020*/ 	.word	0x0500000f


	//   ....[62]....
        /*1024*/ 	.word	0x0500000f


	//   ....[63]....
        /*1028*/ 	.word	0x0500000f


	//   ....[64]....
        /*102c*/ 	.word	0x0500000f


	//   ....[65]....
        /*1030*/ 	.word	0x0500000f


	//   ....[66]....
        /*1034*/ 	.word	0x0500000f


	//   ....[67]....
        /*1038*/ 	.word	0x0500000f


	//   ....[68]....
        /*103c*/ 	.word	0x0500000f


	//   ....[69]....
        /*1040*/ 	.word	0x0500000f


	//   ....[70]....
        /*1044*/ 	.word	0x0500000f


	//   ....[71]....
        /*1048*/ 	.word	0x0500000f


	//   ....[72]....
        /*104c*/ 	.word	0x0500000f


	//   ....[73]....
        /*1050*/ 	.word	0x0500000f


	//   ....[74]....
        /*1054*/ 	.word	0x0500000f


	//   ....[75]....
        /*1058*/ 	.word	0x0500000f


	//   ....[76]....
        /*105c*/ 	.word	0x0500000f


	//   ....[77]....
        /*1060*/ 	.word	0x0500000f


	//   ....[78]....
        /*1064*/ 	.word	0x0500000f


	//   ....[79]....
        /*1068*/ 	.word	0x0500000f


	//   ....[80]....
        /*106c*/ 	.word	0x0500000f


	//   ....[81]....
        /*1070*/ 	.word	0x0500000f


	//   ....[82]....
        /*1074*/ 	.word	0x0500000f


	//   ....[83]....
        /*1078*/ 	.word	0x0500000f


	//   ....[84]....
        /*107c*/ 	.word	0x0500000f


	//   ....[85]....
        /*1080*/ 	.word	0x0500000f


	//   ....[86]....
        /*1084*/ 	.word	0x0500000f


	//   ....[87]....
        /*1088*/ 	.word	0x0500000f


	//   ....[88]....
        /*108c*/ 	.word	0x0500000f


	//   ....[89]....
        /*1090*/ 	.word	0x0500000f


	//   ....[90]....
        /*1094*/ 	.word	0x0500000f


	//   ....[91]....
        /*1098*/ 	.word	0x0500000f


	//   ....[92]....
        /*109c*/ 	.word	0x0500000f


	//   ....[93]....
        /*10a0*/ 	.word	0x0500000f


	//   ....[94]....
        /*10a4*/ 	.word	0x0500000f


	//   ....[95]....
        /*10a8*/ 	.word	0x0500000f


	//   ....[96]....
        /*10ac*/ 	.word	0x0500000f


	//   ....[97]....
        /*10b0*/ 	.word	0x0500000f


	//   ....[98]....
        /*10b4*/ 	.word	0x0500000f


	//   ....[99]....
        /*10b8*/ 	.word	0x0500000f


	//   ....[100]....
        /*10bc*/ 	.word	0x0500000f


	//   ....[101]....
        /*10c0*/ 	.word	0x0500000f


	//   ....[102]....
        /*10c4*/ 	.word	0x0500000f


	//   ....[103]....
        /*10c8*/ 	.word	0x0500000f


	//   ....[104]....
        /*10cc*/ 	.word	0x0500000f


	//   ....[105]....
        /*10d0*/ 	.word	0x0500000f


	//   ....[106]....
        /*10d4*/ 	.word	0x0500000f


	//   ....[107]....
        /*10d8*/ 	.word	0x0500000f


	//   ....[108]....
        /*10dc*/ 	.word	0x0500000f


	//   ....[109]....
        /*10e0*/ 	.word	0x0500000f


	//   ....[110]....
        /*10e4*/ 	.word	0x0500000f


	//   ....[111]....
        /*10e8*/ 	.word	0x0500000f


	//   ....[112]....
        /*10ec*/ 	.word	0x0500000f


	//   ....[113]....
        /*10f0*/ 	.word	0x0500000f


	//   ....[114]....
        /*10f4*/ 	.word	0x0500000f


	//   ....[115]....
        /*10f8*/ 	.word	0x0500000f


	//   ....[116]....
        /*10fc*/ 	.word	0x0500000f


	//   ....[117]....
        /*1100*/ 	.word	0x0500000f


	//   ....[118]....
        /*1104*/ 	.word	0x0500000f


	//   ....[119]....
        /*1108*/ 	.word	0x0500000f


	//   ....[120]....
        /*110c*/ 	.word	0x0500000f


	//   ....[121]....
        /*1110*/ 	.word	0x0500000f


	//   ....[122]....
        /*1114*/ 	.word	0x0500000f


	//   ....[123]....
        /*1118*/ 	.word	0x0500000f


	//   ....[124]....
        /*111c*/ 	.word	0x0500000f


	//   ....[125]....
        /*1120*/ 	.word	0x0500000f


	//   ....[126]....
        /*1124*/ 	.word	0x0500000f


	//   ....[127]....
        /*1128*/ 	.word	0x0500000f


	//   ....[128]....
        /*112c*/ 	.word	0x0500000f


	//   ....[129]....
        /*1130*/ 	.word	0x0500000f


	//   ....[130]....
        /*1134*/ 	.word	0x0500000f


	//   ....[131]....
        /*1138*/ 	.word	0x0500000f


	//   ....[132]....
        /*113c*/ 	.word	0x0500000f


	//   ....[133]....
        /*1140*/ 	.word	0x0500000f


	//   ....[134]....
        /*1144*/ 	.word	0x0500000f


	//   ....[135]....
        /*1148*/ 	.word	0x0500000f


	//   ....[136]....
        /*114c*/ 	.word	0x0500000f


	//   ....[137]....
        /*1150*/ 	.word	0x0500000f


	//   ....[138]....
        /*1154*/ 	.word	0x0500000f


	//   ....[139]....
        /*1158*/ 	.word	0x0500000f


	//   ....[140]....
        /*115c*/ 	.word	0x0500000f


	//   ....[141]....
        /*1160*/ 	.word	0x0500000f


	//   ....[142]....
        /*1164*/ 	.word	0x0500000f


	//   ....[143]....
        /*1168*/ 	.word	0x0500000f


	//   ....[144]....
        /*116c*/ 	.word	0x0500000f


	//   ....[145]....
        /*1170*/ 	.word	0x0500000f


	//   ....[146]....
        /*1174*/ 	.word	0x0500000f


	//   ....[147]....
        /*1178*/ 	.word	0x0500000f


	//   ....[148]....
        /*117c*/ 	.word	0x0500000f


	//   ....[149]....
        /*1180*/ 	.word	0x0500000f


	//   ....[150]....
        /*1184*/ 	.word	0x0500000f


	//   ....[151]....
        /*1188*/ 	.word	0x0500000f


	//   ....[152]....
        /*118c*/ 	.word	0x0500000f


	//   ....[153]....
        /*1190*/ 	.word	0x0500000f


	//   ....[154]....
        /*1194*/ 	.word	0x0500000f


	//   ....[155]....
        /*1198*/ 	.word	0x0500000f


	//   ....[156]....
        /*119c*/ 	.word	0x0500000f


	//   ....[157]....
        /*11a0*/ 	.word	0x0500000f


	//   ....[158]....
        /*11a4*/ 	.word	0x0500000f


	//   ....[159]....
        /*11a8*/ 	.word	0x0500000f


	//   ....[160]....
        /*11ac*/ 	.word	0x0500000f


	//   ....[161]....
        /*11b0*/ 	.word	0x0500000f


	//   ....[162]....
        /*11b4*/ 	.word	0x0500000f


	//   ....[163]....
        /*11b8*/ 	.word	0x0500000f


	//   ....[164]....
        /*11bc*/ 	.word	0x0500000f


	//   ....[165]....
        /*11c0*/ 	.word	0x0500000f


	//   ....[166]....
        /*11c4*/ 	.word	0x0500000f


	//   ....[167]....
        /*11c8*/ 	.word	0x0500000f


	//   ....[168]....
        /*11cc*/ 	.word	0x0500000f


	//   ....[169]....
        /*11d0*/ 	.word	0x0500000f


	//   ....[170]....
        /*11d4*/ 	.word	0x0500000f


	//   ....[171]....
        /*11d8*/ 	.word	0x0500000f


	//   ....[172]....
        /*11dc*/ 	.word	0x0500000f


	//   ....[173]....
        /*11e0*/ 	.word	0x0500000f


	//   ....[174]....
        /*11e4*/ 	.word	0x0500000f


	//   ....[175]....
        /*11e8*/ 	.word	0x0500000f


	//   ....[176]....
        /*11ec*/ 	.word	0x0500000f


	//   ....[177]....
        /*11f0*/ 	.word	0x0500000f


	//   ....[178]....
        /*11f4*/ 	.word	0x0500000f


	//   ....[179]....
        /*11f8*/ 	.word	0x0500000f


	//   ....[180]....
        /*11fc*/ 	.word	0x0500000f


	//   ....[181]....
        /*1200*/ 	.word	0x0500000f


	//   ....[182]....
        /*1204*/ 	.word	0x0500000f


	//   ....[183]....
        /*1208*/ 	.word	0x0500000f


	//   ....[184]....
        /*120c*/ 	.word	0x0500000f


	//   ....[185]....
        /*1210*/ 	.word	0x0500000f


	//   ....[186]....
        /*1214*/ 	.word	0x0500000f


	//   ....[187]....
        /*1218*/ 	.word	0x0500000f


	//   ....[188]....
        /*121c*/ 	.word	0x0500000f


	//   ....[189]....
        /*1220*/ 	.word	0x0500000f


	//   ....[190]....
        /*1224*/ 	.word	0x0500000f


	//   ....[191]....
        /*1228*/ 	.word	0x0500000f


	//   ....[192]....
        /*122c*/ 	.word	0x0500000f


	//   ....[193]....
        /*1230*/ 	.word	0x0500000f


	//   ....[194]....
        /*1234*/ 	.word	0x0500000f


	//   ....[195]....
        /*1238*/ 	.word	0x0500000f


	//   ....[196]....
        /*123c*/ 	.word	0x0500000f


	//   ....[197]....
        /*1240*/ 	.word	0x0500000f


	//   ....[198]....
        /*1244*/ 	.word	0x0500000f


	//----- nvinfo : EIATTR_COOP_GROUP_INSTR_OFFSETS
	.align		4
.L_150:
        /*1248*/ 	.byte	0x04, 0x28
        /*124a*/ 	.short	(.L_152 - .L_151)


	//   ....[0]....
.L_151:
        /*124c*/ 	.word	0x00000070


	//   ....[1]....
        /*1250*/ 	.word	0x00000140


	//   ....[2]....
        /*1254*/ 	.word	0x00000190


	//   ....[3]....
        /*1258*/ 	.word	0x000003c0


	//   ....[4]....
        /*125c*/ 	.word	0x00000520


	//   ....[5]....
        /*1260*/ 	.word	0x00000640


	//   ....[6]....
        /*1264*/ 	.word	0x000007a0


	//   ....[7]....
        /*1268*/ 	.word	0x00003ec0


	//   ....[8]....
        /*126c*/ 	.word	0x00003ed0


	//   ....[9]....
        /*1270*/ 	.word	0x00006bb0


	//   ....[10]....
        /*1274*/ 	.word	0x00006bc0


	//   ....[11]....
        /*1278*/ 	.word	0x0000a090


	//   ....[12]....
        /*127c*/ 	.word	0x0000a0a0


	//   ....[13]....
        /*1280*/ 	.word	0x0000d000


	//   ....[14]....
        /*1284*/ 	.word	0x0000d010


	//   ....[15]....
        /*1288*/ 	.word	0x000100d0


	//   ....[16]....
        /*128c*/ 	.word	0x000100e0


	//   ....[17]....
        /*1290*/ 	.word	0x00010360


	//   ....[18]....
        /*1294*/ 	.word	0x00010370


	//   ....[19]....
        /*1298*/ 	.word	0x00010870


	//   ....[20]....
        /*129c*/ 	.word	0x000108b0


	//   ....[21]....
        /*12a0*/ 	.word	0x00010b10


	//   ....[22]....
        /*12a4*/ 	.word	0x00010b30


	//   ....[23]....
        /*12a8*/ 	.word	0x000117d0


	//   ....[24]....
        /*12ac*/ 	.word	0x00011d80


	//   ....[25]....
        /*12b0*/ 	.word	0x00011d90


	//   ....[26]....
        /*12b4*/ 	.word	0x00011da0


	//   ....[27]....
        /*12b8*/ 	.word	0x00011db0


	//   ....[28]....
        /*12bc*/ 	.word	0x00015370


	//   ....[29]....
        /*12c0*/ 	.word	0x00015380


	//   ....[30]....
        /*12c4*/ 	.word	0x00015390


	//   ....[31]....
        /*12c8*/ 	.word	0x000153a0


	//   ....[32]....
        /*12cc*/ 	.word	0x0001a4b0


	//   ....[33]....
        /*12d0*/ 	.word	0x0001a4d0


	//   ....[34]....
        /*12d4*/ 	.word	0x0001a940


	//   ....[35]....
        /*12d8*/ 	.word	0x0001a960


	//   ....[36]....
        /*12dc*/ 	.word	0x0001dc90


	//   ....[37]....
        /*12e0*/ 	.word	0x0001dcb0


	//   ....[38]....
        /*12e4*/ 	.word	0x0001df80


	//   ....[39]....
        /*12e8*/ 	.word	0x0001dfa0


	//   ....[40]....
        /*12ec*/ 	.word	0x0001fdb0


	//   ....[41]....
        /*12f0*/ 	.word	0x0001fe10


	//   ....[42]....
        /*12f4*/ 	.word	0x0001fe30


	//   ....[43]....
        /*12f8*/ 	.word	0x0001fe50


	//   ....[44]....
        /*12fc*/ 	.word	0x00020e00


	//   ....[45]....
        /*1300*/ 	.word	0x00020e40


	//   ....[46]....
        /*1304*/ 	.word	0x00020e70


	//   ....[47]....
        /*1308*/ 	.word	0x00020ea0


	//   ....[48]....
        /*130c*/ 	.word	0x00020ed0


	//   ....[49]....
        /*1310*/ 	.word	0x00020f00


	//   ....[50]....
        /*1314*/ 	.word	0x00020f30


	//   ....[51]....
        /*1318*/ 	.word	0x00020f60


	//   ....[52]....
        /*131c*/ 	.word	0x00020f90


	//   ....[53]....
        /*1320*/ 	.word	0x00020fc0


	//   ....[54]....
        /*1324*/ 	.word	0x00020ff0


	//   ....[55]....
        /*1328*/ 	.word	0x00021020


	//   ....[56]....
        /*132c*/ 	.word	0x00021050


	//   ....[57]....
        /*1330*/ 	.word	0x00021080


	//   ....[58]....
        /*1334*/ 	.word	0x000210c0


	//   ....[59]....
        /*1338*/ 	.word	0x000210f0


	//   ....[60]....
        /*133c*/ 	.word	0x00021120


	//   ....[61]....
        /*1340*/ 	.word	0x00021150


	//   ....[62]....
        /*1344*/ 	.word	0x00021180


	//   ....[63]....
        /*1348*/ 	.word	0x000211b0


	//   ....[64]....
        /*134c*/ 	.word	0x000211e0


	//   ....[65]....
        /*1350*/ 	.word	0x00021210


	//   ....[66]....
        /*1354*/ 	.word	0x00021240


	//   ....[67]....
        /*1358*/ 	.word	0x00021270


	//   ....[68]....
        /*135c*/ 	.word	0x000212a0


	//   ....[69]....
        /*1360*/ 	.word	0x000212d0


	//   ....[70]....
        /*1364*/ 	.word	0x00021300


	//   ....[71]....
        /*1368*/ 	.word	0x00021330


	//   ....[72]....
        /*136c*/ 	.word	0x00021360


	//   ....[73]....
        /*1370*/ 	.word	0x00021390


	//   ....[74]....
        /*1374*/ 	.word	0x000213c0


	//   ....[75]....
        /*1378*/ 	.word	0x000213f0


	//   ....[76]....
        /*137c*/ 	.word	0x00021420


	//   ....[77]....
        /*1380*/ 	.word	0x00021450


	//   ....[78]....
        /*1384*/ 	.word	0x00021480


	//   ....[79]....
        /*1388*/ 	.word	0x000214b0


	//   ....[80]....
        /*138c*/ 	.word	0x000214e0


	//   ....[81]....
        /*1390*/ 	.word	0x00021510


	//   ....[82]....
        /*1394*/ 	.word	0x00021540


	//   ....[83]....
        /*1398*/ 	.word	0x00021570


	//   ....[84]....
        /*139c*/ 	.word	0x000215a0


	//   ....[85]....
        /*13a0*/ 	.word	0x000215d0


	//   ....[86]....
        /*13a4*/ 	.word	0x00021600


	//   ....[87]....
        /*13a8*/ 	.word	0x00021630


	//   ....[88]....
        /*13ac*/ 	.word	0x00021660


	//   ....[89]....
        /*13b0*/ 	.word	0x00021690


	//   ....[90]....
        /*13b4*/ 	.word	0x000216c0


	//   ....[91]....
        /*13b8*/ 	.word	0x000216f0


	//   ....[92]....
        /*13bc*/ 	.word	0x00021720


	//   ....[93]....
        /*13c0*/ 	.word	0x00021750


	//   ....[94]....
        /*13c4*/ 	.word	0x00021780


	//   ....[95]....
        /*13c8*/ 	.word	0x000217b0


	//   ....[96]....
        /*13cc*/ 	.word	0x000217e0


	//   ....[97]....
        /*13d0*/ 	.word	0x00021810


	//   ....[98]....
        /*13d4*/ 	.word	0x00021840


	//   ....[99]....
        /*13d8*/ 	.word	0x00021870


	//   ....[100]....
        /*13dc*/ 	.word	0x000218a0


	//   ....[101]....
        /*13e0*/ 	.word	0x000218d0


	//   ....[102]....
        /*13e4*/ 	.word	0x00021900


	//   ....[103]....
        /*13e8*/ 	.word	0x00021930


	//   ....[104]....
        /*13ec*/ 	.word	0x00021960


	//   ....[105]....
        /*13f0*/ 	.word	0x00021990


	//   ....[106]....
        /*13f4*/ 	.word	0x000219c0


	//   ....[107]....
        /*13f8*/ 	.word	0x000219f0


	//   ....[108]....
        /*13fc*/ 	.word	0x00021a20


	//   ....[109]....
        /*1400*/ 	.word	0x00021a50


	//   ....[110]....
        /*1404*/ 	.word	0x00021a80


	//   ....[111]....
        /*1408*/ 	.word	0x00021ab0


	//   ....[112]....
        /*140c*/ 	.word	0x00021ae0


	//   ....[113]....
        /*1410*/ 	.word	0x00021b10


	//   ....[114]....
        /*1414*/ 	.word	0x00021b40


	//   ....[115]....
        /*1418*/ 	.word	0x00021b50


	//   ....[116]....
        /*141c*/ 	.word	0x00021b60


	//   ....[117]....
        /*1420*/ 	.word	0x00021b70


	//   ....[118]....
        /*1424*/ 	.word	0x00021b80


	//   ....[119]....
        /*1428*/ 	.word	0x00021b90


	//   ....[120]....
        /*142c*/ 	.word	0x00021ba0


	//   ....[121]....
        /*1430*/ 	.word	0x00021bb0


	//   ....[122]....
        /*1434*/ 	.word	0x00021bc0


	//   ....[123]....
        /*1438*/ 	.word	0x00021bd0


	//   ....[124]....
        /*143c*/ 	.word	0x00021be0


	//   ....[125]....
        /*1440*/ 	.word	0x00021bf0


	//   ....[126]....
        /*1444*/ 	.word	0x00021c00


	//   ....[127]....
        /*1448*/ 	.word	0x00021c30


	//   ....[128]....
        /*144c*/ 	.word	0x00021c60


	//   ....[129]....
        /*1450*/ 	.word	0x00021c70


	//   ....[130]....
        /*1454*/ 	.word	0x00021ca0


	//   ....[131]....
        /*1458*/ 	.word	0x00021cd0


	//   ....[132]....
        /*145c*/ 	.word	0x00021ce0


	//   ....[133]....
        /*1460*/ 	.word	0x00021d10


	//   ....[134]....
        /*1464*/ 	.word	0x00021d40


	//   ....[135]....
        /*1468*/ 	.word	0x00021d70


	//   ....[136]....
        /*146c*/ 	.word	0x00021da0


	//   ....[137]....
        /*1470*/ 	.word	0x00021dd0


	//   ....[138]....
        /*1474*/ 	.word	0x00021e00


	//   ....[139]....
        /*1478*/ 	.word	0x00021e30


	//   ....[140]....
        /*147c*/ 	.word	0x00022830


	//   ....[141]....
        /*1480*/ 	.word	0x00022850


	//   ....[142]....
        /*1484*/ 	.word	0x00022860


	//   ....[143]....
        /*1488*/ 	.word	0x00022870


	//   ....[144]....
        /*148c*/ 	.word	0x00023120


	//   ....[145]....
        /*1490*/ 	.word	0x00023130


	//   ....[146]....
        /*1494*/ 	.word	0x000232e0


	//   ....[147]....
        /*1498*/ 	.word	0x000232f0


	//   ....[148]....
        /*149c*/ 	.word	0x00023440


	//   ....[149]....
        /*14a0*/ 	.word	0x00023450


	//   ....[150]....
        /*14a4*/ 	.word	0x000235a0


	//   ....[151]....
        /*14a8*/ 	.word	0x000235b0


	//   ....[152]....
        /*14ac*/ 	.word	0x000239a0


	//   ....[153]....
        /*14b0*/ 	.word	0x000239b0


	//   ....[154]....
        /*14b4*/ 	.word	0x00024600


	//   ....[155]....
        /*14b8*/ 	.word	0x00024610


	//   ....[156]....
        /*14bc*/ 	.word	0x00025d90


	//   ....[157]....
        /*14c0*/ 	.word	0x00025da0


	//   ....[158]....
        /*14c4*/ 	.word	0x00025f00


	//   ....[159]....
        /*14c8*/ 	.word	0x00025f10


	//   ....[160]....
        /*14cc*/ 	.word	0x00026060


	//   ....[161]....
        /*14d0*/ 	.word	0x00026070


	//   ....[162]....
        /*14d4*/ 	.word	0x000261c0


	//   ....[163]....
        /*14d8*/ 	.word	0x000261d0


	//   ....[164]....
        /*14dc*/ 	.word	0x00026370


	//   ....[165]....
        /*14e0*/ 	.word	0x00026580


	//   ....[166]....
        /*14e4*/ 	.word	0x000265b0


	//   ....[167]....
        /*14e8*/ 	.word	0x000265e0


	//   ....[168]....
        /*14ec*/ 	.word	0x00026610


	//   ....[169]....
        /*14f0*/ 	.word	0x00026640


	//   ....[170]....
        /*14f4*/ 	.word	0x00026670


	//   ....[171]....
        /*14f8*/ 	.word	0x00026800


	//   ....[172]....
        /*14fc*/ 	.word	0x00026830


	//   ....[173]....
        /*1500*/ 	.word	0x00026860


	//   ....[174]....
        /*1504*/ 	.word	0x00026890


	//   ....[175]....
        /*1508*/ 	.word	0x000268c0


	//   ....[176]....
        /*150c*/ 	.word	0x000268f0


	//   ....[177]....
        /*1510*/ 	.word	0x00026980


	//   ....[178]....
        /*1514*/ 	.word	0x000269b0


	//   ....[179]....
        /*1518*/ 	.word	0x000269c0


	//   ....[180]....
        /*151c*/ 	.word	0x00026a50


	//   ....[181]....
        /*1520*/ 	.word	0x00027b30


	//   ....[182]....
        /*1524*/ 	.word	0x0002a0f0


	//   ....[183]....
        /*1528*/ 	.word	0x0002a130


	//   ....[184]....
        /*152c*/ 	.word	0x0002a250


	//   ....[185]....
        /*1530*/ 	.word	0x0002a260


	//   ....[186]....
        /*1534*/ 	.word	0x0002a2f0


	//   ....[187]....
        /*1538*/ 	.word	0x0002a300


	//   ....[188]....
        /*153c*/ 	.word	0x0002a310


	//   ....[189]....
        /*1540*/ 	.word	0x0002a3a0


	//   ....[190]....
        /*1544*/ 	.word	0x0002a440


	//   ....[191]....
        /*1548*/ 	.word	0x0002a450


	//   ....[192]....
        /*154c*/ 	.word	0x0002a880


	//   ....[193]....
        /*1550*/ 	.word	0x0002a8c0


	//   ....[194]....
        /*1554*/ 	.word	0x0002a8f0


	//   ....[195]....
        /*1558*/ 	.word	0x0002a9e0


	//   ....[196]....
        /*155c*/ 	.word	0x0002a9f0


	//   ....[197]....
        /*1560*/ 	.word	0x0002aa80


	//   ....[198]....
        /*1564*/ 	.word	0x0002aa90


	//   ....[199]....
        /*1568*/ 	.word	0x0002aaa0


	//   ....[200]....
        /*156c*/ 	.word	0x0002aab0


	//   ....[201]....
        /*1570*/ 	.word	0x0002ab90


	//   ....[202]....
        /*1574*/ 	.word	0x0002b320


	//   ....[203]....
        /*1578*/ 	.word	0x0002b350


	//   ....[204]....
        /*157c*/ 	.word	0x0002b370


	//   ....[205]....
        /*1580*/ 	.word	0x0002b400


	//   ....[206]....
        /*1584*/ 	.word	0x0002b420


	//   ....[207]....
        /*1588*/ 	.word	0x0002b4b0


	//   ....[208]....
        /*158c*/ 	.word	0x0002b4d0


	//   ....[209]....
        /*1590*/ 	.word	0x0002b4e0


	//   ....[210]....
        /*1594*/ 	.word	0x0002bed0


	//   ....[211]....
        /*1598*/ 	.word	0x0002bee0


	//   ....[212]....
        /*159c*/ 	.word	0x0002bef0


	//   ....[213]....
        /*15a0*/ 	.word	0x0002bf30


	//   ....[214]....
        /*15a4*/ 	.word	0x0002bf70


	//   ....[215]....
        /*15a8*/ 	.word	0x0002bf80


	//   ....[216]....
        /*15ac*/ 	.word	0x0002bfe0


	//   ....[217]....
        /*15b0*/ 	.word	0x0002c010


	//   ....[218]....
        /*15b4*/ 	.word	0x0002c050


	//   ....[219]....
        /*15b8*/ 	.word	0x0002c0b0


	//   ....[220]....
        /*15bc*/ 	.word	0x0002c4c0


	//   ....[221]....
        /*15c0*/ 	.word	0x0002c4d0


	//   ....[222]....
        /*15c4*/ 	.word	0x0002c4e0


	//   ....[223]....
        /*15c8*/ 	.word	0x0002c4f0


	//   ....[224]....
        /*15cc*/ 	.word	0x0002c500


	//   ....[225]....
        /*15d0*/ 	.word	0x0002c560


	//   ....[226]....
        /*15d4*/ 	.word	0x0002c570


	//   ....[227]....
        /*15d8*/ 	.word	0x0002c5d0


	//   ....[228]....
        /*15dc*/ 	.word	0x0002c600


	//   ....[229]....
        /*15e0*/ 	.word	0x0002c640


	//   ....[230]....
        /*15e4*/ 	.word	0x0002dc50


	//   ....[231]....
        /*15e8*/ 	.word	0x0002dc80


	//   ....[232]....
        /*15ec*/ 	.word	0x0002dce0


	//   ....[233]....
        /*15f0*/ 	.word	0x0002dd10


	//   ....[234]....
        /*15f4*/ 	.word	0x0002dd40


	//   ....[235]....
        /*15f8*/ 	.word	0x0002dd70


	//   ....[236]....
        /*15fc*/ 	.word	0x0002dda0


	//   ....[237]....
        /*1600*/ 	.word	0x0002ddd0


	//   ....[238]....
        /*1604*/ 	.word	0x0002df70


	//   ....[239]....
        /*1608*/ 	.word	0x0002dfa0


	//   ....[240]....
        /*160c*/ 	.word	0x0002dfd0


	//   ....[241]....
        /*1610*/ 	.word	0x0002e000


	//   ....[242]....
        /*1614*/ 	.word	0x0002e030


	//   ....[243]....
        /*1618*/ 	.word	0x0002e060


	//   ....[244]....
        /*161c*/ 	.word	0x0002e120


	//   ....[245]....
        /*1620*/ 	.word	0x0002e140


	//   ....[246]....
        /*1624*/ 	.word	0x0002e150


	//   ....[247]....
        /*1628*/ 	.word	0x0002e1b0


	//   ....[248]....
        /*162c*/ 	.word	0x0002e7f0


	//   ....[249]....
        /*1630*/ 	.word	0x0002eb90


	//   ....[250]....
        /*1634*/ 	.word	0x0002ec20


	//   ....[251]....
        /*1638*/ 	.word	0x0002ecc0


	//   ....[252]....
        /*163c*/ 	.word	0x0002ed50


	//   ....[253]....
        /*1640*/ 	.word	0x0002ee40


	//   ....[254]....
        /*1644*/ 	.word	0x0002eed0


	//   ....[255]....
        /*1648*/ 	.word	0x0002ef70


	//   ....[0]....
        /*164c*/ 	.word	0x0002f000


	//   ....[1]....
        /*1650*/ 	.word	0x0002f0f0


	//   ....[2]....
        /*1654*/ 	.word	0x0002f180


	//   ....[3]....
        /*1658*/ 	.word	0x0002f220


	//   ....[4]....
        /*165c*/ 	.word	0x0002f2b0


	//   ....[5]....
        /*1660*/ 	.word	0x0002f390


	//   ....[6]....
        /*1664*/ 	.word	0x0002f440


	//   ....[7]....
        /*1668*/ 	.word	0x0002f4d0


	//   ....[8]....
        /*166c*/ 	.word	0x0002f520


	//   ....[9]....
        /*1670*/ 	.word	0x0002f570


	//   ....[10]....
        /*1674*/ 	.word	0x0002f660


	//   ....[11]....
        /*1678*/ 	.word	0x0002f6f0


	//   ....[12]....
        /*167c*/ 	.word	0x0002f740


	//   ....[13]....
        /*1680*/ 	.word	0x0002f790


	//   ....[14]....
        /*1684*/ 	.word	0x0002fad0


	//   ....[15]....
        /*1688*/ 	.word	0x0002fbe0


	//   ....[16]....
        /*168c*/ 	.word	0x0002fd10


	//   ....[17]....
        /*1690*/ 	.word	0x0002fe20


	//   ....[18]....
        /*1694*/ 	.word	0x0002ff50


	//   ....[19]....
        /*1698*/ 	.word	0x00030070


	//   ....[20]....
        /*169c*/ 	.word	0x00030190


	//   ....[21]....
        /*16a0*/ 	.word	0x000301e0


	//   ....[22]....
        /*16a4*/ 	.word	0x00030260


	//   ....[23]....
        /*16a8*/ 	.word	0x000302d0


	//   ....[24]....
        /*16ac*/ 	.word	0x00030330


	//   ....[25]....
        /*16b0*/ 	.word	0x00030380


	//   ....[26]....
        /*16b4*/ 	.word	0x000303e0


	//   ....[27]....
        /*16b8*/ 	.word	0x00030450


	//   ....[28]....
        /*16bc*/ 	.word	0x000304b0


	//   ....[29]....
        /*16c0*/ 	.word	0x00030500


	//   ....[30]....
        /*16c4*/ 	.word	0x00030580


	//   ....[31]....
        /*16c8*/ 	.word	0x000305f0


	//   ....[32]....
        /*16cc*/ 	.word	0x00030650


	//   ....[33]....
        /*16d0*/ 	.word	0x000306a0


	//   ....[34]....
        /*16d4*/ 	.word	0x00030700


	//   ....[35]....
        /*16d8*/ 	.word	0x00030790


	//   ....[36]....
        /*16dc*/ 	.word	0x000307f0


	//   ....[37]....
        /*16e0*/ 	.word	0x00030840


	//   ....[38]....
        /*16e4*/ 	.word	0x000308a0


	//   ....[39]....
        /*16e8*/ 	.word	0x00030930


	//   ....[40]....
        /*16ec*/ 	.word	0x00030990


	//   ....[41]....
        /*16f0*/ 	.word	0x000309e0


	//   ....[42]....
        /*16f4*/ 	.word	0x00030a40


	//   ....[43]....
        /*16f8*/ 	.word	0x00030ad0


	//   ....[44]....
        /*16fc*/ 	.word	0x00030b30


	//   ....[45]....
        /*1700*/ 	.word	0x00030b80


	//   ....[46]....
        /*1704*/ 	.word	0x00030be0


	//   ....[47]....
        /*1708*/ 	.word	0x00030c70


	//   ....[48]....
        /*170c*/ 	.word	0x00030cd0


	//   ....[49]....
        /*1710*/ 	.word	0x00030d20


	//   ....[50]....
        /*1714*/ 	.word	0x00030d80


	//   ....[51]....
        /*1718*/ 	.word	0x00030e10


	//   ....[52]....
        /*171c*/ 	.word	0x00030e70


	//   ....[53]....
        /*1720*/ 	.word	0x00030ec0


	//   ....[54]....
        /*1724*/ 	.word	0x00030f20


	//   ....[55]....
        /*1728*/ 	.word	0x00030fb0


	//   ....[56]....
        /*172c*/ 	.word	0x00031010


	//   ....[57]....
        /*1730*/ 	.word	0x00031060


	//   ....[58]....
        /*1734*/ 	.word	0x000310c0


	//   ....[59]....
        /*1738*/ 	.word	0x00031150


	//   ....[60]....
        /*173c*/ 	.word	0x000311b0


	//   ....[61]....
        /*1740*/ 	.word	0x00031200


	//   ....[62]....
        /*1744*/ 	.word	0x00031260


	//   ....[63]....
        /*1748*/ 	.word	0x000312f0


	//   ....[64]....
        /*174c*/ 	.word	0x00031350


	//   ....[65]....
        /*1750*/ 	.word	0x000313a0


	//   ....[66]....
        /*1754*/ 	.word	0x00031400


	//   ....[67]....
        /*1758*/ 	.word	0x00031490


	//   ....[68]....
        /*175c*/ 	.word	0x000314f0


	//   ....[69]....
        /*1760*/ 	.word	0x00031540


	//   ....[70]....
        /*1764*/ 	.word	0x000315a0


	//   ....[71]....
        /*1768*/ 	.word	0x00031630


	//   ....[72]....
        /*176c*/ 	.word	0x00031690


	//   ....[73]....
        /*1770*/ 	.word	0x000316e0


	//   ....[74]....
        /*1774*/ 	.word	0x00031740


	//   ....[75]....
        /*1778*/ 	.word	0x000317d0


	//   ....[76]....
        /*177c*/ 	.word	0x00031830


	//   ....[77]....
        /*1780*/ 	.word	0x00031880


	//   ....[78]....
        /*1784*/ 	.word	0x000318e0


	//   ....[79]....
        /*1788*/ 	.word	0x00031970


	//   ....[80]....
        /*178c*/ 	.word	0x000319d0


	//   ....[81]....
        /*1790*/ 	.word	0x00031a20


	//   ....[82]....
        /*1794*/ 	.word	0x00031aa0


	//   ....[83]....
        /*1798*/ 	.word	0x00031af0


	//   ....[84]....
        /*179c*/ 	.word	0x00031b50


	//   ....[85]....
        /*17a0*/ 	.word	0x00031ba0


	//   ....[86]....
        /*17a4*/ 	.word	0x00031c00


	//   ....[87]....
        /*17a8*/ 	.word	0x00031c70


	//   ....[88]....
        /*17ac*/ 	.word	0x00031cd0


	//   ....[89]....
        /*17b0*/ 	.word	0x00031d20


	//   ....[90]....
        /*17b4*/ 	.word	0x00031da0


	//   ....[91]....
        /*17b8*/ 	.word	0x00031e10


	//   ....[92]....
        /*17bc*/ 	.word	0x00031e70


	//   ....[93]....
        /*17c0*/ 	.word	0x00031ec0


	//   ....[94]....
        /*17c4*/ 	.word	0x00031f40


	//   ....[95]....
        /*17c8*/ 	.word	0x00031fb0


	//   ....[96]....
        /*17cc*/ 	.word	0x00032010


	//   ....[97]....
        /*17d0*/ 	.word	0x00032060


	//   ....[98]....
        /*17d4*/ 	.word	0x000320e0


	//   ....[99]....
        /*17d8*/ 	.word	0x00032150


	//   ....[100]....
        /*17dc*/ 	.word	0x000321b0


	//   ....[101]....
        /*17e0*/ 	.word	0x00032200


	//   ....[102]....
        /*17e4*/ 	.word	0x00032280


	//   ....[103]....
        /*17e8*/ 	.word	0x000322f0


	//   ....[104]....
        /*17ec*/ 	.word	0x00032350


	//   ....[105]....
        /*17f0*/ 	.word	0x000323a0


	//   ....[106]....
        /*17f4*/ 	.word	0x00032470


	//   ....[107]....
        /*17f8*/ 	.word	0x000324f0


	//   ....[108]....
        /*17fc*/ 	.word	0x00032590


	//   ....[109]....
        /*1800*/ 	.word	0x000325e0


	//   ....[110]....
        /*1804*/ 	.word	0x00032670


	//   ....[111]....
        /*1808*/ 	.word	0x000326c0


	//   ....[112]....
        /*180c*/ 	.word	0x00032750


	//   ....[113]....
        /*1810*/ 	.word	0x000327e0


	//   ....[114]....
        /*1814*/ 	.word	0x00032870


	//   ....[115]....
        /*1818*/ 	.word	0x00032900


	//   ....[116]....
        /*181c*/ 	.word	0x00032990


	//   ....[117]....
        /*1820*/ 	.word	0x00032a20


	//   ....[118]....
        /*1824*/ 	.word	0x00032aa0


	//   ....[119]....
        /*1828*/ 	.word	0x00032af0


	//   ....[120]....
        /*182c*/ 	.word	0x00032b90


	//   ....[121]....
        /*1830*/ 	.word	0x00032c20


	//   ....[122]....
        /*1834*/ 	.word	0x00032ca0


	//   ....[123]....
        /*1838*/ 	.word	0x00032cf0


	//   ....[124]....
        /*183c*/ 	.word	0x00032d80


	//   ....[125]....
        /*1840*/ 	.word	0x00032e10


	//   ....[126]....
        /*1844*/ 	.word	0x00032ea0


	//   ....[127]....
        /*1848*/ 	.word	0x00032f30


	//   ....[128]....
        /*184c*/ 	.word	0x00032fc0


	//   ....[129]....
        /*1850*/ 	.word	0x00033050


	//   ....[130]....
        /*1854*/ 	.word	0x00033110


	//   ....[131]....
        /*1858*/ 	.word	0x000333e0


	//   ....[132]....
        /*185c*/ 	.word	0x000334e0


	//   ....[133]....
        /*1860*/ 	.word	0x00033580


	//   ....[134]....
        /*1864*/ 	.word	0x00033700


	//   ....[135]....
        /*1868*/ 	.word	0x00033790


	//   ....[136]....
        /*186c*/ 	.word	0x000337f0


	//   ....[137]....
        /*1870*/ 	.word	0x000338f0


	//   ....[138]....
        /*1874*/ 	.word	0x00033950


	//   ....[139]....
        /*1878*/ 	.word	0x00033a30


	//   ....[140]....
        /*187c*/ 	.word	0x00033b20


	//   ....[141]....
        /*1880*/ 	.word	0x00033bf0


	//   ....[142]....
        /*1884*/ 	.word	0x00033d60


	//   ....[143]....
        /*1888*/ 	.word	0x00033e20


	//   ....[144]....
        /*188c*/ 	.word	0x00033f70


	//   ....[145]....
        /*1890*/ 	.word	0x00033fc0


	//   ....[146]....
        /*1894*/ 	.word	0x000340c0


	//   ....[147]....
        /*1898*/ 	.word	0x00034170


	//   ....[148]....
        /*189c*/ 	.word	0x000341d0


	//   ....[149]....
        /*18a0*/ 	.word	0x00034270


	//   ....[150]....
        /*18a4*/ 	.word	0x00034330


	//   ....[151]....
        /*18a8*/ 	.word	0x00034400


	//   ....[152]....
        /*18ac*/ 	.word	0x000344b0


	//   ....[153]....
        /*18b0*/ 	.word	0x00034510


	//   ....[154]....
        /*18b4*/ 	.word	0x00034570


	//   ....[155]....
        /*18b8*/ 	.word	0x00034670


	//   ....[156]....
        /*18bc*/ 	.word	0x000346d0


	//   ....[157]....
        /*18c0*/ 	.word	0x000347d0


	//   ....[158]....
        /*18c4*/ 	.word	0x00034830


	//   ....[159]....
        /*18c8*/ 	.word	0x00034910


	//   ....[160]....
        /*18cc*/ 	.word	0x00034a40


	//   ....[161]....
        /*18d0*/ 	.word	0x00034ad0


	//   ....[162]....
        /*18d4*/ 	.word	0x00034b30


	//   ....[163]....
        /*18d8*/ 	.word	0x00034c10


	//   ....[164]....
        /*18dc*/ 	.word	0x00034c70


	//   ....[165]....
        /*18e0*/ 	.word	0x00034d40


	//   ....[166]....
        /*18e4*/ 	.word	0x00034da0


	//   ....[167]....
        /*18e8*/ 	.word	0x00034e70


	//   ....[168]....
        /*18ec*/ 	.word	0x00034ed0


	//   ....[169]....
        /*18f0*/ 	.word	0x00034fa0


	//   ....[170]....
        /*18f4*/ 	.word	0x00035090


	//   ....[171]....
        /*18f8*/ 	.word	0x00035120


	//   ....[172]....
        /*18fc*/ 	.word	0x00035180


	//   ....[173]....
        /*1900*/ 	.word	0x00035250


	//   ....[174]....
        /*1904*/ 	.word	0x000352b0


	//   ....[175]....
        /*1908*/ 	.word	0x00035380


	//   ....[176]....
        /*190c*/ 	.word	0x000353e0


	//   ....[177]....
        /*1910*/ 	.word	0x000354b0


	//   ....[178]....
        /*1914*/ 	.word	0x00035510


	//   ....[179]....
        /*1918*/ 	.word	0x000355e0


	//   ....[180]....
        /*191c*/ 	.word	0x000357b0


	//   ....[181]....
        /*1920*/ 	.word	0x00035850


	//   ....[182]....
        /*1924*/ 	.word	0x000359d0


	//   ....[183]....
        /*1928*/ 	.word	0x00035a40


	//   ....[184]....
        /*192c*/ 	.word	0x00035ab0


	//   ....[185]....
        /*1930*/ 	.word	0x00035b20


	//   ....[186]....
        /*1934*/ 	.word	0x00035b90


	//   ....[187]....
        /*1938*/ 	.word	0x00035c10


	//   ....[188]....
        /*193c*/ 	.word	0x00035c90


	//   ....[189]....
        /*1940*/ 	.word	0x00035d20


	//   ....[190]....
        /*1944*/ 	.word	0x00035d90


	//   ....[191]....
        /*1948*/ 	.word	0x00035e00


	//   ....[192]....
        /*194c*/ 	.word	0x00035e70


	//   ....[193]....
        /*1950*/ 	.word	0x00035ef0


	//   ....[194]....
        /*1954*/ 	.word	0x00035f60


	//   ....[195]....
        /*1958*/ 	.word	0x00036000


	//   ....[196]....
        /*195c*/ 	.word	0x00036050


	//   ....[197]....
        /*1960*/ 	.word	0x000360e0


	//   ....[198]....
        /*1964*/ 	.word	0x00036210


	//----- nvinfo : EIATTR_REG_RECONFIG
	.align		4
.L_152:
        /*1968*/ 	.byte	0x01, 0x54
	.zero		2


	//----- nvinfo : EIATTR_SYSCALL_OFFSETS
	.align		4
        /*196c*/ 	.byte	0x04, 0x46
        /*196e*/ 	.short	(.L_154 - .L_153)


	//   ....[0]....
.L_153:
        /*1970*/ 	.word	0x00002440


	//   ....[1]....
        /*1974*/ 	.word	0x00002590


	//   ....[2]....
        /*1978*/ 	.word	0x00011980


	//   ....[3]....
        /*197c*/ 	.word	0x00011cb0


	//   ....[4]....
        /*1980*/ 	.word	0x00029390


	//   ....[5]....
        /*1984*/ 	.word	0x00029520


	//   ....[6]....
        /*1988*/ 	.word	0x00029670


	//   ....[7]....
        /*198c*/ 	.word	0x000297b0


	//   ....[8]....
        /*1990*/ 	.word	0x0002afb0


	//----- nvinfo : EIATTR_MBARRIER_INSTR_OFFSETS
	.align		4
.L_154:
        /*1994*/ 	.byte	0x04, 0x39
        /*1996*/ 	.short	(.L_156 - .L_155)


	//   ....[0]....
.L_155:
        /*1998*/ 	.word	0x00000270
        /*199c*/ 	.word	0x000000ff
        /*19a0*/ 	.word	0x00033400
        /*19a4*/ 	.short	0x0100
        /*19a6*/ 	.byte	0x08
	.zero		1


	//   ....[1]....
        /*19a8*/ 	.word	0x00000280
        /*19ac*/ 	.word	0x000000ff
        /*19b0*/ 	.word	0x00033420
        /*19b4*/ 	.short	0x0100
        /*19b6*/ 	.byte	0x08
	.zero		1


	//   ....[2]....
        /*19b8*/ 	.word	0x00000370
        /*19bc*/ 	.word	0x000000ff
        /*19c0*/ 	.word	0x00033430
        /*19c4*/ 	.short	0x0100
        /*19c6*/ 	.byte	0x08
	.zero		1


	//   ....[3]....
        /*19c8*/ 	.word	0x00000380
        /*19cc*/ 	.word	0x000000ff
        /*19d0*/ 	.word	0x00033440
        /*19d4*/ 	.short	0x0100
        /*19d6*/ 	.byte	0x08
	.zero		1


	//   ....[4]....
        /*19d8*/ 	.word	0x00000390
        /*19dc*/ 	.word	0x000000ff
        /*19e0*/ 	.word	0x00033438
        /*19e4*/ 	.short	0x0100
        /*19e6*/ 	.byte	0x08
	.zero		1


	//   ....[5]....
        /*19e8*/ 	.word	0x000003a0
        /*19ec*/ 	.word	0x000000ff
        /*19f0*/ 	.word	0x00033448
        /*19f4*/ 	.short	0x0100
        /*19f6*/ 	.byte	0x08
	.zero		1


	//   ....[6]....
        /*19f8*/ 	.word	0x000004d0
        /*19fc*/ 	.word	0x000000ff
        /*1a00*/ 	.word	0x00033450
        /*1a04*/ 	.short	0x0100
        /*1a06*/ 	.byte	0x08
	.zero		1


	//   ....[7]....
        /*1a08*/ 	.word	0x000004e0
        /*1a0c*/ 	.word	0x000000ff
        /*1a10*/ 	.word	0x00033460
        /*1a14*/ 	.short	0x0100
        /*1a16*/ 	.byte	0x08
	.zero		1


	//   ....[8]....
        /*1a18*/ 	.word	0x000004f0
        /*1a1c*/ 	.word	0x000000ff
        /*1a20*/ 	.word	0x00033458
        /*1a24*/ 	.short	0x0100
        /*1a26*/ 	.byte	0x08
	.zero		1


	//   ....[9]....
        /*1a28*/ 	.word	0x00000500
        /*1a2c*/ 	.word	0x000000ff
        /*1a30*/ 	.word	0x00033468
        /*1a34*/ 	.short	0x0100
        /*1a36*/ 	.byte	0x08
	.zero		1


	//   ....[10]....
        /*1a38*/ 	.word	0x000005f0
        /*1a3c*/ 	.word	0x000000ff
        /*1a40*/ 	.word	0x00033470
        /*1a44*/ 	.short	0x0100
        /*1a46*/ 	.byte	0x06
	.zero		1


	//   ....[11]....
        /*1a48*/ 	.word	0x00000600
        /*1a4c*/ 	.word	0x000000ff
        /*1a50*/ 	.word	0x00033480
        /*1a54*/ 	.short	0x0100
        /*1a56*/ 	.byte	0x06
	.zero		1


	//   ....[12]....
        /*1a58*/ 	.word	0x00000610
        /*1a5c*/ 	.word	0x000000ff
        /*1a60*/ 	.word	0x00033478
        /*1a64*/ 	.short	0x0100
        /*1a66*/ 	.byte	0x06
	.zero		1


	//   ....[13]....
        /*1a68*/ 	.word	0x00000620
        /*1a6c*/ 	.word	0x000000ff
        /*1a70*/ 	.word	0x00033488
        /*1a74*/ 	.short	0x0100
        /*1a76*/ 	.byte	0x06
	.zero		1


	//   ....[14]....
        /*1a78*/ 	.word	0x00000750
        /*1a7c*/ 	.word	0x000000ff
        /*1a80*/ 	.word	0x00033490
        /*1a84*/ 	.short	0x0100
        /*1a86*/ 	.byte	0x08
	.zero		1


	//   ....[15]....
        /*1a88*/ 	.word	0x00000760
        /*1a8c*/ 	.word	0x000000ff
        /*1a90*/ 	.word	0x000334a0
        /*1a94*/ 	.short	0x0100
        /*1a96*/ 	.byte	0x08
	.zero		1


	//   ....[16]....
        /*1a98*/ 	.word	0x00000770
        /*1a9c*/ 	.word	0x000000ff
        /*1aa0*/ 	.word	0x00033498
        /*1aa4*/ 	.short	0x0100
        /*1aa6*/ 	.byte	0x08
	.zero		1


	//   ....[17]....
        /*1aa8*/ 	.word	0x00000780
        /*1aac*/ 	.word	0x000000ff
        /*1ab0*/ 	.word	0x000334a8
        /*1ab4*/ 	.short	0x0100
        /*1ab6*/ 	.byte	0x08
	.zero		1


	//   ....[18]....
        /*1ab8*/ 	.word	0x000008c0
        /*1abc*/ 	.word	0x000000ff
        /*1ac0*/ 	.word	0x000334b0
        /*1ac4*/ 	.short	0x0100
        /*1ac6*/ 	.byte	0x08
	.zero		1


	//   ....[19]....
        /*1ac8*/ 	.word	0x000008d0
        /*1acc*/ 	.word	0x000000ff
        /*1ad0*/ 	.word	0x000334c0
        /*1ad4*/ 	.short	0x0100
        /*1ad6*/ 	.byte	0x08
	.zero		1


	//   ....[20]....
        /*1ad8*/ 	.word	0x000008e0
        /*1adc*/ 	.word	0x000000ff
        /*1ae0*/ 	.word	0x000334b8
        /*1ae4*/ 	.short	0x0100
        /*1ae6*/ 	.byte	0x08
	.zero		1


	//   ....[21]....
        /*1ae8*/ 	.word	0x000008f0
        /*1aec*/ 	.word	0x000000ff
        /*1af0*/ 	.word	0x000334c8
        /*1af4*/ 	.short	0x0100
        /*1af6*/ 	.byte	0x08
	.zero		1


	//   ....[22]....
        /*1af8*/ 	.word	0x00003e70
        /*1afc*/ 	.word	0x0000005d
        /*1b00*/ 	.word	0x00033490
        /*1b04*/ 	.short	0x010a
        /*1b06*/ 	.byte	0x3f
	.zero		1


	//   ....[23]....
        /*1b08*/ 	.word	0x0000a020
        /*1b0c*/ 	.word	0x0000005d
        /*1b10*/ 	.word	0x00033490
        /*1b14*/ 	.short	0x010a
        /*1b16*/ 	.byte	0x3f
	.zero		1


	//   ....[24]....
        /*1b18*/ 	.word	0x0000fee0
        /*1b1c*/ 	.word	0x0000005d
        /*1b20*/ 	.word	0x00033490
        /*1b24*/ 	.short	0x010a
        /*1b26*/ 	.byte	0x3f
	.zero		1


	//   ....[25]....
        /*1b28*/ 	.word	0x000106a0
        /*1b2c*/ 	.word	0x0000000b
        /*1b30*/ 	.word	0x00000000
        /*1b34*/ 	.short	0x0101
        /*1b36*/ 	.byte	0x3f
	.zero		1


	//   ....[26]....
        /*1b38*/ 	.word	0x000106e0
        /*1b3c*/ 	.word	0x0000005d
        /*1b40*/ 	.word	0x000334b0
        /*1b44*/ 	.short	0x010a
        /*1b46*/ 	.byte	0x3f
	.zero		1


	//   ....[27]....
        /*1b48*/ 	.word	0x00010e40
        /*1b4c*/ 	.word	0x0000005d
        /*1b50*/ 	.word	0x00000000
        /*1b54*/ 	.short	0x0101
        /*1b56*/ 	.byte	0x3f
	.zero		1


	//   ....[28]....
        /*1b58*/ 	.word	0x00011a10
        /*1b5c*/ 	.word	0x00000012
        /*1b60*/ 	.word	0x00033400
        /*1b64*/ 	.short	0x010a
        /*1b66*/ 	.byte	0x3f
	.zero		1


	//   ....[29]....
        /*1b68*/ 	.word	0x00011a60
        /*1b6c*/ 	.word	0x00000012
        /*1b70*/ 	.word	0x00033400
        /*1b74*/ 	.short	0x010a
        /*1b76*/ 	.byte	0x3f
	.zero		1


	//   ....[30]....
        /*1b78*/ 	.word	0x00012390
        /*1b7c*/ 	.word	0x00000012
        /*1b80*/ 	.word	0x00033400
        /*1b84*/ 	.short	0x010a
        /*1b86*/ 	.byte	0x3f
	.zero		1


	//   ....[31]....
        /*1b88*/ 	.word	0x000157c0
        /*1b8c*/ 	.word	0x00000012
        /*1b90*/ 	.word	0x00033400
        /*1b94*/ 	.short	0x010a
        /*1b96*/ 	.byte	0x3f
	.zero		1


	//   ....[32]....
        /*1b98*/ 	.word	0x00018940
        /*1b9c*/ 	.word	0x00000000
        /*1ba0*/ 	.word	0x00033430
        /*1ba4*/ 	.short	0x010a
        /*1ba6*/ 	.byte	0x3f
	.zero		1


	//   ....[33]....
        /*1ba8*/ 	.word	0x00018990
        /*1bac*/ 	.word	0x00000000
        /*1bb0*/ 	.word	0x00033430
        /*1bb4*/ 	.short	0x010a
        /*1bb6*/ 	.byte	0x3f
	.zero		1


	//   ....[34]....
        /*1bb8*/ 	.word	0x0001ae50
        /*1bbc*/ 	.word	0x00000000
        /*1bc0*/ 	.word	0x00000000
        /*1bc4*/ 	.short	0x0101
        /*1bc6*/ 	.byte	0x3f
	.zero		1


	//   ....[35]....
        /*1bc8*/ 	.word	0x0001c510
        /*1bcc*/ 	.word	0x00000005
        /*1bd0*/ 	.word	0x00033430
        /*1bd4*/ 	.short	0x010a
        /*1bd6*/ 	.byte	0x3f
	.zero		1


	//   ....[36]....
        /*1bd8*/ 	.word	0x0001c560
        /*1bdc*/ 	.word	0x00000005
        /*1be0*/ 	.word	0x00033430
        /*1be4*/ 	.short	0x010a
        /*1be6*/ 	.byte	0x3f
	.zero		1


	//   ....[37]....
        /*1be8*/ 	.word	0x0001d670
        /*1bec*/ 	.word	0x00000004
        /*1bf0*/ 	.word	0x00033450
        /*1bf4*/ 	.short	0x010a
        /*1bf6*/ 	.byte	0x3f
	.zero		1


	//   ....[38]....
        /*1bf8*/ 	.word	0x0001d6b0
        /*1bfc*/ 	.word	0x00000004
        /*1c00*/ 	.word	0x00033450
        /*1c04*/ 	.short	0x010a
        /*1c06*/ 	.byte	0x3f
	.zero		1


	//   ....[39]....
        /*1c08*/ 	.word	0x0001da00
        /*1c0c*/ 	.word	0x00000003
        /*1c10*/ 	.word	0x00000000
        /*1c14*/ 	.short	0x0101
        /*1c16*/ 	.byte	0x3f
	.zero		1


	//   ....[40]....
        /*1c18*/ 	.word	0x0001f270
        /*1c1c*/ 	.word	0x00000000
        /*1c20*/ 	.word	0x00000000
        /*1c24*/ 	.short	0x0101
        /*1c26*/ 	.byte	0x3f
	.zero		1


	//   ....[41]....
        /*1c28*/ 	.word	0x0001fa40
        /*1c2c*/ 	.word	0x00000003
        /*1c30*/ 	.word	0x00033450
        /*1c34*/ 	.short	0x010a
        /*1c36*/ 	.byte	0x3f
	.zero		1


	//   ....[42]....
        /*1c38*/ 	.word	0x0001fac0
        /*1c3c*/ 	.word	0x00000003
        /*1c40*/ 	.word	0x00033450
        /*1c44*/ 	.short	0x010a
        /*1c46*/ 	.byte	0x3f
	.zero		1


	//   ....[43]....
        /*1c48*/ 	.word	0x00020390
        /*1c4c*/ 	.word	0x00000003
        /*1c50*/ 	.word	0x00000000
        /*1c54*/ 	.short	0x0101
        /*1c56*/ 	.byte	0x3f
	.zero		1


	//   ....[44]....
        /*1c58*/ 	.word	0x00023050
        /*1c5c*/ 	.word	0x00000000
        /*1c60*/ 	.word	0x00000000
        /*1c64*/ 	.short	0x0101
        /*1c66*/ 	.byte	0x3f
	.zero		1


	//   ....[45]....
        /*1c68*/ 	.word	0x000238a0
        /*1c6c*/ 	.word	0x00000024
        /*1c70*/ 	.word	0x00000000
        /*1c74*/ 	.short	0x0101
        /*1c76*/ 	.byte	0x3f
	.zero		1


	//   ....[46]....
        /*1c78*/ 	.word	0x00027c10
        /*1c7c*/ 	.word	0x00000016
        /*1c80*/ 	.word	0x00033420
        /*1c84*/ 	.short	0x010a
        /*1c86*/ 	.byte	0x3f
	.zero		1


	//   ....[47]....
        /*1c88*/ 	.word	0x00027ca0
        /*1c8c*/ 	.word	0x0000000b
        /*1c90*/ 	.word	0x000334a0
        /*1c94*/ 	.short	0x010a
        /*1c96*/ 	.byte	0x3f
	.zero		1


	//   ....[48]....
        /*1c98*/ 	.word	0x000280f0
        /*1c9c*/ 	.word	0x0000000b
        /*1ca0*/ 	.word	0x000334c0
        /*1ca4*/ 	.short	0x010a
        /*1ca6*/ 	.byte	0x3f
	.zero		1


	//   ....[49]....
        /*1ca8*/ 	.word	0x00028600
        /*1cac*/ 	.word	0x0000000a
        /*1cb0*/ 	.word	0x000334a0
        /*1cb4*/ 	.short	0x010a
        /*1cb6*/ 	.byte	0x3f
	.zero		1


	//   ....[50]....
        /*1cb8*/ 	.word	0x00028a40
        /*1cbc*/ 	.word	0x0000000a
        /*1cc0*/ 	.word	0x000334c0
        /*1cc4*/ 	.short	0x010a
        /*1cc6*/ 	.byte	0x3f
	.zero		1


	//   ....[51]....
        /*1cc8*/ 	.word	0x00029de0
        /*1ccc*/ 	.word	0x00000000
        /*1cd0*/ 	.word	0x00033480
        /*1cd4*/ 	.short	0x010a
        /*1cd6*/ 	.byte	0x3f
	.zero		1


	//   ....[52]....
        /*1cd8*/ 	.word	0x0002a550
        /*1cdc*/ 	.word	0x00000000
        /*1ce0*/ 	.word	0x00033470
        /*1ce4*/ 	.short	0x0107
        /*1ce6*/ 	.byte	0x3f
	.zero		1


	//   ....[53]....
        /*1ce8*/ 	.word	0x0002a610
        /*1cec*/ 	.word	0x00000000
        /*1cf0*/ 	.word	0x00033470
        /*1cf4*/ 	.short	0x0101
        /*1cf6*/ 	.byte	0x3f
	.zero		1


	//   ....[54]....
        /*1cf8*/ 	.word	0x0002a660
        /*1cfc*/ 	.word	0x00000000
        /*1d00*/ 	.word	0x00033440
        /*1d04*/ 	.short	0x010a
        /*1d06*/ 	.byte	0x3f
	.zero		1


	//   ....[55]....
        /*1d08*/ 	.word	0x0002acc0
        /*1d0c*/ 	.word	0x00000000
        /*1d10*/ 	.word	0x00033430
        /*1d14*/ 	.short	0x0107
        /*1d16*/ 	.byte	0x3f
	.zero		1


	//   ....[56]....
        /*1d18*/ 	.word	0x0002ada0
        /*1d1c*/ 	.word	0x00000000
        /*1d20*/ 	.word	0x00033430
        /*1d24*/ 	.short	0x0101
        /*1d26*/ 	.byte	0x3f
	.zero		1


	//   ....[57]....
        /*1d28*/ 	.word	0x0002b620
        /*1d2c*/ 	.word	0x00000016
        /*1d30*/ 	.word	0x00033400
        /*1d34*/ 	.short	0x0107
        /*1d36*/ 	.byte	0x3f
	.zero		1


	//   ....[58]....
        /*1d38*/ 	.word	0x0002b720
        /*1d3c*/ 	.word	0x00000016
        /*1d40*/ 	.word	0x00033400
        /*1d44*/ 	.short	0x0101
        /*1d46*/ 	.byte	0x3f
	.zero		1


	//   ....[59]....
        /*1d48*/ 	.word	0x0002b750
        /*1d4c*/ 	.word	0x00000016
        /*1d50*/ 	.word	0x00033420
        /*1d54*/ 	.short	0x010a
        /*1d56*/ 	.byte	0x3f
	.zero		1


	//   ....[60]....
        /*1d58*/ 	.word	0x0002bc20
        /*1d5c*/ 	.word	0x00000004
        /*1d60*/ 	.word	0x00033480
        /*1d64*/ 	.short	0x010a
        /*1d66*/ 	.byte	0x3f
	.zero		1


	//   ....[61]....
        /*1d68*/ 	.word	0x0002c150
        /*1d6c*/ 	.word	0x00000004
        /*1d70*/ 	.word	0x00033470
        /*1d74*/ 	.short	0x0107
        /*1d76*/ 	.byte	0x3f
	.zero		1


	//   ....[62]....
        /*1d78*/ 	.word	0x0002c210
        /*1d7c*/ 	.word	0x00000004
        /*1d80*/ 	.word	0x00033470
        /*1d84*/ 	.short	0x0101
        /*1d86*/ 	.byte	0x3f
	.zero		1


	//   ....[63]....
        /*1d88*/ 	.word	0x0002c240
        /*1d8c*/ 	.word	0x00000004
        /*1d90*/ 	.word	0x00033440
        /*1d94*/ 	.short	0x010a
        /*1d96*/ 	.byte	0x3f
	.zero		1


	//   ....[64]....
        /*1d98*/ 	.word	0x0002c730
        /*1d9c*/ 	.word	0x00000004
        /*1da0*/ 	.word	0x00033430
        /*1da4*/ 	.short	0x0107
        /*1da6*/ 	.byte	0x3f
	.zero		1


	//   ....[65]....
        /*1da8*/ 	.word	0x0002c800
        /*1dac*/ 	.word	0x00000004
        /*1db0*/ 	.word	0x00033430
        /*1db4*/ 	.short	0x0101
        /*1db6*/ 	.byte	0x3f
	.zero		1


	//   ....[66]....
        /*1db8*/ 	.word	0x0002c880
        /*1dbc*/ 	.word	0x00000000
        /*1dc0*/ 	.word	0x00033470
        /*1dc4*/ 	.short	0x010a
        /*1dc6*/ 	.byte	0x3f
	.zero		1


	//   ....[67]....
        /*1dc8*/ 	.word	0x0002c910
        /*1dcc*/ 	.word	0x00000000
        /*1dd0*/ 	.word	0x00033460
        /*1dd4*/ 	.short	0x010a
        /*1dd6*/ 	.byte	0x3f
	.zero		1


	//   ....[68]....
        /*1dd8*/ 	.word	0x0002cfe0
        /*1ddc*/ 	.word	0x00000000
        /*1de0*/ 	.word	0x00033450
        /*1de4*/ 	.short	0x0101
        /*1de6*/ 	.byte	0x3f
	.zero		1


	//   ....[69]....
        /*1de8*/ 	.word	0x0002d070
        /*1dec*/ 	.word	0x00000000
        /*1df0*/ 	.word	0x00000000
        /*1df4*/ 	.short	0x0101
        /*1df6*/ 	.byte	0x3f
	.zero		1


	//   ....[70]....
        /*1df8*/ 	.word	0x0002d230
        /*1dfc*/ 	.word	0x00000003
        /*1e00*/ 	.word	0x00033470
        /*1e04*/ 	.short	0x010a
        /*1e06*/ 	.byte	0x3f
	.zero		1


	//   ....[71]....
        /*1e08*/ 	.word	0x0002d2b0
        /*1e0c*/ 	.word	0x00000003
        /*1e10*/ 	.word	0x00033460
        /*1e14*/ 	.short	0x010a
        /*1e16*/ 	.byte	0x3f
	.zero		1


	//   ....[72]....
        /*1e18*/ 	.word	0x0002d990
        /*1e1c*/ 	.word	0x00000003
        /*1e20*/ 	.word	0x00033450
        /*1e24*/ 	.short	0x0101
        /*1e26*/ 	.byte	0x3f
	.zero		1


	//   ....[73]....
        /*1e28*/ 	.word	0x0002da40
        /*1e2c*/ 	.word	0x00000003
        /*1e30*/ 	.word	0x00000000
        /*1e34*/ 	.short	0x0101
        /*1e36*/ 	.byte	0x3f
	.zero		1


	//   ....[74]....
        /*1e38*/ 	.word	0x0002e770
        /*1e3c*/ 	.word	0x00000005
        /*1e40*/ 	.word	0x00033420
        /*1e44*/ 	.short	0x010a
        /*1e46*/ 	.byte	0x3f
	.zero		1


	//   ....[75]....
        /*1e48*/ 	.word	0x0002e8e0
        /*1e4c*/ 	.word	0x00000003
        /*1e50*/ 	.word	0x00033440
        /*1e54*/ 	.short	0x010a
        /*1e56*/ 	.byte	0x3f
	.zero		1


	//   ....[76]....
        /*1e58*/ 	.word	0x0002e980
        /*1e5c*/ 	.word	0x0000001d
        /*1e60*/ 	.word	0x00033440
        /*1e64*/ 	.short	0x010a
        /*1e66*/ 	.byte	0x3f
	.zero		1


	//   ....[77]....
        /*1e68*/ 	.word	0x0002e9c0
        /*1e6c*/ 	.word	0x00000003
        /*1e70*/ 	.word	0x00033460
        /*1e74*/ 	.short	0x010a
        /*1e76*/ 	.byte	0x3f
	.zero		1


	//   ....[78]....
        /*1e78*/ 	.word	0x0002ea00
        /*1e7c*/ 	.word	0x0000001d
        /*1e80*/ 	.word	0x00033460
        /*1e84*/ 	.short	0x010a
        /*1e86*/ 	.byte	0x3f
	.zero		1


	//   ....[79]....
        /*1e88*/ 	.word	0x0002ea40
        /*1e8c*/ 	.word	0x00000003
        /*1e90*/ 	.word	0x00033480
        /*1e94*/ 	.short	0x010a
        /*1e96*/ 	.byte	0x3f
	.zero		1


	//   ....[80]....
        /*1e98*/ 	.word	0x0002ea80
        /*1e9c*/ 	.word	0x0000001d
        /*1ea0*/ 	.word	0x00033480
        /*1ea4*/ 	.short	0x010a
        /*1ea6*/ 	.byte	0x3f
	.zero		1


	//   ....[81]....
        /*1ea8*/ 	.word	0x0002eae0
        /*1eac*/ 	.word	0x0000005d
        /*1eb0*/ 	.word	0x00033490
        /*1eb4*/ 	.short	0x010a
        /*1eb6*/ 	.byte	0x3f
	.zero		1


	//   ....[82]....
        /*1eb8*/ 	.word	0x0002ed90
        /*1ebc*/ 	.word	0x0000005d
        /*1ec0*/ 	.word	0x00033490
        /*1ec4*/ 	.short	0x010a
        /*1ec6*/ 	.byte	0x3f
	.zero		1


	//   ....[83]....
        /*1ec8*/ 	.word	0x0002f040
        /*1ecc*/ 	.word	0x0000005d
        /*1ed0*/ 	.word	0x00033490
        /*1ed4*/ 	.short	0x010a
        /*1ed6*/ 	.byte	0x3f
	.zero		1


	//   ....[84]....
        /*1ed8*/ 	.word	0x0002f2f0
        /*1edc*/ 	.word	0x0000005d
        /*1ee0*/ 	.word	0x000334b0
        /*1ee4*/ 	.short	0x010a
        /*1ee6*/ 	.byte	0x3f
	.zero		1


	//   ....[85]....
        /*1ee8*/ 	.word	0x0002f5b0
        /*1eec*/ 	.word	0x00000012
        /*1ef0*/ 	.word	0x00033400
        /*1ef4*/ 	.short	0x010a
        /*1ef6*/ 	.byte	0x3f
	.zero		1


	//   ....[86]....
        /*1ef8*/ 	.word	0x0002f7d0
        /*1efc*/ 	.word	0x00000012
        /*1f00*/ 	.word	0x00033400
        /*1f04*/ 	.short	0x010a
        /*1f06*/ 	.byte	0x3f
	.zero		1


	//   ....[87]....
        /*1f08*/ 	.word	0x0002f820
        /*1f0c*/ 	.word	0x00000000
        /*1f10*/ 	.word	0x00033430
        /*1f14*/ 	.short	0x010a
        /*1f16*/ 	.byte	0x3f
	.zero		1


	//   ....[88]....
        /*1f18*/ 	.word	0x0002f870
        /*1f1c*/ 	.word	0x00000005
        /*1f20*/ 	.word	0x00033430
        /*1f24*/ 	.short	0x010a
        /*1f26*/ 	.byte	0x3f
	.zero		1


	//   ....[89]....
        /*1f28*/ 	.word	0x0002f8c0
        /*1f2c*/ 	.word	0x00000004
        /*1f30*/ 	.word	0x00033450
        /*1f34*/ 	.short	0x010a
        /*1f36*/ 	.byte	0x3f
	.zero		1


	//   ....[90]....
        /*1f38*/ 	.word	0x0002f910
        /*1f3c*/ 	.word	0x00000003
        /*1f40*/ 	.word	0x00033450
        /*1f44*/ 	.short	0x010a
        /*1f46*/ 	.byte	0x3f
	.zero		1


	//   ....[91]....
        /*1f48*/ 	.word	0x000331d0
        /*1f4c*/ 	.word	0x00000016
        /*1f50*/ 	.word	0x00033420
        /*1f54*/ 	.short	0x010a
        /*1f56*/ 	.byte	0x3f
	.zero		1


	//   ....[92]....
        /*1f58*/ 	.word	0x00033220
        /*1f5c*/ 	.word	0x0000000b
        /*1f60*/ 	.word	0x000334a0
        /*1f64*/ 	.short	0x010a
        /*1f66*/ 	.byte	0x3f
	.zero		1


	//   ....[93]....
        /*1f68*/ 	.word	0x00033270
        /*1f6c*/ 	.word	0x0000000b
        /*1f70*/ 	.word	0x000334c0
        /*1f74*/ 	.short	0x010a
        /*1f76*/ 	.byte	0x3f
	.zero		1


	//   ....[94]....
        /*1f78*/ 	.word	0x000332c0
        /*1f7c*/ 	.word	0x0000000a
        /*1f80*/ 	.word	0x000334a0
        /*1f84*/ 	.short	0x010a
        /*1f86*/ 	.byte	0x3f
	.zero		1


	//   ....[95]....
        /*1f88*/ 	.word	0x00033310
        /*1f8c*/ 	.word	0x0000000a
        /*1f90*/ 	.word	0x000334c0
        /*1f94*/ 	.short	0x010a
        /*1f96*/ 	.byte	0x3f
	.zero		1


	//   ....[96]....
        /*1f98*/ 	.word	0x00033430
        /*1f9c*/ 	.word	0x00000000
        /*1fa0*/ 	.word	0x00033480
        /*1fa4*/ 	.short	0x010a
        /*1fa6*/ 	.byte	0x3f
	.zero		1


	//   ....[97]....
        /*1fa8*/ 	.word	0x00033cb0
        /*1fac*/ 	.word	0x00000000
        /*1fb0*/ 	.word	0x00033440
        /*1fb4*/ 	.short	0x010a
        /*1fb6*/ 	.byte	0x3f
	.zero		1


	//   ....[98]....
        /*1fb8*/ 	.word	0x00034940
        /*1fbc*/ 	.word	0x00000016
        /*1fc0*/ 	.word	0x00033420
        /*1fc4*/ 	.short	0x010a
        /*1fc6*/ 	.byte	0x3f
	.zero		1


	//   ....[99]....
        /*1fc8*/ 	.word	0x00034990
        /*1fcc*/ 	.word	0x00000004
        /*1fd0*/ 	.word	0x00033480
        /*1fd4*/ 	.short	0x010a
        /*1fd6*/ 	.byte	0x3f
	.zero		1


	//   ....[100]....
        /*1fd8*/ 	.word	0x00034fe0
        /*1fdc*/ 	.word	0x00000004
        /*1fe0*/ 	.word	0x00033440
        /*1fe4*/ 	.short	0x010a
        /*1fe6*/ 	.byte	0x3f
	.zero		1


	//   ....[101]....
        /*1fe8*/ 	.word	0x00035610
        /*1fec*/ 	.word	0x00000000
        /*1ff0*/ 	.word	0x00033470
        /*1ff4*/ 	.short	0x010a
        /*1ff6*/ 	.byte	0x3f
	.zero		1


	//   ....[102]....
        /*1ff8*/ 	.word	0x00035660
        /*1ffc*/ 	.word	0x00000000
        /*2000*/ 	.word	0x00033460
        /*2004*/ 	.short	0x010a
        /*2006*/ 	.byte	0x3f
	.zero		1


	//   ....[103]....
        /*2008*/ 	.word	0x000356b0
        /*200c*/ 	.word	0x00000003
        /*2010*/ 	.word	0x00033470
        /*2014*/ 	.short	0x010a
        /*2016*/ 	.byte	0x3f
	.zero		1


	//   ....[104]....
        /*2018*/ 	.word	0x00035700
        /*201c*/ 	.word	0x00000003
        /*2020*/ 	.word	0x00033460
        /*2024*/ 	.short	0x010a
        /*2026*/ 	.byte	0x3f
	.zero		1


	//   ....[105]....
        /*2028*/ 	.word	0x00036130
        /*202c*/ 	.word	0x00000005
        /*2030*/ 	.word	0x00033420
        /*2034*/ 	.short	0x010a
        /*2036*/ 	.byte	0x3f
	.zero		1


	//   ....[106]....
        /*2038*/ 	.word	0x000362d0
        /*203c*/ 	.word	0x00000003
        /*2040*/ 	.word	0x00033440
        /*2044*/ 	.short	0x010a
        /*2046*/ 	.byte	0x3f
	.zero		1


	//   ....[107]....
        /*2048*/ 	.word	0x00036320
        /*204c*/ 	.word	0x0000001d
        /*2050*/ 	.word	0x00033440
        /*2054*/ 	.short	0x010a
        /*2056*/ 	.byte	0x3f
	.zero		1


	//   ....[108]....
        /*2058*/ 	.word	0x00036370
        /*205c*/ 	.word	0x00000003
        /*2060*/ 	.word	0x00033460
        /*2064*/ 	.short	0x010a
        /*2066*/ 	.byte	0x3f
	.zero		1


	//   ....[109]....
        /*2068*/ 	.word	0x000363c0
        /*206c*/ 	.word	0x0000001d
        /*2070*/ 	.word	0x00033460
        /*2074*/ 	.short	0x010a
        /*2076*/ 	.byte	0x3f
	.zero		1


	//   ....[110]....
        /*2078*/ 	.word	0x00036410
        /*207c*/ 	.word	0x00000003
        /*2080*/ 	.word	0x00033480
        /*2084*/ 	.short	0x010a
        /*2086*/ 	.byte	0x3f
	.zero		1


	//----- nvinfo : EIATTR_NUM_MBARRIERS
	.align		4
.L_156:
        /*2088*/ 	.byte	0x03, 0x38
        /*208a*/ 	.short	0x0016


	//----- nvinfo : EIATTR_EXIT_INSTR_OFFSETS
	.align		4
        /*208c*/ 	.byte	0x04, 0x1c
        /*208e*/ 	.short	(.L_158 - .L_157)


	//   ....[0]....
.L_157:
        /*2090*/ 	.word	0x0002ead0


	//----- nvinfo : EIATTR_MAX_THREADS
	.align		4
.L_158:
        /*2094*/ 	.byte	0x04, 0x05
        /*2096*/ 	.short	(.L_160 - .L_159)
.L_159:
        /*2098*/ 	.word	0x00000180
        /*209c*/ 	.word	0x00000001
        /*20a0*/ 	.word	0x00000001


	//----- nvinfo : EIATTR_CRS_STACK_SIZE
	.align		4
.L_160:
        /*20a4*/ 	.byte	0x04, 0x1e
        /*20a6*/ 	.short	(.L_162 - .L_161)
.L_161:
        /*20a8*/ 	.word	0x00000000


	//----- nvinfo : EIATTR_CBANK_PARAM_SIZE
	.align		4
.L_162:
        /*20ac*/ 	.byte	0x03, 0x19
        /*20ae*/ 	.short	0x0af0


	//----- nvinfo : EIATTR_PARAM_CBANK
	.align		4
        /*20b0*/ 	.byte	0x04, 0x0a
        /*20b2*/ 	.short	(.L_164 - .L_163)
	.align		4
.L_163:
        /*20b4*/ 	.word	index@(.nv.constant0._ZN7cutlass13device_kernelIN5flash11enable_sm90INS1_16FlashAttnFwdSm90INS1_25CollectiveMainloopFwdSm90ILi2EN4cute5tupleIJNS5_1CILi1EEES8_S8_EEENS6_IJNS7_ILi128EEENS7_ILi160EEENS7_ILi192EEEEEELi192ENS_12float_e4m3_tEfNS_4arch4Sm90ELb0ELb0ELb0ELb1ELb1ELb1ELb0ELb1ELb1ELb1ELb1ELb0EEENS1_21CollectiveEpilogueFwdINS6_IJSA_SC_SB_EEES9_NS_10bfloat16_tESG_Li256ELb1ELb1ELb1ELb1EEENS1_36VarlenDynamicPersistentTileSchedulerILi128ELi160ELi256ELi128ELb1ELb1ELb1ELb0ELb1ELb1EEEEEEEEEvNT_6ParamsE)
        /*20b8*/ 	.short	0x0210
        /*20ba*/ 	.short	0x0af0


	//----- nvinfo : EIATTR_SW_WAR
	.align		4
.L_164:
        /*20bc*/ 	.byte	0x04, 0x36
        /*20be*/ 	.short	(.L_166 - .L_165)
.L_165:
        /*20c0*/ 	.word	0x00000008
.L_166:


//--------------------- .nv.info._ZN7cutlass13device_kernelIN5flash11enable_sm90INS1_16FlashAttnFwdSm90INS1_25CollectiveMainloopFwdSm90ILi2EN4cute5tupleIJNS5_1CILi1EEES8_S8_EEENS6_IJNS7_ILi128EEESA_NS7_ILi192EEEEEELi192ENS_12float_e4m3_tEfNS_4arch4Sm90ELb0ELb1ELb0ELb0ELb1ELb0ELb0ELb1ELb1ELb1ELb1ELb0EEENS1_21CollectiveEpilogueFwdINS6_IJSA_SB_SA_EEES9_NS_10bfloat16_tESF_Li256ELb0ELb1ELb1ELb1EEENS1_19SingleTileSchedulerILb0ELb1ELb1ELi128EEEEEEEEEvNT_6ParamsE --------------------------
	.section	.nv.info._ZN7cutlass13device_kernelIN5flash11enable_sm90INS1_16FlashAttnFwdSm90INS1_25CollectiveMainloopFwdSm90ILi2EN4cute5tupleIJNS5_1CILi1EEES8_S8_EEENS6_IJNS7_ILi128EEESA_NS7_ILi192EEEEEELi192ENS_12float_e4m3_tEfNS_4arch4Sm90ELb0ELb1ELb0ELb0ELb1ELb0ELb0ELb1ELb1ELb1ELb1ELb0EEENS1_21CollectiveEpilogueFwdINS6_IJSA_SB_SA_EEES9_NS_10bfloat16_tESF_Li256ELb0ELb1ELb1ELb1EEENS1_19SingleTileSchedulerILb0ELb1ELb1ELi128EEEEEEEEEvNT_6ParamsE,"",@"SHT_CUDA_INFO"
	.sectionflags	@""
	.align	4


	//----- nvinfo : EIATTR_CUDA_API_VERSION
	.align		4
        /*0000*/ 	.byte	0x04, 0x37
        /*0002*/ 	.short	(.L_168 - .L_167)
.L_167:
        /*0004*/ 	.word	0x00000082


	//----- nvinfo : EIATTR_KPARAM_INFO
	.align		4
.L_168:
        /*0008*/ 	.byte	0x04, 0x17
        /*000a*/ 	.short	(.L_170 - .L_169)
.L_169:
        /*000c*/ 	.word	0x00000000
        /*0010*/ 	.short	0x0000
        /*0012*/ 	.short	0x0070
        /*0014*/ 	.byte	0x00, 0xf0, 0x01, 0x28


	//----- nvinfo : EIATTR_SPARSE_MMA_MASK
	.align		4
.L_170:
        /*0018*/ 	.byte	0x03, 0x50
        /*001a*/ 	.short	0x0000


	//----- nvinfo : EIATTR_MAXREG_COUNT
	.align		4
        /*001c*/ 	.byte	0x03, 0x1b
        /*001e*/ 	.short	0x00a8


	//----- nvinfo : EIATTR_NUM_BARRIERS
	.align		4
        /*0020*/ 	.byte	0x02, 0x4c
        /*0022*/ 	.byte	0x10
	.zero		1


	//----- nvinfo : EIATTR_EXTERNS
	.align		4
        /*0024*/ 	.byte	0x04, 0x0f
        /*0026*/ 	.short	(.L_172 - .L_171)


	//   ....[0]....
	.align		4
.L_171:
        /*0028*/ 	.word	index@(__assertfail)


	//----- nvinfo : EIATTR_MERCURY_ISA_VERSION
	.align		4
.L_172:
        /*002c*/ 	.byte	0x03, 0x5f
        /*002e*/ 	.short	0x0101


	//----- nvinfo : EIATTR_INT_WARP_WIDE_INSTR_OFFSETS
	.align		4
        /*0030*/ 	.byte	0x04, 0x31
        /*0032*/ 	.short	(.L_174 - .L_173)


	//   ....[0]....
.L_173:
        /*0034*/ 	.word	0x000000b0


	//   ....[1]....
        /*0038*/ 	.word	0x000000c0


	//   ....[2]....
        /*003c*/ 	.word	0x00000160


	//----- nvinfo : EIATTR_COOP_GROUP_MASK_REGIDS
	.align		4
.L_174:
        /*0040*/ 	.byte	0x04, 0x29
        /*0042*/ 	.short	(.L_176 - .L_175)


	//   ....[0]....
.L_175:
        /*0044*/ 	.word	0xffffffff


	//   ....[1]....
        /*0048*/ 	.word	0xffffffff


	//   ....[2]....
        /*004c*/ 	.word	0xffffffff


	//   ....[3]....
        /*0050*/ 	.word	0xffffffff


	//   ....[4]....
        /*0054*/ 	.word	0xffffffff


	//   ....[5]....
        /*0058*/ 	.word	0xffffffff


	//   ....[6]....
        /*005c*/ 	.word	0xffffffff


	//   ....[7]....
        /*0060*/ 	.word	0xffffffff


	//   ....[8]....
        /*0064*/ 	.word	0xffffffff


	//   ....[9]....
        /*0068*/ 	.word	0xffffffff


	//   ....[10]....
        /*006c*/ 	.word	0xffffffff


	//   ....[11]....
        /*0070*/ 	.word	0xffffffff


	//   ....[12]....
        /*0074*/ 	.word	0xffffffff


	//   ....[13]....
        /*0078*/ 	.word	0xffffffff


	//   ....[14]....
        /*007c*/ 	.word	0xffffffff


	//   ....[15]....
        /*0080*/ 	.word	0xffffffff


	//   ....[16]....
        /*0084*/ 	.word	0xffffffff


	//   ....[17]....
        /*0088*/ 	.word	0xffffffff


	//   ....[18]....
        /*008c*/ 	.word	0xffffffff


	//   ....[19]....
        /*0090*/ 	.word	0xffffffff


	//   ....[20]....
        /*0094*/ 	.word	0xffffffff


	//   ....[21]....
        /*0098*/ 	.word	0xffffffff


	//   ....[22]....
        /*009c*/ 	.word	0xffffffff


	//   ....[23]....
        /*00a0*/ 	.word	0xffffffff


	//   ....[24]....
        /*00a4*/ 	.word	0xffffffff


	//   ....[25]....
        /*00a8*/ 	.word	0xffffffff


	//   ....[26]....
        /*00ac*/ 	.word	0xffffffff


	//   ....[27]....
        /*00b0*/ 	.word	0xffffffff


	//   ....[28]....
        /*00b4*/ 	.word	0xffffffff


	//   ....[29]....
        /*00b8*/ 	.word	0xffffffff


	//   ....[30]....
        /*00bc*/ 	.word	0xffffffff


	//   ....[31]....
        /*00c0*/ 	.word	0xffffffff


	//   ....[32]....
        /*00c4*/ 	.word	0xffffffff


	//   ....[33]....
        /*00c8*/ 	.word	0xffffffff


	//   ....[34]....
        /*00cc*/ 	.word	0xffffffff


	//   ....[35]....
        /*00d0*/ 	.word	0xffffffff


	//   ....[36]....
        /*00d4*/ 	.word	0xffffffff


	//   ....[37]....
        /*00d8*/ 	.word	0xffffffff


	//   ....[38]....
        /*00dc*/ 	.word	0xffffffff


	//   ....[39]....
        /*00e0*/ 	.word	0xffffffff


	//   ....[40]....
        /*00e4*/ 	.word	0xffffffff


	//   ....[41]....
        /*00e8*/ 	.word	0xffffffff


	//   ....[42]....
        /*00ec*/ 	.word	0xffffffff


	//   ....[43]....
        /*00f0*/ 	.word	0xffffffff


	//   ....[44]....
        /*00f4*/ 	.word	0xffffffff


	//   ....[45]....
        /*00f8*/ 	.word	0xffffffff


	//   ....[46]....
        /*00fc*/ 	.word	0xffffffff


	//   ....[47]....
        /*0100*/ 	.word	0xffffffff


	//   ....[48]....
        /*0104*/ 	.word	0xffffffff


	//   ....[49]....
        /*0108*/ 	.word	0xffffffff


	//   ....[50]....
        /*010c*/ 	.word	0xffffffff


	//   ....[51]....
        /*0110*/ 	.word	0xffffffff


	//   ....[52]....
        /*0114*/ 	.word	0xffffffff


	//   ....[53]....
        /*0118*/ 	.word	0xffffffff


	//   ....[54]....
        /*011c*/ 	.word	0xffffffff


	//   ....[55]....
        /*0120*/ 	.word	0xffffffff


	//   ....[56]....
        /*0124*/ 	.word	0xffffffff


	//   ....[57]....
        /*0128*/ 	.word	0xffffffff


	//   ....[58]....
        /*012c*/ 	.word	0xffffffff


	//   ....[59]....
        /*0130*/ 	.word	0xffffffff


	//   ....[60]....
        /*0134*/ 	.word	0xffffffff


	//   ....[61]....
        /*0138*/ 	.word	0xffffffff


	//   ....[62]....
        /*013c*/ 	.word	0xffffffff


	//   ....[63]....
        /*0140*/ 	.word	0xffffffff


	//   ....[64]....
        /*0144*/ 	.word	0xffffffff


	//   ....[65]....
        /*0148*/ 	.word	0xffffffff


	//   ....[66]....
        /*014c*/ 	.word	0xffffffff


	//   ....[67]....
        /*0150*/ 	.word	0xffffffff


	//   ....[68]....
        /*0154*/ 	.word	0xffffffff


	//   ....[69]....
        /*0158*/ 	.word	0xffffffff


	//   ....[70]....
        /*015c*/ 	.word	0xffffffff


	//   ....[71]....
        /*0160*/ 	.word	0xffffffff


	//   ....[72]....
        /*0164*/ 	.word	0xffffffff


	//   ....[73]....
        /*0168*/ 	.word	0xffffffff


	//   ....[74]....
        /*016c*/ 	.word	0xffffffff


	//   ....[75]....
        /*0170*/ 	.word	0xffffffff


	//   ....[76]....
        /*0174*/ 	.word	0xffffffff


	//   ....[77]....
        /*0178*/ 	.word	0xffffffff


	//   ....[78]....
        /*017c*/ 	.word	0xffffffff


	//   ....[79]....
        /*0180*/ 	.word	0xffffffff


	//   ....[80]....
        /*0184*/ 	.word	0xffffffff


	//   ....[81]....
        /*0188*/ 	.word	0xffffffff


	//   ....[82]....
        /*018c*/ 	.word	0xffffffff


	//   ....[83]....
        /*0190*/ 	.word	0xffffffff


	//   ....[84]....
        /*0194*/ 	.word	0xffffffff


	//   ....[85]....
        /*0198*/ 	.word	0xffffffff


	//   ....[86]....
        /*019c*/ 	.word	0xffffffff


	//   ....[87]....
        /*01a0*/ 	.word	0xffffffff


	//   ....[88]....
        /*01a4*/ 	.word	0xffffffff


	//   ....[89]....
        /*01a8*/ 	.word	0xffffffff


	//   ....[90]....
        /*01ac*/ 	.word	0xffffffff


	//   ....[91]....
        /*01b0*/ 	.word	0xffffffff


	//   ....[92]....
        /*01b4*/ 	.word	0xffffffff


	//   ....[93]....
        /*01b8*/ 	.word	0xffffffff


	//   ....[94]....
        /*01bc*/ 	.word	0xffffffff


	//   ....[95]....
        /*01c0*/ 	.word	0xffffffff


	//   ....[96]....
        /*01c4*/ 	.word	0xffffffff


	//   ....[97]....
        /*01c8*/ 	.word	0xffffffff


	//   ....[98]....
        /*01cc*/ 	.word	0xffffffff


	//   ....[99]....
        /*01d0*/ 	.word	0xffffffff


	//   ....[100]....
        /*01d4*/ 	.word	0xffffffff


	//   ....[101]....
        /*01d8*/ 	.word	0xffffffff


	//   ....[102]....
        /*01dc*/ 	.word	0xffffffff


	//   ....[103]....
        /*01e0*/ 	.word	0xffffffff


	//   ....[104]....
        /*01e4*/ 	.word	0xffffffff


	//   ....[105]....
        /*01e8*/ 	.word	0xffffffff


	//   ....[106]....
        /*01ec*/ 	.word	0xffffffff


	//   ....[107]....
        /*01f0*/ 	.word	0xffffffff


	//   ....[108]....
        /*01f4*/ 	.word	0xffffffff


	//   ....[109]....
        /*01f8*/ 	.word	0xffffffff


	//   ....[110]....
        /*01fc*/ 	.word	0xffffffff


	//   ....[111]....
        /*0200*/ 	.word	0xffffffff


	//   ....[112]....
        /*0204*/ 	.word	0xffffffff


	//   ....[113]....
        /*0208*/ 	.word	0xffffffff


	//   ....[114]....
        /*020c*/ 	.word	0xffffffff


	//   ....[115]....
        /*0210*/ 	.word	0xffffffff


	//   ....[116]....
        /*0214*/ 	.word	0xffffffff


	//   ....[117]....
        /*0218*/ 	.word	0xffffffff


	//   ....[118]....
        /*021c*/ 	.word	0xffffffff


	//   ....[119]....
        /*0220*/ 	.word	0xffffffff


	//   ....[120]....
        /*0224*/ 	.word	0xffffffff


	//   ....[121]....
        /*0228*/ 	.word	0xffffffff


	//   ....[122]....
        /*022c*/ 	.word	0xffffffff


	//   ....[123]....
        /*0230*/ 	.word	0xffffffff


	//   ....[124]....
        /*0234*/ 	.word	0xffffffff


	//   ....[125]....
        /*0238*/ 	.word	0xffffffff


	//   ....[126]....
        /*023c*/ 	.word	0xffffffff


	//   ....[127]....
        /*0240*/ 	.word	0xffffffff


	//   ....[128]....
        /*0244*/ 	.word	0xffffffff


	//   ....[129]....
        /*0248*/ 	.word	0xffffffff


	//   ....[130]....
        /*024c*/ 	.word	0xffffffff


	//   ....[131]....
        /*0250*/ 	.word	0xffffffff


	//   ....[132]....
        /*0254*/ 	.word	0xffffffff


	//   ....[133]....
        /*0258*/ 	.word	0xffffffff


	//   ....[134]....
        /*025c*/ 	.word	0xffffffff


	//   ....[135]....
        /*0260*/ 	.word	0xffffffff


	//   ....[136]....
        /*0264*/ 	.word	0xffffffff


	//   ....[137]....
        /*0268*/ 	.word	0xffffffff


	//   ....[138]....
        /*026c*/ 	.word	0xffffffff


	//   ....[139]....
        /*0270*/ 	.word	0xffffffff


	//   ....[140]....
        /*0274*/ 	.word	0xffffffff


	//   ....[141]....
        /*0278*/ 	.word	0xffffffff


	//   ....[142]....
        /*027c*/ 	.word	0xffffffff


	//   ....[143]....
        /*0280*/ 	.word	0xffffffff


	//   ....[144]....
        /*0284*/ 	.word	0xffffffff


	//   ....[145]....
        /*0288*/ 	.word	0xffffffff


	//   ....[146]....
        /*028c*/ 	.word	0xffffffff


	//   ....[147]....
        /*0290*/ 	.word	0xffffffff


	//   ....[148]....
        /*0294*/ 	.word	0xffffffff


	//   ....[149]....
        /*0298*/ 	.word	0xffffffff


	//   ....[150]....
        /*029c*/ 	.word	0xffffffff


	//   ....[151]....
        /*02a0*/ 	.word	0xffffffff


	//   ....[152]....
        /*02a4*/ 	.word	0xffffffff


	//   ....[153]....
        /*02a8*/ 	.word	0xffffffff


	//   ....[154]....
        /*02ac*/ 	.word	0xffffffff


	//   ....[155]....
        /*02b0*/ 	.word	0xffffffff


	//   ....[156]....
        /*02b4*/ 	.word	0xffffffff


	//   ....[157]....
        /*02b8*/ 	.word	0xffffffff


	//   ....[158]....
        /*02bc*/ 	.word	0xffffffff


	//   ....[159]....
        /*02c0*/ 	.word	0xffffffff


	//   ....[160]....
        /*02c4*/ 	.word	0xffffffff


	//   ....[161]....
        /*02c8*/ 	.word	0xffffffff


	//   ....[162]....
        /*02cc*/ 	.word	0xffffffff


	//   ....[163]....
        /*02d0*/ 	.word	0xffffffff


	//   ....[164]....
        /*02d4*/ 	.word	0xffffffff


	//   ....[165]....
        /*02d8*/ 	.word	0xffffffff


	//   ....[166]....
        /*02dc*/ 	.word	0xffffffff


	//   ....[167]....
        /*02e0*/ 	.word	0xffffffff


	//   ....[168]....
        /*02e4*/ 	.word	0xffffffff


	//   ....[169]....
        /*02e8*/ 	.word	0xffffffff


	//   ....[170]....
        /*02ec*/ 	.word	0xffffffff


	//   ....[171]....
        /*02f0*/ 	.word	0xffffffff


	//   ....[172]....
        /*02f4*/ 	.word	0xffffffff


	//   ....[173]....
        /*02f8*/ 	.word	0xffffffff


	//   ....[174]....
        /*02fc*/ 	.word	0xffffffff


	//   ....[175]....
        /*0300*/ 	.word	0xffffffff


	//   ....[176]....
        /*0304*/ 	.word	0xffffffff


	//   ....[177]....
        /*0308*/ 	.word	0xffffffff


	//   ....[178]....
        /*030c*/ 	.word	0xffffffff


	//   ....[179]....
        /*0310*/ 	.word	0x0500000f


	//   ....[180]....
        /*0314*/ 	.word	0x0500000f


	//   ....[181]....
        /*0318*/ 	.word	0x0500000f


	//   ....[182]....
        /*031c*/ 	.word	0x0500000f


	//   ....[183]....
        /*0320*/ 	.word	0x0500000f


	//   ....[184]....
        /*0324*/ 	.word	0x0500000f


	//   ....[185]....
        /*0328*/ 	.word	0x0500000f


	//   ....[186]....
        /*032c*/ 	.word	0x0500000f


	//   ....[187]....
        /*0330*/ 	.word	0x0500000f


	//   ....[188]....
        /*0334*/ 	.word	0x0500000f


	//   ....[189]....
        /*0338*/ 	.word	0x0500000f


	//   ....[190]....
        /*033c*/ 	.word	0x0500000f


	//   ....[191]....
        /*0340*/ 	.word	0x0500000f


	//   ....[192]....
        /*0344*/ 	.word	0x0500000f


	//   ....[193]....
        /*0348*/ 	.word	0x0500000f


	//   ....[194]....
        /*034c*/ 	.word	0x0500000f


	//   ....[195]....
        /*0350*/ 	.word	0x0500000f


	//   ....[196]....
        /*0354*/ 	.word	0x0500000f


	//   ....[197]....
        /*0358*/ 	.word	0x0500000f


	//   ....[198]....
        /*035c*/ 	.word	0x0500000f


	//   ....[199]....
        /*0360*/ 	.word	0x0500000f


	//   ....[200]....
        /*0364*/ 	.word	0x0500000f


	//   ....[201]....
        /*0368*/ 	.word	0x0500000f


	//   ....[202]....
        /*036c*/ 	.word	0x0500000f


	//   ....[203]....
        /*0370*/ 	.word	0x0500000f


	//   ....[204]....
        /*0374*/ 	.word	0x0500000f


	//   ....[205]....
        /*0378*/ 	.word	0x0500000f


	//   ....[206]....
        /*037c*/ 	.word	0x0500000f


	//   ....[207]....
        /*0380*/ 	.word	0x0500000f


	//   ....[208]....
        /*0384*/ 	.word	0x0500000f


	//   ....[209]....
        /*0388*/ 	.word	0x0500000f


	//   ....[210]....
        /*038c*/ 	.word	0x0500000f


	//   ....[211]....
        /*0390*/ 	.word	0x0500000f


	//   ....[212]....
        /*0394*/ 	.word	0x0500000f


	//   ....[213]....
        /*0398*/ 	.word	0x0500000f


	//   ....[214]....
        /*039c*/ 	.word	0x0500000f


	//   ....[215]....
        /*03a0*/ 	.word	0x0500000f


	//   ....[216]....
        /*03a4*/ 	.word	0x0500000f


	//   ....[217]....
        /*03a8*/ 	.word	0x0500000f


	//   ....[218]....
        /*03ac*/ 	.word	0x0500000f


	//   ....[219]....
        /*03b0*/ 	.word	0x0500000f


	//----- nvinfo : EIATTR_COOP_GROUP_INSTR_OFFSETS
	.align		4
.L_176:
        /*03b4*/ 	.byte	0x04, 0x28
        /*03b6*/ 	.short	(.L_178 - .L_177)


	//   ....[0]....
.L_177:
        /*03b8*/ 	.word	0x00000070


	//   ....[1]....
        /*03bc*/ 	.word	0x00000080


	//   ....[2]....
        /*03c0*/ 	.word	0x000002c0


	//   ....[3]....
        /*03c4*/ 	.word	0x00000420


	//   ....[4]....
        /*03c8*/ 	.word	0x00000540


	//   ....[5]....
        /*03cc*/ 	.word	0x000006a0


	//   ....[6]....
        /*03d0*/ 	.word	0x00001950


	//   ....[7]....
        /*03d4*/ 	.word	0x00002210


	//   ....[8]....
        /*03d8*/ 	.word	0x000024a0


	//   ....[9]....
        /*03dc*/ 	.word	0x00003630


	//   ....[10]....
        /*03e0*/ 	.word	0x00003740


	//   ....[11]....
        /*03e4*/ 	.word	0x00004050


	//   ....[12]....
        /*03e8*/ 	.word	0x000040c0


	//   ....[13]....
        /*03ec*/ 	.word	0x00005ac0


	//   ....[14]....
        /*03f0*/ 	.word	0x00005ce0


	//   ....[15]....
        /*03f4*/ 	.word	0x000068d0


	//   ....[16]....
        /*03f8*/ 	.word	0x000069d0


	//   ....[17]....
        /*03fc*/ 	.word	0x00007210


	//   ....[18]....
        /*0400*/ 	.word	0x00007290


	//   ....[19]....
        /*0404*/ 	.word	0x00009250


	//   ....[20]....
        /*0408*/ 	.word	0x00009260


	//   ....[21]....
        /*040c*/ 	.word	0x00009290


	//   ....[22]....
        /*0410*/ 	.word	0x000092a0


	//   ....[23]....
        /*0414*/ 	.word	0x0000af90


	//   ....[24]....
        /*0418*/ 	.word	0x0000b1b0


	//   ....[25]....
        /*041c*/ 	.word	0x0000bda0


	//   ....[26]....
        /*0420*/ 	.word	0x0000bea0


	//   ....[27]....
        /*0424*/ 	.word	0x0000c6e0


	//   ....[28]....
        /*0428*/ 	.word	0x0000c760


	//   ....[29]....
        /*042c*/ 	.word	0x0000dd60


	//   ....[30]....
        /*0430*/ 	.word	0x0000dd70


	//   ....[31]....
        /*0434*/ 	.word	0x0000dda0


	//   ....[32]....
        /*0438*/ 	.word	0x0000ddb0


	//   ....[33]....
        /*043c*/ 	.word	0x0000f050


	//   ....[34]....
        /*0440*/ 	.word	0x0000f060


	//   ....[35]....
        /*0444*/ 	.word	0x0000f070


	//   ....[36]....
        /*0448*/ 	.word	0x0000f080


	//   ....[37]....
        /*044c*/ 	.word	0x0000f090


	//   ....[38]....
        /*0450*/ 	.word	0x0000f0a0


	//   ....[39]....
        /*0454*/ 	.word	0x0000f0b0


	//   ....[40]....
        /*0458*/ 	.word	0x0000f0c0


	//   ....[41]....
        /*045c*/ 	.word	0x0000f0d0


	//   ....[42]....
        /*0460*/ 	.word	0x0000f0e0


	//   ....[43]....
        /*0464*/ 	.word	0x0000f0f0


	//   ....[44]....
        /*0468*/ 	.word	0x0000f100


	//   ....[45]....
        /*046c*/ 	.word	0x0000f110


	//   ....[46]....
        /*0470*/ 	.word	0x0000f120


	//   ....[47]....
        /*0474*/ 	.word	0x0000f130


	//   ....[48]....
        /*0478*/ 	.word	0x0000f140


	//   ....[49]....
        /*047c*/ 	.word	0x0000f150


	//   ....[50]....
        /*0480*/ 	.word	0x0000f160


	//   ....[51]....
        /*0484*/ 	.word	0x0000f170


	//   ....[52]....
        /*0488*/ 	.word	0x0000f180


	//   ....[53]....
        /*048c*/ 	.word	0x0000f190


	//   ....[54]....
        /*0490*/ 	.word	0x0000f1b0


	//   ....[55]....
        /*0494*/ 	.word	0x0000f1c0


	//   ....[56]....
        /*0498*/ 	.word	0x0000f1d0


	//   ....[57]....
        /*049c*/ 	.word	0x0000f1e0


	//   ....[58]....
        /*04a0*/ 	.word	0x0000f1f0


	//   ....[59]....
        /*04a4*/ 	.word	0x0000f200


	//   ....[60]....
        /*04a8*/ 	.word	0x0000f210


	//   ....[61]....
        /*04ac*/ 	.word	0x0000f230


	//   ....[62]....
        /*04b0*/ 	.word	0x0000f240


	//   ....[63]....
        /*04b4*/ 	.word	0x0000f250


	//   ....[64]....
        /*04b8*/ 	.word	0x0000f260


	//   ....[65]....
        /*04bc*/ 	.word	0x0000f270


	//   ....[66]....
        /*04c0*/ 	.word	0x0000f280


	//   ....[67]....
        /*04c4*/ 	.word	0x0000f2a0


	//   ....[68]....
        /*04c8*/ 	.word	0x0000f2b0


	//   ....[69]....
        /*04cc*/ 	.word	0x0000f2c0


	//   ....[70]....
        /*04d0*/ 	.word	0x0000f2d0


	//   ....[71]....
        /*04d4*/ 	.word	0x0000f2e0


	//   ....[72]....
        /*04d8*/ 	.word	0x0000f2f0


	//   ....[73]....
        /*04dc*/ 	.word	0x0000f300


	//   ....[74]....
        /*04e0*/ 	.word	0x0000f310


	//   ....[75]....
        /*04e4*/ 	.word	0x0000f330


	//   ....[76]....
        /*04e8*/ 	.word	0x0000f350


	//   ....[77]....
        /*04ec*/ 	.word	0x0000f380


	//   ....[78]....
        /*04f0*/ 	.word	0x0000f3a0


	//   ....[79]....
        /*04f4*/ 	.word	0x0000f3d0


	//   ....[80]....
        /*04f8*/ 	.word	0x0000f3e0


	//   ....[81]....
        /*04fc*/ 	.word	0x0000f3f0


	//   ....[82]....
        /*0500*/ 	.word	0x0000f400


	//   ....[83]....
        /*0504*/ 	.word	0x0000f410


	//   ....[84]....
        /*0508*/ 	.word	0x0000f430


	//   ....[85]....
        /*050c*/ 	.word	0x0000f440


	//   ....[86]....
        /*0510*/ 	.word	0x0000f460


	//   ....[87]....
        /*0514*/ 	.word	0x0000f480


	//   ....[88]....
        /*0518*/ 	.word	0x0000f4b0


	//   ....[89]....
        /*051c*/ 	.word	0x0000f4c0


	//   ....[90]....
        /*0520*/ 	.word	0x0000f4d0


	//   ....[91]....
        /*0524*/ 	.word	0x0000f4e0


	//   ....[92]....
        /*0528*/ 	.word	0x0000f4f0


	//   ....[93]....
        /*052c*/ 	.word	0x0000f500


	//   ....[94]....
        /*0530*/ 	.word	0x0000f510


	//   ....[95]....
        /*0534*/ 	.word	0x0000f520


	//   ....[96]....
        /*0538*/ 	.word	0x0000f550


	//   ....[97]....
        /*053c*/ 	.word	0x0000f590


	//   ....[98]....
        /*0540*/ 	.word	0x0000f5c0


	//   ....[99]....
        /*0544*/ 	.word	0x0000f5f0


	//   ....[100]....
        /*0548*/ 	.word	0x0000f620


	//   ....[101]....
        /*054c*/ 	.word	0x0000f650


	//   ....[102]....
        /*0550*/ 	.word	0x0000f680


	//   ....[103]....
        /*0554*/ 	.word	0x0000f6c0


	//   ....[104]....
        /*0558*/ 	.word	0x0000f6f0


	//   ....[105]....
        /*055c*/ 	.word	0x0000f720


	//   ....[106]....
        /*0560*/ 	.word	0x0000f760


	//   ....[107]....
        /*0564*/ 	.word	0x0000f7a0


	//   ....[108]....
        /*0568*/ 	.word	0x0000f7c0


	//   ....[109]....
        /*056c*/ 	.word	0x0000f7d0


	//   ....[110]....
        /*0570*/ 	.word	0x0000f7e0


	//   ....[111]....
        /*0574*/ 	.word	0x0000f7f0


	//   ....[112]....
        /*0578*/ 	.word	0x0000f800


	//   ....[113]....
        /*057c*/ 	.word	0x0000f810


	//   ....[114]....
        /*0580*/ 	.word	0x0000f820


	//   ....[115]....
        /*0584*/ 	.word	0x0000f830


	//   ....[116]....
        /*0588*/ 	.word	0x0000f840


	//   ....[117]....
        /*058c*/ 	.word	0x0000f870


	//   ....[118]....
        /*0590*/ 	.word	0x0000f8b0


	//   ....[119]....
        /*0594*/ 	.word	0x0000f8c0


	//   ....[120]....
        /*0598*/ 	.word	0x0000f8e0


	//   ....[121]....
        /*059c*/ 	.word	0x0000f900


	//   ....[122]....
        /*05a0*/ 	.word	0x0000f930


	//   ....[123]....
        /*05a4*/ 	.word	0x0000f950


	//   ....[124]....
        /*05a8*/ 	.word	0x0000f980


	//   ....[125]....
        /*05ac*/ 	.word	0x0000f9b0


	//   ....[126]....
        /*05b0*/ 	.word	0x0000f9e0


	//   ....[127]....
        /*05b4*/ 	.word	0x0000fa00


	//   ....[128]....
        /*05b8*/ 	.word	0x0000fa10


	//   ....[129]....
        /*05bc*/ 	.word	0x0000fe60


	//   ....[130]....
        /*05c0*/ 	.word	0x0000fed0


	//   ....[131]....
        /*05c4*/ 	.word	0x0000ff00


	//   ....[132]....
        /*05c8*/ 	.word	0x0000ff40


	//   ....[133]....
        /*05cc*/ 	.word	0x0000ff70


	//   ....[134]....
        /*05d0*/ 	.word	0x0000ffb0


	//   ....[135]....
        /*05d4*/ 	.word	0x00010930


	//   ....[136]....
        /*05d8*/ 	.word	0x00010960


	//   ....[137]....
        /*05dc*/ 	.word	0x000117b0


	//   ....[138]....
        /*05e0*/ 	.word	0x00012ee0


	//   ....[139]....
        /*05e4*/ 	.word	0x00012f20


	//   ....[140]....
        /*05e8*/ 	.word	0x00012f90


	//   ....[141]....
        /*05ec*/ 	.word	0x00013010


	//   ....[142]....
        /*05f0*/ 	.word	0x00013030


	//   ....[143]....
        /*05f4*/ 	.word	0x000130b0


	//   ....[144]....
        /*05f8*/ 	.word	0x000130d0


	//   ....[145]....
        /*05fc*/ 	.word	0x000130e0


	//   ....[146]....
        /*0600*/ 	.word	0x00013460


	//   ....[147]....
        /*0604*/ 	.word	0x00013480


	//   ....[148]....
        /*0608*/ 	.word	0x00013490


	//   ....[149]....
        /*060c*/ 	.word	0x000134d0


	//   ....[150]....
        /*0610*/ 	.word	0x00013540


	//   ....[151]....
        /*0614*/ 	.word	0x00013560


	//   ....[152]....
        /*0618*/ 	.word	0x000135e0


	//   ....[153]....
        /*061c*/ 	.word	0x00013620


	//   ....[154]....
        /*0620*/ 	.word	0x00013bd0


	//   ....[155]....
        /*0624*/ 	.word	0x00013c00


	//   ....[156]....
        /*0628*/ 	.word	0x00013c20


	//   ....[157]....
        /*062c*/ 	.word	0x00013c80


	//   ....[158]....
        /*0630*/ 	.word	0x00013d10


	//   ....[159]....
        /*0634*/ 	.word	0x00013d30


	//   ....[160]....
        /*0638*/ 	.word	0x00013db0


	//   ....[161]....
        /*063c*/ 	.word	0x00013dd0


	//   ....[162]....
        /*0640*/ 	.word	0x00014460


	//   ....[163]....
        /*0644*/ 	.word	0x00014480


	//   ....[164]....
        /*0648*/ 	.word	0x00014490


	//   ....[165]....
        /*064c*/ 	.word	0x000144b0


	//   ....[166]....
        /*0650*/ 	.word	0x000144d0


	//   ....[167]....
        /*0654*/ 	.word	0x00014520


	//   ....[168]....
        /*0658*/ 	.word	0x00014540


	//   ....[169]....
        /*065c*/ 	.word	0x00014580


	//   ....[170]....
        /*0660*/ 	.word	0x000148c0


	//   ....[171]....
        /*0664*/ 	.word	0x000148e0


	//   ....[172]....
        /*0668*/ 	.word	0x00014900


	//   ....[173]....
        /*066c*/ 	.word	0x00014920


	//   ....[174]....
        /*0670*/ 	.word	0x00014940


	//   ....[175]....
        /*0674*/ 	.word	0x00014990


	//   ....[176]....
        /*0678*/ 	.word	0x000149b0


	//   ....[177]....
        /*067c*/ 	.word	0x000149f0


	//   ....[178]....
        /*0680*/ 	.word	0x00015ad0


	//   ....[179]....
        /*0684*/ 	.word	0x00016150


	//   ....[180]....
        /*0688*/ 	.word	0x00016240


	//   ....[181]....
        /*068c*/ 	.word	0x00016330


	//   ....[182]....
        /*0690*/ 	.word	0x00016390


	//   ....[183]....
        /*0694*/ 	.word	0x00016480


	//   ....[184]....
        /*0698*/ 	.word	0x000164e0


	//   ....[185]....
        /*069c*/ 	.word	0x000165d0


	//   ....[186]....
        /*06a0*/ 	.word	0x00016630


	//   ....[187]....
        /*06a4*/ 	.word	0x000166f0


	//   ....[188]....
        /*06a8*/ 	.word	0x00016870


	//   ....[189]....
        /*06ac*/ 	.word	0x00016900


	//   ....[190]....
        /*06b0*/ 	.word	0x000169d0


	//   ....[191]....
        /*06b4*/ 	.word	0x00016a80


	//   ....[192]....
        /*06b8*/ 	.word	0x00016af0


	//   ....[193]....
        /*06bc*/ 	.word	0x00016bc0


	//   ....[194]....
        /*06c0*/ 	.word	0x00016c30


	//   ....[195]....
        /*06c4*/ 	.word	0x00016d00


	//   ....[196]....
        /*06c8*/ 	.word	0x00016d80


	//   ....[197]....
        /*06cc*/ 	.word	0x00016dd0


	//   ....[198]....
        /*06d0*/ 	.word	0x00016ea0


	//   ....[199]....
        /*06d4*/ 	.word	0x00016f60


	//   ....[200]....
        /*06d8*/ 	.word	0x00016fd0


	//   ....[201]....
        /*06dc*/ 	.word	0x000170c0


	//   ....[202]....
        /*06e0*/ 	.word	0x00017130


	//   ....[203]....
        /*06e4*/ 	.word	0x00017200


	//   ....[204]....
        /*06e8*/ 	.word	0x00017340


	//   ....[205]....
        /*06ec*/ 	.word	0x000173e0


	//   ....[206]....
        /*06f0*/ 	.word	0x00017440


	//   ....[207]....
        /*06f4*/ 	.word	0x00017500


	//   ....[208]....
        /*06f8*/ 	.word	0x00017560


	//   ....[209]....
        /*06fc*/ 	.word	0x00017630


	//   ....[210]....
        /*0700*/ 	.word	0x00017690


	//   ....[211]....
        /*0704*/ 	.word	0x00017760


	//   ....[212]....
        /*0708*/ 	.word	0x00017840


	//   ....[213]....
        /*070c*/ 	.word	0x000178e0


	//   ....[214]....
        /*0710*/ 	.word	0x00017950


	//   ....[215]....
        /*0714*/ 	.word	0x00017a10


	//   ....[216]....
        /*0718*/ 	.word	0x00017a70


	//   ....[217]....
        /*071c*/ 	.word	0x00017b30


	//   ....[218]....
        /*0720*/ 	.word	0x00017b90


	//   ....[219]....
        /*0724*/ 	.word	0x00017c60


	//----- nvinfo : EIATTR_REG_RECONFIG
	.align		4
.L_178:
        /*0728*/ 	.byte	0x01, 0x54
	.zero		2


	//----- nvinfo : EIATTR_SYSCALL_OFFSETS
	.align		4
        /*072c*/ 	.byte	0x04, 0x46
        /*072e*/ 	.short	(.L_180 - .L_179)


	//   ....[0]....
.L_179:
        /*0730*/ 	.word	0x00001b10


	//   ....[1]....
        /*0734*/ 	.word	0x00012380


	//   ....[2]....
        /*0738*/ 	.word	0x000124c0


	//   ....[3]....
        /*073c*/ 	.word	0x00012600


	//   ....[4]....
        /*0740*/ 	.word	0x00012720


	//   ....[5]....
        /*0744*/ 	.word	0x00013920


	//----- nvinfo : EIATTR_MBARRIER_INSTR_OFFSETS
	.align		4
.L_180:
        /*0748*/ 	.byte	0x04, 0x39
        /*074a*/ 	.short	(.L_182 - .L_181)


	//   ....[0]....
.L_181:
        /*074c*/ 	.word	0x00000170
        /*0750*/ 	.word	0x000000ff
        /*0754*/ 	.word	0x0002a800
        /*0758*/ 	.short	0x0100
        /*075a*/ 	.byte	0x08
	.zero		1


	//   ....[1]....
        /*075c*/ 	.word	0x00000180
        /*0760*/ 	.word	0x000000ff
        /*0764*/ 	.word	0x0002a820
        /*0768*/ 	.short	0x0100
        /*076a*/ 	.byte	0x08
	.zero		1


	//   ....[2]....
        /*076c*/ 	.word	0x00000270
        /*0770*/ 	.word	0x000000ff
        /*0774*/ 	.word	0x0002a830
        /*0778*/ 	.short	0x0100
        /*077a*/ 	.byte	0x08
	.zero		1


	//   ....[3]....
        /*077c*/ 	.word	0x00000280
        /*0780*/ 	.word	0x000000ff
        /*0784*/ 	.word	0x0002a840
        /*0788*/ 	.short	0x0100
        /*078a*/ 	.byte	0x08
	.zero		1


	//   ....[4]....
        /*078c*/ 	.word	0x00000290
        /*0790*/ 	.word	0x000000ff
        /*0794*/ 	.word	0x0002a838
        /*0798*/ 	.short	0x0100
        /*079a*/ 	.byte	0x08
	.zero		1


	//   ....[5]....
        /*079c*/ 	.word	0x000002a0
        /*07a0*/ 	.word	0x000000ff
        /*07a4*/ 	.word	0x0002a848
        /*07a8*/ 	.short	0x0100
        /*07aa*/ 	.byte	0x08
	.zero		1


	//   ....[6]....
        /*07ac*/ 	.word	0x000003d0
        /*07b0*/ 	.word	0x000000ff
        /*07b4*/ 	.word	0x0002a850
        /*07b8*/ 	.short	0x0100
        /*07ba*/ 	.byte	0x08
	.zero		1


	//   ....[7]....
        /*07bc*/ 	.word	0x000003e0
        /*07c0*/ 	.word	0x000000ff
        /*07c4*/ 	.word	0x0002a860
        /*07c8*/ 	.short	0x0100
        /*07ca*/ 	.byte	0x08
	.zero		1


	//   ....[8]....
        /*07cc*/ 	.word	0x000003f0
        /*07d0*/ 	.word	0x000000ff
        /*07d4*/ 	.word	0x0002a858
        /*07d8*/ 	.short	0x0100
        /*07da*/ 	.byte	0x08
	.zero		1


	//   ....[9]....
        /*07dc*/ 	.word	0x00000400
        /*07e0*/ 	.word	0x000000ff
        /*07e4*/ 	.word	0x0002a868
        /*07e8*/ 	.short	0x0100
        /*07ea*/ 	.byte	0x08
	.zero		1


	//   ....[10]....
        /*07ec*/ 	.word	0x000004f0
        /*07f0*/ 	.word	0x000000ff
        /*07f4*/ 	.word	0x0002a870
        /*07f8*/ 	.short	0x0100
        /*07fa*/ 	.byte	0x06
	.zero		1


	//   ....[11]....
        /*07fc*/ 	.word	0x00000500
        /*0800*/ 	.word	0x000000ff
        /*0804*/ 	.word	0x0002a880
        /*0808*/ 	.short	0x0100
        /*080a*/ 	.byte	0x06
	.zero		1


	//   ....[12]....
        /*080c*/ 	.word	0x00000510
        /*0810*/ 	.word	0x000000ff
        /*0814*/ 	.word	0x0002a878
        /*0818*/ 	.short	0x0100
        /*081a*/ 	.byte	0x06
	.zero		1


	//   ....[13]....
        /*081c*/ 	.word	0x00000520
        /*0820*/ 	.word	0x000000ff
        /*0824*/ 	.word	0x0002a888
        /*0828*/ 	.short	0x0100
        /*082a*/ 	.byte	0x06
	.zero		1


	//   ....[14]....
        /*082c*/ 	.word	0x00000650
        /*0830*/ 	.word	0x000000ff
        /*0834*/ 	.word	0x0002a890
        /*0838*/ 	.short	0x0100
        /*083a*/ 	.byte	0x08
	.zero		1


	//   ....[15]....
        /*083c*/ 	.word	0x00000660
        /*0840*/ 	.word	0x000000ff
        /*0844*/ 	.word	0x0002a8a0
        /*0848*/ 	.short	0x0100
        /*084a*/ 	.byte	0x08
	.zero		1


	//   ....[16]....
        /*084c*/ 	.word	0x00000670
        /*0850*/ 	.word	0x000000ff
        /*0854*/ 	.word	0x0002a898
        /*0858*/ 	.short	0x0100
        /*085a*/ 	.byte	0x08
	.zero		1


	//   ....[17]....
        /*085c*/ 	.word	0x00000680
        /*0860*/ 	.word	0x000000ff
        /*0864*/ 	.word	0x0002a8a8
        /*0868*/ 	.short	0x0100
        /*086a*/ 	.byte	0x08
	.zero		1


	//   ....[18]....
        /*086c*/ 	.word	0x000007c0
        /*0870*/ 	.word	0x000000ff
        /*0874*/ 	.word	0x0002a8b0
        /*0878*/ 	.short	0x0100
        /*087a*/ 	.byte	0x08
	.zero		1


	//   ....[19]....
        /*087c*/ 	.word	0x000007d0
        /*0880*/ 	.word	0x000000ff
        /*0884*/ 	.word	0x0002a8c0
        /*0888*/ 	.short	0x0100
        /*088a*/ 	.byte	0x08
	.zero		1


	//   ....[20]....
        /*088c*/ 	.word	0x000007e0
        /*0890*/ 	.word	0x000000ff
        /*0894*/ 	.word	0x0002a8b8
        /*0898*/ 	.short	0x0100
        /*089a*/ 	.byte	0x08
	.zero		1


	//   ....[21]....
        /*089c*/ 	.word	0x000007f0
        /*08a0*/ 	.word	0x000000ff
        /*08a4*/ 	.word	0x0002a8c8
        /*08a8*/ 	.short	0x0100
        /*08aa*/ 	.byte	0x08
	.zero		1


	//   ....[22]....
        /*08ac*/ 	.word	0x00001b30
        /*08b0*/ 	.word	0x000000ff
        /*08b4*/ 	.word	0x0002a800
        /*08b8*/ 	.short	0x010a
        /*08ba*/ 	.byte	0x24
	.zero		1


	//   ....[23]....
        /*08bc*/ 	.word	0x00001ba0
        /*08c0*/ 	.word	0x000000ff
        /*08c4*/ 	.word	0x0002a830
        /*08c8*/ 	.short	0x010a
        /*08ca*/ 	.byte	0x24
	.zero		1


	//   ....[24]....
        /*08cc*/ 	.word	0x00001c00
        /*08d0*/ 	.word	0x000000ff
        /*08d4*/ 	.word	0x0002a830
        /*08d8*/ 	.short	0x010a
        /*08da*/ 	.byte	0x24
	.zero		1


	//   ....[25]....
        /*08dc*/ 	.word	0x00002270
        /*08e0*/ 	.word	0x000000ff
        /*08e4*/ 	.word	0x00000000
        /*08e8*/ 	.short	0x0101
        /*08ea*/ 	.byte	0x31
	.zero		1


	//   ....[26]....
        /*08ec*/ 	.word	0x00005470
        /*08f0*/ 	.word	0x000000ff
        /*08f4*/ 	.word	0x0002a830
        /*08f8*/ 	.short	0x010a
        /*08fa*/ 	.byte	0x06
	.zero		1


	//   ....[27]....
        /*08fc*/ 	.word	0x000054b0
        /*0900*/ 	.word	0x000000ff
        /*0904*/ 	.word	0x0002a830
        /*0908*/ 	.short	0x010a
        /*090a*/ 	.byte	0x06
	.zero		1


	//   ....[28]....
        /*090c*/ 	.word	0x00005780
        /*0910*/ 	.word	0x000000ff
        /*0914*/ 	.word	0x0002a850
        /*0918*/ 	.short	0x010a
        /*091a*/ 	.byte	0x06
	.zero		1


	//   ....[29]....
        /*091c*/ 	.word	0x000057c0
        /*0920*/ 	.word	0x000000ff
        /*0924*/ 	.word	0x0002a850
        /*0928*/ 	.short	0x010a
        /*092a*/ 	.byte	0x06
	.zero		1


	//   ....[30]....
        /*092c*/ 	.word	0x00005a80
        /*0930*/ 	.word	0x000000ff
        /*0934*/ 	.word	0x00000000
        /*0938*/ 	.short	0x0101
        /*093a*/ 	.byte	0x06
	.zero		1


	//   ....[31]....
        /*093c*/ 	.word	0x00007d70
        /*0940*/ 	.word	0x000000ff
        /*0944*/ 	.word	0x00000000
        /*0948*/ 	.short	0x0101
        /*094a*/ 	.byte	0x07
	.zero		1


	//   ....[32]....
        /*094c*/ 	.word	0x000088c0
        /*0950*/ 	.word	0x000000ff
        /*0954*/ 	.word	0x0002a830
        /*0958*/ 	.short	0x010a
        /*095a*/ 	.byte	0x06
	.zero		1


	//   ....[33]....
        /*095c*/ 	.word	0x00008900
        /*0960*/ 	.word	0x000000ff
        /*0964*/ 	.word	0x0002a830
        /*0968*/ 	.short	0x010a
        /*096a*/ 	.byte	0x06
	.zero		1


	//   ....[34]....
        /*096c*/ 	.word	0x00008bd0
        /*0970*/ 	.word	0x000000ff
        /*0974*/ 	.word	0x0002a850
        /*0978*/ 	.short	0x010a
        /*097a*/ 	.byte	0x06
	.zero		1


	//   ....[35]....
        /*097c*/ 	.word	0x00008c10
        /*0980*/ 	.word	0x000000ff
        /*0984*/ 	.word	0x0002a850
        /*0988*/ 	.short	0x010a
        /*098a*/ 	.byte	0x06
	.zero		1


	//   ....[36]....
        /*098c*/ 	.word	0x00008ef0
        /*0990*/ 	.word	0x000000ff
        /*0994*/ 	.word	0x00000000
        /*0998*/ 	.short	0x0101
        /*099a*/ 	.byte	0x06
	.zero		1


	//   ....[37]....
        /*099c*/ 	.word	0x0000a0a0
        /*09a0*/ 	.word	0x000000ff
        /*09a4*/ 	.word	0x00000000
        /*09a8*/ 	.short	0x0101
        /*09aa*/ 	.byte	0x06
	.zero		1


	//   ....[38]....
        /*09ac*/ 	.word	0x0000a9b0
        /*09b0*/ 	.word	0x000000ff
        /*09b4*/ 	.word	0x0002a830
        /*09b8*/ 	.short	0x010a
        /*09ba*/ 	.byte	0x06
	.zero		1


	//   ....[39]....
        /*09bc*/ 	.word	0x0000a9f0
        /*09c0*/ 	.word	0x000000ff
        /*09c4*/ 	.word	0x0002a830
        /*09c8*/ 	.short	0x010a
        /*09ca*/ 	.byte	0x06
	.zero		1


	//   ....[40]....
        /*09cc*/ 	.word	0x0000ac80
        /*09d0*/ 	.word	0x000000ff
        /*09d4*/ 	.word	0x0002a850
        /*09d8*/ 	.short	0x010a
        /*09da*/ 	.byte	0x06
	.zero		1


	//   ....[41]....
        /*09dc*/ 	.word	0x0000acc0
        /*09e0*/ 	.word	0x000000ff
        /*09e4*/ 	.word	0x0002a850
        /*09e8*/ 	.short	0x010a
        /*09ea*/ 	.byte	0x06
	.zero		1


	//   ....[42]....
        /*09ec*/ 	.word	0x0000af60
        /*09f0*/ 	.word	0x000000ff
        /*09f4*/ 	.word	0x00000000
        /*09f8*/ 	.short	0x0101
        /*09fa*/ 	.byte	0x06
	.zero		1


	//   ....[43]....
        /*09fc*/ 	.word	0x0000d240
        /*0a00*/ 	.word	0x000000ff
        /*0a04*/ 	.word	0x00000000
        /*0a08*/ 	.short	0x0101
        /*0a0a*/ 	.byte	0x06
	.zero		1


	//   ....[44]....
        /*0a0c*/ 	.word	0x0000da30
        /*0a10*/ 	.word	0x000000ff
        /*0a14*/ 	.word	0x0002a850
        /*0a18*/ 	.short	0x010a
        /*0a1a*/ 	.byte	0x09
	.zero		1


	//   ....[45]....
        /*0a1c*/ 	.word	0x0000da70
        /*0a20*/ 	.word	0x000000ff
        /*0a24*/ 	.word	0x0002a850
        /*0a28*/ 	.short	0x010a
        /*0a2a*/ 	.byte	0x09
	.zero		1


	//   ....[46]....
        /*0a2c*/ 	.word	0x0000e090
        /*0a30*/ 	.word	0x000000ff
        /*0a34*/ 	.word	0x00000000
        /*0a38*/ 	.short	0x0101
        /*0a3a*/ 	.byte	0x04
	.zero		1


	//   ....[47]....
        /*0a3c*/ 	.word	0x0000ffa0
        /*0a40*/ 	.word	0x000000ff
        /*0a44*/ 	.word	0x00000000
        /*0a48*/ 	.short	0x0101
        /*0a4a*/ 	.byte	0x04
	.zero		1


	//   ....[48]....
        /*0a4c*/ 	.word	0x00012cb0
        /*0a50*/ 	.word	0x000000ff
        /*0a54*/ 	.word	0x0002a880
        /*0a58*/ 	.short	0x010a
        /*0a5a*/ 	.byte	0x30
	.zero		1


	//   ....[49]....
        /*0a5c*/ 	.word	0x00013220
        /*0a60*/ 	.word	0x000000ff
        /*0a64*/ 	.word	0x0002a870
        /*0a68*/ 	.short	0x0107
        /*0a6a*/ 	.byte	0x30
	.zero		1


	//   ....[50]....
        /*0a6c*/ 	.word	0x00013290
        /*0a70*/ 	.word	0x000000ff
        /*0a74*/ 	.word	0x0002a870
        /*0a78*/ 	.short	0x0101
        /*0a7a*/ 	.byte	0x30
	.zero		1


	//   ....[51]....
        /*0a7c*/ 	.word	0x000132c0
        /*0a80*/ 	.word	0x000000ff
        /*0a84*/ 	.word	0x0002a840
        /*0a88*/ 	.short	0x010a
        /*0a8a*/ 	.byte	0x30
	.zero		1


	//   ....[52]....
        /*0a8c*/ 	.word	0x000136d0
        /*0a90*/ 	.word	0x000000ff
        /*0a94*/ 	.word	0x0002a830
        /*0a98*/ 	.short	0x0107
        /*0a9a*/ 	.byte	0x30
	.zero		1


	//   ....[53]....
        /*0a9c*/ 	.word	0x00013740
        /*0aa0*/ 	.word	0x000000ff
        /*0aa4*/ 	.word	0x0002a830
        /*0aa8*/ 	.short	0x0101
        /*0aaa*/ 	.byte	0x30
	.zero		1


	//   ....[54]....
        /*0aac*/ 	.word	0x00013ee0
        /*0ab0*/ 	.word	0x000000ff
        /*0ab4*/ 	.word	0x0002a800
        /*0ab8*/ 	.short	0x0107
        /*0aba*/ 	.byte	0x30
	.zero		1


	//   ....[55]....
        /*0abc*/ 	.word	0x00013f40
        /*0ac0*/ 	.word	0x000000ff
        /*0ac4*/ 	.word	0x0002a800
        /*0ac8*/ 	.short	0x0101
        /*0aca*/ 	.byte	0x30
	.zero		1


	//   ....[56]....
        /*0acc*/ 	.word	0x00013f70
        /*0ad0*/ 	.word	0x000000ff
        /*0ad4*/ 	.word	0x0002a820
        /*0ad8*/ 	.short	0x010a
        /*0ada*/ 	.byte	0x30
	.zero		1


	//   ....[57]....
        /*0adc*/ 	.word	0x00014270
        /*0ae0*/ 	.word	0x00000006
        /*0ae4*/ 	.word	0x0002a880
        /*0ae8*/ 	.short	0x010a
        /*0aea*/ 	.byte	0x3f
	.zero		1


	//   ....[58]....
        /*0aec*/ 	.word	0x00014670
        /*0af0*/ 	.word	0x00000006
        /*0af4*/ 	.word	0x0002a870
        /*0af8*/ 	.short	0x0107
        /*0afa*/ 	.byte	0x3f
	.zero		1


	//   ....[59]....
        /*0afc*/ 	.word	0x000146e0
        /*0b00*/ 	.word	0x00000006
        /*0b04*/ 	.word	0x0002a870
        /*0b08*/ 	.short	0x0101
        /*0b0a*/ 	.byte	0x3f
	.zero		1


	//   ....[60]....
        /*0b0c*/ 	.word	0x00014710
        /*0b10*/ 	.word	0x00000006
        /*0b14*/ 	.word	0x0002a840
        /*0b18*/ 	.short	0x010a
        /*0b1a*/ 	.byte	0x3f
	.zero		1


	//   ....[61]....
        /*0b1c*/ 	.word	0x00014ae0
        /*0b20*/ 	.word	0x00000006
        /*0b24*/ 	.word	0x0002a830
        /*0b28*/ 	.short	0x0107
        /*0b2a*/ 	.byte	0x3f
	.zero		1


	//   ....[62]....
        /*0b2c*/ 	.word	0x00014b60
        /*0b30*/ 	.word	0x00000006
        /*0b34*/ 	.word	0x0002a830
        /*0b38*/ 	.short	0x0101
        /*0b3a*/ 	.byte	0x3f
	.zero		1


	//   ....[63]....
        /*0b3c*/ 	.word	0x00014be0
        /*0b40*/ 	.word	0x00000002
        /*0b44*/ 	.word	0x0002a870
        /*0b48*/ 	.short	0x010a
        /*0b4a*/ 	.byte	0x3f
	.zero		1


	//   ....[64]....
        /*0b4c*/ 	.word	0x00014c50
        /*0b50*/ 	.word	0x00000002
        /*0b54*/ 	.word	0x0002a860
        /*0b58*/ 	.short	0x010a
        /*0b5a*/ 	.byte	0x3f
	.zero		1


	//   ....[65]....
        /*0b5c*/ 	.word	0x000151e0
        /*0b60*/ 	.word	0x00000002
        /*0b64*/ 	.word	0x0002a850
        /*0b68*/ 	.short	0x0101
        /*0b6a*/ 	.byte	0x3f
	.zero		1


	//   ....[66]....
        /*0b6c*/ 	.word	0x00015280
        /*0b70*/ 	.word	0x00000002
        /*0b74*/ 	.word	0x00000000
        /*0b78*/ 	.short	0x0101
        /*0b7a*/ 	.byte	0x3f
	.zero		1


	//   ....[67]....
        /*0b7c*/ 	.word	0x00015350
        /*0b80*/ 	.word	0x00000002
        /*0b84*/ 	.word	0x0002a870
        /*0b88*/ 	.short	0x010a
        /*0b8a*/ 	.byte	0x3f
	.zero		1


	//   ....[68]....
        /*0b8c*/ 	.word	0x000153d0
        /*0b90*/ 	.word	0x00000002
        /*0b94*/ 	.word	0x0002a860
        /*0b98*/ 	.short	0x010a
        /*0b9a*/ 	.byte	0x3f
	.zero		1


	//   ....[69]....
        /*0b9c*/ 	.word	0x00015960
        /*0ba0*/ 	.word	0x00000002
        /*0ba4*/ 	.word	0x0002a850
        /*0ba8*/ 	.short	0x0101
        /*0baa*/ 	.byte	0x3f
	.zero		1


	//   ....[70]....
        /*0bac*/ 	.word	0x000159e0
        /*0bb0*/ 	.word	0x00000002
        /*0bb4*/ 	.word	0x00000000
        /*0bb8*/ 	.short	0x0101
        /*0bba*/ 	.byte	0x3f
	.zero		1


	//   ....[71]....
        /*0bbc*/ 	.word	0x00015a80
        /*0bc0*/ 	.word	0x00000006
        /*0bc4*/ 	.word	0x0002a820
        /*0bc8*/ 	.short	0x010a
        /*0bca*/ 	.byte	0x3f
	.zero		1


	//   ....[72]....
        /*0bcc*/ 	.word	0x00015ba0
        /*0bd0*/ 	.word	0x00000005
        /*0bd4*/ 	.word	0x0002a840
        /*0bd8*/ 	.short	0x010a
        /*0bda*/ 	.byte	0x3f
	.zero		1


	//   ....[73]....
        /*0bdc*/ 	.word	0x00015c40
        /*0be0*/ 	.word	0x00000003
        /*0be4*/ 	.word	0x0002a840
        /*0be8*/ 	.short	0x010a
        /*0bea*/ 	.byte	0x3f
	.zero		1


	//   ....[74]....
        /*0bec*/ 	.word	0x00015c80
        /*0bf0*/ 	.word	0x00000005
        /*0bf4*/ 	.word	0x0002a860
        /*0bf8*/ 	.short	0x010a
        /*0bfa*/ 	.byte	0x3f
	.zero		1


	//   ....[75]....
        /*0bfc*/ 	.word	0x00015cc0
        /*0c00*/ 	.word	0x00000003
        /*0c04*/ 	.word	0x0002a860
        /*0c08*/ 	.short	0x010a
        /*0c0a*/ 	.byte	0x3f
	.zero		1


	//   ....[76]....
        /*0c0c*/ 	.word	0x00015d00
        /*0c10*/ 	.word	0x00000005
        /*0c14*/ 	.word	0x0002a880
        /*0c18*/ 	.short	0x010a
        /*0c1a*/ 	.byte	0x3f
	.zero		1


	//   ....[77]....
        /*0c1c*/ 	.word	0x00015d40
        /*0c20*/ 	.word	0x00000003
        /*0c24*/ 	.word	0x0002a880
        /*0c28*/ 	.short	0x010a
        /*0c2a*/ 	.byte	0x3f
	.zero		1


	//   ....[78]....
        /*0c2c*/ 	.word	0x00015db0
        /*0c30*/ 	.word	0x00000003
        /*0c34*/ 	.word	0x0002a800
        /*0c38*/ 	.short	0x010a
        /*0c3a*/ 	.byte	0x3f
	.zero		1


	//   ....[79]....
        /*0c3c*/ 	.word	0x00015e10
        /*0c40*/ 	.word	0x00000003
        /*0c44*/ 	.word	0x0002a830
        /*0c48*/ 	.short	0x010a
        /*0c4a*/ 	.byte	0x3f
	.zero		1


	//   ....[80]....
        /*0c4c*/ 	.word	0x00015e70
        /*0c50*/ 	.word	0x0000000d
        /*0c54*/ 	.word	0x0002a830
        /*0c58*/ 	.short	0x010a
        /*0c5a*/ 	.byte	0x3f
	.zero		1


	//   ....[81]....
        /*0c5c*/ 	.word	0x00015ed0
        /*0c60*/ 	.word	0x0000000d
        /*0c64*/ 	.word	0x0002a850
        /*0c68*/ 	.short	0x010a
        /*0c6a*/ 	.byte	0x3f
	.zero		1


	//   ....[82]....
        /*0c6c*/ 	.word	0x00015f30
        /*0c70*/ 	.word	0x0000000f
        /*0c74*/ 	.word	0x0002a830
        /*0c78*/ 	.short	0x010a
        /*0c7a*/ 	.byte	0x3f
	.zero		1


	//   ....[83]....
        /*0c7c*/ 	.word	0x00015f90
        /*0c80*/ 	.word	0x0000000f
        /*0c84*/ 	.word	0x0002a850
        /*0c88*/ 	.short	0x010a
        /*0c8a*/ 	.byte	0x3f
	.zero		1


	//   ....[84]....
        /*0c8c*/ 	.word	0x00015ff0
        /*0c90*/ 	.word	0x0000000d
        /*0c94*/ 	.word	0x0002a830
        /*0c98*/ 	.short	0x010a
        /*0c9a*/ 	.byte	0x3f
	.zero		1


	//   ....[85]....
        /*0c9c*/ 	.word	0x00016050
        /*0ca0*/ 	.word	0x0000000d
        /*0ca4*/ 	.word	0x0002a850
        /*0ca8*/ 	.short	0x010a
        /*0caa*/ 	.byte	0x3f
	.zero		1


	//   ....[86]....
        /*0cac*/ 	.word	0x000160b0
        /*0cb0*/ 	.word	0x00000005
        /*0cb4*/ 	.word	0x0002a850
        /*0cb8*/ 	.short	0x010a
        /*0cba*/ 	.byte	0x3f
	.zero		1


	//   ....[87]....
        /*0cbc*/ 	.word	0x00016190
        /*0cc0*/ 	.word	0x00000003
        /*0cc4*/ 	.word	0x0002a880
        /*0cc8*/ 	.short	0x010a
        /*0cca*/ 	.byte	0x3f
	.zero		1


	//   ....[88]....
        /*0ccc*/ 	.word	0x000167c0
        /*0cd0*/ 	.word	0x00000003
        /*0cd4*/ 	.word	0x0002a840
        /*0cd8*/ 	.short	0x010a
        /*0cda*/ 	.byte	0x3f
	.zero		1


	//   ....[89]....
        /*0cdc*/ 	.word	0x00017240
        /*0ce0*/ 	.word	0x00000003
        /*0ce4*/ 	.word	0x0002a820
        /*0ce8*/ 	.short	0x010a
        /*0cea*/ 	.byte	0x3f
	.zero		1


	//   ....[90]....
        /*0cec*/ 	.word	0x00017290
        /*0cf0*/ 	.word	0x00000006
        /*0cf4*/ 	.word	0x0002a880
        /*0cf8*/ 	.short	0x010a
        /*0cfa*/ 	.byte	0x3f
	.zero		1


	//   ....[91]....
        /*0cfc*/ 	.word	0x00017790
        /*0d00*/ 	.word	0x00000006
        /*0d04*/ 	.word	0x0002a840
        /*0d08*/ 	.short	0x010a
        /*0d0a*/ 	.byte	0x3f
	.zero		1


	//   ....[92]....
        /*0d0c*/ 	.word	0x00017c90
        /*0d10*/ 	.word	0x00000002
        /*0d14*/ 	.word	0x0002a870
        /*0d18*/ 	.short	0x010a
        /*0d1a*/ 	.byte	0x3f
	.zero		1


	//   ....[93]....
        /*0d1c*/ 	.word	0x00017ce0
        /*0d20*/ 	.word	0x00000002
        /*0d24*/ 	.word	0x0002a860
        /*0d28*/ 	.short	0x010a
        /*0d2a*/ 	.byte	0x3f
	.zero		1


	//   ....[94]....
        /*0d2c*/ 	.word	0x00017d30
        /*0d30*/ 	.word	0x00000002
        /*0d34*/ 	.word	0x0002a870
        /*0d38*/ 	.short	0x010a
        /*0d3a*/ 	.byte	0x3f
	.zero		1


	//   ....[95]....
        /*0d3c*/ 	.word	0x00017d80
        /*0d40*/ 	.word	0x00000002
        /*0d44*/ 	.word	0x0002a860
        /*0d48*/ 	.short	0x010a
        /*0d4a*/ 	.byte	0x3f
	.zero		1


	//   ....[96]....
        /*0d4c*/ 	.word	0x00017dd0
        /*0d50*/ 	.word	0x00000006
        /*0d54*/ 	.word	0x0002a820
        /*0d58*/ 	.short	0x010a
        /*0d5a*/ 	.byte	0x3f
	.zero		1


	//   ....[97]....
        /*0d5c*/ 	.word	0x00017e20
        /*0d60*/ 	.word	0x00000005
        /*0d64*/ 	.word	0x0002a840
        /*0d68*/ 	.short	0x010a
        /*0d6a*/ 	.byte	0x3f
	.zero		1


	//   ....[98]....
        /*0d6c*/ 	.word	0x00017e70
        /*0d70*/ 	.word	0x00000003
        /*0d74*/ 	.word	0x0002a840
        /*0d78*/ 	.short	0x010a
        /*0d7a*/ 	.byte	0x3f
	.zero		1


	//   ....[99]....
        /*0d7c*/ 	.word	0x00017ec0
        /*0d80*/ 	.word	0x00000005
        /*0d84*/ 	.word	0x0002a860
        /*0d88*/ 	.short	0x010a
        /*0d8a*/ 	.byte	0x3f
	.zero		1


	//   ....[100]....
        /*0d8c*/ 	.word	0x00017f10
        /*0d90*/ 	.word	0x00000003
        /*0d94*/ 	.word	0x0002a860
        /*0d98*/ 	.short	0x010a
        /*0d9a*/ 	.byte	0x3f
	.zero		1


	//   ....[101]....
        /*0d9c*/ 	.word	0x00017f60
        /*0da0*/ 	.word	0x00000005
        /*0da4*/ 	.word	0x0002a880
        /*0da8*/ 	.short	0x010a
        /*0daa*/ 	.byte	0x3f
	.zero		1


	//----- nvinfo : EIATTR_NUM_MBARRIERS
	.align		4
.L_182:
        /*0dac*/ 	.byte	0x03, 0x38
        /*0dae*/ 	.short	0x0016


	//----- nvinfo : EIATTR_EXIT_INSTR_OFFSETS
	.align		4
        /*0db0*/ 	.byte	0x04, 0x1c
        /*0db2*/ 	.short	(.L_184 - .L_183)


	//   ....[0]....
.L_183:
        /*0db4*/ 	.word	0x00015d90


	//----- nvinfo : EIATTR_MAX_THREADS
	.align		4
.L_184:
        /*0db8*/ 	.byte	0x04, 0x05
        /*0dba*/ 	.short	(.L_186 - .L_185)
.L_185:
        /*0dbc*/ 	.word	0x00000180
        /*0dc0*/ 	.word	0x00000001
        /*0dc4*/ 	.word	0x00000001


	//----- nvinfo : EIATTR_CRS_STACK_SIZE
	.align		4
.L_186:
        /*0dc8*/ 	.byte	0x04, 0x1e
        /*0dca*/ 	.short	(.L_188 - .L_187)
.L_187:
        /*0dcc*/ 	.word	0x00000000


	//----- nvinfo : EIATTR_CBANK_PARAM_SIZE
	.align		4
.L_188:
        /*0dd0*/ 	.byte	0x03, 0x19
        /*0dd2*/ 	.short	0x0a70


	//----- nvinfo : EIATTR_PARAM_CBANK
	.align		4
        /*0dd4*/ 	.byte	0x04, 0x0a
        /*0dd6*/ 	.short	(.L_190 - .L_189)
	.align		4
.L_189:
        /*0dd8*/ 	.word	index@(.nv.constant0._ZN7cutlass13device_kernelIN5flash11enable_sm90INS1_16FlashAttnFwdSm90INS1_25CollectiveMainloopFwdSm90ILi2EN4cute5tupleIJNS5_1CILi1EEES8_S8_EEENS6_IJNS7_ILi128EEESA_NS7_ILi192EEEEEELi192ENS_12float_e4m3_tEfNS_4arch4Sm90ELb0ELb1ELb0ELb0ELb1ELb0ELb0ELb1ELb1ELb1ELb1ELb0EEENS1_21CollectiveEpilogueFwdINS6_IJSA_SB_SA_EEES9_NS_10bfloat16_tESF_Li256ELb0ELb1ELb1ELb1EEENS1_19SingleTileSchedulerILb0ELb1ELb1ELi128EEEEEEEEEvNT_6ParamsE)
        /*0ddc*/ 	.short	0x0210
        /*0dde*/ 	.short	0x0a70


	//----- nvinfo : EIATTR_SW_WAR
	.align		4
.L_190:
        /*0de0*/ 	.byte	0x04, 0x36
        /*0de2*/ 	.short	(.L_192 - .L_191)
.L_191:
        /*0de4*/ 	.word	0x00000008
.L_192:


//--------------------- .nv.info._ZN7cutlass13device_kernelIN5flash11enable_sm90INS1_16FlashAttnFwdSm90INS1_25CollectiveMainloopFwdSm90ILi2EN4cute5tupleIJNS5_1CILi1EEES8_S8_EEENS6_IJNS7_ILi128EEESA_NS7_ILi192EEEEEELi192ENS_12float_e4m3_tEfNS_4arch4Sm90ELb0ELb1ELb0ELb1ELb1ELb0ELb0ELb1ELb1ELb1ELb1ELb0EEENS1_21CollectiveEpilogueFwdINS6_IJSA_SB_SA_EEES9_NS_10bfloat16_tESF_Li256ELb1ELb1ELb1ELb1EEENS1_36VarlenDynamicPersistentTileSchedulerILi128ELi128ELi256ELi128ELb1ELb1ELb1ELb1ELb0ELb1EEEEEEEEEvNT_6ParamsE --------------------------
	.section	.nv.info._ZN7cutlass13device_kernelIN5flash11enable_sm90INS1_16FlashAttnFwdSm90INS1_25CollectiveMainloopFwdSm90ILi2EN4cute5tupleIJNS5_1CILi1EEES8_S8_EEENS6_IJNS7_ILi128EEESA_NS7_ILi192EEEEEELi192ENS_12float_e4m3_tEfNS_4arch4Sm90ELb0ELb1ELb0ELb1ELb1ELb0ELb0ELb1ELb1ELb1ELb1ELb0EEENS1_21CollectiveEpilogueFwdINS6_IJSA_SB_SA_EEES9_NS_10bfloat16_tESF_Li256ELb1ELb1ELb1ELb1EEENS1_36VarlenDynamicPersistentTileSchedulerILi128ELi128ELi256ELi128ELb1ELb1ELb1ELb1ELb0ELb1EEEEEEEEEvNT_6ParamsE,"",@"SHT_CUDA_INFO"
	.sectionflags	@""
	.align	4


	//----- nvinfo : EIATTR_CUDA_API_VERSION
	.align		4
        /*0000*/ 	.byte	0x04, 0x37
        /*0002*/ 	.short	(.L_194 - .L_193)
.L_193:
        /*0004*/ 	.word	0x00000082


	//----- nvinfo : EIATTR_KPARAM_INFO
	.align		4
.L_194:
        /*0008*/ 	.byte	0x04, 0x17
        /*000a*/ 	.short	(.L_196 - .L_195)
.L_195:
        /*000c*/ 	.word	0x00000000
        /*0010*/ 	.short	0x0000
        /*0012*/ 	.short	0x0070
        /*0014*/ 	.byte	0x00, 0xf0, 0x01, 0x2a


	//----- nvinfo : EIATTR_SPARSE_MMA_MASK
	.align		4
.L_196:
        /*0018*/ 	.byte	0x03, 0x50
        /*001a*/ 	.short	0x0000


	//----- nvinfo : EIATTR_MAXREG_COUNT
	.align		4
        /*001c*/ 	.byte	0x03, 0x1b
        /*001e*/ 	.short	0x00a8


	//----- nvinfo : EIATTR_NUM_BARRIERS
	.align		4
        /*0020*/ 	.byte	0x02, 0x4c
        /*0022*/ 	.byte	0x10
	.zero		1


	//----- nvinfo : EIATTR_EXTERNS
	.align		4
        /*0024*/ 	.byte	0x04, 0x0f
        /*0026*/ 	.short	(.L_198 - .L_197)


	//   ....[0]....
	.align		4
.L_197:
        /*0028*/ 	.word	index@(__assertfail)


	//----- nvinfo : EIATTR_ANNOTATIONS
	.align		4
.L_198:
        /*002c*/ 	.byte	0x04, 0x55
        /*002e*/ 	.short	(.L_200 - .L_199)


	//   ....[0]....
.L_199:
        /*0030*/ 	.word	0x00000001
        /*0034*/ 	.byte	0xb0, 0x0c, 0x00, 0x00, 0x01, 0x00, 0x00, 0x00, 0xf0, 0x0c, 0x00, 0x00, 0x01, 0x00, 0x00, 0x00
        /*0044*/ 	.byte	0x50, 0xf0, 0x00, 0x00, 0x01, 0x00, 0x00, 0x00, 0xa0, 0x0f, 0x01, 0x00, 0x01, 0x00, 0x00, 0x00
        /*0054*/ 	.byte	0xd0, 0x4c, 0x01, 0x00, 0x01, 0x00, 0x00, 0x00, 0x70, 0x4d, 0x01, 0x00, 0x01, 0x00, 0x00, 0x00
        /*0064*/ 	.byte	0x10, 0x7c, 0x01, 0x00, 0x01, 0x00, 0x00, 0x00, 0x30, 0x7c, 0x01, 0x00, 0x01, 0x00, 0x00, 0x00
        /*0074*/ 	.byte	0x00, 0xa9, 0x01, 0x00


	//----- nvinfo : EIATTR_MERCURY_ISA_VERSION
	.align		4
.L_200:
        /*0078*/ 	.byte	0x03, 0x5f
        /*007a*/ 	.short	0x0101


	//----- nvinfo : EIATTR_UNUSED_LOAD_BYTE_OFFSET
	.align		4
        /*007c*/ 	.byte	0x04, 0x44
        /*007e*/ 	.short	(.L_202 - .L_201)


	//   ....[0]....
.L_201:
        /*0080*/ 	.word	0x00000980
        /*0084*/ 	.word	0x0000fff0


	//   ....[1]....
        /*0088*/ 	.word	0x0000ef20
        /*008c*/ 	.word	0x0000fff0


	//----- nvinfo : EIATTR_INT_WARP_WIDE_INSTR_OFFSETS
	.align		4
.L_202:
        /*0090*/ 	.byte	0x04, 0x31
        /*0092*/ 	.short	(.L_204 - .L_203)


	//   ....[0]....
.L_203:
        /*0094*/ 	.word	0x000000c0


	//   ....[1]....
        /*0098*/ 	.word	0x000000d0


	//   ....[2]....
        /*009c*/ 	.word	0x00000170


	//   ....[3]....
        /*00a0*/ 	.word	0x00015d50


	//   ....[4]....
        /*00a4*/ 	.word	0x00015de0


	//   ....[5]....
        /*00a8*/ 	.word	0x00019110


	//   ....[6]....
        /*00ac*/ 	.word	0x000191a0


	//----- nvinfo : EIATTR_COOP_GROUP_MASK_REGIDS
	.align		4
.L_204:
        /*00b0*/ 	.byte	0x04, 0x29
        /*00b2*/ 	.short	(.L_206 - .L_205)


	//   ....[0]....
.L_205:
        /*00b4*/ 	.word	0xffffffff


	//   ....[1]....
        /*00b8*/ 	.word	0xffffffff


	//   ....[2]....
        /*00bc*/ 	.word	0xffffffff


	//   ....[3]....
        /*00c0*/ 	.word	0xffffffff


	//   ....[4]....
        /*00c4*/ 	.word	0xffffffff


	//   ....[5]....
        /*00c8*/ 	.word	0xffffffff


	//   ....[6]....
        /*00cc*/ 	.word	0xffffffff


	//   ....[7]....
        /*00d0*/ 	.word	0xffffffff


	//   ....[8]....
        /*00d4*/ 	.word	0xffffffff


	//   ....[9]....
        /*00d8*/ 	.word	0xffffffff


	//   ....[10]....
        /*00dc*/ 	.word	0xffffffff


	//   ....[11]....
        /*00e0*/ 	.word	0xffffffff


	//   ....[12]....
        /*00e4*/ 	.word	0xffffffff


	//   ....[13]....
        /*00e8*/ 	.word	0xffffffff


	//   ....[14]....
        /*00ec*/ 	.word	0xffffffff


	//   ....[15]....
        /*00f0*/ 	.word	0xffffffff


	//   ....[16]....
        /*00f4*/ 	.word	0xffffffff


	//   ....[17]....
        /*00f8*/ 	.word	0xffffffff


	//   ....[18]....
        /*00fc*/ 	.word	0xffffffff


	//   ....[19]....
        /*0100*/ 	.word	0xffffffff


	//   ....[20]....
        /*0104*/ 	.word	0xffffffff


	//   ....[21]....
        /*0108*/ 	.word	0xffffffff


	//   ....[22]....
        /*010c*/ 	.word	0xffffffff


	//   ....[23]....
        /*0110*/ 	.word	0xffffffff


	//   ....[24]....
        /*0114*/ 	.word	0xffffffff


	//   ....[25]....
        /*0118*/ 	.word	0xffffffff


	//   ....[26]....
        /*011c*/ 	.word	0xffffffff


	//   ....[27]....
        /*0120*/ 	.word	0xffffffff


	//   ....[28]....
        /*0124*/ 	.word	0xffffffff


	//   ....[29]....
        /*0128*/ 	.word	0xffffffff


	//   ....[30]....
        /*012c*/ 	.word	0xffffffff


	//   ....[31]....
        /*0130*/ 	.word	0xffffffff


	//   ....[32]....
        /*0134*/ 	.word	0xffffffff


	//   ....[33]....
        /*0138*/ 	.word	0xffffffff


	//   ....[34]....
        /*013c*/ 	.word	0xffffffff


	//   ....[35]....
        /*0140*/ 	.word	0xffffffff


	//   ....[36]....
        /*0144*/ 	.word	0xffffffff


	//   ....[37]....
        /*0148*/ 	.word	0xffffffff


	//   ....[38]....
        /*014c*/ 	.word	0xffffffff


	//   ....[39]....
        /*0150*/ 	.word	0xffffffff


	//   ....[40]....
        /*0154*/ 	.word	0xffffffff


	//   ....[41]....
        /*0158*/ 	.word	0xffffffff


	//   ....[42]....
        /*015c*/ 	.word	0xffffffff


	//   ....[43]....
        /*0160*/ 	.word	0xffffffff


	//   ....[44]....
        /*0164*/ 	.word	0xffffffff


	//   ....[45]....
        /*0168*/ 	.word	0xffffffff


	//   ....[46]....
        /*016c*/ 	.word	0xffffffff


	//   ....[47]....
        /*0170*/ 	.word	0xffffffff


	//   ....[48]....
        /*0174*/ 	.word	0xffffffff


	//   ....[49]....
        /*0178*/ 	.word	0xffffffff


	//   ....[50]....
        /*017c*/ 	.word	0xffffffff


	//   ....[51]....
        /*0180*/ 	.word	0xffffffff


	//   ....[52]....
        /*0184*/ 	.word	0xffffffff


	//   ....[53]....
        /*0188*/ 	.word	0xffffffff


	//   ....[54]....
        /*018c*/ 	.word	0xffffffff


	//   ....[55]....
        /*0190*/ 	.word	0xffffffff


	//   ....[56]....
        /*0194*/ 	.word	0xffffffff


	//   ....[57]....
        /*0198*/ 	.word	0xffffffff


	//   ....[58]....
        /*019c*/ 	.word	0xffffffff


	//   ....[59]....
        /*01a0*/ 	.word	0xffffffff


	//   ....[60]....
        /*01a4*/ 	.word	0xffffffff


	//   ....[61]....
        /*01a8*/ 	.word	0xffffffff


	//   ....[62]....
        /*01ac*/ 	.word	0xffffffff


	//   ....[63]....
        /*01b0*/ 	.word	0xffffffff


	//   ....[64]....
        /*01b4*/ 	.word	0xffffffff


	//   ....[65]....
        /*01b8*/ 	.word	0xffffffff


	//   ....[66]....
        /*01bc*/ 	.word	0xffffffff


	//   ....[67]....
        /*01c0*/ 	.word	0xffffffff


	//   ....[68]....
        /*01c4*/ 	.word	0xffffffff


	//   ....[69]....
        /*01c8*/ 	.word	0xffffffff


	//   ....[70]....
        /*01cc*/ 	.word	0xffffffff


	//   ....[71]....
        /*01d0*/ 	.word	0xffffffff


	//   ....[72]....
        /*01d4*/ 	.word	0xffffffff


	//   ....[73]....
        /*01d8*/ 	.word	0xffffffff


	//   ....[74]....
        /*01dc*/ 	.word	0xffffffff


	//   ....[75]....
        /*01e0*/ 	.word	0xffffffff


	//   ....[76]....
        /*01e4*/ 	.word	0xffffffff


	//   ....[77]....
        /*01e8*/ 	.word	0xffffffff


	//   ....[78]....
        /*01ec*/ 	.word	0xffffffff


	//   ....[79]....
        /*01f0*/ 	.word	0xffffffff


	//   ....[80]....
        /*01f4*/ 	.word	0xffffffff


	//   ....[81]....
        /*01f8*/ 	.word	0xffffffff


	//   ....[82]....
        /*01fc*/ 	.word	0xffffffff


	//   ....[83]....
        /*0200*/ 	.word	0xffffffff


	//   ....[84]....
        /*0204*/ 	.word	0xffffffff


	//   ....[85]....
        /*0208*/ 	.word	0xffffffff


	//   ....[86]....
        /*020c*/ 	.word	0xffffffff


	//   ....[87]....
        /*0210*/ 	.word	0xffffffff


	//   ....[88]....
        /*0214*/ 	.word	0xffffffff


	//   ....[89]....
        /*0218*/ 	.word	0xffffffff


	//   ....[90]....
        /*021c*/ 	.word	0xffffffff


	//   ....[91]....
        /*0220*/ 	.word	0xffffffff


	//   ....[92]....
        /*0224*/ 	.word	0xffffffff


	//   ....[93]....
        /*0228*/ 	.word	0xffffffff


	//   ....[94]....
        /*022c*/ 	.word	0xffffffff


	//   ....[95]....
        /*0230*/ 	.word	0xffffffff


	//   ....[96]....
        /*0234*/ 	.word	0xffffffff


	//   ....[97]....
        /*0238*/ 	.word	0xffffffff


	//   ....[98]....
        /*023c*/ 	.word	0xffffffff


	//   ....[99]....
        /*0240*/ 	.word	0xffffffff


	//   ....[100]....
        /*0244*/ 	.word	0xffffffff


	//   ....[101]....
        /*0248*/ 	.word	0xffffffff


	//   ....[102]....
        /*024c*/ 	.word	0xffffffff


	//   ....[103]....
        /*0250*/ 	.word	0xffffffff


	//   ....[104]....
        /*0254*/ 	.word	0xffffffff


	//   ....[105]....
        /*0258*/ 	.word	0xffffffff


	//   ....[106]....
        /*025c*/ 	.word	0xffffffff


	//   ....[107]....
        /*0260*/ 	.word	0xffffffff


	//   ....[108]....
        /*0264*/ 	.word	0xffffffff


	//   ....[109]....
        /*0268*/ 	.word	0xffffffff


	//   ....[110]....
        /*026c*/ 	.word	0xffffffff


	//   ....[111]....
        /*0270*/ 	.word	0xffffffff


	//   ....[112]....
        /*0274*/ 	.word	0xffffffff


	//   ....[113]....
        /*0278*/ 	.word	0xffffffff


	//   ....[114]....
        /*027c*/ 	.word	0xffffffff


	//   ....[115]....
        /*0280*/ 	.word	0xffffffff


	//   ....[116]....
        /*0284*/ 	.word	0xffffffff


	//   ....[117]....
        /*0288*/ 	.word	0xffffffff


	//   ....[118]....
        /*028c*/ 	.word	0xffffffff


	//   ....[119]....
        /*0290*/ 	.word	0xffffffff


	//   ....[120]....
        /*0294*/ 	.word	0xffffffff


	//   ....[121]....
        /*0298*/ 	.word	0xffffffff


	//   ....[122]....
        /*029c*/ 	.word	0xffffffff


	//   ....[123]....
        /*02a0*/ 	.word	0xffffffff


	//   ....[124]....
        /*02a4*/ 	.word	0xffffffff


	//   ....[125]....
        /*02a8*/ 	.word	0xffffffff


	//   ....[126]....
        /*02ac*/ 	.word	0xffffffff


	//   ....[127]....
        /*02b0*/ 	.word	0xffffffff


	//   ....[128]....
        /*02b4*/ 	.word	0xffffffff


	//   ....[129]....
        /*02b8*/ 	.word	0xffffffff


	//   ....[130]....
        /*02bc*/ 	.word	0xffffffff


	//   ....[131]....
        /*02c0*/ 	.word	0xffffffff


	//   ....[132]....
        /*02c4*/ 	.word	0xffffffff


	//   ....[133]....
        /*02c8*/ 	.word	0xffffffff


	//   ....[134]....
        /*02cc*/ 	.word	0xffffffff


	//   ....[135]....
        /*02d0*/ 	.word	0xffffffff


	//   ....[136]....
        /*02d4*/ 	.word	0xffffffff


	//   ....[137]....
        /*02d8*/ 	.word	0xffffffff


	//   ....[138]....
        /*02dc*/ 	.word	0xffffffff


	//   ....[139]....
        /*02e0*/ 	.word	0xffffffff


	//   ....[140]....
        /*02e4*/ 	.word	0xffffffff


	//   ....[141]....
        /*02e8*/ 	.word	0xffffffff


	//   ....[142]....
        /*02ec*/ 	.word	0xffffffff


	//   ....[143]....
        /*02f0*/ 	.word	0xffffffff


	//   ....[144]....
        /*02f4*/ 	.word	0xffffffff


	//   ....[145]....
        /*02f8*/ 	.word	0xffffffff


	//   ....[146]....
        /*02fc*/ 	.word	0xffffffff


	//   ....[147]....
        /*0300*/ 	.word	0xffffffff


	//   ....[148]....
        /*0304*/ 	.word	0xffffffff


	//   ....[149]....
        /*0308*/ 	.word	0xffffffff


	//   ....[150]....
        /*030c*/ 	.word	0xffffffff


	//   ....[151]....
        /*0310*/ 	.word	0xffffffff


	//   ....[152]....
        /*0314*/ 	.word	0xffffffff


	//   ....[153]....
        /*0318*/ 	.word	0xffffffff


	//   ....[154]....
        /*031c*/ 	.word	0xffffffff


	//   ....[155]....
        /*0320*/ 	.word	0xffffffff


	//   ....[156]....
        /*0324*/ 	.word	0xffffffff


	//   ....[157]....
        /*0328*/ 	.word	0xffffffff


	//   ....[158]....
        /*032c*/ 	.word	0xffffffff


	//   ....[159]....
        /*0330*/ 	.word	0xffffffff


	//   ....[160]....
        /*0334*/ 	.word	0xffffffff


	//   ....[161]....
        /*0338*/ 	.word	0xffffffff


	//   ....[162]....
        /*033c*/ 	.word	0xffffffff


	//   ....[163]....
        /*0340*/ 	.word	0xffffffff


	//   ....[164]....
        /*0344*/ 	.word	0xffffffff


	//   ....[165]....
        /*0348*/ 	.word	0xffffffff


	//   ....[166]....
        /*034c*/ 	.word	0xffffffff


	//   ....[167]....
        /*0350*/ 	.word	0xffffffff


	//   ....[168]....
        /*0354*/ 	.word	0xffffffff


	//   ....[169]....
        /*0358*/ 	.word	0xffffffff


	//   ....[170]....
        /*035c*/ 	.word	0xffffffff


	//   ....[171]....
        /*0360*/ 	.word	0xffffffff


	//   ....[172]....
        /*0364*/ 	.word	0xffffffff


	//   ....[173]....
        /*0368*/ 	.word	0xffffffff


	//   ....[174]....
        /*036c*/ 	.word	0xffffffff


	//   ....[175]....
        /*0370*/ 	.word	0xffffffff


	//   ....[176]....
        /*0374*/ 	.word	0xffffffff


	//   ....[177]....
        /*0378*/ 	.word	0xffffffff


	//   ....[178]....
        /*037c*/ 	.word	0xffffffff


	//   ....[179]....
        /*0380*/ 	.word	0xffffffff


	//   ....[180]....
        /*0384*/ 	.word	0xffffffff


	//   ....[181]....
        /*0388*/ 	.word	0xffffffff


	//   ....[182]....
        /*038c*/ 	.word	0xffffffff


	//   ....[183]....
        /*0390*/ 	.word	0xffffffff


	//   ....[184]....
        /*0394*/ 	.word	0xffffffff


	//   ....[185]....
        /*0398*/ 	.word	0xffffffff


	//   ....[186]....
        /*039c*/ 	.word	0xffffffff


	//   ....[187]....
        /*03a0*/ 	.word	0xffffffff


	//   ....[188]....
        /*03a4*/ 	.word	0xffffffff


	//   ....[189]....
        /*03a8*/ 	.word	0xffffffff


	//   ....[190]....
        /*03ac*/ 	.word	0xffffffff


	//   ....[191]....
        /*03b0*/ 	.word	0xffffffff


	//   ....[192]....
        /*03b4*/ 	.word	0xffffffff


	//   ....[193]....
        /*03b8*/ 	.word	0xffffffff


	//   ....[194]....
        /*03bc*/ 	.word	0xffffffff


	//   ....[195]....
        /*03c0*/ 	.word	0xffffffff


	//   ....[196]....
        /*03c4*/ 	.word	0xffffffff


	//   ....[197]....
        /*03c8*/ 	.word	0xffffffff


	//   ....[198]....
        /*03cc*/ 	.word	0xffffffff


	//   ....[199]....
        /*03d0*/ 	.word	0xffffffff


	//   ....[200]....
        /*03d4*/ 	.word	0xffffffff


	//   ....[201]....
        /*03d8*/ 	.word	0xffffffff


	//   ....[202]....
        /*03dc*/ 	.word	0xffffffff


	//   ....[203]....
        /*03e0*/ 	.word	0xffffffff


	//   ....[204]....
        /*03e4*/ 	.word	0xffffffff


	//   ....[205]....
        /*03e8*/ 	.word	0xffffffff


	//   ....[206]....
        /*03ec*/ 	.word	0xffffffff


	//   ....[207]....
        /*03f0*/ 	.word	0xffffffff


	//   ....[208]....
        /*03f4*/ 	.word	0xffffffff


	//   ....[209]....
        /*03f8*/ 	.word	0xffffffff


	//   ....[210]....
        /*03fc*/ 	.word	0xffffffff


	//   ....[211]....
        /*0400*/ 	.word	0xffffffff


	//   ....[212]....
        /*0404*/ 	.word	0xffffffff


	//   ....[213]....
        /*0408*/ 	.word	0xffffffff


	//   ....[214]....
        /*040c*/ 	.word	0xffffffff


	//   ....[215]....
        /*0410*/ 	.word	0xffffffff


	//   ....[216]....
        /*0414*/ 	.word	0xffffffff


	//   ....[217]....
        /*0418*/ 	.word	0xffffffff


	//   ....[218]....
        /*041c*/ 	.word	0xffffffff


	//   ....[219]....
        /*0420*/ 	.word	0xffffffff


	//   ....[220]....
        /*0424*/ 	.word	0xffffffff


	//   ....[221]....
        /*0428*/ 	.word	0xffffffff


	//   ....[222]....
        /*042c*/ 	.word	0xffffffff


	//   ....[223]....
        /*0430*/ 	.word	0xffffffff


	//   ....[224]....
        /*0434*/ 	.word	0xffffffff


	//   ....[225]....
        /*0438*/ 	.word	0xffffffff


	//   ....[226]....
        /*043c*/ 	.word	0xffffffff


	//   ....[227]....
        /*0440*/ 	.word	0xffffffff


	//   ....[228]....
        /*0444*/ 	.word	0xffffffff


	//   ....[229]....
        /*0448*/ 	.word	0x0500000f


	//   ....[230]....
        /*044c*/ 	.word	0x0500000f


	//   ....[231]....
        /*0450*/ 	.word	0x0500000f


	//   ....[232]....
        /*0454*/ 	.word	0x0500000f


	//   ....[233]....
        /*0458*/ 	.word	0x0500000f


	//   ....[234]....
        /*045c*/ 	.word	0x0500000f


	//   ....[235]....
        /*0460*/ 	.word	0x0500000f


	//   ....[236]....
        /*0464*/ 	.word	0x0500000f


	//   ....[237]....
        /*0468*/ 	.word	0x0500000f


	//   ....[238]....
        /*046c*/ 	.word	0x0500000f


	//   ....[239]....
        /*0470*/ 	.word	0x0500000f


	//   ....[240]....
        /*0474*/ 	.word	0x0500000f


	//   ....[241]....
        /*0478*/ 	.word	0x0500000f


	//   ....[242]....
        /*047c*/ 	.word	0x0500000f


	//   ....[243]....
        /*0480*/ 	.word	0x0500000f


	//   ....[244]....
        /*0484*/ 	.word	0x0500000f


	//   ....[245]....
        /*0488*/ 	.word	0x0500000f


	//   ....[246]....
        /*048c*/ 	.word	0x0500000f


	//   ....[247]....
        /*0490*/ 	.word	0x0500000f


	//   ....[248]....
        /*0494*/ 	.word	0x0500000f


	//   ....[249]....
        /*0498*/ 	.word	0x0500000f


	//   ....[250]....
        /*049c*/ 	.word	0x0500000f


	//   ....[251]....
        /*04a0*/ 	.word	0x0500000f


	//   ....[252]....
        /*04a4*/ 	.word	0x0500000f


	//   ....[253]....
        /*04a8*/ 	.word	0x0500000f


	//   ....[254]....
        /*04ac*/ 	.word	0x0500000f


	//   ....[255]....
        /*04b0*/ 	.word	0x0500000f


	//   ....[0]....
        /*04b4*/ 	.word	0x0500000f


	//   ....[1]....
        /*04b8*/ 	.word	0x0500000f


	//   ....[2]....
        /*04bc*/ 	.word	0x0500000f


	//   ....[3]....
        /*04c0*/ 	.word	0x0500000f


	//   ....[4]....
        /*04c4*/ 	.word	0x0500000f


	//   ....[5]....
        /*04c8*/ 	.word	0x0500000f


	//   ....[6]....
        /*04cc*/ 	.word	0x0500000f


	//   ....[7]....
        /*04d0*/ 	.word	0x0500000f


	//   ....[8]....
        /*04d4*/ 	.word	0x0500000f


	//   ....[9]....
        /*04d8*/ 	.word	0x0500000f


	//   ....[10]....
        /*04dc*/ 	.word	0x0500000f


	//   ....[11]....
        /*04e0*/ 	.word	0x0500000f


	//   ....[12]....
        /*04e4*/ 	.word	0x0500000f


	//   ....[13]....
        /*04e8*/ 	.word	0x0500000f


	//   ....[14]....
        /*04ec*/ 	.word	0x0500000f


	//----- nvinfo : EIATTR_COOP_GROUP_INSTR_OFFSETS
	.align		4
.L_206:
        /*04f0*/ 	.byte	0x04, 0x28
        /*04f2*/ 	.short	(.L_208 - .L_207)


	//   ....[0]....
.L_207:
        /*04f4*/ 	.word	0x00000080


	//   ....[1]....
        /*04f8*/ 	.word	0x00000090


	//   ....[2]....
        /*04fc*/ 	.word	0x000002d0


	//   ....[3]....
        /*0500*/ 	.word	0x00000430


	//   ....[4]....
        /*0504*/ 	.word	0x00000550


	//   ....[5]....
        /*0508*/ 	.word	0x000006b0


	//   ....[6]....
        /*050c*/ 	.word	0x000023f0


	//   ....[7]....
        /*0510*/ 	.word	0x00002b00


	//   ....[8]....
        /*0514*/ 	.word	0x000036d0


	//   ....[9]....
        /*0518*/ 	.word	0x00003f10


	//   ....[10]....
        /*051c*/ 	.word	0x00004020


	//   ....[11]....
        /*0520*/ 	.word	0x00004840


	//   ....[12]....
        /*0524*/ 	.word	0x000048c0


	//   ....[13]....
        /*0528*/ 	.word	0x00006350


	//   ....[14]....
        /*052c*/ 	.word	0x00006570


	//   ....[15]....
        /*0530*/ 	.word	0x00007150


	//   ....[16]....
        /*0534*/ 	.word	0x00007250


	//   ....[17]....
        /*0538*/ 	.word	0x00007ae0


	//   ....[18]....
        /*053c*/ 	.word	0x00007b60


	//   ....[19]....
        /*0540*/ 	.word	0x00009ac0


	//   ....[20]....
        /*0544*/ 	.word	0x00009ad0


	//   ....[21]....
        /*0548*/ 	.word	0x00009b10


	//   ....[22]....
        /*054c*/ 	.word	0x00009b20


	//   ....[23]....
        /*0550*/ 	.word	0x0000b820


	//   ....[24]....
        /*0554*/ 	.word	0x0000ba40


	//   ....[25]....
        /*0558*/ 	.word	0x0000c620


	//   ....[26]....
        /*055c*/ 	.word	0x0000c720


	//   ....[27]....
        /*0560*/ 	.word	0x0000cfb0


	//   ....[28]....
        /*0564*/ 	.word	0x0000d030


	//   ....[29]....
        /*0568*/ 	.word	0x0000e5b0


	//   ....[30]....
        /*056c*/ 	.word	0x0000e5c0


	//   ....[31]....
        /*0570*/ 	.word	0x0000e5f0


	//   ....[32]....
        /*0574*/ 	.word	0x0000e600


	//   ....[33]....
        /*0578*/ 	.word	0x0000f6a0


	//   ....[34]....
        /*057c*/ 	.word	0x0000f6b0


	//   ....[35]....
        /*0580*/ 	.word	0x0000f6c0


	//   ....[36]....
        /*0584*/ 	.word	0x0000f6e0


	//   ....[37]....
        /*0588*/ 	.word	0x0000f700


	//   ....[38]....
        /*058c*/ 	.word	0x0000f770


	//   ....[39]....
        /*0590*/ 	.word	0x0000f7b0


	//   ....[40]....
        /*0594*/ 	.word	0x0000f810


	//   ....[41]....
        /*0598*/ 	.word	0x0000f840


	//   ....[42]....
        /*059c*/ 	.word	0x0000f870


	//   ....[43]....
        /*05a0*/ 	.word	0x0000f8c0


	//   ....[44]....
        /*05a4*/ 	.word	0x0000f900


	//   ....[45]....
        /*05a8*/ 	.word	0x0000f930


	//   ....[46]....
        /*05ac*/ 	.word	0x0000f990


	//   ....[47]....
        /*05b0*/ 	.word	0x0000f9c0


	//   ....[48]....
        /*05b4*/ 	.word	0x0000f9f0


	//   ....[49]....
        /*05b8*/ 	.word	0x0000fa20


	//   ....[50]....
        /*05bc*/ 	.word	0x0000fa50


	//   ....[51]....
        /*05c0*/ 	.word	0x0000fac0


	//   ....[52]....
        /*05c4*/ 	.word	0x0000faf0


	//   ....[53]....
        /*05c8*/ 	.word	0x0000fb20


	//   ....[54]....
        /*05cc*/ 	.word	0x0000fb50


	//   ....[55]....
        /*05d0*/ 	.word	0x0000fb80


	//   ....[56]....
        /*05d4*/ 	.word	0x0000fbb0


	//   ....[57]....
        /*05d8*/ 	.word	0x0000fbe0


	//   ....[58]....
        /*05dc*/ 	.word	0x0000fc10


	//   ....[59]....
        /*05e0*/ 	.word	0x0000fc40


	//   ....[60]....
        /*05e4*/ 	.word	0x0000fc70


	//   ....[61]....
        /*05e8*/ 	.word	0x0000fca0


	//   ....[62]....
        /*05ec*/ 	.word	0x0000fcd0


	//   ....[63]....
        /*05f0*/ 	.word	0x0000fd00


	//   ....[64]....
        /*05f4*/ 	.word	0x0000fd20


	//   ....[65]....
        /*05f8*/ 	.word	0x0000fd30


	//   ....[66]....
        /*05fc*/ 	.word	0x0000fd60


	//   ....[67]....
        /*0600*/ 	.word	0x0000fd70


	//   ....[68]....
        /*0604*/ 	.word	0x0000fda0


	//   ....[69]....
        /*0608*/ 	.word	0x0000fdd0


	//   ....[70]....
        /*060c*/ 	.word	0x0000fdf0


	//   ....[71]....
        /*0610*/ 	.word	0x0000fe00


	//   ....[72]....
        /*0614*/ 	.word	0x0000fe10


	//   ....[73]....
        /*0618*/ 	.word	0x0000fe40


	//   ....[74]....
        /*061c*/ 	.word	0x0000fe50


	//   ....[75]....
        /*0620*/ 	.word	0x0000fe60


	//   ....[76]....
        /*0624*/ 	.word	0x0000fe70


	//   ....[77]....
        /*0628*/ 	.word	0x0000fe80


	//   ....[78]....
        /*062c*/ 	.word	0x0000feb0


	//   ....[79]....
        /*0630*/ 	.word	0x0000fed0


	//   ....[80]....
        /*0634*/ 	.word	0x0000ff00


	//   ....[81]....
        /*0638*/ 	.word	0x0000ff20


	//   ....[82]....
        /*063c*/ 	.word	0x0000ff30


	//   ....[83]....
        /*0640*/ 	.word	0x0000ff40


	//   ....[84]....
        /*0644*/ 	.word	0x0000ff50


	//   ....[85]....
        /*0648*/ 	.word	0x0000ff60


	//   ....[86]....
        /*064c*/ 	.word	0x0000ff70


	//   ....[87]....
        /*0650*/ 	.word	0x0000ff90


	//   ....[88]....
        /*0654*/ 	.word	0x0000ffa0


	//   ....[89]....
        /*0658*/ 	.word	0x0000ffb0


	//   ....[90]....
        /*065c*/ 	.word	0x0000ffc0


	//   ....[91]....
        /*0660*/ 	.word	0x0000ffd0


	//   ....[92]....
        /*0664*/ 	.word	0x00010000


	//   ....[93]....
        /*0668*/ 	.word	0x00010020


	//   ....[94]....
        /*066c*/ 	.word	0x00010030


	//   ....[95]....
        /*0670*/ 	.word	0x00010060


	//   ....[96]....
        /*0674*/ 	.word	0x00010070


	//   ....[97]....
        /*0678*/ 	.word	0x00010080


	//   ....[98]....
        /*067c*/ 	.word	0x00010090


	//   ....[99]....
        /*0680*/ 	.word	0x000100a0


	//   ....[100]....
        /*0684*/ 	.word	0x000100b0


	//   ....[101]....
        /*0688*/ 	.word	0x000100c0


	//   ....[102]....
        /*068c*/ 	.word	0x000100d0


	//   ....[103]....
        /*0690*/ 	.word	0x00010100


	//   ....[104]....
        /*0694*/ 	.word	0x00010120


	//   ....[105]....
        /*0698*/ 	.word	0x00010150


	//   ....[106]....
        /*069c*/ 	.word	0x00010180


	//   ....[107]....
        /*06a0*/ 	.word	0x000101b0


	//   ....[108]....
        /*06a4*/ 	.word	0x000101d0


	//   ....[109]....
        /*06a8*/ 	.word	0x000101e0


	//   ....[110]....
        /*06ac*/ 	.word	0x00010210


	//   ....[111]....
        /*06b0*/ 	.word	0x00010230


	//   ....[112]....
        /*06b4*/ 	.word	0x00010250


	//   ....[113]....
        /*06b8*/ 	.word	0x00010260


	//   ....[114]....
        /*06bc*/ 	.word	0x00010280


	//   ....[115]....
        /*06c0*/ 	.word	0x000102b0


	//   ....[116]....
        /*06c4*/ 	.word	0x000102e0


	//   ....[117]....
        /*06c8*/ 	.word	0x00010310


	//   ....[118]....
        /*06cc*/ 	.word	0x00010340


	//   ....[119]....
        /*06d0*/ 	.word	0x00010370


	//   ....[120]....
        /*06d4*/ 	.word	0x000103a0


	//   ....[121]....
        /*06d8*/ 	.word	0x000103d0


	//   ....[122]....
        /*06dc*/ 	.word	0x00010400


	//   ....[123]....
        /*06e0*/ 	.word	0x00010430


	//   ....[124]....
        /*06e4*/ 	.word	0x00010460


	//   ....[125]....
        /*06e8*/ 	.word	0x00010490


	//   ....[126]....
        /*06ec*/ 	.word	0x000104c0


	//   ....[127]....
        /*06f0*/ 	.word	0x000104f0


	//   ....[128]....
        /*06f4*/ 	.word	0x00010520


	//   ....[129]....
        /*06f8*/ 	.word	0x00010fd0


	//   ....[130]....
        /*06fc*/ 	.word	0x00010ff0


	//   ....[131]....
        /*0700*/ 	.word	0x00011000


	//   ....[132]....
        /*0704*/ 	.word	0x00011010


	//   ....[133]....
        /*0708*/ 	.word	0x000118f0


	//   ....[134]....
        /*070c*/ 	.word	0x00011910


	//   ....[135]....
        /*0710*/ 	.word	0x00011a40


	//   ....[136]....
        /*0714*/ 	.word	0x00011a60


	//   ....[137]....
        /*0718*/ 	.word	0x00011b60


	//   ....[138]....
        /*071c*/ 	.word	0x00011b80


	//   ....[139]....
        /*0720*/ 	.word	0x00011c90


	//   ....[140]....
        /*0724*/ 	.word	0x00011cb0


	//   ....[141]....
        /*0728*/ 	.word	0x00012130


	//   ....[142]....
        /*072c*/ 	.word	0x00012140


	//   ....[143]....
        /*0730*/ 	.word	0x00012800


	//   ....[144]....
        /*0734*/ 	.word	0x00012810


	//   ....[145]....
        /*0738*/ 	.word	0x000137f0


	//   ....[146]....
        /*073c*/ 	.word	0x00013820


	//   ....[147]....
        /*0740*/ 	.word	0x00013940


	//   ....[148]....
        /*0744*/ 	.word	0x00013960


	//   ....[149]....
        /*0748*/ 	.word	0x00013a60


	//   ....[150]....
        /*074c*/ 	.word	0x00013a80


	//   ....[151]....
        /*0750*/ 	.word	0x00013b90


	//   ....[152]....
        /*0754*/ 	.word	0x00013bb0


	//   ....[153]....
        /*0758*/ 	.word	0x00013d40


	//   ....[154]....
        /*075c*/ 	.word	0x00013f20


	//   ....[155]....
        /*0760*/ 	.word	0x00013f50


	//   ....[156]....
        /*0764*/ 	.word	0x00013f80


	//   ....[157]....
        /*0768*/ 	.word	0x00013fb0


	//   ....[158]....
        /*076c*/ 	.word	0x00013fe0


	//   ....[159]....
        /*0770*/ 	.word	0x00014030


	//   ....[160]....
        /*0774*/ 	.word	0x000141b0


	//   ....[161]....
        /*0778*/ 	.word	0x000141e0


	//   ....[162]....
        /*077c*/ 	.word	0x00014210


	//   ....[163]....
        /*0780*/ 	.word	0x00014240


	//   ....[164]....
        /*0784*/ 	.word	0x00014270


	//   ....[165]....
        /*0788*/ 	.word	0x000142a0


	//   ....[166]....
        /*078c*/ 	.word	0x00014350


	//   ....[167]....
        /*0790*/ 	.word	0x000143b0


	//   ....[168]....
        /*0794*/ 	.word	0x000143c0


	//   ....[169]....
        /*0798*/ 	.word	0x00014410


	//   ....[170]....
        /*079c*/ 	.word	0x00016960


	//   ....[171]....
        /*07a0*/ 	.word	0x00016990


	//   ....[172]....
        /*07a4*/ 	.word	0x00016ab0


	//   ....[173]....
        /*07a8*/ 	.word	0x00016ac0


	//   ....[174]....
        /*07ac*/ 	.word	0x00016b50


	//   ....[175]....
        /*07b0*/ 	.word	0x00016b60


	//   ....[176]....
        /*07b4*/ 	.word	0x00016b70


	//   ....[177]....
        /*07b8*/ 	.word	0x00016c10


	//   ....[178]....
        /*07bc*/ 	.word	0x00016f70


	//   ....[179]....
        /*07c0*/ 	.word	0x00016f90


	//   ....[180]....
        /*07c4*/ 	.word	0x00016fd0


	//   ....[181]....
        /*07c8*/ 	.word	0x00017010


	//   ....[182]....
        /*07cc*/ 	.word	0x00017060


	//   ....[183]....
        /*07d0*/ 	.word	0x000170a0


	//   ....[184]....
        /*07d4*/ 	.word	0x000170c0


	//   ....[185]....
        /*07d8*/ 	.word	0x00017100


	//   ....[186]....
        /*07dc*/ 	.word	0x00017890


	//   ....[187]....
        /*07e0*/ 	.word	0x000178c0


	//   ....[188]....
        /*07e4*/ 	.word	0x00017920


	//   ....[189]....
        /*07e8*/ 	.word	0x00017970


	//   ....[190]....
        /*07ec*/ 	.word	0x000179c0


	//   ....[191]....
        /*07f0*/ 	.word	0x00017a20


	//   ....[192]....
        /*07f4*/ 	.word	0x00017a40


	//   ....[193]....
        /*07f8*/ 	.word	0x00017a80


	//   ....[194]....
        /*07fc*/ 	.word	0x000181b0


	//   ....[195]....
        /*0800*/ 	.word	0x000181d0


	//   ....[196]....
        /*0804*/ 	.word	0x000181e0


	//   ....[197]....
        /*0808*/ 	.word	0x00018240


	//   ....[198]....
        /*080c*/ 	.word	0x00018250


	//   ....[199]....
        /*0810*/ 	.word	0x000182b0


	//   ....[200]....
        /*0814*/ 	.word	0x000182e0


	//   ....[201]....
        /*0818*/ 	.word	0x00018320


	//   ....[202]....
        /*081c*/ 	.word	0x00018660


	//   ....[203]....
        /*0820*/ 	.word	0x00018670


	//   ....[204]....
        /*0824*/ 	.word	0x00018680


	//   ....[205]....
        /*0828*/ 	.word	0x000186a0


	//   ....[206]....
        /*082c*/ 	.word	0x000186f0


	//   ....[207]....
        /*0830*/ 	.word	0x00018710


	//   ....[208]....
        /*0834*/ 	.word	0x00018770


	//   ....[209]....
        /*0838*/ 	.word	0x00018790


	//   ....[210]....
        /*083c*/ 	.word	0x00019b40


	//   ....[211]....
        /*0840*/ 	.word	0x00019b80


	//   ....[212]....
        /*0844*/ 	.word	0x00019bb0


	//   ....[213]....
        /*0848*/ 	.word	0x00019bc0


	//   ....[214]....
        /*084c*/ 	.word	0x00019bf0


	//   ....[215]....
        /*0850*/ 	.word	0x00019c00


	//   ....[216]....
        /*0854*/ 	.word	0x00019c30


	//   ....[217]....
        /*0858*/ 	.word	0x00019c60


	//   ....[218]....
        /*085c*/ 	.word	0x00019dd0


	//   ....[219]....
        /*0860*/ 	.word	0x00019e00


	//   ....[220]....
        /*0864*/ 	.word	0x00019e40


	//   ....[221]....
        /*0868*/ 	.word	0x00019e70


	//   ....[222]....
        /*086c*/ 	.word	0x00019ea0


	//   ....[223]....
        /*0870*/ 	.word	0x00019ed0


	//   ....[224]....
        /*0874*/ 	.word	0x00019f60


	//   ....[225]....
        /*0878*/ 	.word	0x00019fb0


	//   ....[226]....
        /*087c*/ 	.word	0x00019fc0


	//   ....[227]....
        /*0880*/ 	.word	0x0001a000


	//   ....[228]....
        /*0884*/ 	.word	0x0001aa20


	//   ....[229]....
        /*0888*/ 	.word	0x0001b0f0


	//   ....[230]....
        /*088c*/ 	.word	0x0001b1d0


	//   ....[231]....
        /*0890*/ 	.word	0x0001b290


	//   ....[232]....
        /*0894*/ 	.word	0x0001b400


	//   ....[233]....
        /*0898*/ 	.word	0x0001b490


	//   ....[234]....
        /*089c*/ 	.word	0x0001b4f0


	//   ....[235]....
        /*08a0*/ 	.word	0x0001b5f0


	//   ....[236]....
        /*08a4*/ 	.word	0x0001b650


	//   ....[237]....
        /*08a8*/ 	.word	0x0001b720


	//   ....[238]....
        /*08ac*/ 	.word	0x0001b8a0


	//   ....[239]....
        /*08b0*/ 	.word	0x0001b930


	//   ....[240]....
        /*08b4*/ 	.word	0x0001ba00


	//   ....[241]....
        /*08b8*/ 	.word	0x0001bab0


	//   ....[242]....
        /*08bc*/ 	.word	0x0001bb30


	//   ....[243]....
        /*08c0*/ 	.word	0x0001bbf0


	//   ....[244]....
        /*08c4*/ 	.word	0x0001bc70


	//   ....[245]....
        /*08c8*/ 	.word	0x0001bd30


	//   ....[246]....
        /*08cc*/ 	.word	0x0001bdd0


	//   ....[247]....
        /*08d0*/ 	.word	0x0001be40


	//   ....[248]....
        /*08d4*/ 	.word	0x0001bec0


	//   ....[249]....
        /*08d8*/ 	.word	0x0001bf80


	//   ....[250]....
        /*08dc*/ 	.word	0x0001c000


	//   ....[251]....
        /*08e0*/ 	.word	0x0001c0e0


	//   ....[252]....
        /*08e4*/ 	.word	0x0001c160


	//   ....[253]....
        /*08e8*/ 	.word	0x0001c220


	//   ....[254]....
        /*08ec*/ 	.word	0x0001c350


	//   ....[255]....
        /*08f0*/ 	.word	0x0001c3f0


	//   ....[0]....
        /*08f4*/ 	.word	0x0001c450


	//   ....[1]....
        /*08f8*/ 	.word	0x0001c520


	//   ....[2]....
        /*08fc*/ 	.word	0x0001c580


	//   ....[3]....
        /*0900*/ 	.word	0x0001c650


	//   ....[4]....
        /*0904*/ 	.word	0x0001c6b0


	//   ....[5]....
        /*0908*/ 	.word	0x0001c780


	//   ....[6]....
        /*090c*/ 	.word	0x0001c870


	//   ....[7]....
        /*0910*/ 	.word	0x0001c900


	//   ....[8]....
        /*0914*/ 	.word	0x0001c960


	//   ....[9]....
        /*0918*/ 	.word	0x0001ca20


	//   ....[10]....
        /*091c*/ 	.word	0x0001ca80


	//   ....[11]....
        /*0920*/ 	.word	0x0001cb40


	//   ....[12]....
        /*0924*/ 	.word	0x0001cba0


	//   ....[13]....
        /*0928*/ 	.word	0x0001cc60


	//   ....[14]....
        /*092c*/ 	.word	0x0001ceb0


	//----- nvinfo : EIATTR_REG_RECONFIG
	.align		4
.L_208:
        /*0930*/ 	.byte	0x01, 0x54
	.zero		2


	//----- nvinfo : EIATTR_SYSCALL_OFFSETS
	.align		4
        /*0934*/ 	.byte	0x04, 0x46
        /*0936*/ 	.short	(.L_210 - .L_209)


	//   ....[0]....
.L_209:
        /*0938*/ 	.word	0x00002570


	//   ....[1]....
        /*093c*/ 	.word	0x00015f40


	//   ....[2]....
        /*0940*/ 	.word	0x000160b0


	//   ....[3]....
        /*0944*/ 	.word	0x00016200


	//   ....[4]....
        /*0948*/ 	.word	0x00016340


	//   ....[5]....
        /*094c*/ 	.word	0x00017470


	//----- nvinfo : EIATTR_MBARRIER_INSTR_OFFSETS
	.align		4
.L_210:
        /*0950*/ 	.byte	0x04, 0x39
        /*0952*/ 	.short	(.L_212 - .L_211)


	//   ....[0]....
.L_211:
        /*0954*/ 	.word	0x00000180
        /*0958*/ 	.word	0x000000ff
        /*095c*/ 	.word	0x0002a800
        /*0960*/ 	.short	0x0100
        /*0962*/ 	.byte	0x08
	.zero		1


	//   ....[1]....
        /*0964*/ 	.word	0x00000190
        /*0968*/ 	.word	0x000000ff
        /*096c*/ 	.word	0x0002a820
        /*0970*/ 	.short	0x0100
        /*0972*/ 	.byte	0x08
	.zero		1


	//   ....[2]....
        /*0974*/ 	.word	0x00000280
        /*0978*/ 	.word	0x000000ff
        /*097c*/ 	.word	0x0002a830
        /*0980*/ 	.short	0x0100
        /*0982*/ 	.byte	0x08
	.zero		1


	//   ....[3]....
        /*0984*/ 	.word	0x00000290
        /*0988*/ 	.word	0x000000ff
        /*098c*/ 	.word	0x0002a840
        /*0990*/ 	.short	0x0100
        /*0992*/ 	.byte	0x08
	.zero		1


	//   ....[4]....
        /*0994*/ 	.word	0x000002a0
        /*0998*/ 	.word	0x000000ff
        /*099c*/ 	.word	0x0002a838
        /*09a0*/ 	.short	0x0100
        /*09a2*/ 	.byte	0x08
	.zero		1


	//   ....[5]....
        /*09a4*/ 	.word	0x000002b0
        /*09a8*/ 	.word	0x000000ff
        /*09ac*/ 	.word	0x0002a848
        /*09b0*/ 	.short	0x0100
        /*09b2*/ 	.byte	0x08
	.zero		1


	//   ....[6]....
        /*09b4*/ 	.word	0x000003e0
        /*09b8*/ 	.word	0x000000ff
        /*09bc*/ 	.word	0x0002a850
        /*09c0*/ 	.short	0x0100
        /*09c2*/ 	.byte	0x08
	.zero		1


	//   ....[7]....
        /*09c4*/ 	.word	0x000003f0
        /*09c8*/ 	.word	0x000000ff
        /*09cc*/ 	.word	0x0002a860
        /*09d0*/ 	.short	0x0100
        /*09d2*/ 	.byte	0x08
	.zero		1


	//   ....[8]....
        /*09d4*/ 	.word	0x00000400
        /*09d8*/ 	.word	0x000000ff
        /*09dc*/ 	.word	0x0002a858
        /*09e0*/ 	.short	0x0100
        /*09e2*/ 	.byte	0x08
	.zero		1


	//   ....[9]....
        /*09e4*/ 	.word	0x00000410
        /*09e8*/ 	.word	0x000000ff
        /*09ec*/ 	.word	0x0002a868
        /*09f0*/ 	.short	0x0100
        /*09f2*/ 	.byte	0x08
	.zero		1


	//   ....[10]....
        /*09f4*/ 	.word	0x00000500
        /*09f8*/ 	.word	0x000000ff
        /*09fc*/ 	.word	0x0002a870
        /*0a00*/ 	.short	0x0100
        /*0a02*/ 	.byte	0x06
	.zero		1


	//   ....[11]....
        /*0a04*/ 	.word	0x00000510
        /*0a08*/ 	.word	0x000000ff
        /*0a0c*/ 	.word	0x0002a880
        /*0a10*/ 	.short	0x0100
        /*0a12*/ 	.byte	0x06
	.zero		1


	//   ....[12]....
        /*0a14*/ 	.word	0x00000520
        /*0a18*/ 	.word	0x000000ff
        /*0a1c*/ 	.word	0x0002a878
        /*0a20*/ 	.short	0x0100
        /*0a22*/ 	.byte	0x06
	.zero		1


	//   ....[13]....
        /*0a24*/ 	.word	0x00000530
        /*0a28*/ 	.word	0x000000ff
        /*0a2c*/ 	.word	0x0002a888
        /*0a30*/ 	.short	0x0100
        /*0a32*/ 	.byte	0x06
	.zero		1


	//   ....[14]....
        /*0a34*/ 	.word	0x00000660
        /*0a38*/ 	.word	0x000000ff
        /*0a3c*/ 	.word	0x0002a890
        /*0a40*/ 	.short	0x0100
        /*0a42*/ 	.byte	0x08
	.zero		1


	//   ....[15]....
        /*0a44*/ 	.word	0x00000670
        /*0a48*/ 	.word	0x000000ff
        /*0a4c*/ 	.word	0x0002a8a0
        /*0a50*/ 	.short	0x0100
        /*0a52*/ 	.byte	0x08
	.zero		1


	//   ....[16]....
        /*0a54*/ 	.word	0x00000680
        /*0a58*/ 	.word	0x000000ff
        /*0a5c*/ 	.word	0x0002a898
        /*0a60*/ 	.short	0x0100
        /*0a62*/ 	.byte	0x08
	.zero		1


	//   ....[17]....
        /*0a64*/ 	.word	0x00000690
        /*0a68*/ 	.word	0x000000ff
        /*0a6c*/ 	.word	0x0002a8a8
        /*0a70*/ 	.short	0x0100
        /*0a72*/ 	.byte	0x08
	.zero		1


	//   ....[18]....
        /*0a74*/ 	.word	0x000007e0
        /*0a78*/ 	.word	0x000000ff
        /*0a7c*/ 	.word	0x0002a8b0
        /*0a80*/ 	.short	0x0100
        /*0a82*/ 	.byte	0x08
	.zero		1


	//   ....[19]....
        /*0a84*/ 	.word	0x000007f0
        /*0a88*/ 	.word	0x000000ff
        /*0a8c*/ 	.word	0x0002a8c0
        /*0a90*/ 	.short	0x0100
        /*0a92*/ 	.byte	0x08
	.zero		1


	//   ....[20]....
        /*0a94*/ 	.word	0x00000800
        /*0a98*/ 	.word	0x000000ff
        /*0a9c*/ 	.word	0x0002a8b8
        /*0aa0*/ 	.short	0x0100
        /*0aa2*/ 	.byte	0x08
	.zero		1


	//   ....[21]....
        /*0aa4*/ 	.word	0x00000810
        /*0aa8*/ 	.word	0x000000ff
        /*0aac*/ 	.word	0x0002a8c8
        /*0ab0*/ 	.short	0x0100
        /*0ab2*/ 	.byte	0x08
	.zero		1


	//   ....[22]....
        /*0ab4*/ 	.word	0x000025f0
        /*0ab8*/ 	.word	0x000000ff
        /*0abc*/ 	.word	0x0002a800
        /*0ac0*/ 	.short	0x010a
        /*0ac2*/ 	.byte	0x24
	.zero		1


	//   ....[23]....
        /*0ac4*/ 	.word	0x00002670
        /*0ac8*/ 	.word	0x00000003
        /*0acc*/ 	.word	0x0002a830
        /*0ad0*/ 	.short	0x010a
        /*0ad2*/ 	.byte	0x3f
	.zero		1


	//   ....[24]....
        /*0ad4*/ 	.word	0x000026b0
        /*0ad8*/ 	.word	0x00000003
        /*0adc*/ 	.word	0x0002a830
        /*0ae0*/ 	.short	0x010a
        /*0ae2*/ 	.byte	0x3f
	.zero		1


	//   ....[25]....
        /*0ae4*/ 	.word	0x00002b20
        /*0ae8*/ 	.word	0x000000ff
        /*0aec*/ 	.word	0x00000000
        /*0af0*/ 	.short	0x0101
        /*0af2*/ 	.byte	0x06
	.zero		1


	//   ....[26]....
        /*0af4*/ 	.word	0x00005d00
        /*0af8*/ 	.word	0x000000ff
        /*0afc*/ 	.word	0x0002a830
        /*0b00*/ 	.short	0x010a
        /*0b02*/ 	.byte	0x06
	.zero		1


	//   ....[27]....
        /*0b04*/ 	.word	0x00005d40
        /*0b08*/ 	.word	0x000000ff
        /*0b0c*/ 	.word	0x0002a830
        /*0b10*/ 	.short	0x010a
        /*0b12*/ 	.byte	0x06
	.zero		1


	//   ....[28]....
        /*0b14*/ 	.word	0x00006010
        /*0b18*/ 	.word	0x000000ff
        /*0b1c*/ 	.word	0x0002a850
        /*0b20*/ 	.short	0x010a
        /*0b22*/ 	.byte	0x06
	.zero		1


	//   ....[29]....
        /*0b24*/ 	.word	0x00006050
        /*0b28*/ 	.word	0x000000ff
        /*0b2c*/ 	.word	0x0002a850
        /*0b30*/ 	.short	0x010a
        /*0b32*/ 	.byte	0x06
	.zero		1


	//   ....[30]....
        /*0b34*/ 	.word	0x00006390
        /*0b38*/ 	.word	0x000000ff
        /*0b3c*/ 	.word	0x00000000
        /*0b40*/ 	.short	0x0101
        /*0b42*/ 	.byte	0x06
	.zero		1


	//   ....[31]....
        /*0b44*/ 	.word	0x00008600
        /*0b48*/ 	.word	0x000000ff
        /*0b4c*/ 	.word	0x00000000
        /*0b50*/ 	.short	0x0101
        /*0b52*/ 	.byte	0x06
	.zero		1


	//   ....[32]....
        /*0b54*/ 	.word	0x00009120
        /*0b58*/ 	.word	0x000000ff
        /*0b5c*/ 	.word	0x0002a830
        /*0b60*/ 	.short	0x010a
        /*0b62*/ 	.byte	0x06
	.zero		1


	//   ....[33]....
        /*0b64*/ 	.word	0x00009160
        /*0b68*/ 	.word	0x000000ff
        /*0b6c*/ 	.word	0x0002a830
        /*0b70*/ 	.short	0x010a
        /*0b72*/ 	.byte	0x06
	.zero		1


	//   ....[34]....
        /*0b74*/ 	.word	0x00009430
        /*0b78*/ 	.word	0x000000ff
        /*0b7c*/ 	.word	0x0002a850
        /*0b80*/ 	.short	0x010a
        /*0b82*/ 	.byte	0x06
	.zero		1


	//   ....[35]....
        /*0b84*/ 	.word	0x00009470
        /*0b88*/ 	.word	0x000000ff
        /*0b8c*/ 	.word	0x0002a850
        /*0b90*/ 	.short	0x010a
        /*0b92*/ 	.byte	0x06
	.zero		1


	//   ....[36]....
        /*0b94*/ 	.word	0x00009730
        /*0b98*/ 	.word	0x000000ff
        /*0b9c*/ 	.word	0x00000000
        /*0ba0*/ 	.short	0x0101
        /*0ba2*/ 	.byte	0x06
	.zero		1


	//   ....[37]....
        /*0ba4*/ 	.word	0x0000a920
        /*0ba8*/ 	.word	0x000000ff
        /*0bac*/ 	.word	0x00000000
        /*0bb0*/ 	.short	0x0101
        /*0bb2*/ 	.byte	0x06
	.zero		1


	//   ....[38]....
        /*0bb4*/ 	.word	0x0000b200
        /*0bb8*/ 	.word	0x000000ff
        /*0bbc*/ 	.word	0x0002a830
        /*0bc0*/ 	.short	0x010a
        /*0bc2*/ 	.byte	0x06
	.zero		1


	//   ....[39]....
        /*0bc4*/ 	.word	0x0000b240
        /*0bc8*/ 	.word	0x000000ff
        /*0bcc*/ 	.word	0x0002a830
        /*0bd0*/ 	.short	0x010a
        /*0bd2*/ 	.byte	0x06
	.zero		1


	//   ....[40]....
        /*0bd4*/ 	.word	0x0000b4e0
        /*0bd8*/ 	.word	0x000000ff
        /*0bdc*/ 	.word	0x0002a850
        /*0be0*/ 	.short	0x010a
        /*0be2*/ 	.byte	0x06
	.zero		1


	//   ....[41]....
        /*0be4*/ 	.word	0x0000b520
        /*0be8*/ 	.word	0x000000ff
        /*0bec*/ 	.word	0x0002a850
        /*0bf0*/ 	.short	0x010a
        /*0bf2*/ 	.byte	0x06
	.zero		1


	//   ....[42]....
        /*0bf4*/ 	.word	0x0000b860
        /*0bf8*/ 	.word	0x000000ff
        /*0bfc*/ 	.word	0x00000000
        /*0c00*/ 	.short	0x0101
        /*0c02*/ 	.byte	0x06
	.zero		1


	//   ....[43]....
        /*0c04*/ 	.word	0x0000dad0
        /*0c08*/ 	.word	0x000000ff
        /*0c0c*/ 	.word	0x00000000
        /*0c10*/ 	.short	0x0101
        /*0c12*/ 	.byte	0x06
	.zero		1


	//   ....[44]....
        /*0c14*/ 	.word	0x0000e2c0
        /*0c18*/ 	.word	0x000000ff
        /*0c1c*/ 	.word	0x0002a850
        /*0c20*/ 	.short	0x010a
        /*0c22*/ 	.byte	0x09
	.zero		1


	//   ....[45]....
        /*0c24*/ 	.word	0x0000e300
        /*0c28*/ 	.word	0x000000ff
        /*0c2c*/ 	.word	0x0002a850
        /*0c30*/ 	.short	0x010a
        /*0c32*/ 	.byte	0x09
	.zero		1


	//   ....[46]....
        /*0c34*/ 	.word	0x0000e8e0
        /*0c38*/ 	.word	0x000000ff
        /*0c3c*/ 	.word	0x00000000
        /*0c40*/ 	.short	0x0101
        /*0c42*/ 	.byte	0x04
	.zero		1


	//   ....[47]....
        /*0c44*/ 	.word	0x000118e0
        /*0c48*/ 	.word	0x000000ff
        /*0c4c*/ 	.word	0x00000000
        /*0c50*/ 	.short	0x0101
        /*0c52*/ 	.byte	0x07
	.zero		1


	//   ....[48]....
        /*0c54*/ 	.word	0x00011f50
        /*0c58*/ 	.word	0x000000ff
        /*0c5c*/ 	.word	0x00000000
        /*0c60*/ 	.short	0x0101
        /*0c62*/ 	.byte	0x07
	.zero		1


	//   ....[49]....
        /*0c64*/ 	.word	0x000167a0
        /*0c68*/ 	.word	0x00000004
        /*0c6c*/ 	.word	0x0002a880
        /*0c70*/ 	.short	0x010a
        /*0c72*/ 	.byte	0x3f
	.zero		1


	//   ....[50]....
        /*0c74*/ 	.word	0x00016ce0
        /*0c78*/ 	.word	0x00000004
        /*0c7c*/ 	.word	0x0002a870
        /*0c80*/ 	.short	0x0107
        /*0c82*/ 	.byte	0x3f
	.zero		1


	//   ....[51]....
        /*0c84*/ 	.word	0x00016da0
        /*0c88*/ 	.word	0x00000004
        /*0c8c*/ 	.word	0x0002a870
        /*0c90*/ 	.short	0x0101
        /*0c92*/ 	.byte	0x3f
	.zero		1


	//   ....[52]....
        /*0c94*/ 	.word	0x00016dd0
        /*0c98*/ 	.word	0x00000004
        /*0c9c*/ 	.word	0x0002a840
        /*0ca0*/ 	.short	0x010a
        /*0ca2*/ 	.byte	0x3f
	.zero		1


	//   ....[53]....
        /*0ca4*/ 	.word	0x000171f0
        /*0ca8*/ 	.word	0x00000004
        /*0cac*/ 	.word	0x0002a830
        /*0cb0*/ 	.short	0x0107
        /*0cb2*/ 	.byte	0x3f
	.zero		1


	//   ....[54]....
        /*0cb4*/ 	.word	0x000172b0
        /*0cb8*/ 	.word	0x00000004
        /*0cbc*/ 	.word	0x0002a830
        /*0cc0*/ 	.short	0x0101
        /*0cc2*/ 	.byte	0x3f
	.zero		1


	//   ....[55]....
        /*0cc4*/ 	.word	0x00017b90
        /*0cc8*/ 	.word	0x00000010
        /*0ccc*/ 	.word	0x0002a800
        /*0cd0*/ 	.short	0x0107
        /*0cd2*/ 	.byte	0x3f
	.zero		1


	//   ....[56]....
        /*0cd4*/ 	.word	0x00017c90
        /*0cd8*/ 	.word	0x00000010
        /*0cdc*/ 	.word	0x0002a800
        /*0ce0*/ 	.short	0x0101
        /*0ce2*/ 	.byte	0x3f
	.zero		1


	//   ....[57]....
        /*0ce4*/ 	.word	0x00017cc0
        /*0ce8*/ 	.word	0x00000010
        /*0cec*/ 	.word	0x0002a820
        /*0cf0*/ 	.short	0x010a
        /*0cf2*/ 	.byte	0x3f
	.zero		1


	//   ....[58]....
        /*0cf4*/ 	.word	0x00018000
        /*0cf8*/ 	.word	0x00000000
        /*0cfc*/ 	.word	0x0002a880
        /*0d00*/ 	.short	0x010a
        /*0d02*/ 	.byte	0x3f
	.zero		1


	//   ....[59]....
        /*0d04*/ 	.word	0x000183c0
        /*0d08*/ 	.word	0x00000000
        /*0d0c*/ 	.word	0x0002a870
        /*0d10*/ 	.short	0x0107
        /*0d12*/ 	.byte	0x3f
	.zero		1


	//   ....[60]....
        /*0d14*/ 	.word	0x00018480
        /*0d18*/ 	.word	0x00000000
        /*0d1c*/ 	.word	0x0002a870
        /*0d20*/ 	.short	0x0101
        /*0d22*/ 	.byte	0x3f
	.zero		1


	//   ....[61]....
        /*0d24*/ 	.word	0x000184b0
        /*0d28*/ 	.word	0x00000000
        /*0d2c*/ 	.word	0x0002a840
        /*0d30*/ 	.short	0x010a
        /*0d32*/ 	.byte	0x3f
	.zero		1


	//   ....[62]....
        /*0d34*/ 	.word	0x00018860
        /*0d38*/ 	.word	0x00000000
        /*0d3c*/ 	.word	0x0002a830
        /*0d40*/ 	.short	0x0107
        /*0d42*/ 	.byte	0x3f
	.zero		1


	//   ....[63]....
        /*0d44*/ 	.word	0x00018920
        /*0d48*/ 	.word	0x00000000
        /*0d4c*/ 	.word	0x0002a830
        /*0d50*/ 	.short	0x0101
        /*0d52*/ 	.byte	0x3f
	.zero		1


	//   ....[64]....
        /*0d54*/ 	.word	0x000189b0
        /*0d58*/ 	.word	0x00000000
        /*0d5c*/ 	.word	0x0002a870
        /*0d60*/ 	.short	0x010a
        /*0d62*/ 	.byte	0x3f
	.zero		1


	//   ....[65]....
        /*0d64*/ 	.word	0x00018a40
        /*0d68*/ 	.word	0x00000000
        /*0d6c*/ 	.word	0x0002a860
        /*0d70*/ 	.short	0x010a
        /*0d72*/ 	.byte	0x3f
	.zero		1


	//   ....[66]....
        /*0d74*/ 	.word	0x00018ff0
        /*0d78*/ 	.word	0x00000000
        /*0d7c*/ 	.word	0x0002a850
        /*0d80*/ 	.short	0x0101
        /*0d82*/ 	.byte	0x3f
	.zero		1


	//   ....[67]....
        /*0d84*/ 	.word	0x00019070
        /*0d88*/ 	.word	0x00000003
        /*0d8c*/ 	.word	0x00000000
        /*0d90*/ 	.short	0x0101
        /*0d92*/ 	.byte	0x3f
	.zero		1


	//   ....[68]....
        /*0d94*/ 	.word	0x00019230
        /*0d98*/ 	.word	0x00000003
        /*0d9c*/ 	.word	0x0002a870
        /*0da0*/ 	.short	0x010a
        /*0da2*/ 	.byte	0x3f
	.zero		1


	//   ....[69]....
        /*0da4*/ 	.word	0x000192b0
        /*0da8*/ 	.word	0x00000003
        /*0dac*/ 	.word	0x0002a860
        /*0db0*/ 	.short	0x010a
        /*0db2*/ 	.byte	0x3f
	.zero		1


	//   ....[70]....
        /*0db4*/ 	.word	0x00019870
        /*0db8*/ 	.word	0x00000003
        /*0dbc*/ 	.word	0x0002a850
        /*0dc0*/ 	.short	0x0101
        /*0dc2*/ 	.byte	0x3f
	.zero		1


	//   ....[71]....
        /*0dc4*/ 	.word	0x000198f0
        /*0dc8*/ 	.word	0x00000003
        /*0dcc*/ 	.word	0x00000000
        /*0dd0*/ 	.short	0x0101
        /*0dd2*/ 	.byte	0x3f
	.zero		1


	//   ....[72]....
        /*0dd4*/ 	.word	0x0001a9a0
        /*0dd8*/ 	.word	0x00000007
        /*0ddc*/ 	.word	0x0002a820
        /*0de0*/ 	.short	0x010a
        /*0de2*/ 	.byte	0x3f
	.zero		1


	//   ....[73]....
        /*0de4*/ 	.word	0x0001ab20
        /*0de8*/ 	.word	0x00000005
        /*0dec*/ 	.word	0x0002a840
        /*0df0*/ 	.short	0x010a
        /*0df2*/ 	.byte	0x3f
	.zero		1


	//   ....[74]....
        /*0df4*/ 	.word	0x0001abc0
        /*0df8*/ 	.word	0x00000003
        /*0dfc*/ 	.word	0x0002a840
        /*0e00*/ 	.short	0x010a
        /*0e02*/ 	.byte	0x3f
	.zero		1


	//   ....[75]....
        /*0e04*/ 	.word	0x0001ac00
        /*0e08*/ 	.word	0x00000005
        /*0e0c*/ 	.word	0x0002a860
        /*0e10*/ 	.short	0x010a
        /*0e12*/ 	.byte	0x3f
	.zero		1


	//   ....[76]....
        /*0e14*/ 	.word	0x0001ac40
        /*0e18*/ 	.word	0x00000003
        /*0e1c*/ 	.word	0x0002a860
        /*0e20*/ 	.short	0x010a
        /*0e22*/ 	.byte	0x3f
	.zero		1


	//   ....[77]....
        /*0e24*/ 	.word	0x0001ac80
        /*0e28*/ 	.word	0x00000005
        /*0e2c*/ 	.word	0x0002a880
        /*0e30*/ 	.short	0x010a
        /*0e32*/ 	.byte	0x3f
	.zero		1


	//   ....[78]....
        /*0e34*/ 	.word	0x0001acc0
        /*0e38*/ 	.word	0x00000003
        /*0e3c*/ 	.word	0x0002a880
        /*0e40*/ 	.short	0x010a
        /*0e42*/ 	.byte	0x3f
	.zero		1


	//   ....[79]....
        /*0e44*/ 	.word	0x0001ad30
        /*0e48*/ 	.word	0x00000003
        /*0e4c*/ 	.word	0x0002a800
        /*0e50*/ 	.short	0x010a
        /*0e52*/ 	.byte	0x3f
	.zero		1


	//   ....[80]....
        /*0e54*/ 	.word	0x0001ad80
        /*0e58*/ 	.word	0x00000003
        /*0e5c*/ 	.word	0x0002a830
        /*0e60*/ 	.short	0x010a
        /*0e62*/ 	.byte	0x3f
	.zero		1


	//   ....[81]....
        /*0e64*/ 	.word	0x0001ade0
        /*0e68*/ 	.word	0x00000005
        /*0e6c*/ 	.word	0x0002a830
        /*0e70*/ 	.short	0x010a
        /*0e72*/ 	.byte	0x3f
	.zero		1


	//   ....[82]....
        /*0e74*/ 	.word	0x0001ae40
        /*0e78*/ 	.word	0x00000004
        /*0e7c*/ 	.word	0x0002a850
        /*0e80*/ 	.short	0x010a
        /*0e82*/ 	.byte	0x3f
	.zero		1


	//   ....[83]....
        /*0e84*/ 	.word	0x0001aea0
        /*0e88*/ 	.word	0x00000007
        /*0e8c*/ 	.word	0x0002a830
        /*0e90*/ 	.short	0x010a
        /*0e92*/ 	.byte	0x3f
	.zero		1


	//   ....[84]....
        /*0e94*/ 	.word	0x0001af00
        /*0e98*/ 	.word	0x00000004
        /*0e9c*/ 	.word	0x0002a850
        /*0ea0*/ 	.short	0x010a
        /*0ea2*/ 	.byte	0x3f
	.zero		1


	//   ....[85]....
        /*0ea4*/ 	.word	0x0001af60
        /*0ea8*/ 	.word	0x00000005
        /*0eac*/ 	.word	0x0002a830
        /*0eb0*/ 	.short	0x010a
        /*0eb2*/ 	.byte	0x3f
	.zero		1


	//   ....[86]....
        /*0eb4*/ 	.word	0x0001afc0
        /*0eb8*/ 	.word	0x00000004
        /*0ebc*/ 	.word	0x0002a850
        /*0ec0*/ 	.short	0x010a
        /*0ec2*/ 	.byte	0x3f
	.zero		1


	//   ....[87]....
        /*0ec4*/ 	.word	0x0001b020
        /*0ec8*/ 	.word	0x00000006
        /*0ecc*/ 	.word	0x0002a850
        /*0ed0*/ 	.short	0x010a
        /*0ed2*/ 	.byte	0x3f
	.zero		1


	//   ....[88]....
        /*0ed4*/ 	.word	0x0001b120
        /*0ed8*/ 	.word	0x00000004
        /*0edc*/ 	.word	0x0002a880
        /*0ee0*/ 	.short	0x010a
        /*0ee2*/ 	.byte	0x3f
	.zero		1


	//   ....[89]....
        /*0ee4*/ 	.word	0x0001b7f0
        /*0ee8*/ 	.word	0x00000004
        /*0eec*/ 	.word	0x0002a840
        /*0ef0*/ 	.short	0x010a
        /*0ef2*/ 	.byte	0x3f
	.zero		1


	//   ....[90]....
        /*0ef4*/ 	.word	0x0001c250
        /*0ef8*/ 	.word	0x00000010
        /*0efc*/ 	.word	0x0002a820
        /*0f00*/ 	.short	0x010a
        /*0f02*/ 	.byte	0x3f
	.zero		1


	//   ....[91]....
        /*0f04*/ 	.word	0x0001c2a0
        /*0f08*/ 	.word	0x00000000
        /*0f0c*/ 	.word	0x0002a880
        /*0f10*/ 	.short	0x010a
        /*0f12*/ 	.byte	0x3f
	.zero		1


	//   ....[92]....
        /*0f14*/ 	.word	0x0001c7c0
        /*0f18*/ 	.word	0x00000000
        /*0f1c*/ 	.word	0x0002a840
        /*0f20*/ 	.short	0x010a
        /*0f22*/ 	.byte	0x3f
	.zero		1


	//   ....[93]....
        /*0f24*/ 	.word	0x0001cc90
        /*0f28*/ 	.word	0x00000000
        /*0f2c*/ 	.word	0x0002a870
        /*0f30*/ 	.short	0x010a
        /*0f32*/ 	.byte	0x3f
	.zero		1


	//   ....[94]....
        /*0f34*/ 	.word	0x0001cce0
        /*0f38*/ 	.word	0x00000000
        /*0f3c*/ 	.word	0x0002a860
        /*0f40*/ 	.short	0x010a
        /*0f42*/ 	.byte	0x3f
	.zero		1


	//   ....[95]....
        /*0f44*/ 	.word	0x0001cd30
        /*0f48*/ 	.word	0x00000003
        /*0f4c*/ 	.word	0x0002a870
        /*0f50*/ 	.short	0x010a
        /*0f52*/ 	.byte	0x3f
	.zero		1


	//   ....[96]....
        /*0f54*/ 	.word	0x0001cd80
        /*0f58*/ 	.word	0x00000003
        /*0f5c*/ 	.word	0x0002a860
        /*0f60*/ 	.short	0x010a
        /*0f62*/ 	.byte	0x3f
	.zero		1


	//   ....[97]....
        /*0f64*/ 	.word	0x0001cdd0
        /*0f68*/ 	.word	0x00000007
        /*0f6c*/ 	.word	0x0002a820
        /*0f70*/ 	.short	0x010a
        /*0f72*/ 	.byte	0x3f
	.zero		1


	//   ....[98]....
        /*0f74*/ 	.word	0x0001cf70
        /*0f78*/ 	.word	0x00000005
        /*0f7c*/ 	.word	0x0002a840
        /*0f80*/ 	.short	0x010a
        /*0f82*/ 	.byte	0x3f
	.zero		1


	//   ....[99]....
        /*0f84*/ 	.word	0x0001cfc0
        /*0f88*/ 	.word	0x00000003
        /*0f8c*/ 	.word	0x0002a840
        /*0f90*/ 	.short	0x010a
        /*0f92*/ 	.byte	0x3f
	.zero		1


	//   ....[100]....
        /*0f94*/ 	.word	0x0001d010
        /*0f98*/ 	.word	0x00000005
        /*0f9c*/ 	.word	0x0002a860
        /*0fa0*/ 	.short	0x010a
        /*0fa2*/ 	.byte	0x3f
	.zero		1


	//   ....[101]....
        /*0fa4*/ 	.word	0x0001d060
        /*0fa8*/ 	.word	0x00000003
        /*0fac*/ 	.word	0x0002a860
        /*0fb0*/ 	.short	0x010a
        /*0fb2*/ 	.byte	0x3f
	.zero		1


	//   ....[102]....
        /*0fb4*/ 	.word	0x0001d0b0
        /*0fb8*/ 	.word	0x00000005
        /*0fbc*/ 	.word	0x0002a880
        /*0fc0*/ 	.short	0x010a
        /*0fc2*/ 	.byte	0x3f
	.zero		1


	//----- nvinfo : EIATTR_NUM_MBARRIERS
	.align		4
.L_212:
        /*0fc4*/ 	.byte	0x03, 0x38
        /*0fc6*/ 	.short	0x0016


	//----- nvinfo : EIATTR_EXIT_INSTR_OFFSETS
	.align		4
        /*0fc8*/ 	.byte	0x04, 0x1c
        /*0fca*/ 	.short	(.L_214 - .L_213)


	//   ....[0]....
.L_213:
        /*0fcc*/ 	.word	0x000009c0


	//   ....[1]....
        /*0fd0*/ 	.word	0x00013cf0


	//   ....[2]....
        /*0fd4*/ 	.word	0x0001ad10


	//----- nvinfo : EIATTR_MAX_THREADS
	.align		4
.L_214:
        /*0fd8*/ 	.byte	0x04, 0x05
        /*0fda*/ 	.short	(.L_216 - .L_215)
.L_215:
        /*0fdc*/ 	.word	0x00000180
        /*0fe0*/ 	.word	0x00000001
        /*0fe4*/ 	.word	0x00000001


	//----- nvinfo : EIATTR_CRS_STACK_SIZE
	.align		4
.L_216:
        /*0fe8*/ 	.byte	0x04, 0x1e
        /*0fea*/ 	.short	(.L_218 - .L_217)
.L_217:
        /*0fec*/ 	.word	0x00000000


	//----- nvinfo : EIATTR_CBANK_PARAM_SIZE
	.align		4
.L_218:
        /*0ff0*/ 	.byte	0x03, 0x19
        /*0ff2*/ 	.short	0x0af0


	//----- nvinfo : EIATTR_PARAM_CBANK
	.align		4
        /*0ff4*/ 	.byte	0x04, 0x0a
        /*0ff6*/ 	.short	(.L_220 - .L_219)
	.align		4
.L_219:
        /*0ff8*/ 	.word	index@(.nv.constant0._ZN7cutlass13device_kernelIN5flash11enable_sm90INS1_16FlashAttnFwdSm90INS1_25CollectiveMainloopFwdSm90ILi2EN4cute5tupleIJNS5_1CILi1EEES8_S8_EEENS6_IJNS7_ILi128EEESA_NS7_ILi192EEEEEELi192ENS_12float_e4m3_tEfNS_4arch4Sm90ELb0ELb1ELb0ELb1ELb1ELb0ELb0ELb1ELb1ELb1ELb1ELb0EEENS1_21CollectiveEpilogueFwdINS6_IJSA_SB_SA_EEES9_NS_10bfloat16_tESF_Li256ELb1ELb1ELb1ELb1EEENS1_36VarlenDynamicPersistentTileSchedulerILi128ELi128ELi256ELi128ELb1ELb1ELb1ELb1ELb0ELb1EEEEEEEEEvNT_6ParamsE)
        /*0ffc*/ 	.short	0x0210
        /*0ffe*/ 	.short	0x0af0


	//----- nvinfo : EIATTR_SW_WAR
	.align		4
.L_220:
        /*1000*/ 	.byte	0x04, 0x36
        /*1002*/ 	.short	(.L_222 - .L_221)
.L_221:
        /*1004*/ 	.word	0x00000008
.L_222:


//--------------------- .nv.info._ZN7cutlass13device_kernelIN5flash11enable_sm90INS1_16FlashAttnFwdSm90INS1_25CollectiveMainloopFwdSm90ILi2EN4cute5tupleIJNS5_1CILi1EEES8_S8_EEENS6_IJNS7_ILi128EEESA_NS7_ILi192EEEEEELi192ENS_12float_e4m3_tEfNS_4arch4Sm90ELb0ELb1ELb0ELb1ELb1ELb1ELb0ELb1ELb1ELb1ELb1ELb0EEENS1_21CollectiveEpilogueFwdINS6_IJSA_SB_SA_EEES9_NS_10bfloat16_tESF_Li256ELb1ELb1ELb1ELb1EEENS1_36VarlenDynamicPersistentTileSchedulerILi128ELi128ELi256ELi128ELb1ELb1ELb1ELb1ELb0ELb1EEEEEEEEEvNT_6ParamsE --------------------------
	.section	.nv.info._ZN7cutlass13device_kernelIN5flash11enable_sm90INS1_16FlashAttnFwdSm90INS1_25CollectiveMainloopFwdSm90ILi2EN4cute5tupleIJNS5_1CILi1EEES8_S8_EEENS6_IJNS7_ILi128EEESA_NS7_ILi192EEEEEELi192ENS_12float_e4m3_tEfNS_4arch4Sm90ELb0ELb1ELb0ELb1ELb1ELb1ELb0ELb1ELb1ELb1ELb1ELb0EEENS1_21CollectiveEpilogueFwdINS6_IJSA_SB_SA_EEES9_NS_10bfloat16_tESF_Li256ELb1ELb1ELb1ELb1EEENS1_36VarlenDynamicPersistentTileSchedulerILi128ELi128ELi256ELi128ELb1ELb1ELb1ELb1ELb0ELb1EEEEEEEEEvNT_6ParamsE,"",@"SHT_CUDA_INFO"
	.sectionflags	@""
	.align	4


	//----- nvinfo : EIATTR_CUDA_API_VERSION
	.align		4
        /*0000*/ 	.byte	0x04, 0x37
        /*0002*/ 	.short	(.L_224 - .L_223)
.L_223:
        /*0004*/ 	.word	0x00000082


	//----- nvinfo : EIATTR_KPARAM_INFO
	.align		4
.L_224:
        /*0008*/ 	.byte	0x04, 0x17
        /*000a*/ 	.short	(.L_226 - .L_225)
.L_225:
        /*000c*/ 	.word	0x00000000
        /*0010*/ 	.short	0x0000
        /*0012*/ 	.short	0x0070
        /*0014*/ 	.byte	0x00, 0xf0, 0x01, 0x2a


	//----- nvinfo : EIATTR_SPARSE_MMA_MASK
	.align		4
.L_226:
        /*0018*/ 	.byte	0x03, 0x50
        /*001a*/ 	.short	0x0000


	//----- nvinfo : EIATTR_MAXREG_COUNT
	.align		4
        /*001c*/ 	.byte	0x03, 0x1b
        /*001e*/ 	.short	0x00a8


	//----- nvinfo : EIATTR_NUM_BARRIERS
	.align		4
        /*0020*/ 	.byte	0x02, 0x4c
        /*0022*/ 	.byte	0x10
	.zero		1


	//----- nvinfo : EIATTR_EXTERNS
	.align		4
        /*0024*/ 	.byte	0x04, 0x0f
        /*0026*/ 	.short	(.L_228 - .L_227)


	//   ....[0]....
	.align		4
.L_227:
        /*0028*/ 	.word	index@(__assertfail)


	//----- nvinfo : EIATTR_ANNOTATIONS
	.align		4
.L_228:
        /*002c*/ 	.byte	0x04, 0x55
        /*002e*/ 	.short	(.L_230 - .L_229)


	//   ....[0]....
.L_229:
        /* <DEDUP_REMOVED lines=35> */


	//----- nvinfo : EIATTR_MERCURY_ISA_VERSION
	.align		4
.L_230:
        /*0248*/ 	.byte	0x03, 0x5f
        /*024a*/ 	.short	0x0101


	//----- nvinfo : EIATTR_UNUSED_LOAD_BYTE_OFFSET
	.align		4
        /*024c*/ 	.byte	0x04, 0x44
        /*024e*/ 	.short	(.L_232 - .L_231)


	//   ....[0]....
.L_231:
        /*0250*/ 	.word	0x00000aa0
        /*0254*/ 	.word	0x0000fff0


	//   ....[1]....
        /*0258*/ 	.word	0x0001edd0
        /*025c*/ 	.word	0x0000fff0


	//----- nvinfo : EIATTR_INT_WARP_WIDE_INSTR_OFFSETS
	.align		4
.L_232:
        /*0260*/ 	.byte	0x04, 0x31
        /*0262*/ 	.short	(.L_234 - .L_233)


	//   ....[0]....
.L_233:
        /*0264*/ 	.word	0x00000130


	//   ....[1]....
        /*0268*/ 	.word	0x00000170


	//   ....[2]....
        /*026c*/ 	.word	0x000001e0


	//   ....[3]....
        /*0270*/ 	.word	0x000281e0


	//   ....[4]....
        /*0274*/ 	.word	0x00028270


	//   ....[5]....
        /*0278*/ 	.word	0x0002b630


	//   ....[6]....
        /*027c*/ 	.word	0x0002b6c0


	//----- nvinfo : EIATTR_COOP_GROUP_MASK_REGIDS
	.align		4
.L_234:
        /*0280*/ 	.byte	0x04, 0x29
        /*0282*/ 	.short	(.L_236 - .L_235)


	//   ....[0]....
.L_235:
        /*0284*/ 	.word	0xffffffff


	//   ....[1]....
        /*0288*/ 	.word	0xffffffff


	//   ....[2]....
        /*028c*/ 	.word	0xffffffff


	//   ....[3]....
        /*0290*/ 	.word	0xffffffff


	//   ....[4]....
        /*0294*/ 	.word	0xffffffff


	//   ....[5]....
        /*0298*/ 	.word	0xffffffff


	//   ....[6]....
        /*029c*/ 	.word	0xffffffff


	//   ....[7]....
        /*02a0*/ 	.word	0xffffffff


	//   ....[8]....
        /*02a4*/ 	.word	0xffffffff


	//   ....[9]....
        /*02a8*/ 	.word	0xffffffff


	//   ....[10]....
        /*02ac*/ 	.word	0xffffffff


	//   ....[11]....
        /*02b0*/ 	.word	0xffffffff


	//   ....[12]....
        /*02b4*/ 	.word	0xffffffff


	//   ....[13]....
        /*02b8*/ 	.word	0xffffffff


	//   ....[14]....
        /*02bc*/ 	.word	0xffffffff


	//   ....[15]....
        /*02c0*/ 	.word	0xffffffff


	//   ....[16]....
        /*02c4*/ 	.word	0xffffffff


	//   ....[17]....
        /*02c8*/ 	.word	0xffffffff


	//   ....[18]....
        /*02cc*/ 	.word	0xffffffff


	//   ....[19]....
        /*02d0*/ 	.word	0xffffffff


	//   ....[20]....
        /*02d4*/ 	.word	0xffffffff


	//   ....[21]....
        /*02d8*/ 	.word	0xffffffff


	//   ....[22]....
        /*02dc*/ 	.word	0xffffffff


	//   ....[23]....
        /*02e0*/ 	.word	0xffffffff


	//   ....[24]....
        /*02e4*/ 	.word	0xffffffff


	//   ....[25]....
        /*02e8*/ 	.word	0xffffffff


	//   ....[26]....
        /*02ec*/ 	.word	0xffffffff


	//   ....[27]....
        /*02f0*/ 	.word	0xffffffff


	//   ....[28]....
        /*02f4*/ 	.word	0xffffffff


	//   ....[29]....
        /*02f8*/ 	.word	0xffffffff


	//   ....[30]....
        /*02fc*/ 	.word	0xffffffff


	//   ....[31]....
        /*0300*/ 	.word	0xffffffff


	//   ....[32]....
        /*0304*/ 	.word	0xffffffff


	//   ....[33]....
        /*0308*/ 	.word	0xffffffff


	//   ....[34]....
        /*030c*/ 	.word	0xffffffff


	//   ....[35]....
        /*0310*/ 	.word	0xffffffff


	//   ....[36]....
        /*0314*/ 	.word	0xffffffff


	//   ....[37]....
        /*0318*/ 	.word	0xffffffff


	//   ....[38]....
        /*031c*/ 	.word	0xffffffff


	//   ....[39]....
        /*0320*/ 	.word	0xffffffff


	//   ....[40]....
        /*0324*/ 	.word	0xffffffff


	//   ....[41]....
        /*0328*/ 	.word	0xffffffff


	//   ....[42]....
        /*032c*/ 	.word	0xffffffff


	//   ....[43]....
        /*0330*/ 	.word	0xffffffff


	//   ....[44]....
        /*0334*/ 	.word	0xffffffff


	//   ....[45]....
        /*0338*/ 	.word	0xffffffff


	//   ....[46]....
        /*033c*/ 	.word	0xffffffff


	//   ....[47]....
        /*0340*/ 	.word	0xffffffff


	//   ....[48]....
        /*0344*/ 	.word	0xffffffff


	//   ....[49]....
        /*0348*/ 	.word	0xffffffff


	//   ....[50]....
        /*034c*/ 	.word	0xffffffff


	//   ....[51]....
        /*0350*/ 	.word	0xffffffff


	//   ....[52]....
        /*0354*/ 	.word	0xffffffff


	//   ....[53]....
        /*0358*/ 	.word	0xffffffff


	//   ....[54]....
        /*035c*/ 	.word	0xffffffff


	//   ....[55]....
        /*0360*/ 	.word	0xffffffff


	//   ....[56]....
        /*0364*/ 	.word	0xffffffff


	//   ....[57]....
        /*0368*/ 	.word	0xffffffff


	//   ....[58]....
        /*036c*/ 	.word	0xffffffff


	//   ....[59]....
        /*0370*/ 	.word	0xffffffff


	//   ....[60]....
        /*0374*/ 	.word	0xffffffff


	//   ....[61]....
        /*0378*/ 	.word	0xffffffff


	//   ....[62]....
        /*037c*/ 	.word	0xffffffff


	//   ....[63]....
        /*0380*/ 	.word	0xffffffff


	//   ....[64]....
        /*0384*/ 	.word	0xffffffff


	//   ....[65]....
        /*0388*/ 	.word	0xffffffff


	//   ....[66]....
        /*038c*/ 	.word	0xffffffff


	//   ....[67]....
        /*0390*/ 	.word	0xffffffff


	//   ....[68]....
        /*0394*/ 	.word	0xffffffff


	//   ....[69]....
        /*0398*/ 	.word	0xffffffff


	//   ....[70]....
        /*039c*/ 	.word	0xffffffff


	//   ....[71]....
        /*03a0*/ 	.word	0xffffffff


	//   ....[72]....
        /*03a4*/ 	.word	0xffffffff


	//   ....[73]....
        /*03a8*/ 	.word	0xffffffff


	//   ....[74]....
        /*03ac*/ 	.word	0xffffffff


	//   ....[75]....
        /*03b0*/ 	.word	0xffffffff


	//   ....[76]....
        /*03b4*/ 	.word	0xffffffff


	//   ....[77]....
        /*03b8*/ 	.word	0xffffffff


	//   ....[78]....
        /*03bc*/ 	.word	0xffffffff


	//   ....[79]....
        /*03c0*/ 	.word	0xffffffff


	//   ....[80]....
        /*03c4*/ 	.word	0xffffffff


	//   ....[81]....
        /*03c8*/ 	.word	0xffffffff


	//   ....[82]....
        /*03cc*/ 	.word	0xffffffff


	//   ....[83]....
        /*03d0*/ 	.word	0xffffffff


	//   ....[84]....
        /*03d4*/ 	.word	0xffffffff


	//   ....[85]....
        /*03d8*/ 	.word	0xffffffff


	//   ....[86]....
        /*03dc*/ 	.word	0xffffffff


	//   ....[87]....
        /*03e0*/ 	.word	0xffffffff


	//   ....[88]....
        /*03e4*/ 	.word	0xffffffff


	//   ....[89]....
        /*03e8*/ 	.word	0xffffffff


	//   ....[90]....
        /*03ec*/ 	.word	0xffffffff


	//   ....[91]....
        /*03f0*/ 	.word	0xffffffff


	//   ....[92]....
        /*03f4*/ 	.word	0xffffffff


	//   ....[93]....
        /*03f8*/ 	.word	0xffffffff


	//   ....[94]....
        /*03fc*/ 	.word	0xffffffff


	//   ....[95]....
        /*0400*/ 	.word	0xffffffff


	//   ....[96]....
        /*0404*/ 	.word	0xffffffff


	//   ....[97]....
        /*0408*/ 	.word	0xffffffff


	//   ....[98]....
        /*040c*/ 	.word	0xffffffff


	//   ....[99]....
        /*0410*/ 	.word	0xffffffff


	//   ....[100]....
        /*0414*/ 	.word	0xffffffff


	//   ....[101]....
        /*0418*/ 	.word	0xffffffff


	//   ....[102]....
        /*041c*/ 	.word	0xffffffff


	//   ....[103]....
        /*0420*/ 	.word	0xffffffff


	//   ....[104]....
        /*0424*/ 	.word	0xffffffff


	//   ....[105]....
        /*0428*/ 	.word	0xffffffff


	//   ....[106]....
        /*042c*/ 	.word	0xffffffff


	//   ....[107]....
        /*0430*/ 	.word	0xffffffff


	//   ....[108]....
        /*0434*/ 	.word	0xffffffff


	//   ....[109]....
        /*0438*/ 	.word	0xffffffff


	//   ....[110]....
        /*043c*/ 	.word	0xffffffff


	//   ....[111]....
        /*0440*/ 	.word	0xffffffff


	//   ....[112]....
        /*0444*/ 	.word	0xffffffff


	//   ....[113]....
        /*0448*/ 	.word	0xffffffff


	//   ....[114]....
        /*044c*/ 	.word	0xffffffff


	//   ....[115]....
        /*0450*/ 	.word	0xffffffff


	//   ....[116]....
        /*0454*/ 	.word	0xffffffff


	//   ....[117]....
        /*0458*/ 	.word	0xffffffff


	//   ....[118]....
        /*045c*/ 	.word	0xffffffff


	//   ....[119]....
        /*0460*/ 	.word	0xffffffff


	//   ....[120]....
        /*0464*/ 	.word	0xffffffff


	//   ....[121]....
        /*0468*/ 	.word	0xffffffff


	//   ....[122]....
        /*046c*/ 	.word	0xffffffff


	//   ....[123]....
        /*0470*/ 	.word	0xffffffff


	//   ....[124]....
        /*0474*/ 	.word	0xffffffff


	//   ....[125]....
        /*0478*/ 	.word	0xffffffff


	//   ....[126]....
        /*047c*/ 	.word	0xffffffff


	//   ....[127]....
        /*0480*/ 	.word	0xffffffff


	//   ....[128]....
        /*0484*/ 	.word	0xffffffff


	//   ....[129]....
        /*0488*/ 	.word	0xffffffff


	//   ....[130]....
        /*048c*/ 	.word	0xffffffff


	//   ....[131]....
        /*0490*/ 	.word	0xffffffff


	//   ....[132]....
        /*0494*/ 	.word	0xffffffff


	//   ....[133]....
        /*0498*/ 	.word	0xffffffff


	//   ....[134]....
        /*049c*/ 	.word	0xffffffff


	//   ....[135]....
        /*04a0*/ 	.word	0xffffffff


	//   ....[136]....
        /*04a4*/ 	.word	0xffffffff


	//   ....[137]....
        /*04a8*/ 	.word	0xffffffff


	//   ....[138]....
        /*04ac*/ 	.word	0xffffffff


	//   ....[139]....
        /*04b0*/ 	.word	0xffffffff


	//   ....[140]....
        /*04b4*/ 	.word	0xffffffff


	//   ....[141]....
        /*04b8*/ 	.word	0xffffffff


	//   ....[142]....
        /*04bc*/ 	.word	0xffffffff


	//   ....[143]....
        /*04c0*/ 	.word	0xffffffff


	//   ....[144]....
        /*04c4*/ 	.word	0xffffffff


	//   ....[145]....
        /*04c8*/ 	.word	0xffffffff


	//   ....[146]....
        /*04cc*/ 	.word	0xffffffff


	//   ....[147]....
        /*04d0*/ 	.word	0xffffffff


	//   ....[148]....
        /*04d4*/ 	.word	0xffffffff


	//   ....[149]....
        /*04d8*/ 	.word	0xffffffff


	//   ....[150]....
        /*04dc*/ 	.word	0xffffffff


	//   ....[151]....
        /*04e0*/ 	.word	0xffffffff


	//   ....[152]....
        /*04e4*/ 	.word	0xffffffff


	//   ....[153]....
        /*04e8*/ 	.word	0xffffffff


	//   ....[154]....
        /*04ec*/ 	.word	0xffffffff


	//   ....[155]....
        /*04f0*/ 	.word	0xffffffff


	//   ....[156]....
        /*04f4*/ 	.word	0xffffffff


	//   ....[157]....
        /*04f8*/ 	.word	0xffffffff


	//   ....[158]....
        /*04fc*/ 	.word	0xffffffff


	//   ....[159]....
        /*0500*/ 	.word	0xffffffff


	//   ....[160]....
        /*0504*/ 	.word	0xffffffff


	//   ....[161]....
        /*0508*/ 	.word	0xffffffff


	//   ....[162]....
        /*050c*/ 	.word	0xffffffff


	//   ....[163]....
        /*0510*/ 	.word	0xffffffff


	//   ....[164]....
        /*0514*/ 	.word	0xffffffff


	//   ....[165]....
        /*0518*/ 	.word	0xffffffff


	//   ....[166]....
        /*051c*/ 	.word	0xffffffff


	//   ....[167]....
        /*0520*/ 	.word	0xffffffff


	//   ....[168]....
        /*0524*/ 	.word	0xffffffff


	//   ....[169]....
        /*0528*/ 	.word	0xffffffff


	//   ....[170]....
        /*052c*/ 	.word	0xffffffff


	//   ....[171]....
        /*0530*/ 	.word	0xffffffff


	//   ....[172]....
        /*0534*/ 	.word	0xffffffff


	//   ....[173]....
        /*0538*/ 	.word	0xffffffff


	//   ....[174]....
        /*053c*/ 	.word	0xffffffff


	//   ....[175]....
        /*0540*/ 	.word	0xffffffff


	//   ....[176]....
        /*0544*/ 	.word	0xffffffff


	//   ....[177]....
        /*0548*/ 	.word	0xffffffff


	//   ....[178]....
        /*054c*/ 	.word	0xffffffff


	//   ....[179]....
        /*0550*/ 	.word	0xffffffff


	//   ....[180]....
        /*0554*/ 	.word	0xffffffff


	//   ....[181]....
        /*0558*/ 	.word	0xffffffff


	//   ....[182]....
        /*055c*/ 	.word	0xffffffff


	//   ....[183]....
        /*0560*/ 	.word	0xffffffff


	//   ....[184]....
        /*0564*/ 	.word	0xffffffff


	//   ....[185]....
        /*0568*/ 	.word	0xffffffff


	//   ....[186]....
        /*056c*/ 	.word	0xffffffff


	//   ....[187]....
        /*0570*/ 	.word	0xffffffff


	//   ....[188]....
        /*0574*/ 	.word	0xffffffff


	//   ....[189]....
        /*0578*/ 	.word	0xffffffff


	//   ....[190]....
        /*057c*/ 	.word	0xffffffff


	//   ....[191]....
        /*0580*/ 	.word	0xffffffff


	//   ....[192]....
        /*0584*/ 	.word	0xffffffff


	//   ....[193]....
        /*0588*/ 	.word	0xffffffff


	//   ....[194]....
        /*058c*/ 	.word	0xffffffff


	//   ....[195]....
        /*0590*/ 	.word	0xffffffff


	//   ....[196]....
        /*0594*/ 	.word	0xffffffff


	//   ....[197]....
        /*0598*/ 	.word	0xffffffff


	//   ....[198]....
        /*059c*/ 	.word	0xffffffff


	//   ....[199]....
        /*05a0*/ 	.word	0xffffffff


	//   ....[200]....
        /*05a4*/ 	.word	0xffffffff


	//   ....[201]....
        /*05a8*/ 	.word	0xffffffff


	//   ....[202]....
        /*05ac*/ 	.word	0xffffffff


	//   ....[203]....
        /*05b0*/ 	.word	0xffffffff


	//   ....[204]....
        /*05b4*/ 	.word	0xffffffff


	//   ....[205]....
        /*05b8*/ 	.word	0xffffffff


	//   ....[206]....
        /*05bc*/ 	.word	0xffffffff


	//   ....[207]....
        /*05c0*/ 	.word	0xffffffff


	//   ....[208]....
        /*05c4*/ 	.word	0xffffffff


	//   ....[209]....
        /*05c8*/ 	.word	0xffffffff


	//   ....[210]....
        /*05cc*/ 	.word	0xffffffff


	//   ....[211]....
        /*05d0*/ 	.word	0xffffffff


	//   ....[212]....
        /*05d4*/ 	.word	0xffffffff


	//   ....[213]....
        /*05d8*/ 	.word	0xffffffff


	//   ....[214]....
        /*05dc*/ 	.word	0xffffffff


	//   ....[215]....
        /*05e0*/ 	.word	0xffffffff


	//   ....[216]....
        /*05e4*/ 	.word	0xffffffff


	//   ....[217]....
        /*05e8*/ 	.word	0xffffffff


	//   ....[218]....
        /*05ec*/ 	.word	0xffffffff


	//   ....[219]....
        /*05f0*/ 	.word	0xffffffff


	//   ....[220]....
        /*05f4*/ 	.word	0xffffffff


	//   ....[221]....
        /*05f8*/ 	.word	0xffffffff


	//   ....[222]....
        /*05fc*/ 	.word	0xffffffff


	//   ....[223]....
        /*0600*/ 	.word	0xffffffff


	//   ....[224]....
        /*0604*/ 	.word	0xffffffff


	//   ....[225]....
        /*0608*/ 	.word	0xffffffff


	//   ....[226]....
        /*060c*/ 	.word	0xffffffff


	//   ....[227]....
        /*0610*/ 	.word	0xffffffff


	//   ....[228]....
        /*0614*/ 	.word	0xffffffff


	//   ....[229]....
        /*0618*/ 	.word	0xffffffff


	//   ....[230]....
        /*061c*/ 	.word	0xffffffff


	//   ....[231]....
        /*0620*/ 	.word	0xffffffff


	//   ....[232]....
        /*0624*/ 	.word	0xffffffff


	//   ....[233]....
        /*0628*/ 	.word	0xffffffff


	//   ....[234]....
        /*062c*/ 	.word	0xffffffff


	//   ....[235]....
        /*0630*/ 	.word	0xffffffff


	//   ....[236]....
        /*0634*/ 	.word	0xffffffff


	//   ....[237]....
        /*0638*/ 	.word	0xffffffff


	//   ....[238]....
        /*063c*/ 	.word	0xffffffff


	//   ....[239]....
        /*0640*/ 	.word	0xffffffff


	//   ....[240]....
        /*0644*/ 	.word	0xffffffff


	//   ....[241]....
        /*0648*/ 	.word	0xffffffff


	//   ....[242]....
        /*064c*/ 	.word	0xffffffff


	//   ....[243]....
        /*0650*/ 	.word	0xffffffff


	//   ....[244]....
        /*0654*/ 	.word	0xffffffff


	//   ....[245]....
        /*0658*/ 	.word	0xffffffff


	//   ....[246]....
        /*065c*/ 	.word	0xffffffff


	//   ....[247]....
        /*0660*/ 	.word	0x0500000f


	//   ....[248]....
        /*0664*/ 	.word	0x0500000f


	//   ....[249]....
        /*0668*/ 	.word	0x0500000f


	//   ....[250]....
        /*066c*/ 	.word	0x0500000f


	//   ....[251]....
        /*0670*/ 	.word	0x0500000f


	//   ....[252]....
        /*0674*/ 	.word	0x0500000f


	//   ....[253]....
        /*0678*/ 	.word	0x0500000f


	//   ....[254]....
        /*067c*/ 	.word	0x0500000f


	//   ....[255]....
        /*0680*/ 	.word	0x0500000f


	//   ....[0]....
        /*0684*/ 	.word	0x0500000f


	//   ....[1]....
        /*0688*/ 	.word	0x0500000f


	//   ....[2]....
        /*068c*/ 	.word	0x0500000f


	//   ....[3]....
        /*0690*/ 	.word	0x0500000f


	//   ....[4]....
        /*0694*/ 	.word	0x0500000f


	//   ....[5]....
        /*0698*/ 	.word	0x0500000f


	//   ....[6]....
        /*069c*/ 	.word	0x0500000f


	//   ....[7]....
        /*06a0*/ 	.word	0x0500000f


	//   ....[8]....
        /*06a4*/ 	.word	0x0500000f


	//   ....[9]....
        /*06a8*/ 	.word	0x0500000f


	//   ....[10]....
        /*06ac*/ 	.word	0x0500000f


	//   ....[11]....
        /*06b0*/ 	.word	0x0500000f


	//   ....[12]....
        /*06b4*/ 	.word	0x0500000f


	//   ....[13]....
        /*06b8*/ 	.word	0x0500000f


	//   ....[14]....
        /*06bc*/ 	.word	0x0500000f


	//   ....[15]....
        /*06c0*/ 	.word	0x0500000f


	//   ....[16]....
        /*06c4*/ 	.word	0x0500000f


	//   ....[17]....
        /*06c8*/ 	.word	0x0500000f


	//   ....[18]....
        /*06cc*/ 	.word	0x0500000f


	//   ....[19]....
        /*06d0*/ 	.word	0x0500000f


	//   ....[20]....
        /*06d4*/ 	.word	0x0500000f


	//   ....[21]....
        /*06d8*/ 	.word	0x0500000f


	//   ....[22]....
        /*06dc*/ 	.word	0x0500000f


	//   ....[23]....
        /*06e0*/ 	.word	0x0500000f


	//   ....[24]....
        /*06e4*/ 	.word	0x0500000f


	//   ....[25]....
        /*06e8*/ 	.word	0x0500000f


	//   ....[26]....
        /*06ec*/ 	.word	0x0500000f


	//   ....[27]....
        /*06f0*/ 	.word	0x0500000f


	//   ....[28]....
        /*06f4*/ 	.word	0x0500000f


	//   ....[29]....
        /*06f8*/ 	.word	0x0500000f


	//   ....[30]....
        /*06fc*/ 	.word	0x0500000f


	//   ....[31]....
        /*0700*/ 	.word	0x0500000f


	//   ....[32]....
        /*0704*/ 	.word	0x0500000f


	//   ....[33]....
        /*0708*/ 	.word	0x0500000f


	//   ....[34]....
        /*070c*/ 	.word	0x0500000f


	//   ....[35]....
        /*0710*/ 	.word	0x0500000f


	//   ....[36]....
        /*0714*/ 	.word	0x0500000f


	//   ....[37]....
        /*0718*/ 	.word	0x0500000f


	//   ....[38]....
        /*071c*/ 	.word	0x0500000f


	//   ....[39]....
        /*0720*/ 	.word	0x0500000f


	//   ....[40]....
        /*0724*/ 	.word	0x0500000f


	//   ....[41]....
        /*0728*/ 	.word	0x0500000f


	//   ....[42]....
        /*072c*/ 	.word	0x0500000f


	//   ....[43]....
        /*0730*/ 	.word	0x0500000f


	//   ....[44]....
        /*0734*/ 	.word	0x0500000f


	//   ....[45]....
        /*0738*/ 	.word	0x0500000f


	//   ....[46]....
        /*073c*/ 	.word	0x0500000f


	//   ....[47]....
        /*0740*/ 	.word	0x0500000f


	//   ....[48]....
        /*0744*/ 	.word	0x0500000f


	//   ....[49]....
        /*0748*/ 	.word	0x0500000f


	//   ....[50]....
        /*074c*/ 	.word	0x0500000f


	//   ....[51]....
        /*0750*/ 	.word	0x0500000f


	//   ....[52]....
        /*0754*/ 	.word	0x0500000f


	//   ....[53]....
        /*0758*/ 	.word	0x0500000f


	//   ....[54]....
        /*075c*/ 	.word	0x0500000f


	//   ....[55]....
        /*0760*/ 	.word	0x0500000f


	//   ....[56]....
        /*0764*/ 	.word	0x0500000f


	//   ....[57]....
        /*0768*/ 	.word	0x0500000f


	//   ....[58]....
        /*076c*/ 	.word	0x0500000f


	//   ....[59]....
        /*0770*/ 	.word	0x0500000f


	//   ....[60]....
        /*0774*/ 	.word	0x0500000f


	//   ....[61]....
        /*0778*/ 	.word	0x0500000f


	//   ....[62]....
        /*077c*/ 	.word	0x0500000f


	//   ....[63]....
        /*0780*/ 	.word	0x0500000f


	//   ....[64]....
        /*0784*/ 	.word	0x0500000f


	//   ....[65]....
        /*0788*/ 	.word	0x0500000f


	//   ....[66]....
        /*078c*/ 	.word	0x0500000f


	//   ....[67]....
        /*0790*/ 	.word	0x0500000f


	//   ....[68]....
        /*0794*/ 	.word	0x0500000f


	//   ....[69]....
        /*0798*/ 	.word	0x0500000f


	//   ....[70]....
        /*079c*/ 	.word	0x0500000f


	//   ....[71]....
        /*07a0*/ 	.word	0x0500000f


	//   ....[72]....
        /*07a4*/ 	.word	0x0500000f


	//   ....[73]....
        /*07a8*/ 	.word	0x0500000f


	//   ....[74]....
        /*07ac*/ 	.word	0x0500000f


	//   ....[75]....
        /*07b0*/ 	.word	0x0500000f


	//   ....[76]....
        /*07b4*/ 	.word	0x0500000f


	//   ....[77]....
        /*07b8*/ 	.word	0x0500000f


	//   ....[78]....
        /*07bc*/ 	.word	0x0500000f


	//   ....[79]....
        /*07c0*/ 	.word	0x0500000f


	//   ....[80]....
        /*07c4*/ 	.word	0x0500000f


	//   ....[81]....
        /*07c8*/ 	.word	0x0500000f


	//   ....[82]....
        /*07cc*/ 	.word	0x0500000f


	//   ....[83]....
        /*07d0*/ 	.word	0x0500000f


	//   ....[84]....
        /*07d4*/ 	.word	0x0500000f


	//   ....[85]....
        /*07d8*/ 	.word	0x0500000f


	//   ....[86]....
        /*07dc*/ 	.word	0x0500000f


	//   ....[87]....
        /*07e0*/ 	.word	0x0500000f


	//   ....[88]....
        /*07e4*/ 	.word	0x0500000f


	//   ....[89]....
        /*07e8*/ 	.word	0x0500000f


	//   ....[90]....
        /*07ec*/ 	.word	0x0500000f


	//   ....[91]....
        /*07f0*/ 	.word	0x0500000f


	//   ....[92]....
        /*07f4*/ 	.word	0x0500000f


	//   ....[93]....
        /*07f8*/ 	.word	0x0500000f


	//   ....[94]....
        /*07fc*/ 	.word	0x0500000f


	//   ....[95]....
        /*0800*/ 	.word	0x0500000f


	//   ....[96]....
        /*0804*/ 	.word	0x0500000f


	//   ....[97]....
        /*0808*/ 	.word	0x0500000f


	//   ....[98]....
        /*080c*/ 	.word	0x0500000f


	//   ....[99]....
        /*0810*/ 	.word	0x0500000f


	//   ....[100]....
        /*0814*/ 	.word	0x0500000f


	//   ....[101]....
        /*0818*/ 	.word	0x0500000f


	//   ....[102]....
        /*081c*/ 	.word	0x0500000f


	//   ....[103]....
        /*0820*/ 	.word	0x0500000f


	//   ....[104]....
        /*0824*/ 	.word	0x0500000f


	//   ....[105]....
        /*0828*/ 	.word	0x0500000f


	//   ....[106]....
        /*082c*/ 	.word	0x0500000f


	//   ....[107]....
        /*0830*/ 	.word	0x0500000f


	//   ....[108]....
        /*0834*/ 	.word	0x0500000f


	//   ....[109]....
        /*0838*/ 	.word	0x0500000f


	//   ....[110]....
        /*083c*/ 	.word	0x0500000f


	//   ....[111]....
        /*0840*/ 	.word	0x0500000f


	//   ....[112]....
        /*0844*/ 	.word	0x0500000f


	//   ....[113]....
        /*0848*/ 	.word	0x0500000f


	//   ....[114]....
        /*084c*/ 	.word	0x0500000f


	//   ....[115]....
        /*0850*/ 	.word	0x0500000f


	//   ....[116]....
        /*0854*/ 	.word	0x0500000f


	//   ....[117]....
        /*0858*/ 	.word	0x0500000f


	//   ....[118]....
        /*085c*/ 	.word	0x0500000f


	//   ....[119]....
        /*0860*/ 	.word	0x0500000f


	//   ....[120]....
        /*0864*/ 	.word	0x0500000f


	//   ....[121]....
        /*0868*/ 	.word	0x0500000f


	//   ....[122]....
        /*086c*/ 	.word	0x0500000f


	//   ....[123]....
        /*0870*/ 	.word	0x0500000f


	//   ....[124]....
        /*0874*/ 	.word	0x0500000f


	//   ....[125]....
        /*0878*/ 	.word	0x0500000f


	//   ....[126]....
        /*087c*/ 	.word	0x0500000f


	//   ....[127]....
        /*0880*/ 	.word	0x0500000f


	//   ....[128]....
        /*0884*/ 	.word	0x0500000f


	//   ....[129]....
        /*0888*/ 	.word	0x0500000f


	//   ....[130]....
        /*088c*/ 	.word	0x0500000f


	//   ....[131]....
        /*0890*/ 	.word	0x0500000f


	//   ....[132]....
        /*0894*/ 	.word	0x0500000f


	//   ....[133]....
        /*0898*/ 	.word	0x0500000f


	//   ....[134]....
        /*089c*/ 	.word	0x0500000f


	//   ....[135]....
        /*08a0*/ 	.word	0x0500000f


	//   ....[136]....
        /*08a4*/ 	.word	0x0500000f


	//   ....[137]....
        /*08a8*/ 	.word	0x0500000f


	//   ....[138]....
        /*08ac*/ 	.word	0x0500000f


	//   ....[139]....
        /*08b0*/ 	.word	0x0500000f


	//   ....[140]....
        /*08b4*/ 	.word	0x0500000f


	//   ....[141]....
        /*08b8*/ 	.word	0x0500000f


	//   ....[142]....
        /*08bc*/ 	.word	0x0500000f


	//   ....[143]....
        /*08c0*/ 	.word	0x0500000f


	//   ....[144]....
        /*08c4*/ 	.word	0x0500000f


	//   ....[145]....
        /*08c8*/ 	.word	0x0500000f


	//   ....[146]....
        /*08cc*/ 	.word	0x0500000f


	//   ....[147]....
        /*08d0*/ 	.word	0x0500000f


	//   ....[148]....
        /*08d4*/ 	.word	0x0500000f


	//   ....[149]....
        /*08d8*/ 	.word	0x0500000f


	//   ....[150]....
        /*08dc*/ 	.word	0x0500000f


	//   ....[151]....
        /*08e0*/ 	.word	0x0500000f


	//   ....[152]....
        /*08e4*/ 	.word	0x0500000f


	//   ....[153]....
        /*08e8*/ 	.word	0x0500000f


	//   ....[154]....
        /*08ec*/ 	.word	0x0500000f


	//   ....[155]....
        /*08f0*/ 	.word	0x0500000f


	//   ....[156]....
        /*08f4*/ 	.word	0x0500000f


	//   ....[157]....
        /*08f8*/ 	.word	0x0500000f


	//   ....[158]....
        /*08fc*/ 	.word	0x0500000f


	//   ....[159]....
        /*0900*/ 	.word	0x0500000f


	//   ....[160]....
        /*0904*/ 	.word	0x0500000f


	//   ....[161]....
        /*0908*/ 	.word	0x0500000f


	//   ....[162]....
        /*090c*/ 	.word	0x0500000f


	//   ....[163]....
        /*0910*/ 	.word	0x0500000f


	//   ....[164]....
        /*0914*/ 	.word	0x0500000f


	//   ....[165]....
        /*0918*/ 	.word	0x0500000f


	//   ....[166]....
        /*091c*/ 	.word	0x0500000f


	//   ....[167]....
        /*0920*/ 	.word	0x0500000f


	//   ....[168]....
        /*0924*/ 	.word	0x0500000f


	//   ....[169]....
        /*0928*/ 	.word	0x0500000f


	//   ....[170]....
        /*092c*/ 	.word	0x0500000f


	//   ....[171]....
        /*0930*/ 	.word	0x0500000f


	//   ....[172]....
        /*0934*/ 	.word	0x0500000f


	//   ....[173]....
        /*0938*/ 	.word	0x0500000f


	//   ....[174]....
        /*093c*/ 	.word	0x0500000f


	//   ....[175]....
        /*0940*/ 	.word	0x0500000f


	//   ....[176]....
        /*0944*/ 	.word	0x0500000f


	//   ....[177]....
        /*0948*/ 	.word	0x0500000f


	//   ....[178]....
        /*094c*/ 	.word	0x0500000f


	//   ....[179]....
        /*0950*/ 	.word	0x0500000f


	//   ....[180]....
        /*0954*/ 	.word	0x0500000f


	//   ....[181]....
        /*0958*/ 	.word	0x0500000f


	//   ....[182]....
        /*095c*/ 	.word	0x0500000f


	//----- nvinfo : EIATTR_COOP_GROUP_INSTR_OFFSETS
	.align		4
.L_236:
        /*0960*/ 	.byte	0x04, 0x28
        /*0962*/ 	.short	(.L_238 - .L_237)


	//   ....[0]....
.L_237:
        /*0964*/ 	.word	0x00000070


	//   ....[1]....
        /*0968*/ 	.word	0x00000140


	//   ....[2]....
        /*096c*/ 	.word	0x00000190


	//   ....[3]....
        /*0970*/ 	.word	0x000003c0


	//   ....[4]....
        /*0974*/ 	.word	0x00000520


	//   ....[5]....
        /*0978*/ 	.word	0x00000640


	//   ....[6]....
        /*097c*/ 	.word	0x000007a0


	//   ....[7]....
        /*0980*/ 	.word	0x00003590


	//   ....[8]....
        /*0984*/ 	.word	0x000035a0


	//   ....[9]....
        /*0988*/ 	.word	0x00006540


	//   ....[10]....
        /*098c*/ 	.word	0x00006550


	//   ....[11]....
        /*0990*/ 	.word	0x00009580


	//   ....[12]....
        /*0994*/ 	.word	0x00009590


	//   ....[13]....
        /*0998*/ 	.word	0x00009a30


	//   ....[14]....
        /*099c*/ 	.word	0x00009a50


	//   ....[15]....
        /*09a0*/ 	.word	0x0000ab20


	//   ....[16]....
        /*09a4*/ 	.word	0x0000b1e0


	//   ....[17]....
        /*09a8*/ 	.word	0x0000b1f0


	//   ....[18]....
        /*09ac*/ 	.word	0x0000b200


	//   ....[19]....
        /*09b0*/ 	.word	0x0000b210


	//   ....[20]....
        /*09b4*/ 	.word	0x0000e8d0


	//   ....[21]....
        /*09b8*/ 	.word	0x0000e8e0


	//   ....[22]....
        /*09bc*/ 	.word	0x0000e8f0


	//   ....[23]....
        /*09c0*/ 	.word	0x0000e900


	//   ....[24]....
        /*09c4*/ 	.word	0x000123a0


	//   ....[25]....
        /*09c8*/ 	.word	0x000125b0


	//   ....[26]....
        /*09cc*/ 	.word	0x00013690


	//   ....[27]....
        /*09d0*/ 	.word	0x00013790


	//   ....[28]....
        /*09d4*/ 	.word	0x00014010


	//   ....[29]....
        /*09d8*/ 	.word	0x00014090


	//   ....[30]....
        /*09dc*/ 	.word	0x00015be0


	//   ....[31]....
        /*09e0*/ 	.word	0x00015de0


	//   ....[32]....
        /*09e4*/ 	.word	0x000169c0


	//   ....[33]....
        /*09e8*/ 	.word	0x00016b90


	//   ....[34]....
        /*09ec*/ 	.word	0x00017240


	//   ....[35]....
        /*09f0*/ 	.word	0x00017370


	//   ....[36]....
        /*09f4*/ 	.word	0x00019400


	//   ....[37]....
        /*09f8*/ 	.word	0x00019420


	//   ....[38]....
        /*09fc*/ 	.word	0x00019940


	//   ....[39]....
        /*0a00*/ 	.word	0x000199a0


	//   ....[40]....
        /*0a04*/ 	.word	0x0001b570


	//   ....[41]....
        /*0a08*/ 	.word	0x0001b790


	//   ....[42]....
        /*0a0c*/ 	.word	0x0001c340


	//   ....[43]....
        /*0a10*/ 	.word	0x0001c440


	//   ....[44]....
        /*0a14*/ 	.word	0x0001cbd0


	//   ....[45]....
        /*0a18*/ 	.word	0x0001cd10


	//   ....[46]....
        /*0a1c*/ 	.word	0x0001e410


	//   ....[47]....
        /*0a20*/ 	.word	0x0001e470


	//   ....[48]....
        /*0a24*/ 	.word	0x0001e490


	//   ....[49]....
        /*0a28*/ 	.word	0x0001e4b0


	//   ....[50]....
        /*0a2c*/ 	.word	0x0001f430


	//   ....[51]....
        /*0a30*/ 	.word	0x0001f470


	//   ....[52]....
        /*0a34*/ 	.word	0x0001f4a0


	//   ....[53]....
        /*0a38*/ 	.word	0x0001f4d0


	//   ....[54]....
        /*0a3c*/ 	.word	0x0001f500


	//   ....[55]....
        /*0a40*/ 	.word	0x0001f530


	//   ....[56]....
        /*0a44*/ 	.word	0x0001f560


	//   ....[57]....
        /*0a48*/ 	.word	0x0001f590


	//   ....[58]....
        /*0a4c*/ 	.word	0x0001f5c0


	//   ....[59]....
        /*0a50*/ 	.word	0x0001f5f0


	//   ....[60]....
        /*0a54*/ 	.word	0x0001f620


	//   ....[61]....
        /*0a58*/ 	.word	0x0001f650


	//   ....[62]....
        /*0a5c*/ 	.word	0x0001f680


	//   ....[63]....
        /*0a60*/ 	.word	0x0001f6b0


	//   ....[64]....
        /*0a64*/ 	.word	0x0001f6e0


	//   ....[65]....
        /*0a68*/ 	.word	0x0001f710


	//   ....[66]....
        /*0a6c*/ 	.word	0x0001f740


	//   ....[67]....
        /*0a70*/ 	.word	0x0001f770


	//   ....[68]....
        /*0a74*/ 	.word	0x0001f7a0


	//   ....[69]....
        /*0a78*/ 	.word	0x0001f7d0


	//   ....[70]....
        /*0a7c*/ 	.word	0x0001f800


	//   ....[71]....
        /*0a80*/ 	.word	0x0001f830


	//   ....[72]....
        /*0a84*/ 	.word	0x0001f860


	//   ....[73]....
        /*0a88*/ 	.word	0x0001f890


	//   ....[74]....
        /*0a8c*/ 	.word	0x0001f8c0


	//   ....[75]....
        /*0a90*/ 	.word	0x0001f8f0


	//   ....[76]....
        /*0a94*/ 	.word	0x0001f920


	//   ....[77]....
        /*0a98*/ 	.word	0x0001f950


	//   ....[78]....
        /*0a9c*/ 	.word	0x0001f980


	//   ....[79]....
        /*0aa0*/ 	.word	0x0001f9b0


	//   ....[80]....
        /*0aa4*/ 	.word	0x0001f9e0


	//   ....[81]....
        /*0aa8*/ 	.word	0x0001fa10


	//   ....[82]....
        /*0aac*/ 	.word	0x0001fa40


	//   ....[83]....
        /*0ab0*/ 	.word	0x0001fa70


	//   ....[84]....
        /*0ab4*/ 	.word	0x0001faa0


	//   ....[85]....
        /*0ab8*/ 	.word	0x0001fad0


	//   ....[86]....
        /*0abc*/ 	.word	0x0001fb00


	//   ....[87]....
        /*0ac0*/ 	.word	0x0001fb30


	//   ....[88]....
        /*0ac4*/ 	.word	0x0001fb70


	//   ....[89]....
        /*0ac8*/ 	.word	0x0001fba0


	//   ....[90]....
        /*0acc*/ 	.word	0x0001fbd0


	//   ....[91]....
        /*0ad0*/ 	.word	0x0001fc00


	//   ....[92]....
        /*0ad4*/ 	.word	0x0001fc30


	//   ....[93]....
        /*0ad8*/ 	.word	0x0001fc60


	//   ....[94]....
        /*0adc*/ 	.word	0x0001fc90


	//   ....[95]....
        /*0ae0*/ 	.word	0x0001fcc0


	//   ....[96]....
        /*0ae4*/ 	.word	0x0001fcf0


	//   ....[97]....
        /*0ae8*/ 	.word	0x0001fd20


	//   ....[98]....
        /*0aec*/ 	.word	0x0001fd50


	//   ....[99]....
        /*0af0*/ 	.word	0x0001fd80


	//   ....[100]....
        /*0af4*/ 	.word	0x0001fdb0


	//   ....[101]....
        /*0af8*/ 	.word	0x0001fde0


	//   ....[102]....
        /*0afc*/ 	.word	0x0001fe10


	//   ....[103]....
        /*0b00*/ 	.word	0x0001fe40


	//   ....[104]....
        /*0b04*/ 	.word	0x0001fe70


	//   ....[105]....
        /*0b08*/ 	.word	0x0001fea0


	//   ....[106]....
        /*0b0c*/ 	.word	0x0001fed0


	//   ....[107]....
        /*0b10*/ 	.word	0x0001ff00


	//   ....[108]....
        /*0b14*/ 	.word	0x0001ff30


	//   ....[109]....
        /*0b18*/ 	.word	0x0001ff60


	//   ....[110]....
        /*0b1c*/ 	.word	0x0001ff90


	//   ....[111]....
        /*0b20*/ 	.word	0x0001ffc0


	//   ....[112]....
        /*0b24*/ 	.word	0x0001fff0


	//   ....[113]....
        /*0b28*/ 	.word	0x00020020


	//   ....[114]....
        /*0b2c*/ 	.word	0x00020050


	//   ....[115]....
        /*0b30*/ 	.word	0x00020080


	//   ....[116]....
        /*0b34*/ 	.word	0x000200b0


	//   ....[117]....
        /*0b38*/ 	.word	0x000200e0


	//   ....[118]....
        /*0b3c*/ 	.word	0x000200f0


	//   ....[119]....
        /*0b40*/ 	.word	0x00020100


	//   ....[120]....
        /*0b44*/ 	.word	0x00020110


	//   ....[121]....
        /*0b48*/ 	.word	0x00020120


	//   ....[122]....
        /*0b4c*/ 	.word	0x00020130


	//   ....[123]....
        /*0b50*/ 	.word	0x00020140


	//   ....[124]....
        /*0b54*/ 	.word	0x00020150


	//   ....[125]....
        /*0b58*/ 	.word	0x00020160


	//   ....[126]....
        /*0b5c*/ 	.word	0x00020170


	//   ....[127]....
        /*0b60*/ 	.word	0x00020180


	//   ....[128]....
        /*0b64*/ 	.word	0x00020190


	//   ....[129]....
        /*0b68*/ 	.word	0x000201a0


	//   ....[130]....
        /*0b6c*/ 	.word	0x000201d0


	//   ....[131]....
        /*0b70*/ 	.word	0x00020200


	//   ....[132]....
        /*0b74*/ 	.word	0x00020230


	//   ....[133]....
        /*0b78*/ 	.word	0x00020260


	//   ....[134]....
        /*0b7c*/ 	.word	0x00020270


	//   ....[135]....
        /*0b80*/ 	.word	0x000202a0


	//   ....[136]....
        /*0b84*/ 	.word	0x000202d0


	//   ....[137]....
        /*0b88*/ 	.word	0x00020300


	//   ....[138]....
        /*0b8c*/ 	.word	0x00020330


	//   ....[139]....
        /*0b90*/ 	.word	0x00020360


	//   ....[140]....
        /*0b94*/ 	.word	0x00020390


	//   ....[141]....
        /*0b98*/ 	.word	0x000203c0


	//   ....[142]....
        /*0b9c*/ 	.word	0x000203f0


	//   ....[143]....
        /*0ba0*/ 	.word	0x00020420


	//   ....[144]....
        /*0ba4*/ 	.word	0x00020450


	//   ....[145]....
        /*0ba8*/ 	.word	0x00020480


	//   ....[146]....
        /*0bac*/ 	.word	0x00020e30


	//   ....[147]....
        /*0bb0*/ 	.word	0x00020e50


	//   ....[148]....
        /*0bb4*/ 	.word	0x00020e60


	//   ....[149]....
        /*0bb8*/ 	.word	0x00020e70


	//   ....[150]....
        /*0bbc*/ 	.word	0x00021750


	//   ....[151]....
        /*0bc0*/ 	.word	0x00021760


	//   ....[152]....
        /*0bc4*/ 	.word	0x000218b0


	//   ....[153]....
        /*0bc8*/ 	.word	0x000218c0


	//   ....[154]....
        /*0bcc*/ 	.word	0x00021a10


	//   ....[155]....
        /*0bd0*/ 	.word	0x00021a20


	//   ....[156]....
        /*0bd4*/ 	.word	0x00021b70


	//   ....[157]....
        /*0bd8*/ 	.word	0x00021b80


	//   ....[158]....
        /*0bdc*/ 	.word	0x00021f70


	//   ....[159]....
        /*0be0*/ 	.word	0x00021f80


	//   ....[160]....
        /*0be4*/ 	.word	0x00022ca0


	//   ....[161]....
        /*0be8*/ 	.word	0x00022cb0


	//   ....[162]....
        /*0bec*/ 	.word	0x000241f0


	//   ....[163]....
        /*0bf0*/ 	.word	0x00024200


	//   ....[164]....
        /*0bf4*/ 	.word	0x00024360


	//   ....[165]....
        /*0bf8*/ 	.word	0x00024370


	//   ....[166]....
        /*0bfc*/ 	.word	0x000244c0


	//   ....[167]....
        /*0c00*/ 	.word	0x000244d0


	//   ....[168]....
        /*0c04*/ 	.word	0x00024620


	//   ....[169]....
        /*0c08*/ 	.word	0x00024630


	//   ....[170]....
        /*0c0c*/ 	.word	0x000247d0


	//   ....[171]....
        /*0c10*/ 	.word	0x000249c0


	//   ....[172]....
        /*0c14*/ 	.word	0x000249f0


	//   ....[173]....
        /*0c18*/ 	.word	0x00024a20


	//   ....[174]....
        /*0c1c*/ 	.word	0x00024a50


	//   ....[175]....
        /*0c20*/ 	.word	0x00024a80


	//   ....[176]....
        /*0c24*/ 	.word	0x00024ab0


	//   ....[177]....
        /*0c28*/ 	.word	0x00024c40


	//   ....[178]....
        /*0c2c*/ 	.word	0x00024c70


	//   ....[179]....
        /*0c30*/ 	.word	0x00024ca0


	//   ....[180]....
        /*0c34*/ 	.word	0x00024cd0


	//   ....[181]....
        /*0c38*/ 	.word	0x00024d00


	//   ....[182]....
        /*0c3c*/ 	.word	0x00024d30


	//   ....[183]....
        /*0c40*/ 	.word	0x00024dc0


	//   ....[184]....
        /*0c44*/ 	.word	0x00024df0


	//   ....[185]....
        /*0c48*/ 	.word	0x00024e00


	//   ....[186]....
        /*0c4c*/ 	.word	0x00024e40


	//   ....[187]....
        /*0c50*/ 	.word	0x00026740


	//   ....[188]....
        /*0c54*/ 	.word	0x00028d70


	//   ....[189]....
        /*0c58*/ 	.word	0x00028da0


	//   ....[190]....
        /*0c5c*/ 	.word	0x00028ed0


	//   ....[191]....
        /*0c60*/ 	.word	0x00028ee0


	//   ....[192]....
        /*0c64*/ 	.word	0x00028f70


	//   ....[193]....
        /*0c68*/ 	.word	0x00028f80


	//   ....[194]....
        /*0c6c*/ 	.word	0x00028f90


	//   ....[195]....
        /*0c70*/ 	.word	0x00029030


	//   ....[196]....
        /*0c74*/ 	.word	0x000293b0


	//   ....[197]....
        /*0c78*/ 	.word	0x000293d0


	//   ....[198]....
        /*0c7c*/ 	.word	0x00029470


	//   ....[199]....
        /*0c80*/ 	.word	0x00029480


	//   ....[200]....
        /*0c84*/ 	.word	0x00029510


	//   ....[201]....
        /*0c88*/ 	.word	0x00029520


	//   ....[202]....
        /*0c8c*/ 	.word	0x00029530


	//   ....[203]....
        /*0c90*/ 	.word	0x00029540


	//   ....[204]....
        /*0c94*/ 	.word	0x00029d30


	//   ....[205]....
        /*0c98*/ 	.word	0x00029d60


	//   ....[206]....
        /*0c9c*/ 	.word	0x00029d80


	//   ....[207]....
        /*0ca0*/ 	.word	0x00029e20


	//   ....[208]....
        /*0ca4*/ 	.word	0x00029e40


	//   ....[209]....
        /*0ca8*/ 	.word	0x00029ee0


	//   ....[210]....
        /*0cac*/ 	.word	0x00029f00


	//   ....[211]....
        /*0cb0*/ 	.word	0x00029f10


	//   ....[212]....
        /*0cb4*/ 	.word	0x0002a690


	//   ....[213]....
        /*0cb8*/ 	.word	0x0002a6a0


	//   ....[214]....
        /*0cbc*/ 	.word	0x0002a6e0


	//   ....[215]....
        /*0cc0*/ 	.word	0x0002a720


	//   ....[216]....
        /*0cc4*/ 	.word	0x0002a730


	//   ....[217]....
        /*0cc8*/ 	.word	0x0002a790


	//   ....[218]....
        /*0ccc*/ 	.word	0x0002a7c0


	//   ....[219]....
        /*0cd0*/ 	.word	0x0002a800


	//   ....[220]....
        /*0cd4*/ 	.word	0x0002ab50


	//   ....[221]....
        /*0cd8*/ 	.word	0x0002ab60


	//   ....[222]....
        /*0cdc*/ 	.word	0x0002ab70


	//   ....[223]....
        /*0ce0*/ 	.word	0x0002abd0


	//   ....[224]....
        /*0ce4*/ 	.word	0x0002abe0


	//   ....[225]....
        /*0ce8*/ 	.word	0x0002ac40


	//   ....[226]....
        /*0cec*/ 	.word	0x0002ac70


	//   ....[227]....
        /*0cf0*/ 	.word	0x0002acb0


	//   ....[228]....
        /*0cf4*/ 	.word	0x0002c050


	//   ....[229]....
        /*0cf8*/ 	.word	0x0002c080


	//   ....[230]....
        /*0cfc*/ 	.word	0x0002c0e0


	//   ....[231]....
        /*0d00*/ 	.word	0x0002c110


	//   ....[232]....
        /*0d04*/ 	.word	0x0002c140


	//   ....[233]....
        /*0d08*/ 	.word	0x0002c170


	//   ....[234]....
        /*0d0c*/ 	.word	0x0002c1a0


	//   ....[235]....
        /*0d10*/ 	.word	0x0002c1d0


	//   ....[236]....
        /*0d14*/ 	.word	0x0002c370


	//   ....[237]....
        /*0d18*/ 	.word	0x0002c3a0


	//   ....[238]....
        /*0d1c*/ 	.word	0x0002c3d0


	//   ....[239]....
        /*0d20*/ 	.word	0x0002c400


	//   ....[240]....
        /*0d24*/ 	.word	0x0002c430


	//   ....[241]....
        /*0d28*/ 	.word	0x0002c460


	//   ....[242]....
        /*0d2c*/ 	.word	0x0002c520


	//   ....[243]....
        /*0d30*/ 	.word	0x0002c540


	//   ....[244]....
        /*0d34*/ 	.word	0x0002c560


	//   ....[245]....
        /*0d38*/ 	.word	0x0002c5c0


	//   ....[246]....
        /*0d3c*/ 	.word	0x0002cfe0


	//   ....[247]....
        /*0d40*/ 	.word	0x0002d380


	//   ....[248]....
        /*0d44*/ 	.word	0x0002d410


	//   ....[249]....
        /*0d48*/ 	.word	0x0002d4f0


	//   ....[250]....
        /*0d4c*/ 	.word	0x0002d580


	//   ....[251]....
        /*0d50*/ 	.word	0x0002d660


	//   ....[252]....
        /*0d54*/ 	.word	0x0002d6f0


	//   ....[253]....
        /*0d58*/ 	.word	0x0002d7c0


	//   ....[254]....
        /*0d5c*/ 	.word	0x0002d860


	//   ....[255]....
        /*0d60*/ 	.word	0x0002d8f0


	//   ....[0]....
        /*0d64*/ 	.word	0x0002d940


	//   ....[1]....
        /*0d68*/ 	.word	0x0002d990


	//   ....[2]....
        /*0d6c*/ 	.word	0x0002da70


	//   ....[3]....
        /*0d70*/ 	.word	0x0002db00


	//   ....[4]....
        /*0d74*/ 	.word	0x0002db50


	//   ....[5]....
        /*0d78*/ 	.word	0x0002dba0


	//   ....[6]....
        /*0d7c*/ 	.word	0x0002e010


	//   ....[7]....
        /*0d80*/ 	.word	0x0002e130


	//   ....[8]....
        /*0d84*/ 	.word	0x0002e260


	//   ....[9]....
        /*0d88*/ 	.word	0x0002e380


	//   ....[10]....
        /*0d8c*/ 	.word	0x0002e4b0


	//   ....[11]....
        /*0d90*/ 	.word	0x0002e5d0


	//   ....[12]....
        /*0d94*/ 	.word	0x0002e700


	//   ....[13]....
        /*0d98*/ 	.word	0x0002e750


	//   ....[14]....
        /*0d9c*/ 	.word	0x0002e7b0


	//   ....[15]....
        /*0da0*/ 	.word	0x0002e820


	//   ....[16]....
        /*0da4*/ 	.word	0x0002e880


	//   ....[17]....
        /*0da8*/ 	.word	0x0002e8d0


	//   ....[18]....
        /*0dac*/ 	.word	0x0002e950


	//   ....[19]....
        /*0db0*/ 	.word	0x0002e9c0


	//   ....[20]....
        /*0db4*/ 	.word	0x0002ea20


	//   ....[21]....
        /*0db8*/ 	.word	0x0002ea70


	//   ....[22]....
        /*0dbc*/ 	.word	0x0002eb10


	//   ....[23]....
        /*0dc0*/ 	.word	0x0002eb80


	//   ....[24]....
        /*0dc4*/ 	.word	0x0002ebe0


	//   ....[25]....
        /*0dc8*/ 	.word	0x0002ec30


	//   ....[26]....
        /*0dcc*/ 	.word	0x0002ecb0


	//   ....[27]....
        /*0dd0*/ 	.word	0x0002ed00


	//   ....[28]....
        /*0dd4*/ 	.word	0x0002ed60


	//   ....[29]....
        /*0dd8*/ 	.word	0x0002edb0


	//   ....[30]....
        /*0ddc*/ 	.word	0x0002ee30


	//   ....[31]....
        /*0de0*/ 	.word	0x0002eea0


	//   ....[32]....
        /*0de4*/ 	.word	0x0002ef00


	//   ....[33]....
        /*0de8*/ 	.word	0x0002ef50


	//   ....[34]....
        /*0dec*/ 	.word	0x0002efd0


	//   ....[35]....
        /*0df0*/ 	.word	0x0002f040


	//   ....[36]....
        /*0df4*/ 	.word	0x0002f0a0


	//   ....[37]....
        /*0df8*/ 	.word	0x0002f0f0


	//   ....[38]....
        /*0dfc*/ 	.word	0x0002f170


	//   ....[39]....
        /*0e00*/ 	.word	0x0002f1e0


	//   ....[40]....
        /*0e04*/ 	.word	0x0002f240


	//   ....[41]....
        /*0e08*/ 	.word	0x0002f290


	//   ....[42]....
        /*0e0c*/ 	.word	0x0002f310


	//   ....[43]....
        /*0e10*/ 	.word	0x0002f380


	//   ....[44]....
        /*0e14*/ 	.word	0x0002f3e0


	//   ....[45]....
        /*0e18*/ 	.word	0x0002f430


	//   ....[46]....
        /*0e1c*/ 	.word	0x0002f4b0


	//   ....[47]....
        /*0e20*/ 	.word	0x0002f520


	//   ....[48]....
        /*0e24*/ 	.word	0x0002f580


	//   ....[49]....
        /*0e28*/ 	.word	0x0002f5d0


	//   ....[50]....
        /*0e2c*/ 	.word	0x0002f650


	//   ....[51]....
        /*0e30*/ 	.word	0x0002f6c0


	//   ....[52]....
        /*0e34*/ 	.word	0x0002f720


	//   ....[53]....
        /*0e38*/ 	.word	0x0002f770


	//   ....[54]....
        /*0e3c*/ 	.word	0x0002f7f0


	//   ....[55]....
        /*0e40*/ 	.word	0x0002f840


	//   ....[56]....
        /*0e44*/ 	.word	0x0002f8a0


	//   ....[57]....
        /*0e48*/ 	.word	0x0002f8f0


	//   ....[58]....
        /*0e4c*/ 	.word	0x0002f970


	//   ....[59]....
        /*0e50*/ 	.word	0x0002f9e0


	//   ....[60]....
        /*0e54*/ 	.word	0x0002fa40


	//   ....[61]....
        /*0e58*/ 	.word	0x0002fa90


	//   ....[62]....
        /*0e5c*/ 	.word	0x0002faf0


	//   ....[63]....
        /*0e60*/ 	.word	0x0002fb80


	//   ....[64]....
        /*0e64*/ 	.word	0x0002fbe0


	//   ....[65]....
        /*0e68*/ 	.word	0x0002fc30


	//   ....[66]....
        /*0e6c*/ 	.word	0x0002fc90


	//   ....[67]....
        /*0e70*/ 	.word	0x0002fd20


	//   ....[68]....
        /*0e74*/ 	.word	0x0002fd80


	//   ....[69]....
        /*0e78*/ 	.word	0x0002fdd0


	//   ....[70]....
        /*0e7c*/ 	.word	0x0002fe30


	//   ....[71]....
        /*0e80*/ 	.word	0x0002fec0


	//   ....[72]....
        /*0e84*/ 	.word	0x0002ff20


	//   ....[73]....
        /*0e88*/ 	.word	0x0002ff70


	//   ....[74]....
        /*0e8c*/ 	.word	0x0002fff0


	//   ....[75]....
        /*0e90*/ 	.word	0x00030060


	//   ....[76]....
        /*0e94*/ 	.word	0x000300c0


	//   ....[77]....
        /*0e98*/ 	.word	0x00030110


	//   ....[78]....
        /*0e9c*/ 	.word	0x00030190


	//   ....[79]....
        /*0ea0*/ 	.word	0x00030200


	//   ....[80]....
        /*0ea4*/ 	.word	0x00030260


	//   ....[81]....
        /*0ea8*/ 	.word	0x000302b0


	//   ....[82]....
        /*0eac*/ 	.word	0x00030330


	//   ....[83]....
        /*0eb0*/ 	.word	0x000303a0


	//   ....[84]....
        /*0eb4*/ 	.word	0x00030400


	//   ....[85]....
        /*0eb8*/ 	.word	0x00030450


	//   ....[86]....
        /*0ebc*/ 	.word	0x000304d0


	//   ....[87]....
        /*0ec0*/ 	.word	0x00030540


	//   ....[88]....
        /*0ec4*/ 	.word	0x000305a0


	//   ....[89]....
        /*0ec8*/ 	.word	0x000305f0


	//   ....[90]....
        /*0ecc*/ 	.word	0x00030670


	//   ....[91]....
        /*0ed0*/ 	.word	0x000306e0


	//   ....[92]....
        /*0ed4*/ 	.word	0x00030740


	//   ....[93]....
        /*0ed8*/ 	.word	0x00030790


	//   ....[94]....
        /*0edc*/ 	.word	0x00030810


	//   ....[95]....
        /*0ee0*/ 	.word	0x00030860


	//   ....[96]....
        /*0ee4*/ 	.word	0x000308c0


	//   ....[97]....
        /*0ee8*/ 	.word	0x00030910


	//   ....[98]....
        /*0eec*/ 	.word	0x000309d0


	//   ....[99]....
        /*0ef0*/ 	.word	0x00030a40


	//   ....[100]....
        /*0ef4*/ 	.word	0x00030aa0


	//   ....[101]....
        /*0ef8*/ 	.word	0x00030b30


	//   ....[102]....
        /*0efc*/ 	.word	0x00030bc0


	//   ....[103]....
        /*0f00*/ 	.word	0x00030c10


	//   ....[104]....
        /*0f04*/ 	.word	0x00030ca0


	//   ....[105]....
        /*0f08*/ 	.word	0x00030d30


	//   ....[106]....
        /*0f0c*/ 	.word	0x00030dc0


	//   ....[107]....
        /*0f10*/ 	.word	0x00030e50


	//   ....[108]....
        /*0f14*/ 	.word	0x00030ee0


	//   ....[109]....
        /*0f18*/ 	.word	0x00030f70


	//   ....[110]....
        /*0f1c*/ 	.word	0x00030ff0


	//   ....[111]....
        /*0f20*/ 	.word	0x00031040


	//   ....[112]....
        /*0f24*/ 	.word	0x000310e0


	//   ....[113]....
        /*0f28*/ 	.word	0x00031170


	//   ....[114]....
        /*0f2c*/ 	.word	0x00031200


	//   ....[115]....
        /*0f30*/ 	.word	0x00031250


	//   ....[116]....
        /*0f34*/ 	.word	0x000312e0


	//   ....[117]....
        /*0f38*/ 	.word	0x00031370


	//   ....[118]....
        /*0f3c*/ 	.word	0x00031400


	//   ....[119]....
        /*0f40*/ 	.word	0x00031490


	//   ....[120]....
        /*0f44*/ 	.word	0x00031520


	//   ....[121]....
        /*0f48*/ 	.word	0x000315b0


	//   ....[122]....
        /*0f4c*/ 	.word	0x00031670


	//   ....[123]....
        /*0f50*/ 	.word	0x00031950


	//   ....[124]....
        /*0f54*/ 	.word	0x00031a50


	//   ....[125]....
        /*0f58*/ 	.word	0x00031b10


	//   ....[126]....
        /*0f5c*/ 	.word	0x00031c90


	//   ....[127]....
        /*0f60*/ 	.word	0x00031d20


	//   ....[128]....
        /*0f64*/ 	.word	0x00031d80


	//   ....[129]....
        /*0f68*/ 	.word	0x00031e80


	//   ....[130]....
        /*0f6c*/ 	.word	0x00031ee0


	//   ....[131]....
        /*0f70*/ 	.word	0x00031fb0


	//   ....[132]....
        /*0f74*/ 	.word	0x00032140


	//   ....[133]....
        /*0f78*/ 	.word	0x000321d0


	//   ....[134]....
        /*0f7c*/ 	.word	0x000322d0


	//   ....[135]....
        /*0f80*/ 	.word	0x00032380


	//   ....[136]....
        /*0f84*/ 	.word	0x000323e0


	//   ....[137]....
        /*0f88*/ 	.word	0x000324e0


	//   ....[138]....
        /*0f8c*/ 	.word	0x00032540


	//   ....[139]....
        /*0f90*/ 	.word	0x000325e0


	//   ....[140]....
        /*0f94*/ 	.word	0x000326f0


	//   ....[141]....
        /*0f98*/ 	.word	0x00032760


	//   ....[142]....
        /*0f9c*/ 	.word	0x000327c0


	//   ....[143]....
        /*0fa0*/ 	.word	0x000328d0


	//   ....[144]....
        /*0fa4*/ 	.word	0x00032930


	//   ....[145]....
        /*0fa8*/ 	.word	0x00032a50


	//   ....[146]....
        /*0fac*/ 	.word	0x00032ab0


	//   ....[147]....
        /*0fb0*/ 	.word	0x00032bb0


	//   ....[148]....
        /*0fb4*/ 	.word	0x00032ce0


	//   ....[149]....
        /*0fb8*/ 	.word	0x00032d70


	//   ....[150]....
        /*0fbc*/ 	.word	0x00032dd0


	//   ....[151]....
        /*0fc0*/ 	.word	0x00032eb0


	//   ....[152]....
        /*0fc4*/ 	.word	0x00032f10


	//   ....[153]....
        /*0fc8*/ 	.word	0x00032fe0


	//   ....[154]....
        /*0fcc*/ 	.word	0x00033040


	//   ....[155]....
        /*0fd0*/ 	.word	0x00033110


	//   ....[156]....
        /*0fd4*/ 	.word	0x00033200


	//   ....[157]....
        /*0fd8*/ 	.word	0x00033290


	//   ....[158]....
        /*0fdc*/ 	.word	0x000332f0


	//   ....[159]....
        /*0fe0*/ 	.word	0x000333c0


	//   ....[160]....
        /*0fe4*/ 	.word	0x00033420


	//   ....[161]....
        /*0fe8*/ 	.word	0x000334f0


	//   ....[162]....
        /*0fec*/ 	.word	0x00033550


	//   ....[163]....
        /*0ff0*/ 	.word	0x00033620


	//   ....[164]....
        /*0ff4*/ 	.word	0x00033800


	//   ....[165]....
        /*0ff8*/ 	.word	0x000338a0


	//   ....[166]....
        /*0ffc*/ 	.word	0x00033a10


	//   ....[167]....
        /*1000*/ 	.word	0x00033a80


	//   ....[168]....
        /*1004*/ 	.word	0x00033af0


	//   ....[169]....
        /*1008*/ 	.word	0x00033b60


	//   ....[170]....
        /*100c*/ 	.word	0x00033bd0


	//   ....[171]....
        /*1010*/ 	.word	0x00033c50


	//   ....[172]....
        /*1014*/ 	.word	0x00033cd0


	//   ....[173]....
        /*1018*/ 	.word	0x00033d60


	//   ....[174]....
        /*101c*/ 	.word	0x00033dd0


	//   ....[175]....
        /*1020*/ 	.word	0x00033e40


	//   ....[176]....
        /*1024*/ 	.word	0x00033eb0


	//   ....[177]....
        /*1028*/ 	.word	0x00033f30


	//   ....[178]....
        /*102c*/ 	.word	0x00033fa0


	//   ....[179]....
        /*1030*/ 	.word	0x00034050


	//   ....[180]....
        /*1034*/ 	.word	0x000340a0


	//   ....[181]....
        /*1038*/ 	.word	0x00034130


	//   ....[182]....
        /*103c*/ 	.word	0x00034260


	//----- nvinfo : EIATTR_REG_RECONFIG
	.align		4
.L_238:
        /*1040*/ 	.byte	0x01, 0x54
	.zero		2


	//----- nvinfo : EIATTR_SYSCALL_OFFSETS
	.align		4
        /*1044*/ 	.byte	0x04, 0x46
        /*1046*/ 	.short	(.L_240 - .L_239)


	//   ....[0]....
.L_239:
        /*1048*/ 	.word	0x00002330


	//   ....[1]....
        /*104c*/ 	.word	0x00002480


	//   ....[2]....
        /*1050*/ 	.word	0x0000acb0


	//   ....[3]....
        /*1054*/ 	.word	0x0000afc0


	//   ....[4]....
        /*1058*/ 	.word	0x000283d0


	//   ....[5]....
        /*105c*/ 	.word	0x00028540


	//   ....[6]....
        /*1060*/ 	.word	0x00028690


	//   ....[7]....
        /*1064*/ 	.word	0x000287d0


	//   ....[8]....
        /*1068*/ 	.word	0x000299a0


	//----- nvinfo : EIATTR_MBARRIER_INSTR_OFFSETS
	.align		4
.L_240:
        /*106c*/ 	.byte	0x04, 0x39
        /*106e*/ 	.short	(.L_242 - .L_241)


	//   ....[0]....
.L_241:
        /*1070*/ 	.word	0x00000270
        /*1074*/ 	.word	0x000000ff
        /*1078*/ 	.word	0x0002a800
        /*107c*/ 	.short	0x0100
        /*107e*/ 	.byte	0x08
	.zero		1


	//   ....[1]....
        /*1080*/ 	.word	0x00000280
        /*1084*/ 	.word	0x000000ff
        /*1088*/ 	.word	0x0002a820
        /*108c*/ 	.short	0x0100
        /*108e*/ 	.byte	0x08
	.zero		1


	//   ....[2]....
        /*1090*/ 	.word	0x00000370
        /*1094*/ 	.word	0x000000ff
        /*1098*/ 	.word	0x0002a830
        /*109c*/ 	.short	0x0100
        /*109e*/ 	.byte	0x08
	.zero		1


	//   ....[3]....
        /*10a0*/ 	.word	0x00000380
        /*10a4*/ 	.word	0x000000ff
        /*10a8*/ 	.word	0x0002a840
        /*10ac*/ 	.short	0x0100
        /*10ae*/ 	.byte	0x08
	.zero		1


	//   ....[4]....
        /*10b0*/ 	.word	0x00000390
        /*10b4*/ 	.word	0x000000ff
        /*10b8*/ 	.word	0x0002a838
        /*10bc*/ 	.short	0x0100
        /*10be*/ 	.byte	0x08
	.zero		1


	//   ....[5]....
        /*10c0*/ 	.word	0x000003a0
        /*10c4*/ 	.word	0x000000ff
        /*10c8*/ 	.word	0x0002a848
        /*10cc*/ 	.short	0x0100
        /*10ce*/ 	.byte	0x08
	.zero		1


	//   ....[6]....
        /*10d0*/ 	.word	0x000004d0
        /*10d4*/ 	.word	0x000000ff
        /*10d8*/ 	.word	0x0002a850
        /*10dc*/ 	.short	0x0100
        /*10de*/ 	.byte	0x08
	.zero		1


	//   ....[7]....
        /*10e0*/ 	.word	0x000004e0
        /*10e4*/ 	.word	0x000000ff
        /*10e8*/ 	.word	0x0002a860
        /*10ec*/ 	.short	0x0100
        /*10ee*/ 	.byte	0x08
	.zero		1


	//   ....[8]....
        /*10f0*/ 	.word	0x000004f0
        /*10f4*/ 	.word	0x000000ff
        /*10f8*/ 	.word	0x0002a858
        /*10fc*/ 	.short	0x0100
        /*10fe*/ 	.byte	0x08
	.zero		1


	//   ....[9]....
        /*1100*/ 	.word	0x00000500
        /*1104*/ 	.word	0x000000ff
        /*1108*/ 	.word	0x0002a868
        /*110c*/ 	.short	0x0100
        /*110e*/ 	.byte	0x08
	.zero		1


	//   ....[10]....
        /*1110*/ 	.word	0x000005f0
        /*1114*/ 	.word	0x000000ff
        /*1118*/ 	.word	0x0002a870
        /*111c*/ 	.short	0x0100
        /*111e*/ 	.byte	0x06
	.zero		1


	//   ....[11]....
        /*1120*/ 	.word	0x00000600
        /*1124*/ 	.word	0x000000ff
        /*1128*/ 	.word	0x0002a880
        /*112c*/ 	.short	0x0100
        /*112e*/ 	.byte	0x06
	.zero		1


	//   ....[12]....
        /*1130*/ 	.word	0x00000610
        /*1134*/ 	.word	0x000000ff
        /*1138*/ 	.word	0x0002a878
        /*113c*/ 	.short	0x0100
        /*113e*/ 	.byte	0x06
	.zero		1


	//   ....[13]....
        /*1140*/ 	.word	0x00000620
        /*1144*/ 	.word	0x000000ff
        /*1148*/ 	.word	0x0002a888
        /*114c*/ 	.short	0x0100
        /*114e*/ 	.byte	0x06
	.zero		1


	//   ....[14]....
        /*1150*/ 	.word	0x00000750
        /*1154*/ 	.word	0x000000ff
        /*1158*/ 	.word	0x0002a890
        /*115c*/ 	.short	0x0100
        /*115e*/ 	.byte	0x08
	.zero		1


	//   ....[15]....
        /*1160*/ 	.word	0x00000760
        /*1164*/ 	.word	0x000000ff
        /*1168*/ 	.word	0x0002a8a0
        /*116c*/ 	.short	0x0100
        /*116e*/ 	.byte	0x08
	.zero		1


	//   ....[16]....
        /*1170*/ 	.word	0x00000770
        /*1174*/ 	.word	0x000000ff
        /*1178*/ 	.word	0x0002a898
        /*117c*/ 	.short	0x0100
        /*117e*/ 	.byte	0x08
	.zero		1


	//   ....[17]....
        /*1180*/ 	.word	0x00000780
        /*1184*/ 	.word	0x000000ff
        /*1188*/ 	.word	0x0002a8a8
        /*118c*/ 	.short	0x0100
        /*118e*/ 	.byte	0x08
	.zero		1


	//   ....[18]....
        /*1190*/ 	.word	0x000008c0
        /*1194*/ 	.word	0x000000ff
        /*1198*/ 	.word	0x0002a8b0
        /*119c*/ 	.short	0x0100
        /*119e*/ 	.byte	0x08
	.zero		1


	//   ....[19]....
        /*11a0*/ 	.word	0x000008d0
        /*11a4*/ 	.word	0x000000ff
        /*11a8*/ 	.word	0x0002a8c0
        /*11ac*/ 	.short	0x0100
        /*11ae*/ 	.byte	0x08
	.zero		1


	//   ....[20]....
        /*11b0*/ 	.word	0x000008e0
        /*11b4*/ 	.word	0x000000ff
        /*11b8*/ 	.word	0x0002a8b8
        /*11bc*/ 	.short	0x0100
        /*11be*/ 	.byte	0x08
	.zero		1


	//   ....[21]....
        /*11c0*/ 	.word	0x000008f0
        /*11c4*/ 	.word	0x000000ff
        /*11c8*/ 	.word	0x0002a8c8
        /*11cc*/ 	.short	0x0100
        /*11ce*/ 	.byte	0x08
	.zero		1


	//   ....[22]....
        /*11d0*/ 	.word	0x00003540
        /*11d4*/ 	.word	0x00000052
        /*11d8*/ 	.word	0x0002a890
        /*11dc*/ 	.short	0x010a
        /*11de*/ 	.byte	0x3f
	.zero		1


	//   ....[23]....
        /*11e0*/ 	.word	0x000064f0
        /*11e4*/ 	.word	0x00000052
        /*11e8*/ 	.word	0x0002a890
        /*11ec*/ 	.short	0x010a
        /*11ee*/ 	.byte	0x3f
	.zero		1


	//   ....[24]....
        /*11f0*/ 	.word	0x000093f0
        /*11f4*/ 	.word	0x00000052
        /*11f8*/ 	.word	0x0002a890
        /*11fc*/ 	.short	0x010a
        /*11fe*/ 	.byte	0x3f
	.zero		1


	//   ....[25]....
        /*1200*/ 	.word	0x000098a0
        /*1204*/ 	.word	0x00000004
        /*1208*/ 	.word	0x00000000
        /*120c*/ 	.short	0x0101
        /*120e*/ 	.byte	0x3f
	.zero		1


	//   ....[26]....
        /*1210*/ 	.word	0x000098e0
        /*1214*/ 	.word	0x00000052
        /*1218*/ 	.word	0x0002a8b0
        /*121c*/ 	.short	0x010a
        /*121e*/ 	.byte	0x3f
	.zero		1


	//   ....[27]....
        /*1220*/ 	.word	0x00009d70
        /*1224*/ 	.word	0x00000052
        /*1228*/ 	.word	0x00000000
        /*122c*/ 	.short	0x0101
        /*122e*/ 	.byte	0x3f
	.zero		1


	//   ....[28]....
        /*1230*/ 	.word	0x0000ad40
        /*1234*/ 	.word	0x00000010
        /*1238*/ 	.word	0x0002a800
        /*123c*/ 	.short	0x010a
        /*123e*/ 	.byte	0x3f
	.zero		1


	//   ....[29]....
        /*1240*/ 	.word	0x0000ad90
        /*1244*/ 	.word	0x00000010
        /*1248*/ 	.word	0x0002a800
        /*124c*/ 	.short	0x010a
        /*124e*/ 	.byte	0x3f
	.zero		1


	//   ....[30]....
        /*1250*/ 	.word	0x0000b790
        /*1254*/ 	.word	0x00000010
        /*1258*/ 	.word	0x0002a800
        /*125c*/ 	.short	0x010a
        /*125e*/ 	.byte	0x3f
	.zero		1


	//   ....[31]....
        /*1260*/ 	.word	0x0000ed20
        /*1264*/ 	.word	0x00000010
        /*1268*/ 	.word	0x0002a800
        /*126c*/ 	.short	0x010a
        /*126e*/ 	.byte	0x3f
	.zero		1


	//   ....[32]....
        /*1270*/ 	.word	0x00011e20
        /*1274*/ 	.word	0x0000000b
        /*1278*/ 	.word	0x0002a830
        /*127c*/ 	.short	0x010a
        /*127e*/ 	.byte	0x3f
	.zero		1


	//   ....[33]....
        /*1280*/ 	.word	0x00011e60
        /*1284*/ 	.word	0x0000000b
        /*1288*/ 	.word	0x0002a830
        /*128c*/ 	.short	0x010a
        /*128e*/ 	.byte	0x3f
	.zero		1


	//   ....[34]....
        /*1290*/ 	.word	0x000123c0
        /*1294*/ 	.word	0x00000000
        /*1298*/ 	.word	0x00000000
        /*129c*/ 	.short	0x0101
        /*129e*/ 	.byte	0x3f
	.zero		1


	//   ....[35]....
        /*12a0*/ 	.word	0x00015480
        /*12a4*/ 	.word	0x00000009
        /*12a8*/ 	.word	0x0002a830
        /*12ac*/ 	.short	0x010a
        /*12ae*/ 	.byte	0x3f
	.zero		1


	//   ....[36]....
        /*12b0*/ 	.word	0x000154d0
        /*12b4*/ 	.word	0x00000009
        /*12b8*/ 	.word	0x0002a830
        /*12bc*/ 	.short	0x010a
        /*12be*/ 	.byte	0x3f
	.zero		1


	//   ....[37]....
        /*12c0*/ 	.word	0x00015820
        /*12c4*/ 	.word	0x00000009
        /*12c8*/ 	.word	0x0002a850
        /*12cc*/ 	.short	0x010a
        /*12ce*/ 	.byte	0x3f
	.zero		1


	//   ....[38]....
        /*12d0*/ 	.word	0x00015860
        /*12d4*/ 	.word	0x00000009
        /*12d8*/ 	.word	0x0002a850
        /*12dc*/ 	.short	0x010a
        /*12de*/ 	.byte	0x3f
	.zero		1


	//   ....[39]....
        /*12e0*/ 	.word	0x00015c30
        /*12e4*/ 	.word	0x00000008
        /*12e8*/ 	.word	0x00000000
        /*12ec*/ 	.short	0x0101
        /*12ee*/ 	.byte	0x3f
	.zero		1


	//   ....[40]....
        /*12f0*/ 	.word	0x00017fe0
        /*12f4*/ 	.word	0x0000000f
        /*12f8*/ 	.word	0x00000000
        /*12fc*/ 	.short	0x0101
        /*12fe*/ 	.byte	0x3f
	.zero		1


	//   ....[41]....
        /*1300*/ 	.word	0x00018b10
        /*1304*/ 	.word	0x00000003
        /*1308*/ 	.word	0x0002a830
        /*130c*/ 	.short	0x010a
        /*130e*/ 	.byte	0x3f
	.zero		1


	//   ....[42]....
        /*1310*/ 	.word	0x00018b60
        /*1314*/ 	.word	0x00000003
        /*1318*/ 	.word	0x0002a830
        /*131c*/ 	.short	0x010a
        /*131e*/ 	.byte	0x3f
	.zero		1


	//   ....[43]....
        /*1320*/ 	.word	0x00018ee0
        /*1324*/ 	.word	0x00000003
        /*1328*/ 	.word	0x0002a850
        /*132c*/ 	.short	0x010a
        /*132e*/ 	.byte	0x3f
	.zero		1


	//   ....[44]....
        /*1330*/ 	.word	0x00018f20
        /*1334*/ 	.word	0x00000003
        /*1338*/ 	.word	0x0002a850
        /*133c*/ 	.short	0x010a
        /*133e*/ 	.byte	0x3f
	.zero		1


	//   ....[45]....
        /*1340*/ 	.word	0x000191f0
        /*1344*/ 	.word	0x00000000
        /*1348*/ 	.word	0x00000000
        /*134c*/ 	.short	0x0101
        /*134e*/ 	.byte	0x3f
	.zero		1


	//   ....[46]....
        /*1350*/ 	.word	0x0001a5a0
        /*1354*/ 	.word	0x0000000c
        /*1358*/ 	.word	0x00000000
        /*135c*/ 	.short	0x0101
        /*135e*/ 	.byte	0x3f
	.zero		1


	//   ....[47]....
        /*1360*/ 	.word	0x0001ae10
        /*1364*/ 	.word	0x00000003
        /*1368*/ 	.word	0x0002a830
        /*136c*/ 	.short	0x010a
        /*136e*/ 	.byte	0x3f
	.zero		1


	//   ....[48]....
        /*1370*/ 	.word	0x0001ae60
        /*1374*/ 	.word	0x00000003
        /*1378*/ 	.word	0x0002a830
        /*137c*/ 	.short	0x010a
        /*137e*/ 	.byte	0x3f
	.zero		1


	//   ....[49]....
        /*1380*/ 	.word	0x0001b1e0
        /*1384*/ 	.word	0x00000003
        /*1388*/ 	.word	0x0002a850
        /*138c*/ 	.short	0x010a
        /*138e*/ 	.byte	0x3f
	.zero		1


	//   ....[50]....
        /*1390*/ 	.word	0x0001b220
        /*1394*/ 	.word	0x00000003
        /*1398*/ 	.word	0x0002a850
        /*139c*/ 	.short	0x010a
        /*139e*/ 	.byte	0x3f
	.zero		1


	//   ....[51]....
        /*13a0*/ 	.word	0x0001b590
        /*13a4*/ 	.word	0x00000000
        /*13a8*/ 	.word	0x00000000
        /*13ac*/ 	.short	0x0101
        /*13ae*/ 	.byte	0x3f
	.zero		1


	//   ....[52]....
        /*13b0*/ 	.word	0x0001d990
        /*13b4*/ 	.word	0x0000000c
        /*13b8*/ 	.word	0x00000000
        /*13bc*/ 	.short	0x0101
        /*13be*/ 	.byte	0x3f
	.zero		1


	//   ....[53]....
        /*13c0*/ 	.word	0x0001e130
        /*13c4*/ 	.word	0x00000004
        /*13c8*/ 	.word	0x0002a850
        /*13cc*/ 	.short	0x010a
        /*13ce*/ 	.byte	0x3f
	.zero		1


	//   ....[54]....
        /*13d0*/ 	.word	0x0001e1b0
        /*13d4*/ 	.word	0x00000004
        /*13d8*/ 	.word	0x0002a850
        /*13dc*/ 	.short	0x010a
        /*13de*/ 	.byte	0x3f
	.zero		1


	//   ....[55]....
        /*13e0*/ 	.word	0x0001e8c0
        /*13e4*/ 	.word	0x0000000b
        /*13e8*/ 	.word	0x00000000
        /*13ec*/ 	.short	0x0101
        /*13ee*/ 	.byte	0x3f
	.zero		1


	//   ....[56]....
        /*13f0*/ 	.word	0x000216f0
        /*13f4*/ 	.word	0x00000000
        /*13f8*/ 	.word	0x00000000
        /*13fc*/ 	.short	0x0101
        /*13fe*/ 	.byte	0x3f
	.zero		1


	//   ....[57]....
        /*1400*/ 	.word	0x00021ef0
        /*1404*/ 	.word	0x00000020
        /*1408*/ 	.word	0x00000000
        /*140c*/ 	.short	0x0101
        /*140e*/ 	.byte	0x3f
	.zero		1


	//   ....[58]....
        /*1410*/ 	.word	0x00026820
        /*1414*/ 	.word	0x00000017
        /*1418*/ 	.word	0x0002a820
        /*141c*/ 	.short	0x010a
        /*141e*/ 	.byte	0x3f
	.zero		1


	//   ....[59]....
        /*1420*/ 	.word	0x000268b0
        /*1424*/ 	.word	0x0000000c
        /*1428*/ 	.word	0x0002a8a0
        /*142c*/ 	.short	0x010a
        /*142e*/ 	.byte	0x3f
	.zero		1


	//   ....[60]....
        /*1430*/ 	.word	0x00026d00
        /*1434*/ 	.word	0x0000000c
        /*1438*/ 	.word	0x0002a8c0
        /*143c*/ 	.short	0x010a
        /*143e*/ 	.byte	0x3f
	.zero		1


	//   ....[61]....
        /*1440*/ 	.word	0x00027210
        /*1444*/ 	.word	0x0000000b
        /*1448*/ 	.word	0x0002a8a0
        /*144c*/ 	.short	0x010a
        /*144e*/ 	.byte	0x3f
	.zero		1


	//   ....[62]....
        /*1450*/ 	.word	0x00027650
        /*1454*/ 	.word	0x0000000b
        /*1458*/ 	.word	0x0002a8c0
        /*145c*/ 	.short	0x010a
        /*145e*/ 	.byte	0x3f
	.zero		1


	//   ....[63]....
        /*1460*/ 	.word	0x00028bd0
        /*1464*/ 	.word	0x00000004
        /*1468*/ 	.word	0x0002a880
        /*146c*/ 	.short	0x010a
        /*146e*/ 	.byte	0x3f
	.zero		1


	//   ....[64]....
        /*1470*/ 	.word	0x00029100
        /*1474*/ 	.word	0x00000004
        /*1478*/ 	.word	0x0002a870
        /*147c*/ 	.short	0x0107
        /*147e*/ 	.byte	0x3f
	.zero		1


	//   ....[65]....
        /*1480*/ 	.word	0x000291c0
        /*1484*/ 	.word	0x00000004
        /*1488*/ 	.word	0x0002a870
        /*148c*/ 	.short	0x0101
        /*148e*/ 	.byte	0x3f
	.zero		1


	//   ....[66]....
        /*1490*/ 	.word	0x00029210
        /*1494*/ 	.word	0x00000004
        /*1498*/ 	.word	0x0002a840
        /*149c*/ 	.short	0x010a
        /*149e*/ 	.byte	0x3f
	.zero		1


	//   ....[67]....
        /*14a0*/ 	.word	0x00029680
        /*14a4*/ 	.word	0x00000004
        /*14a8*/ 	.word	0x0002a830
        /*14ac*/ 	.short	0x0107
        /*14ae*/ 	.byte	0x3f
	.zero		1


	//   ....[68]....
        /*14b0*/ 	.word	0x00029750
        /*14b4*/ 	.word	0x00000004
        /*14b8*/ 	.word	0x0002a830
        /*14bc*/ 	.short	0x0101
        /*14be*/ 	.byte	0x3f
	.zero		1


	//   ....[69]....
        /*14c0*/ 	.word	0x0002a070
        /*14c4*/ 	.word	0x00000017
        /*14c8*/ 	.word	0x0002a800
        /*14cc*/ 	.short	0x0107
        /*14ce*/ 	.byte	0x3f
	.zero		1


	//   ....[70]....
        /*14d0*/ 	.word	0x0002a180
        /*14d4*/ 	.word	0x00000017
        /*14d8*/ 	.word	0x0002a800
        /*14dc*/ 	.short	0x0101
        /*14de*/ 	.byte	0x3f
	.zero		1


	//   ....[71]....
        /*14e0*/ 	.word	0x0002a1a0
        /*14e4*/ 	.word	0x00000017
        /*14e8*/ 	.word	0x0002a820
        /*14ec*/ 	.short	0x010a
        /*14ee*/ 	.byte	0x3f
	.zero		1


	//   ....[72]....
        /*14f0*/ 	.word	0x0002a4d0
        /*14f4*/ 	.word	0x00000004
        /*14f8*/ 	.word	0x0002a880
        /*14fc*/ 	.short	0x010a
        /*14fe*/ 	.byte	0x3f
	.zero		1


	//   ....[73]....
        /*1500*/ 	.word	0x0002a8a0
        /*1504*/ 	.word	0x00000004
        /*1508*/ 	.word	0x0002a870
        /*150c*/ 	.short	0x0107
        /*150e*/ 	.byte	0x3f
	.zero		1


	//   ....[74]....
        /*1510*/ 	.word	0x0002a960
        /*1514*/ 	.word	0x00000004
        /*1518*/ 	.word	0x0002a870
        /*151c*/ 	.short	0x0101
        /*151e*/ 	.byte	0x3f
	.zero		1


	//   ....[75]....
        /*1520*/ 	.word	0x0002a990
        /*1524*/ 	.word	0x00000004
        /*1528*/ 	.word	0x0002a840
        /*152c*/ 	.short	0x010a
        /*152e*/ 	.byte	0x3f
	.zero		1


	//   ....[76]....
        /*1530*/ 	.word	0x0002ad50
        /*1534*/ 	.word	0x00000004
        /*1538*/ 	.word	0x0002a830
        /*153c*/ 	.short	0x0107
        /*153e*/ 	.byte	0x3f
	.zero		1


	//   ....[77]....
        /*1540*/ 	.word	0x0002ae20
        /*1544*/ 	.word	0x00000004
        /*1548*/ 	.word	0x0002a830
        /*154c*/ 	.short	0x0101
        /*154e*/ 	.byte	0x3f
	.zero		1


	//   ....[78]....
        /*1550*/ 	.word	0x0002aea0
        /*1554*/ 	.word	0x00000003
        /*1558*/ 	.word	0x0002a870
        /*155c*/ 	.short	0x010a
        /*155e*/ 	.byte	0x3f
	.zero		1


	//   ....[79]....
        /*1560*/ 	.word	0x0002af30
        /*1564*/ 	.word	0x00000003
        /*1568*/ 	.word	0x0002a860
        /*156c*/ 	.short	0x010a
        /*156e*/ 	.byte	0x3f
	.zero		1


	//   ....[80]....
        /*1570*/ 	.word	0x0002b510
        /*1574*/ 	.word	0x00000003
        /*1578*/ 	.word	0x0002a850
        /*157c*/ 	.short	0x0101
        /*157e*/ 	.byte	0x3f
	.zero		1


	//   ....[81]....
        /*1580*/ 	.word	0x0002b590
        /*1584*/ 	.word	0x00000003
        /*1588*/ 	.word	0x00000000
        /*158c*/ 	.short	0x0101
        /*158e*/ 	.byte	0x3f
	.zero		1


	//   ....[82]....
        /*1590*/ 	.word	0x0002b750
        /*1594*/ 	.word	0x0000000c
        /*1598*/ 	.word	0x0002a870
        /*159c*/ 	.short	0x010a
        /*159e*/ 	.byte	0x3f
	.zero		1


	//   ....[83]....
        /*15a0*/ 	.word	0x0002b7d0
        /*15a4*/ 	.word	0x0000000c
        /*15a8*/ 	.word	0x0002a860
        /*15ac*/ 	.short	0x010a
        /*15ae*/ 	.byte	0x3f
	.zero		1


	//   ....[84]....
        /*15b0*/ 	.word	0x0002bdc0
        /*15b4*/ 	.word	0x0000000c
        /*15b8*/ 	.word	0x0002a850
        /*15bc*/ 	.short	0x0101
        /*15be*/ 	.byte	0x3f
	.zero		1


	//   ....[85]....
        /*15c0*/ 	.word	0x0002be40
        /*15c4*/ 	.word	0x00000003
        /*15c8*/ 	.word	0x00000000
        /*15cc*/ 	.short	0x0101
        /*15ce*/ 	.byte	0x3f
	.zero		1


	//   ....[86]....
        /*15d0*/ 	.word	0x0002cf60
        /*15d4*/ 	.word	0x00000007
        /*15d8*/ 	.word	0x0002a820
        /*15dc*/ 	.short	0x010a
        /*15de*/ 	.byte	0x3f
	.zero		1


	//   ....[87]....
        /*15e0*/ 	.word	0x0002d0d0
        /*15e4*/ 	.word	0x00000005
        /*15e8*/ 	.word	0x0002a840
        /*15ec*/ 	.short	0x010a
        /*15ee*/ 	.byte	0x3f
	.zero		1


	//   ....[88]....
        /*15f0*/ 	.word	0x0002d170
        /*15f4*/ 	.word	0x00000003
        /*15f8*/ 	.word	0x0002a840
        /*15fc*/ 	.short	0x010a
        /*15fe*/ 	.byte	0x3f
	.zero		1


	//   ....[89]....
        /*1600*/ 	.word	0x0002d1b0
        /*1604*/ 	.word	0x00000005
        /*1608*/ 	.word	0x0002a860
        /*160c*/ 	.short	0x010a
        /*160e*/ 	.byte	0x3f
	.zero		1


	//   ....[90]....
        /*1610*/ 	.word	0x0002d1f0
        /*1614*/ 	.word	0x00000003
        /*1618*/ 	.word	0x0002a860
        /*161c*/ 	.short	0x010a
        /*161e*/ 	.byte	0x3f
	.zero		1


	//   ....[91]....
        /*1620*/ 	.word	0x0002d230
        /*1624*/ 	.word	0x00000005
        /*1628*/ 	.word	0x0002a880
        /*162c*/ 	.short	0x010a
        /*162e*/ 	.byte	0x3f
	.zero		1


	//   ....[92]....
        /*1630*/ 	.word	0x0002d270
        /*1634*/ 	.word	0x00000003
        /*1638*/ 	.word	0x0002a880
        /*163c*/ 	.short	0x010a
        /*163e*/ 	.byte	0x3f
	.zero		1


	//   ....[93]....
        /*1640*/ 	.word	0x0002d2d0
        /*1644*/ 	.word	0x00000052
        /*1648*/ 	.word	0x0002a890
        /*164c*/ 	.short	0x010a
        /*164e*/ 	.byte	0x3f
	.zero		1


	//   ....[94]....
        /*1650*/ 	.word	0x0002d440
        /*1654*/ 	.word	0x00000052
        /*1658*/ 	.word	0x0002a890
        /*165c*/ 	.short	0x010a
        /*165e*/ 	.byte	0x3f
	.zero		1


	//   ....[95]....
        /*1660*/ 	.word	0x0002d5c0
        /*1664*/ 	.word	0x00000052
        /*1668*/ 	.word	0x0002a890
        /*166c*/ 	.short	0x010a
        /*166e*/ 	.byte	0x3f
	.zero		1


	//   ....[96]....
        /*1670*/ 	.word	0x0002d720
        /*1674*/ 	.word	0x00000052
        /*1678*/ 	.word	0x0002a8b0
        /*167c*/ 	.short	0x010a
        /*167e*/ 	.byte	0x3f
	.zero		1


	//   ....[97]....
        /*1680*/ 	.word	0x0002d9d0
        /*1684*/ 	.word	0x00000010
        /*1688*/ 	.word	0x0002a800
        /*168c*/ 	.short	0x010a
        /*168e*/ 	.byte	0x3f
	.zero		1


	//   ....[98]....
        /*1690*/ 	.word	0x0002dbe0
        /*1694*/ 	.word	0x00000010
        /*1698*/ 	.word	0x0002a800
        /*169c*/ 	.short	0x010a
        /*169e*/ 	.byte	0x3f
	.zero		1


	//   ....[99]....
        /*16a0*/ 	.word	0x0002dc30
        /*16a4*/ 	.word	0x0000000b
        /*16a8*/ 	.word	0x0002a830
        /*16ac*/ 	.short	0x010a
        /*16ae*/ 	.byte	0x3f
	.zero		1


	//   ....[100]....
        /*16b0*/ 	.word	0x0002dc80
        /*16b4*/ 	.word	0x00000009
        /*16b8*/ 	.word	0x0002a830
        /*16bc*/ 	.short	0x010a
        /*16be*/ 	.byte	0x3f
	.zero		1


	//   ....[101]....
        /*16c0*/ 	.word	0x0002dcd0
        /*16c4*/ 	.word	0x00000009
        /*16c8*/ 	.word	0x0002a850
        /*16cc*/ 	.short	0x010a
        /*16ce*/ 	.byte	0x3f
	.zero		1


	//   ....[102]....
        /*16d0*/ 	.word	0x0002dd20
        /*16d4*/ 	.word	0x00000003
        /*16d8*/ 	.word	0x0002a830
        /*16dc*/ 	.short	0x010a
        /*16de*/ 	.byte	0x3f
	.zero		1


	//   ....[103]....
        /*16e0*/ 	.word	0x0002dd70
        /*16e4*/ 	.word	0x00000003
        /*16e8*/ 	.word	0x0002a850
        /*16ec*/ 	.short	0x010a
        /*16ee*/ 	.byte	0x3f
	.zero		1


	//   ....[104]....
        /*16f0*/ 	.word	0x0002ddc0
        /*16f4*/ 	.word	0x00000003
        /*16f8*/ 	.word	0x0002a830
        /*16fc*/ 	.short	0x010a
        /*16fe*/ 	.byte	0x3f
	.zero		1


	//   ....[105]....
        /*1700*/ 	.word	0x0002de10
        /*1704*/ 	.word	0x00000003
        /*1708*/ 	.word	0x0002a850
        /*170c*/ 	.short	0x010a
        /*170e*/ 	.byte	0x3f
	.zero		1


	//   ....[106]....
        /*1710*/ 	.word	0x0002de60
        /*1714*/ 	.word	0x00000004
        /*1718*/ 	.word	0x0002a850
        /*171c*/ 	.short	0x010a
        /*171e*/ 	.byte	0x3f
	.zero		1


	//   ....[107]....
        /*1720*/ 	.word	0x00031730
        /*1724*/ 	.word	0x00000017
        /*1728*/ 	.word	0x0002a820
        /*172c*/ 	.short	0x010a
        /*172e*/ 	.byte	0x3f
	.zero		1


	//   ....[108]....
        /*1730*/ 	.word	0x00031780
        /*1734*/ 	.word	0x0000000c
        /*1738*/ 	.word	0x0002a8a0
        /*173c*/ 	.short	0x010a
        /*173e*/ 	.byte	0x3f
	.zero		1


	//   ....[109]....
        /*1740*/ 	.word	0x000317d0
        /*1744*/ 	.word	0x0000000c
        /*1748*/ 	.word	0x0002a8c0
        /*174c*/ 	.short	0x010a
        /*174e*/ 	.byte	0x3f
	.zero		1


	//   ....[110]....
        /*1750*/ 	.word	0x00031820
        /*1754*/ 	.word	0x0000000b
        /*1758*/ 	.word	0x0002a8a0
        /*175c*/ 	.short	0x010a
        /*175e*/ 	.byte	0x3f
	.zero		1


	//   ....[111]....
        /*1760*/ 	.word	0x00031870
        /*1764*/ 	.word	0x0000000b
        /*1768*/ 	.word	0x0002a8c0
        /*176c*/ 	.short	0x010a
        /*176e*/ 	.byte	0x3f
	.zero		1


	//   ....[112]....
        /*1770*/ 	.word	0x000319a0
        /*1774*/ 	.word	0x00000004
        /*1778*/ 	.word	0x0002a880
        /*177c*/ 	.short	0x010a
        /*177e*/ 	.byte	0x3f
	.zero		1


	//   ....[113]....
        /*1780*/ 	.word	0x00032090
        /*1784*/ 	.word	0x00000004
        /*1788*/ 	.word	0x0002a840
        /*178c*/ 	.short	0x010a
        /*178e*/ 	.byte	0x3f
	.zero		1


	//   ....[114]....
        /*1790*/ 	.word	0x00032be0
        /*1794*/ 	.word	0x00000017
        /*1798*/ 	.word	0x0002a820
        /*179c*/ 	.short	0x010a
        /*179e*/ 	.byte	0x3f
	.zero		1


	//   ....[115]....
        /*17a0*/ 	.word	0x00032c30
        /*17a4*/ 	.word	0x00000004
        /*17a8*/ 	.word	0x0002a880
        /*17ac*/ 	.short	0x010a
        /*17ae*/ 	.byte	0x3f
	.zero		1


	//   ....[116]....
        /*17b0*/ 	.word	0x00033150
        /*17b4*/ 	.word	0x00000004
        /*17b8*/ 	.word	0x0002a840
        /*17bc*/ 	.short	0x010a
        /*17be*/ 	.byte	0x3f
	.zero		1


	//   ....[117]....
        /*17c0*/ 	.word	0x00033660
        /*17c4*/ 	.word	0x00000003
        /*17c8*/ 	.word	0x0002a870
        /*17cc*/ 	.short	0x010a
        /*17ce*/ 	.byte	0x3f
	.zero		1


	//   ....[118]....
        /*17d0*/ 	.word	0x000336b0
        /*17d4*/ 	.word	0x00000003
        /*17d8*/ 	.word	0x0002a860
        /*17dc*/ 	.short	0x010a
        /*17de*/ 	.byte	0x3f
	.zero		1


	//   ....[119]....
        /*17e0*/ 	.word	0x00033700
        /*17e4*/ 	.word	0x0000000c
        /*17e8*/ 	.word	0x0002a870
        /*17ec*/ 	.short	0x010a
        /*17ee*/ 	.byte	0x3f
	.zero		1


	//   ....[120]....
        /*17f0*/ 	.word	0x00033750
        /*17f4*/ 	.word	0x0000000c
        /*17f8*/ 	.word	0x0002a860
        /*17fc*/ 	.short	0x010a
        /*17fe*/ 	.byte	0x3f
	.zero		1


	//   ....[121]....
        /*1800*/ 	.word	0x00034180
        /*1804*/ 	.word	0x00000007
        /*1808*/ 	.word	0x0002a820
        /*180c*/ 	.short	0x010a
        /*180e*/ 	.byte	0x3f
	.zero		1


	//   ....[122]....
        /*1810*/ 	.word	0x00034320
        /*1814*/ 	.word	0x00000005
        /*1818*/ 	.word	0x0002a840
        /*181c*/ 	.short	0x010a
        /*181e*/ 	.byte	0x3f
	.zero		1


	//   ....[123]....
        /*1820*/ 	.word	0x00034370
        /*1824*/ 	.word	0x00000003
        /*1828*/ 	.word	0x0002a840
        /*182c*/ 	.short	0x010a
        /*182e*/ 	.byte	0x3f
	.zero		1


	//   ....[124]....
        /*1830*/ 	.word	0x000343c0
        /*1834*/ 	.word	0x00000005
        /*1838*/ 	.word	0x0002a860
        /*183c*/ 	.short	0x010a
        /*183e*/ 	.byte	0x3f
	.zero		1


	//   ....[125]....
        /*1840*/ 	.word	0x00034410
        /*1844*/ 	.word	0x00000003
        /*1848*/ 	.word	0x0002a860
        /*184c*/ 	.short	0x010a
        /*184e*/ 	.byte	0x3f
	.zero		1


	//   ....[126]....
        /*1850*/ 	.word	0x00034460
        /*1854*/ 	.word	0x00000005
        /*1858*/ 	.word	0x0002a880
        /*185c*/ 	.short	0x010a
        /*185e*/ 	.byte	0x3f
	.zero		1


	//----- nvinfo : EIATTR_NUM_MBARRIERS
	.align		4
.L_242:
        /*1860*/ 	.byte	0x03, 0x38
        /*1862*/ 	.short	0x0016


	//----- nvinfo : EIATTR_EXIT_INSTR_OFFSETS
	.align		4
        /*1864*/ 	.byte	0x04, 0x1c
        /*1866*/ 	.short	(.L_244 - .L_243)


	//   ....[0]....
.L_243:
        /*1868*/ 	.word	0x0002d2c0


	//----- nvinfo : EIATTR_MAX_THREADS
	.align		4
.L_244:
        /*186c*/ 	.byte	0x04, 0x05
        /*186e*/ 	.short	(.L_246 - .L_245)
.L_245:
        /*1870*/ 	.word	0x00000180
        /*1874*/ 	.word	0x00000001
        /*1878*/ 	.word	0x00000001


	//----- nvinfo : EIATTR_CRS_STACK_SIZE
	.align		4
.L_246:
        /*187c*/ 	.byte	0x04, 0x1e
        /*187e*/ 	.short	(.L_248 - .L_247)
.L_247:
        /*1880*/ 	.word	0x00000000


	//----- nvinfo : EIATTR_CBANK_PARAM_SIZE
	.align		4
.L_248:
        /*1884*/ 	.byte	0x03, 0x19
        /*1886*/ 	.short	0x0af0


	//----- nvinfo : EIATTR_PARAM_CBANK
	.align		4
        /*1888*/ 	.byte	0x04, 0x0a
        /*188a*/ 	.short	(.L_250 - .L_249)
	.align		4
.L_249:
        /*188c*/ 	.word	index@(.nv.constant0._ZN7cutlass13device_kernelIN5flash11enable_sm90INS1_16FlashAttnFwdSm90INS1_25CollectiveMainloopFwdSm90ILi2EN4cute5tupleIJNS5_1CILi1EEES8_S8_EEENS6_IJNS7_ILi128EEESA_NS7_ILi192EEEEEELi192ENS_12float_e4m3_tEfNS_4arch4Sm90ELb0ELb1ELb0ELb1ELb1ELb1ELb0ELb1ELb1ELb1ELb1ELb0EEENS1_21CollectiveEpilogueFwdINS6_IJSA_SB_SA_EEES9_NS_10bfloat16_tESF_Li256ELb1ELb1ELb1ELb1EEENS1_36VarlenDynamicPersistentTileSchedulerILi128ELi128ELi256ELi128ELb1ELb1ELb1ELb1ELb0ELb1EEEEEEEEEvNT_6ParamsE)
        /*1890*/ 	.short	0x0210
        /*1892*/ 	.short	0x0af0


	//----- nvinfo : EIATTR_SW_WAR
	.align		4
.L_250:
        /*1894*/ 	.byte	0x04, 0x36
        /*1896*/ 	.short	(.L_252 - .L_251)
.L_251:
        /*1898*/ 	.word	0x00000008
.L_252:


//--------------------- .nv.info._ZN7cutlass13device_kernelIN5flash11enable_sm90INS1_16FlashAttnFwdSm90INS1_25CollectiveMainloopFwdSm90ILi2EN4cute5tupleIJNS5_1CILi1EEES8_S8_EEENS6_IJNS7_ILi128EEENS7_ILi160EEENS7_ILi192EEEEEELi192ENS_12float_e4m3_tEfNS_4arch4Sm90ELb1ELb0ELb0ELb0ELb1ELb0ELb0ELb1ELb1ELb1ELb1ELb0EEENS1_21CollectiveEpilogueFwdINS6_IJSA_SC_SB_EEES9_NS_10bfloat16_tESG_Li256ELb0ELb1ELb1ELb1EEENS1_19SingleTileSchedulerILb0ELb1ELb1ELi128EEEEEEEEEvNT_6ParamsE --------------------------
	.section	.nv.info._ZN7cutlass13device_kernelIN5flash11enable_sm90INS1_16FlashAttnFwdSm90INS1_25CollectiveMainloopFwdSm90ILi2EN4cute5tupleIJNS5_1CILi1EEES8_S8_EEENS6_IJNS7_ILi128EEENS7_ILi160EEENS7_ILi192EEEEEELi192ENS_12float_e4m3_tEfNS_4arch4Sm90ELb1ELb0ELb0ELb0ELb1ELb0ELb0ELb1ELb1ELb1ELb1ELb0EEENS1_21CollectiveEpilogueFwdINS6_IJSA_SC_SB_EEES9_NS_10bfloat16_tESG_Li256ELb0ELb1ELb1ELb1EEENS1_19SingleTileSchedulerILb0ELb1ELb1ELi128EEEEEEEEEvNT_6ParamsE,"",@"SHT_CUDA_INFO"
	.sectionflags	@""
	.align	4


	//----- nvinfo : EIATTR_CUDA_API_VERSION
	.align		4
        /*0000*/ 	.byte	0x04, 0x37
        /*0002*/ 	.short	(.L_254 - .L_253)
.L_253:
        /*0004*/ 	.word	0x00000082


	//----- nvinfo : EIATTR_KPARAM_INFO
	.align		4
.L_254:
        /*0008*/ 	.byte	0x04, 0x17
        /*000a*/ 	.short	(.L_256 - .L_255)
.L_255:
        /*000c*/ 	.word	0x00000000
        /*0010*/ 	.short	0x0000
        /*0012*/ 	.short	0x0070
        /*0014*/ 	.byte	0x00, 0xf0, 0x01, 0x28


	//----- nvinfo : EIATTR_SPARSE_MMA_MASK
	.align		4
.L_256:
        /*0018*/ 	.byte	0x03, 0x50
        /*001a*/ 	.short	0x0000


	//----- nvinfo : EIATTR_MAXREG_COUNT
	.align		4
        /*001c*/ 	.byte	0x03, 0x1b
        /*001e*/ 	.short	0x00a8


	//----- nvinfo : EIATTR_NUM_BARRIERS
	.align		4
        /*0020*/ 	.byte	0x02, 0x4c
        /*0022*/ 	.byte	0x10
	.zero		1


	//----- nvinfo : EIATTR_EXTERNS
	.align		4
        /*0024*/ 	.byte	0x04, 0x0f
        /*0026*/ 	.short	(.L_258 - .L_257)


	//   ....[0]....
	.align		4
.L_257:
        /*0028*/ 	.word	index@(__assertfail)


	//----- nvinfo : EIATTR_ANNOTATIONS
	.align		4
.L_258:
        /*002c*/ 	.byte	0x04, 0x55
        /*002e*/ 	.short	(.L_260 - .L_259)


	//   ....[0]....
.L_259:
        /* <DEDUP_REMOVED lines=9> */


	//----- nvinfo : EIATTR_MERCURY_ISA_VERSION
	.align		4
.L_260:
        /*00b0*/ 	.byte	0x03, 0x5f
        /*00b2*/ 	.short	0x0101


	//----- nvinfo : EIATTR_INT_WARP_WIDE_INSTR_OFFSETS
	.align		4
        /*00b4*/ 	.byte	0x04, 0x31
        /*00b6*/ 	.short	(.L_262 - .L_261)


	//   ....[0]....
.L_261:
        /*00b8*/ 	.word	0x000000c0


	//   ....[1]....
        /*00bc*/ 	.word	0x000000d0


	//   ....[2]....
        /*00c0*/ 	.word	0x00000170


	//----- nvinfo : EIATTR_COOP_GROUP_MASK_REGIDS
	.align		4
.L_262:
        /*00c4*/ 	.byte	0x04, 0x29
        /*00c6*/ 	.short	(.L_264 - .L_263)


	//   ....[0]....
.L_263:
        /*00c8*/ 	.word	0xffffffff


	//   ....[1]....
        /*00cc*/ 	.word	0xffffffff


	//   ....[2]....
        /*00d0*/ 	.word	0xffffffff


	//   ....[3]....
        /*00d4*/ 	.word	0xffffffff


	//   ....[4]....
        /*00d8*/ 	.word	0xffffffff


	//   ....[5]....
        /*00dc*/ 	.word	0xffffffff


	//   ....[6]....
        /*00e0*/ 	.word	0xffffffff


	//   ....[7]....
        /*00e4*/ 	.word	0xffffffff


	//   ....[8]....
        /*00e8*/ 	.word	0xffffffff


	//   ....[9]....
        /*00ec*/ 	.word	0xffffffff


	//   ....[10]....
        /*00f0*/ 	.word	0xffffffff


	//   ....[11]....
        /*00f4*/ 	.word	0xffffffff


	//   ....[12]....
        /*00f8*/ 	.word	0xffffffff


	//   ....[13]....
        /*00fc*/ 	.word	0xffffffff


	//   ....[14]....
        /*0100*/ 	.word	0xffffffff


	//   ....[15]....
        /*0104*/ 	.word	0xffffffff


	//   ....[16]....
        /*0108*/ 	.word	0xffffffff


	//   ....[17]....
        /*010c*/ 	.word	0xffffffff


	//   ....[18]....
        /*0110*/ 	.word	0xffffffff


	//   ....[19]....
        /*0114*/ 	.word	0xffffffff


	//   ....[20]....
        /*0118*/ 	.word	0xffffffff


	//   ....[21]....
        /*011c*/ 	.word	0xffffffff


	//   ....[22]....
        /*0120*/ 	.word	0xffffffff


	//   ....[23]....
        /*0124*/ 	.word	0xffffffff


	//   ....[24]....
        /*0128*/ 	.word	0xffffffff


	//   ....[25]....
        /*012c*/ 	.word	0xffffffff


	//   ....[26]....
        /*0130*/ 	.word	0xffffffff


	//   ....[27]....
        /*0134*/ 	.word	0xffffffff


	//   ....[28]....
        /*0138*/ 	.word	0xffffffff


	//   ....[29]....
        /*013c*/ 	.word	0xffffffff


	//   ....[30]....
        /*0140*/ 	.word	0xffffffff


	//   ....[31]....
        /*0144*/ 	.word	0xffffffff


	//   ....[32]....
        /*0148*/ 	.word	0xffffffff


	//   ....[33]....
        /*014c*/ 	.word	0xffffffff


	//   ....[34]....
        /*0150*/ 	.word	0xffffffff


	//   ....[35]....
        /*0154*/ 	.word	0xffffffff


	//   ....[36]....
        /*0158*/ 	.word	0xffffffff


	//   ....[37]....
        /*015c*/ 	.word	0xffffffff


	//   ....[38]....
        /*0160*/ 	.word	0xffffffff


	//   ....[39]....
        /*0164*/ 	.word	0xffffffff


	//   ....[40]....
        /*0168*/ 	.word	0xffffffff


	//   ....[41]....
        /*016c*/ 	.word	0xffffffff


	//   ....[42]....
        /*0170*/ 	.word	0xffffffff


	//   ....[43]....
        /*0174*/ 	.word	0xffffffff


	//   ....[44]....
        /*0178*/ 	.word	0xffffffff


	//   ....[45]....
        /*017c*/ 	.word	0xffffffff


	//   ....[46]....
        /*0180*/ 	.word	0xffffffff


	//   ....[47]....
        /*0184*/ 	.word	0xffffffff


	//   ....[48]....
        /*0188*/ 	.word	0xffffffff


	//   ....[49]....
        /*018c*/ 	.word	0xffffffff


	//   ....[50]....
        /*0190*/ 	.word	0xffffffff


	//   ....[51]....
        /*0194*/ 	.word	0xffffffff


	//   ....[52]....
        /*0198*/ 	.word	0xffffffff


	//   ....[53]....
        /*019c*/ 	.word	0xffffffff


	//   ....[54]....
        /*01a0*/ 	.word	0xffffffff


	//   ....[55]....
        /*01a4*/ 	.word	0xffffffff


	//   ....[56]....
        /*01a8*/ 	.word	0xffffffff


	//   ....[57]....
        /*01ac*/ 	.word	0xffffffff


	//   ....[58]....
        /*01b0*/ 	.word	0xffffffff


	//   ....[59]....
        /*01b4*/ 	.word	0xffffffff


	//   ....[60]....
        /*01b8*/ 	.word	0xffffffff


	//   ....[61]....
        /*01bc*/ 	.word	0xffffffff


	//   ....[62]....
        /*01c0*/ 	.word	0xffffffff


	//   ....[63]....
        /*01c4*/ 	.word	0xffffffff


	//   ....[64]....
        /*01c8*/ 	.word	0xffffffff


	//   ....[65]....
        /*01cc*/ 	.word	0xffffffff


	//   ....[66]....
        /*01d0*/ 	.word	0xffffffff


	//   ....[67]....
        /*01d4*/ 	.word	0xffffffff


	//   ....[68]....
        /*01d8*/ 	.word	0xffffffff


	//   ....[69]....
        /*01dc*/ 	.word	0xffffffff


	//   ....[70]....
        /*01e0*/ 	.word	0xffffffff


	//   ....[71]....
        /*01e4*/ 	.word	0xffffffff


	//   ....[72]....
        /*01e8*/ 	.word	0xffffffff


	//   ....[73]....
        /*01ec*/ 	.word	0xffffffff


	//   ....[74]....
        /*01f0*/ 	.word	0xffffffff


	//   ....[75]....
        /*01f4*/ 	.word	0xffffffff


	//   ....[76]....
        /*01f8*/ 	.word	0xffffffff


	//   ....[77]....
        /*01fc*/ 	.word	0xffffffff


	//   ....[78]....
        /*0200*/ 	.word	0xffffffff


	//   ....[79]....
        /*0204*/ 	.word	0xffffffff


	//   ....[80]....
        /*0208*/ 	.word	0xffffffff


	//   ....[81]....
        /*020c*/ 	.word	0xffffffff


	//   ....[82]....
        /*0210*/ 	.word	0xffffffff


	//   ....[83]....
        /*0214*/ 	.word	0xffffffff


	//   ....[84]....
        /*0218*/ 	.word	0xffffffff


	//   ....[85]....
        /*021c*/ 	.word	0xffffffff


	//   ....[86]....
        /*0220*/ 	.word	0xffffffff


	//   ....[87]....
        /*0224*/ 	.word	0xffffffff


	//   ....[88]....
        /*0228*/ 	.word	0xffffffff


	//   ....[89]....
        /*022c*/ 	.word	0xffffffff


	//   ....[90]....
        /*0230*/ 	.word	0xffffffff


	//   ....[91]....
        /*0234*/ 	.word	0xffffffff


	//   ....[92]....
        /*0238*/ 	.word	0xffffffff


	//   ....[93]....
        /*023c*/ 	.word	0xffffffff


	//   ....[94]....
        /*0240*/ 	.word	0xffffffff


	//   ....[95]....
        /*0244*/ 	.word	0xffffffff


	//   ....[96]....
        /*0248*/ 	.word	0xffffffff


	//   ....[97]....
        /*024c*/ 	.word	0xffffffff


	//   ....[98]....
        /*0250*/ 	.word	0xffffffff


	//   ....[99]....
        /*0254*/ 	.word	0xffffffff


	//   ....[100]....
        /*0258*/ 	.word	0xffffffff


	//   ....[101]....
        /*025c*/ 	.word	0xffffffff


	//   ....[102]....
        /*0260*/ 	.word	0xffffffff


	//   ....[103]....
        /*0264*/ 	.word	0xffffffff


	//   ....[104]....
        /*0268*/ 	.word	0xffffffff


	//   ....[105]....
        /*026c*/ 	.word	0xffffffff


	//   ....[106]....
        /*0270*/ 	.word	0xffffffff


	//   ....[107]....
        /*0274*/ 	.word	0xffffffff


	//   ....[108]....
        /*0278*/ 	.word	0xffffffff


	//   ....[109]....
        /*027c*/ 	.word	0xffffffff


	//   ....[110]....
        /*0280*/ 	.word	0xffffffff


	//   ....[111]....
        /*0284*/ 	.word	0xffffffff


	//   ....[112]....
        /*0288*/ 	.word	0xffffffff


	//   ....[113]....
        /*028c*/ 	.word	0xffffffff


	//   ....[114]....
        /*0290*/ 	.word	0xffffffff


	//   ....[115]....
        /*0294*/ 	.word	0xffffffff


	//   ....[116]....
        /*0298*/ 	.word	0xffffffff


	//   ....[117]....
        /*029c*/ 	.word	0xffffffff


	//   ....[118]....
        /*02a0*/ 	.word	0xffffffff


	//   ....[119]....
        /*02a4*/ 	.word	0xffffffff


	//   ....[120]....
        /*02a8*/ 	.word	0xffffffff


	//   ....[121]....
        /*02ac*/ 	.word	0xffffffff


	//   ....[122]....
        /*02b0*/ 	.word	0xffffffff


	//   ....[123]....
        /*02b4*/ 	.word	0xffffffff


	//   ....[124]....
        /*02b8*/ 	.word	0xffffffff


	//   ....[125]....
        /*02bc*/ 	.word	0xffffffff


	//   ....[126]....
        /*02c0*/ 	.word	0xffffffff


	//   ....[127]....
        /*02c4*/ 	.word	0xffffffff


	//   ....[128]....
        /*02c8*/ 	.word	0xffffffff


	//   ....[129]....
        /*02cc*/ 	.word	0xffffffff


	//   ....[130]....
        /*02d0*/ 	.word	0xffffffff


	//   ....[131]....
        /*02d4*/ 	.word	0xffffffff


	//   ....[132]....
        /*02d8*/ 	.word	0xffffffff


	//   ....[133]....
        /*02dc*/ 	.word	0xffffffff


	//   ....[134]....
        /*02e0*/ 	.word	0xffffffff


	//   ....[135]....
        /*02e4*/ 	.word	0xffffffff


	//   ....[136]....
        /*02e8*/ 	.word	0xffffffff


	//   ....[137]....
        /*02ec*/ 	.word	0xffffffff


	//   ....[138]....
        /*02f0*/ 	.word	0xffffffff


	//   ....[139]....
        /*02f4*/ 	.word	0xffffffff


	//   ....[140]....
        /*02f8*/ 	.word	0xffffffff


	//   ....[141]....
        /*02fc*/ 	.word	0xffffffff


	//   ....[142]....
        /*0300*/ 	.word	0xffffffff


	//   ....[143]....
        /*0304*/ 	.word	0xffffffff


	//   ....[144]....
        /*0308*/ 	.word	0xffffffff


	//   ....[145]....
        /*030c*/ 	.word	0xffffffff


	//   ....[146]....
        /*0310*/ 	.word	0xffffffff


	//   ....[147]....
        /*0314*/ 	.word	0xffffffff


	//   ....[148]....
        /*0318*/ 	.word	0xffffffff


	//   ....[149]....
        /*031c*/ 	.word	0xffffffff


	//   ....[150]....
        /*0320*/ 	.word	0xffffffff


	//   ....[151]....
        /*0324*/ 	.word	0xffffffff


	//   ....[152]....
        /*0328*/ 	.word	0xffffffff


	//   ....[153]....
        /*032c*/ 	.word	0xffffffff


	//   ....[154]....
        /*0330*/ 	.word	0xffffffff


	//   ....[155]....
        /*0334*/ 	.word	0xffffffff


	//   ....[156]....
        /*0338*/ 	.word	0xffffffff


	//   ....[157]....
        /*033c*/ 	.word	0xffffffff


	//   ....[158]....
        /*0340*/ 	.word	0xffffffff


	//   ....[159]....
        /*0344*/ 	.word	0xffffffff


	//   ....[160]....
        /*0348*/ 	.word	0xffffffff


	//   ....[161]....
        /*034c*/ 	.word	0xffffffff


	//   ....[162]....
        /*0350*/ 	.word	0xffffffff


	//   ....[163]....
        /*0354*/ 	.word	0xffffffff


	//   ....[164]....
        /*0358*/ 	.word	0xffffffff


	//   ....[165]....
        /*035c*/ 	.word	0xffffffff


	//   ....[166]....
        /*0360*/ 	.word	0xffffffff


	//   ....[167]....
        /*0364*/ 	.word	0xffffffff


	//   ....[168]....
        /*0368*/ 	.word	0xffffffff


	//   ....[169]....
        /*036c*/ 	.word	0xffffffff


	//   ....[170]....
        /*0370*/ 	.word	0xffffffff


	//   ....[171]....
        /*0374*/ 	.word	0xffffffff


	//   ....[172]....
        /*0378*/ 	.word	0xffffffff


	//   ....[173]....
        /*037c*/ 	.word	0xffffffff


	//   ....[174]....
        /*0380*/ 	.word	0xffffffff


	//   ....[175]....
        /*0384*/ 	.word	0xffffffff


	//   ....[176]....
        /*0388*/ 	.word	0xffffffff


	//   ....[177]....
        /*038c*/ 	.word	0xffffffff


	//   ....[178]....
        /*0390*/ 	.word	0xffffffff


	//   ....[179]....
        /*0394*/ 	.word	0xffffffff


	//   ....[180]....
        /*0398*/ 	.word	0xffffffff


	//   ....[181]....
        /*039c*/ 	.word	0x0500000f


	//   ....[182]....
        /*03a0*/ 	.word	0x0500000f


	//   ....[183]....
        /*03a4*/ 	.word	0x0500000f


	//   ....[184]....
        /*03a8*/ 	.word	0x0500000f


	//   ....[185]....
        /*03ac*/ 	.word	0x0500000f


	//   ....[186]....
        /*03b0*/ 	.word	0x0500000f


	//   ....[187]....
        /*03b4*/ 	.word	0x0500000f


	//   ....[188]....
        /*03b8*/ 	.word	0x0500000f


	//   ....[189]....
        /*03bc*/ 	.word	0x0500000f


	//   ....[190]....
        /*03c0*/ 	.word	0x0500000f


	//   ....[191]....
        /*03c4*/ 	.word	0x0500000f


	//   ....[192]....
        /*03c8*/ 	.word	0x0500000f


	//   ....[193]....
        /*03cc*/ 	.word	0x0500000f


	//   ....[194]....
        /*03d0*/ 	.word	0x0500000f


	//   ....[195]....
        /*03d4*/ 	.word	0x0500000f


	//   ....[196]....
        /*03d8*/ 	.word	0x0500000f


	//   ....[197]....
        /*03dc*/ 	.word	0x0500000f


	//   ....[198]....
        /*03e0*/ 	.word	0x0500000f


	//   ....[199]....
        /*03e4*/ 	.word	0x0500000f


	//   ....[200]....
        /*03e8*/ 	.word	0x0500000f


	//   ....[201]....
        /*03ec*/ 	.word	0x0500000f


	//   ....[202]....
        /*03f0*/ 	.word	0x0500000f


	//   ....[203]....
        /*03f4*/ 	.word	0x0500000f


	//   ....[204]....
        /*03f8*/ 	.word	0x0500000f


	//   ....[205]....
        /*03fc*/ 	.word	0x0500000f


	//   ....[206]....
        /*0400*/ 	.word	0x0500000f


	//   ....[207]....
        /*0404*/ 	.word	0x0500000f


	//   ....[208]....
        /*0408*/ 	.word	0x0500000f


	//   ....[209]....
        /*040c*/ 	.word	0x0500000f


	//   ....[210]....
        /*0410*/ 	.word	0x0500000f


	//   ....[211]....
        /*0414*/ 	.word	0x0500000f


	//   ....[212]....
        /*0418*/ 	.word	0x0500000f


	//   ....[213]....
        /*041c*/ 	.word	0x0500000f


	//   ....[214]....
        /*0420*/ 	.word	0x0500000f


	//   ....[215]....
        /*0424*/ 	.word	0x0500000f


	//   ....[216]....
        /*0428*/ 	.word	0x0500000f


	//   ....[217]....
        /*042c*/ 	.word	0x0500000f


	//   ....[218]....
        /*0430*/ 	.word	0x0500000f


	//   ....[219]....
        /*0434*/ 	.word	0x0500000f


	//   ....[220]....
        /*0438*/ 	.word	0x0500000f


	//   ....[221]....
        /*043c*/ 	.word	0x0500000f


	//   ....[222]....
        /*0440*/ 	.word	0x0500000f


	//   ....[223]....
        /*0444*/ 	.word	0x0500000f


	//   ....[224]....
        /*0448*/ 	.word	0x0500000f


	//   ....[225]....
        /*044c*/ 	.word	0x0500000f


	//   ....[226]....
        /*0450*/ 	.word	0x0500000f


	//   ....[227]....
        /*0454*/ 	.word	0x0500000f


	//   ....[228]....
        /*0458*/ 	.word	0x0500000f


	//   ....[229]....
        /*045c*/ 	.word	0x0500000f


	//----- nvinfo : EIATTR_COOP_GROUP_INSTR_OFFSETS
	.align		4
.L_264:
        /*0460*/ 	.byte	0x04, 0x28
        /*0462*/ 	.short	(.L_266 - .L_265)


	//   ....[0]....
.L_265:
        /*0464*/ 	.word	0x00000080


	//   ....[1]....
        /*0468*/ 	.word	0x00000090


	//   ....[2]....
        /*046c*/ 	.word	0x000002d0


	//   ....[3]....
        /*0470*/ 	.word	0x00000430


	//   ....[4]....
        /*0474*/ 	.word	0x00000550


	//   ....[5]....
        /*0478*/ 	.word	0x000006b0


	//   ....[6]....
        /*047c*/ 	.word	0x00001610


	//   ....[7]....
        /*0480*/ 	.word	0x00002a10


	//   ....[8]....
        /*0484*/ 	.word	0x00002a40


	//   ....[9]....
        /*0488*/ 	.word	0x000032e0


	//   ....[10]....
        /*048c*/ 	.word	0x000033b0


	//   ....[11]....
        /*0490*/ 	.word	0x00003f10


	//   ....[12]....
        /*0494*/ 	.word	0x00003f90


	//   ....[13]....
        /*0498*/ 	.word	0x000063d0


	//   ....[14]....
        /*049c*/ 	.word	0x000063f0


	//   ....[15]....
        /*04a0*/ 	.word	0x00006c10


	//   ....[16]....
        /*04a4*/ 	.word	0x00006d20


	//   ....[17]....
        /*04a8*/ 	.word	0x00007780


	//   ....[18]....
        /*04ac*/ 	.word	0x00007800


	//   ....[19]....
        /*04b0*/ 	.word	0x0000a2e0


	//   ....[20]....
        /*04b4*/ 	.word	0x0000a2f0


	//   ....[21]....
        /*04b8*/ 	.word	0x0000a320


	//   ....[22]....
        /*04bc*/ 	.word	0x0000a330


	//   ....[23]....
        /*04c0*/ 	.word	0x0000c070


	//   ....[24]....
        /*04c4*/ 	.word	0x0000c080


	//   ....[25]....
        /*04c8*/ 	.word	0x0000c0b0


	//   ....[26]....
        /*04cc*/ 	.word	0x0000c0c0


	//   ....[27]....
        /*04d0*/ 	.word	0x0000d390


	//   ....[28]....
        /*04d4*/ 	.word	0x0000d3a0


	//   ....[29]....
        /*04d8*/ 	.word	0x0000d3b0


	//   ....[30]....
        /*04dc*/ 	.word	0x0000d3c0


	//   ....[31]....
        /*04e0*/ 	.word	0x0000d3d0


	//   ....[32]....
        /*04e4*/ 	.word	0x0000d3e0


	//   ....[33]....
        /*04e8*/ 	.word	0x0000d3f0


	//   ....[34]....
        /*04ec*/ 	.word	0x0000d400


	//   ....[35]....
        /*04f0*/ 	.word	0x0000d410


	//   ....[36]....
        /*04f4*/ 	.word	0x0000d420


	//   ....[37]....
        /*04f8*/ 	.word	0x0000d430


	//   ....[38]....
        /*04fc*/ 	.word	0x0000d440


	//   ....[39]....
        /*0500*/ 	.word	0x0000d450


	//   ....[40]....
        /*0504*/ 	.word	0x0000d460


	//   ....[41]....
        /*0508*/ 	.word	0x0000d480


	//   ....[42]....
        /*050c*/ 	.word	0x0000d490


	//   ....[43]....
        /*0510*/ 	.word	0x0000d4a0


	//   ....[44]....
        /*0514*/ 	.word	0x0000d4b0


	//   ....[45]....
        /*0518*/ 	.word	0x0000d4c0


	//   ....[46]....
        /*051c*/ 	.word	0x0000d4d0


	//   ....[47]....
        /*0520*/ 	.word	0x0000d4e0


	//   ....[48]....
        /*0524*/ 	.word	0x0000d4f0


	//   ....[49]....
        /*0528*/ 	.word	0x0000d510


	//   ....[50]....
        /*052c*/ 	.word	0x0000d520


	//   ....[51]....
        /*0530*/ 	.word	0x0000d530


	//   ....[52]....
        /*0534*/ 	.word	0x0000d550


	//   ....[53]....
        /*0538*/ 	.word	0x0000d560


	//   ....[54]....
        /*053c*/ 	.word	0x0000d570


	//   ....[55]....
        /*0540*/ 	.word	0x0000d580


	//   ....[56]....
        /*0544*/ 	.word	0x0000d590


	//   ....[57]....
        /*0548*/ 	.word	0x0000d5a0


	//   ....[58]....
        /*054c*/ 	.word	0x0000d5b0


	//   ....[59]....
        /*0550*/ 	.word	0x0000d5c0


	//   ....[60]....
        /*0554*/ 	.word	0x0000d5e0


	//   ....[61]....
        /*0558*/ 	.word	0x0000d5f0


	//   ....[62]....
        /*055c*/ 	.word	0x0000d600


	//   ....[63]....
        /*0560*/ 	.word	0x0000d610


	//   ....[64]....
        /*0564*/ 	.word	0x0000d620


	//   ....[65]....
        /*0568*/ 	.word	0x0000d630


	//   ....[66]....
        /*056c*/ 	.word	0x0000d640


	//   ....[67]....
        /*0570*/ 	.word	0x0000d650


	//   ....[68]....
        /*0574*/ 	.word	0x0000d660


	//   ....[69]....
        /*0578*/ 	.word	0x0000d670


	//   ....[70]....
        /*057c*/ 	.word	0x0000d680


	//   ....[71]....
        /*0580*/ 	.word	0x0000d690


	//   ....[72]....
        /*0584*/ 	.word	0x0000d6a0


	//   ....[73]....
        /*0588*/ 	.word	0x0000d6b0


	//   ....[74]....
        /*058c*/ 	.word	0x0000d6c0


	//   ....[75]....
        /*0590*/ 	.word	0x0000d6d0


	//   ....[76]....
        /*0594*/ 	.word	0x0000d6e0


	//   ....[77]....
        /*0598*/ 	.word	0x0000d6f0


	//   ....[78]....
        /*059c*/ 	.word	0x0000d700


	//   ....[79]....
        /*05a0*/ 	.word	0x0000d710


	//   ....[80]....
        /*05a4*/ 	.word	0x0000d720


	//   ....[81]....
        /*05a8*/ 	.word	0x0000d730


	//   ....[82]....
        /*05ac*/ 	.word	0x0000d740


	//   ....[83]....
        /*05b0*/ 	.word	0x0000d750


	//   ....[84]....
        /*05b4*/ 	.word	0x0000d760


	//   ....[85]....
        /*05b8*/ 	.word	0x0000d770


	//   ....[86]....
        /*05bc*/ 	.word	0x0000d780


	//   ....[87]....
        /*05c0*/ 	.word	0x0000d7a0


	//   ....[88]....
        /*05c4*/ 	.word	0x0000d7d0


	//   ....[89]....
        /*05c8*/ 	.word	0x0000d800


	//   ....[90]....
        /*05cc*/ 	.word	0x0000d830


	//   ....[91]....
        /*05d0*/ 	.word	0x0000d860


	//   ....[92]....
        /*05d4*/ 	.word	0x0000d890


	//   ....[93]....
        /*05d8*/ 	.word	0x0000d8c0


	//   ....[94]....
        /*05dc*/ 	.word	0x0000d8f0


	//   ....[95]....
        /*05e0*/ 	.word	0x0000d900


	//   ....[96]....
        /*05e4*/ 	.word	0x0000d930


	//   ....[97]....
        /*05e8*/ 	.word	0x0000d950


	//   ....[98]....
        /*05ec*/ 	.word	0x0000d970


	//   ....[99]....
        /*05f0*/ 	.word	0x0000d9a0


	//   ....[100]....
        /*05f4*/ 	.word	0x0000d9d0


	//   ....[101]....
        /*05f8*/ 	.word	0x0000da00


	//   ....[102]....
        /*05fc*/ 	.word	0x0000da30


	//   ....[103]....
        /*0600*/ 	.word	0x0000da60


	//   ....[104]....
        /*0604*/ 	.word	0x0000da90


	//   ....[105]....
        /*0608*/ 	.word	0x0000dab0


	//   ....[106]....
        /*060c*/ 	.word	0x0000dac0


	//   ....[107]....
        /*0610*/ 	.word	0x0000daf0


	//   ....[108]....
        /*0614*/ 	.word	0x0000db20


	//   ....[109]....
        /*0618*/ 	.word	0x0000db50


	//   ....[110]....
        /*061c*/ 	.word	0x0000db80


	//   ....[111]....
        /*0620*/ 	.word	0x0000dbb0


	//   ....[112]....
        /*0624*/ 	.word	0x0000dbf0


	//   ....[113]....
        /*0628*/ 	.word	0x0000dc20


	//   ....[114]....
        /*062c*/ 	.word	0x0000dc50


	//   ....[115]....
        /*0630*/ 	.word	0x0000dc80


	//   ....[116]....
        /*0634*/ 	.word	0x0000dcb0


	//   ....[117]....
        /*0638*/ 	.word	0x0000dce0


	//   ....[118]....
        /*063c*/ 	.word	0x0000dd10


	//   ....[119]....
        /*0640*/ 	.word	0x0000dd20


	//   ....[120]....
        /*0644*/ 	.word	0x0000dd30


	//   ....[121]....
        /*0648*/ 	.word	0x0000dd40


	//   ....[122]....
        /*064c*/ 	.word	0x0000dd50


	//   ....[123]....
        /*0650*/ 	.word	0x0000e1a0


	//   ....[124]....
        /*0654*/ 	.word	0x0000e1f0


	//   ....[125]....
        /*0658*/ 	.word	0x0000e230


	//   ....[126]....
        /*065c*/ 	.word	0x0000e270


	//   ....[127]....
        /*0660*/ 	.word	0x0000e2b0


	//   ....[128]....
        /*0664*/ 	.word	0x0000e2e0


	//   ....[129]....
        /*0668*/ 	.word	0x0000ec70


	//   ....[130]....
        /*066c*/ 	.word	0x0000eca0


	//   ....[131]....
        /*0670*/ 	.word	0x0000fb20


	//   ....[132]....
        /*0674*/ 	.word	0x000111d0


	//   ....[133]....
        /*0678*/ 	.word	0x00011210


	//   ....[134]....
        /*067c*/ 	.word	0x00011240


	//   ....[135]....
        /*0680*/ 	.word	0x00011290


	//   ....[136]....
        /*0684*/ 	.word	0x00011330


	//   ....[137]....
        /*0688*/ 	.word	0x00011340


	//   ....[138]....
        /*068c*/ 	.word	0x000113d0


	//   ....[139]....
        /*0690*/ 	.word	0x000113e0


	//   ....[140]....
        /*0694*/ 	.word	0x000113f0


	//   ....[141]....
        /*0698*/ 	.word	0x00011490


	//   ....[142]....
        /*069c*/ 	.word	0x000118a0


	//   ....[143]....
        /*06a0*/ 	.word	0x000118d0


	//   ....[144]....
        /*06a4*/ 	.word	0x000118f0


	//   ....[145]....
        /*06a8*/ 	.word	0x00011960


	//   ....[146]....
        /*06ac*/ 	.word	0x000119b0


	//   ....[147]....
        /*06b0*/ 	.word	0x000119e0


	//   ....[148]....
        /*06b4*/ 	.word	0x00011a00


	//   ....[149]....
        /*06b8*/ 	.word	0x00011a70


	//   ....[150]....
        /*06bc*/ 	.word	0x00011a90


	//   ....[151]....
        /*06c0*/ 	.word	0x00011b20


	//   ....[152]....
        /*06c4*/ 	.word	0x00012150


	//   ....[153]....
        /*06c8*/ 	.word	0x00012180


	//   ....[154]....
        /*06cc*/ 	.word	0x000121b0


	//   ....[155]....
        /*06d0*/ 	.word	0x00012230


	//   ....[156]....
        /*06d4*/ 	.word	0x00012280


	//   ....[157]....
        /*06d8*/ 	.word	0x000122b0


	//   ....[158]....
        /*06dc*/ 	.word	0x000122e0


	//   ....[159]....
        /*06e0*/ 	.word	0x00012360


	//   ....[160]....
        /*06e4*/ 	.word	0x00012c30


	//   ....[161]....
        /*06e8*/ 	.word	0x00012c50


	//   ....[162]....
        /*06ec*/ 	.word	0x00012c60


	//   ....[163]....
        /*06f0*/ 	.word	0x00012c70


	//   ....[164]....
        /*06f4*/ 	.word	0x00012c80


	//   ....[165]....
        /*06f8*/ 	.word	0x00012ce0


	//   ....[166]....
        /*06fc*/ 	.word	0x00012cf0


	//   ....[167]....
        /*0700*/ 	.word	0x00012d00


	//   ....[168]....
        /*0704*/ 	.word	0x00012d60


	//   ....[169]....
        /*0708*/ 	.word	0x00012d80


	//   ....[170]....
        /*070c*/ 	.word	0x000131c0


	//   ....[171]....
        /*0710*/ 	.word	0x000131e0


	//   ....[172]....
        /*0714*/ 	.word	0x00013200


	//   ....[173]....
        /*0718*/ 	.word	0x00013220


	//   ....[174]....
        /*071c*/ 	.word	0x00013240


	//   ....[175]....
        /*0720*/ 	.word	0x00013290


	//   ....[176]....
        /*0724*/ 	.word	0x000132b0


	//   ....[177]....
        /*0728*/ 	.word	0x000132c0


	//   ....[178]....
        /*072c*/ 	.word	0x00013310


	//   ....[179]....
        /*0730*/ 	.word	0x00013370


	//   ....[180]....
        /*0734*/ 	.word	0x00014690


	//   ....[181]....
        /*0738*/ 	.word	0x00014c70


	//   ....[182]....
        /*073c*/ 	.word	0x00014d60


	//   ....[183]....
        /*0740*/ 	.word	0x00014e40


	//   ....[184]....
        /*0744*/ 	.word	0x00014ed0


	//   ....[185]....
        /*0748*/ 	.word	0x00014fc0


	//   ....[186]....
        /*074c*/ 	.word	0x00015020


	//   ....[187]....
        /*0750*/ 	.word	0x00015120


	//   ....[188]....
        /*0754*/ 	.word	0x00015180


	//   ....[189]....
        /*0758*/ 	.word	0x00015250


	//   ....[190]....
        /*075c*/ 	.word	0x00015310


	//   ....[191]....
        /*0760*/ 	.word	0x000153d0


	//   ....[192]....
        /*0764*/ 	.word	0x00015550


	//   ....[193]....
        /*0768*/ 	.word	0x000155f0


	//   ....[194]....
        /*076c*/ 	.word	0x00015710


	//   ....[195]....
        /*0770*/ 	.word	0x00015760


	//   ....[196]....
        /*0774*/ 	.word	0x00015840


	//   ....[197]....
        /*0778*/ 	.word	0x000158f0


	//   ....[198]....
        /*077c*/ 	.word	0x00015960


	//   ....[199]....
        /*0780*/ 	.word	0x00015a30


	//   ....[200]....
        /*0784*/ 	.word	0x00015aa0


	//   ....[201]....
        /*0788*/ 	.word	0x00015b70


	//   ....[202]....
        /*078c*/ 	.word	0x00015c00


	//   ....[203]....
        /*0790*/ 	.word	0x00015c50


	//   ....[204]....
        /*0794*/ 	.word	0x00015d30


	//   ....[205]....
        /*0798*/ 	.word	0x00015de0


	//   ....[206]....
        /*079c*/ 	.word	0x00015e40


	//   ....[207]....
        /*07a0*/ 	.word	0x00015f40


	//   ....[208]....
        /*07a4*/ 	.word	0x00015fb0


	//   ....[209]....
        /*07a8*/ 	.word	0x00016080


	//   ....[210]....
        /*07ac*/ 	.word	0x000161c0


	//   ....[211]....
        /*07b0*/ 	.word	0x00016260


	//   ....[212]....
        /*07b4*/ 	.word	0x000162c0


	//   ....[213]....
        /*07b8*/ 	.word	0x00016390


	//   ....[214]....
        /*07bc*/ 	.word	0x000163f0


	//   ....[215]....
        /*07c0*/ 	.word	0x000164c0


	//   ....[216]....
        /*07c4*/ 	.word	0x00016520


	//   ....[217]....
        /*07c8*/ 	.word	0x000165f0


	//   ....[218]....
        /*07cc*/ 	.word	0x00016650


	//   ....[219]....
        /*07d0*/ 	.word	0x00016720


	//   ....[220]....
        /*07d4*/ 	.word	0x00016800


	//   ....[221]....
        /*07d8*/ 	.word	0x000168a0


	//   ....[222]....
        /*07dc*/ 	.word	0x00016910


	//   ....[223]....
        /*07e0*/ 	.word	0x000169d0


	//   ....[224]....
        /*07e4*/ 	.word	0x00016a30


	//   ....[225]....
        /*07e8*/ 	.word	0x00016af0


	//   ....[226]....
        /*07ec*/ 	.word	0x00016b50


	//   ....[227]....
        /*07f0*/ 	.word	0x00016c10


	//   ....[228]....
        /*07f4*/ 	.word	0x00016c70


	//   ....[229]....
        /*07f8*/ 	.word	0x00016d30


	//----- nvinfo : EIATTR_REG_RECONFIG
	.align		4
.L_266:
        /*07fc*/ 	.byte	0x01, 0x54
	.zero		2


	//----- nvinfo : EIATTR_SYSCALL_OFFSETS
	.align		4
        /*0800*/ 	.byte	0x04, 0x46
        /*0802*/ 	.short	(.L_268 - .L_267)


	//   ....[0]....
.L_267:
        /*0804*/ 	.word	0x000017d0


	//   ....[1]....
        /*0808*/ 	.word	0x00010370


	//   ....[2]....
        /*080c*/ 	.word	0x000104b0


	//   ....[3]....
        /*0810*/ 	.word	0x000105f0


	//   ....[4]....
        /*0814*/ 	.word	0x00010710


	//   ....[5]....
        /*0818*/ 	.word	0x00011ea0


	//----- nvinfo : EIATTR_MBARRIER_INSTR_OFFSETS
	.align		4
.L_268:
        /*081c*/ 	.byte	0x04, 0x39
        /*081e*/ 	.short	(.L_270 - .L_269)


	//   ....[0]....
.L_269:
        /*0820*/ 	.word	0x00000180
        /*0824*/ 	.word	0x000000ff
        /*0828*/ 	.word	0x00033400
        /*082c*/ 	.short	0x0100
        /*082e*/ 	.byte	0x08
	.zero		1


	//   ....[1]....
        /*0830*/ 	.word	0x00000190
        /*0834*/ 	.word	0x000000ff
        /*0838*/ 	.word	0x00033420
        /*083c*/ 	.short	0x0100
        /*083e*/ 	.byte	0x08
	.zero		1


	//   ....[2]....
        /*0840*/ 	.word	0x00000280
        /*0844*/ 	.word	0x000000ff
        /*0848*/ 	.word	0x00033430
        /*084c*/ 	.short	0x0100
        /*084e*/ 	.byte	0x08
	.zero		1


	//   ....[3]....
        /*0850*/ 	.word	0x00000290
        /*0854*/ 	.word	0x000000ff
        /*0858*/ 	.word	0x00033440
        /*085c*/ 	.short	0x0100
        /*085e*/ 	.byte	0x08
	.zero		1


	//   ....[4]....
        /*0860*/ 	.word	0x000002a0
        /*0864*/ 	.word	0x000000ff
        /*0868*/ 	.word	0x00033438
        /*086c*/ 	.short	0x0100
        /*086e*/ 	.byte	0x08
	.zero		1


	//   ....[5]....
        /*0870*/ 	.word	0x000002b0
        /*0874*/ 	.word	0x000000ff
        /*0878*/ 	.word	0x00033448
        /*087c*/ 	.short	0x0100
        /*087e*/ 	.byte	0x08
	.zero		1


	//   ....[6]....
        /*0880*/ 	.word	0x000003e0
        /*0884*/ 	.word	0x000000ff
        /*0888*/ 	.word	0x00033450
        /*088c*/ 	.short	0x0100
        /*088e*/ 	.byte	0x08
	.zero		1


	//   ....[7]....
        /*0890*/ 	.word	0x000003f0
        /*0894*/ 	.word	0x000000ff
        /*0898*/ 	.word	0x00033460
        /*089c*/ 	.short	0x0100
        /*089e*/ 	.byte	0x08
	.zero		1


	//   ....[8]....
        /*08a0*/ 	.word	0x00000400
        /*08a4*/ 	.word	0x000000ff
        /*08a8*/ 	.word	0x00033458
        /*08ac*/ 	.short	0x0100
        /*08ae*/ 	.byte	0x08
	.zero		1


	//   ....[9]....
        /*08b0*/ 	.word	0x00000410
        /*08b4*/ 	.word	0x000000ff
        /*08b8*/ 	.word	0x00033468
        /*08bc*/ 	.short	0x0100
        /*08be*/ 	.byte	0x08
	.zero		1


	//   ....[10]....
        /*08c0*/ 	.word	0x00000500
        /*08c4*/ 	.word	0x000000ff
        /*08c8*/ 	.word	0x00033470
        /*08cc*/ 	.short	0x0100
        /*08ce*/ 	.byte	0x06
	.zero		1


	//   ....[11]....
        /*08d0*/ 	.word	0x00000510
        /*08d4*/ 	.word	0x000000ff
        /*08d8*/ 	.word	0x00033480
        /*08dc*/ 	.short	0x0100
        /*08de*/ 	.byte	0x06
	.zero		1


	//   ....[12]....
        /*08e0*/ 	.word	0x00000520
        /*08e4*/ 	.word	0x000000ff
        /*08e8*/ 	.word	0x00033478
        /*08ec*/ 	.short	0x0100
        /*08ee*/ 	.byte	0x06
	.zero		1


	//   ....[13]....
        /*08f0*/ 	.word	0x00000530
        /*08f4*/ 	.word	0x000000ff
        /*08f8*/ 	.word	0x00033488
        /*08fc*/ 	.short	0x0100
        /*08fe*/ 	.byte	0x06
	.zero		1


	//   ....[14]....
        /*0900*/ 	.word	0x00000660
        /*0904*/ 	.word	0x000000ff
        /*0908*/ 	.word	0x00033490
        /*090c*/ 	.short	0x0100
        /*090e*/ 	.byte	0x08
	.zero		1


	//   ....[15]....
        /*0910*/ 	.word	0x00000670
        /*0914*/ 	.word	0x000000ff
        /*0918*/ 	.word	0x000334a0
        /*091c*/ 	.short	0x0100
        /*091e*/ 	.byte	0x08
	.zero		1


	//   ....[16]....
        /*0920*/ 	.word	0x00000680
        /*0924*/ 	.word	0x000000ff
        /*0928*/ 	.word	0x00033498
        /*092c*/ 	.short	0x0100
        /*092e*/ 	.byte	0x08
	.zero		1


	//   ....[17]....
        /*0930*/ 	.word	0x00000690
        /*0934*/ 	.word	0x000000ff
        /*0938*/ 	.word	0x000334a8
        /*093c*/ 	.short	0x0100
        /*093e*/ 	.byte	0x08
	.zero		1


	//   ....[18]....
        /*0940*/ 	.word	0x000007d0
        /*0944*/ 	.word	0x000000ff
        /*0948*/ 	.word	0x000334b0
        /*094c*/ 	.short	0x0100
        /*094e*/ 	.byte	0x08
	.zero		1


	//   ....[19]....
        /*0950*/ 	.word	0x000007e0
        /*0954*/ 	.word	0x000000ff
        /*0958*/ 	.word	0x000334c0
        /*095c*/ 	.short	0x0100
        /*095e*/ 	.byte	0x08
	.zero		1


	//   ....[20]....
        /*0960*/ 	.word	0x000007f0
        /*0964*/ 	.word	0x000000ff
        /*0968*/ 	.word	0x000334b8
        /*096c*/ 	.short	0x0100
        /*096e*/ 	.byte	0x08
	.zero		1


	//   ....[21]....
        /*0970*/ 	.word	0x00000800
        /*0974*/ 	.word	0x000000ff
        /*0978*/ 	.word	0x000334c8
        /*097c*/ 	.short	0x0100
        /*097e*/ 	.byte	0x08
	.zero		1


	//   ....[22]....
        /*0980*/ 	.word	0x000017f0
        /*0984*/ 	.word	0x000000ff
        /*0988*/ 	.word	0x00033400
        /*098c*/ 	.short	0x010a
        /*098e*/ 	.byte	0x27
	.zero		1


	//   ....[23]....
        /*0990*/ 	.word	0x00001880
        /*0994*/ 	.word	0x000000ff
        /*0998*/ 	.word	0x00033430
        /*099c*/ 	.short	0x010a
        /*099e*/ 	.byte	0x27
	.zero		1


	//   ....[24]....
        /*09a0*/ 	.word	0x000018e0
        /*09a4*/ 	.word	0x000000ff
        /*09a8*/ 	.word	0x00033430
        /*09ac*/ 	.short	0x010a
        /*09ae*/ 	.byte	0x27
	.zero		1


	//   ....[25]....
        /*09b0*/ 	.word	0x00002950
        /*09b4*/ 	.word	0x000000ff
        /*09b8*/ 	.word	0x00000000
        /*09bc*/ 	.short	0x0101
        /*09be*/ 	.byte	0x06
	.zero		1


	//   ....[26]....
        /*09c0*/ 	.word	0x000053d0
        /*09c4*/ 	.word	0x000000ff
        /*09c8*/ 	.word	0x00033430
        /*09cc*/ 	.short	0x010a
        /*09ce*/ 	.byte	0x04
	.zero		1


	//   ....[27]....
        /*09d0*/ 	.word	0x00005410
        /*09d4*/ 	.word	0x000000ff
        /*09d8*/ 	.word	0x00033430
        /*09dc*/ 	.short	0x010a
        /*09de*/ 	.byte	0x04
	.zero		1


	//   ....[28]....
        /*09e0*/ 	.word	0x00006080
        /*09e4*/ 	.word	0x000000ff
        /*09e8*/ 	.word	0x00033450
        /*09ec*/ 	.short	0x010a
        /*09ee*/ 	.byte	0x0a
	.zero		1


	//   ....[29]....
        /*09f0*/ 	.word	0x000060c0
        /*09f4*/ 	.word	0x000000ff
        /*09f8*/ 	.word	0x00033450
        /*09fc*/ 	.short	0x010a
        /*09fe*/ 	.byte	0x0a
	.zero		1


	//   ....[30]....
        /*0a00*/ 	.word	0x00006440
        /*0a04*/ 	.word	0x000000ff
        /*0a08*/ 	.word	0x00000000
        /*0a0c*/ 	.short	0x0101
        /*0a0e*/ 	.byte	0x0a
	.zero		1


	//   ....[31]....
        /*0a10*/ 	.word	0x00008530
        /*0a14*/ 	.word	0x000000ff
        /*0a18*/ 	.word	0x00000000
        /*0a1c*/ 	.short	0x0101
        /*0a1e*/ 	.byte	0x06
	.zero		1


	//   ....[32]....
        /*0a20*/ 	.word	0x00008eb0
        /*0a24*/ 	.word	0x000000ff
        /*0a28*/ 	.word	0x00033430
        /*0a2c*/ 	.short	0x010a
        /*0a2e*/ 	.byte	0x07
	.zero		1


	//   ....[33]....
        /*0a30*/ 	.word	0x00008ef0
        /*0a34*/ 	.word	0x000000ff
        /*0a38*/ 	.word	0x00033430
        /*0a3c*/ 	.short	0x010a
        /*0a3e*/ 	.byte	0x07
	.zero		1


	//   ....[34]....
        /*0a40*/ 	.word	0x00009b20
        /*0a44*/ 	.word	0x000000ff
        /*0a48*/ 	.word	0x00033450
        /*0a4c*/ 	.short	0x010a
        /*0a4e*/ 	.byte	0x07
	.zero		1


	//   ....[35]....
        /*0a50*/ 	.word	0x00009b60
        /*0a54*/ 	.word	0x000000ff
        /*0a58*/ 	.word	0x00033450
        /*0a5c*/ 	.short	0x010a
        /*0a5e*/ 	.byte	0x07
	.zero		1


	//   ....[36]....
        /*0a60*/ 	.word	0x00009e80
        /*0a64*/ 	.word	0x000000ff
        /*0a68*/ 	.word	0x00000000
        /*0a6c*/ 	.short	0x0101
        /*0a6e*/ 	.byte	0x07
	.zero		1


	//   ....[37]....
        /*0a70*/ 	.word	0x0000b430
        /*0a74*/ 	.word	0x000000ff
        /*0a78*/ 	.word	0x00000000
        /*0a7c*/ 	.short	0x0101
        /*0a7e*/ 	.byte	0x06
	.zero		1


	//   ....[38]....
        /*0a80*/ 	.word	0x0000bcb0
        /*0a84*/ 	.word	0x000000ff
        /*0a88*/ 	.word	0x00033450
        /*0a8c*/ 	.short	0x010a
        /*0a8e*/ 	.byte	0x09
	.zero		1


	//   ....[39]....
        /*0a90*/ 	.word	0x0000bcf0
        /*0a94*/ 	.word	0x000000ff
        /*0a98*/ 	.word	0x00033450
        /*0a9c*/ 	.short	0x010a
        /*0a9e*/ 	.byte	0x09
	.zero		1


	//   ....[40]....
        /*0aa0*/ 	.word	0x0000c3a0
        /*0aa4*/ 	.word	0x000000ff
        /*0aa8*/ 	.word	0x00000000
        /*0aac*/ 	.short	0x0101
        /*0aae*/ 	.byte	0x04
	.zero		1


	//   ....[41]....
        /*0ab0*/ 	.word	0x0000e300
        /*0ab4*/ 	.word	0x000000ff
        /*0ab8*/ 	.word	0x00000000
        /*0abc*/ 	.short	0x0101
        /*0abe*/ 	.byte	0x04
	.zero		1


	//   ....[42]....
        /*0ac0*/ 	.word	0x00010ed0
        /*0ac4*/ 	.word	0x000000ff
        /*0ac8*/ 	.word	0x00033480
        /*0acc*/ 	.short	0x010a
        /*0ace*/ 	.byte	0x2d
	.zero		1


	//   ....[43]....
        /*0ad0*/ 	.word	0x000115d0
        /*0ad4*/ 	.word	0x000000ff
        /*0ad8*/ 	.word	0x00033470
        /*0adc*/ 	.short	0x0107
        /*0ade*/ 	.byte	0x2d
	.zero		1


	//   ....[44]....
        /*0ae0*/ 	.word	0x00011640
        /*0ae4*/ 	.word	0x000000ff
        /*0ae8*/ 	.word	0x00033470
        /*0aec*/ 	.short	0x0101
        /*0aee*/ 	.byte	0x2d
	.zero		1


	//   ....[45]....
        /*0af0*/ 	.word	0x00011670
        /*0af4*/ 	.word	0x000000ff
        /*0af8*/ 	.word	0x00033440
        /*0afc*/ 	.short	0x010a
        /*0afe*/ 	.byte	0x2d
	.zero		1


	//   ....[46]....
        /*0b00*/ 	.word	0x00011c60
        /*0b04*/ 	.word	0x000000ff
        /*0b08*/ 	.word	0x00033430
        /*0b0c*/ 	.short	0x0107
        /*0b0e*/ 	.byte	0x2d
	.zero		1


	//   ....[47]....
        /*0b10*/ 	.word	0x00011cd0
        /*0b14*/ 	.word	0x000000ff
        /*0b18*/ 	.word	0x00033430
        /*0b1c*/ 	.short	0x0101
        /*0b1e*/ 	.byte	0x2d
	.zero		1


	//   ....[48]....
        /*0b20*/ 	.word	0x00012470
        /*0b24*/ 	.word	0x000000ff
        /*0b28*/ 	.word	0x00033400
        /*0b2c*/ 	.short	0x0107
        /*0b2e*/ 	.byte	0x2d
	.zero		1


	//   ....[49]....
        /*0b30*/ 	.word	0x000124d0
        /*0b34*/ 	.word	0x000000ff
        /*0b38*/ 	.word	0x00033400
        /*0b3c*/ 	.short	0x0101
        /*0b3e*/ 	.byte	0x2d
	.zero		1


	//   ....[50]....
        /*0b40*/ 	.word	0x000124e0
        /*0b44*/ 	.word	0x000000ff
        /*0b48*/ 	.word	0x00033420
        /*0b4c*/ 	.short	0x010a
        /*0b4e*/ 	.byte	0x2d
	.zero		1


	//   ....[51]....
        /*0b50*/ 	.word	0x00012940
        /*0b54*/ 	.word	0x00000005
        /*0b58*/ 	.word	0x00033480
        /*0b5c*/ 	.short	0x010a
        /*0b5e*/ 	.byte	0x3f
	.zero		1


	//   ....[52]....
        /*0b60*/ 	.word	0x00012eb0
        /*0b64*/ 	.word	0x00000005
        /*0b68*/ 	.word	0x00033470
        /*0b6c*/ 	.short	0x0107
        /*0b6e*/ 	.byte	0x3f
	.zero		1


	//   ....[53]....
        /*0b70*/ 	.word	0x00012f20
        /*0b74*/ 	.word	0x00000005
        /*0b78*/ 	.word	0x00033470
        /*0b7c*/ 	.short	0x0101
        /*0b7e*/ 	.byte	0x3f
	.zero		1


	//   ....[54]....
        /*0b80*/ 	.word	0x00012f50
        /*0b84*/ 	.word	0x00000005
        /*0b88*/ 	.word	0x00033440
        /*0b8c*/ 	.short	0x010a
        /*0b8e*/ 	.byte	0x3f
	.zero		1


	//   ....[55]....
        /*0b90*/ 	.word	0x00013450
        /*0b94*/ 	.word	0x00000005
        /*0b98*/ 	.word	0x00033430
        /*0b9c*/ 	.short	0x0107
        /*0b9e*/ 	.byte	0x3f
	.zero		1


	//   ....[56]....
        /*0ba0*/ 	.word	0x000134d0
        /*0ba4*/ 	.word	0x00000005
        /*0ba8*/ 	.word	0x00033430
        /*0bac*/ 	.short	0x0101
        /*0bae*/ 	.byte	0x3f
	.zero		1


	//   ....[57]....
        /*0bb0*/ 	.word	0x00013540
        /*0bb4*/ 	.word	0x00000005
        /*0bb8*/ 	.word	0x00033470
        /*0bbc*/ 	.short	0x010a
        /*0bbe*/ 	.byte	0x3f
	.zero		1


	//   ....[58]....
        /*0bc0*/ 	.word	0x000135c0
        /*0bc4*/ 	.word	0x00000005
        /*0bc8*/ 	.word	0x00033460
        /*0bcc*/ 	.short	0x010a
        /*0bce*/ 	.byte	0x3f
	.zero		1


	//   ....[59]....
        /*0bd0*/ 	.word	0x00013c60
        /*0bd4*/ 	.word	0x00000005
        /*0bd8*/ 	.word	0x00033450
        /*0bdc*/ 	.short	0x0101
        /*0bde*/ 	.byte	0x3f
	.zero		1


	//   ....[60]....
        /*0be0*/ 	.word	0x00013d00
        /*0be4*/ 	.word	0x00000005
        /*0be8*/ 	.word	0x00000000
        /*0bec*/ 	.short	0x0101
        /*0bee*/ 	.byte	0x3f
	.zero		1


	//   ....[61]....
        /*0bf0*/ 	.word	0x00013df0
        /*0bf4*/ 	.word	0x00000000
        /*0bf8*/ 	.word	0x00033470
        /*0bfc*/ 	.short	0x010a
        /*0bfe*/ 	.byte	0x3f
	.zero		1


	//   ....[62]....
        /*0c00*/ 	.word	0x00013e80
        /*0c04*/ 	.word	0x00000000
        /*0c08*/ 	.word	0x00033460
        /*0c0c*/ 	.short	0x010a
        /*0c0e*/ 	.byte	0x3f
	.zero		1


	//   ....[63]....
        /*0c10*/ 	.word	0x00014520
        /*0c14*/ 	.word	0x00000000
        /*0c18*/ 	.word	0x00033450
        /*0c1c*/ 	.short	0x0101
        /*0c1e*/ 	.byte	0x3f
	.zero		1


	//   ....[64]....
        /*0c20*/ 	.word	0x000145a0
        /*0c24*/ 	.word	0x00000000
        /*0c28*/ 	.word	0x00000000
        /*0c2c*/ 	.short	0x0101
        /*0c2e*/ 	.byte	0x3f
	.zero		1


	//   ....[65]....
        /*0c30*/ 	.word	0x00014640
        /*0c34*/ 	.word	0x00000005
        /*0c38*/ 	.word	0x00033420
        /*0c3c*/ 	.short	0x010a
        /*0c3e*/ 	.byte	0x3f
	.zero		1


	//   ....[66]....
        /*0c40*/ 	.word	0x00014780
        /*0c44*/ 	.word	0x00000004
        /*0c48*/ 	.word	0x00033440
        /*0c4c*/ 	.short	0x010a
        /*0c4e*/ 	.byte	0x3f
	.zero		1


	//   ....[67]....
        /*0c50*/ 	.word	0x00014820
        /*0c54*/ 	.word	0x00000005
        /*0c58*/ 	.word	0x00033440
        /*0c5c*/ 	.short	0x010a
        /*0c5e*/ 	.byte	0x3f
	.zero		1


	//   ....[68]....
        /*0c60*/ 	.word	0x00014860
        /*0c64*/ 	.word	0x00000004
        /*0c68*/ 	.word	0x00033460
        /*0c6c*/ 	.short	0x010a
        /*0c6e*/ 	.byte	0x3f
	.zero		1


	//   ....[69]....
        /*0c70*/ 	.word	0x000148a0
        /*0c74*/ 	.word	0x00000005
        /*0c78*/ 	.word	0x00033460
        /*0c7c*/ 	.short	0x010a
        /*0c7e*/ 	.byte	0x3f
	.zero		1


	//   ....[70]....
        /*0c80*/ 	.word	0x000148e0
        /*0c84*/ 	.word	0x00000004
        /*0c88*/ 	.word	0x00033480
        /*0c8c*/ 	.short	0x010a
        /*0c8e*/ 	.byte	0x3f
	.zero		1


	//   ....[71]....
        /*0c90*/ 	.word	0x00014920
        /*0c94*/ 	.word	0x00000005
        /*0c98*/ 	.word	0x00033480
        /*0c9c*/ 	.short	0x010a
        /*0c9e*/ 	.byte	0x3f
	.zero		1


	//   ....[72]....
        /*0ca0*/ 	.word	0x00014990
        /*0ca4*/ 	.word	0x00000003
        /*0ca8*/ 	.word	0x00033400
        /*0cac*/ 	.short	0x010a
        /*0cae*/ 	.byte	0x3f
	.zero		1


	//   ....[73]....
        /*0cb0*/ 	.word	0x000149f0
        /*0cb4*/ 	.word	0x00000005
        /*0cb8*/ 	.word	0x00033430
        /*0cbc*/ 	.short	0x010a
        /*0cbe*/ 	.byte	0x3f
	.zero		1


	//   ....[74]....
        /*0cc0*/ 	.word	0x00014a50
        /*0cc4*/ 	.word	0x0000000b
        /*0cc8*/ 	.word	0x00033430
        /*0ccc*/ 	.short	0x010a
        /*0cce*/ 	.byte	0x3f
	.zero		1


	//   ....[75]....
        /*0cd0*/ 	.word	0x00014ab0
        /*0cd4*/ 	.word	0x0000000b
        /*0cd8*/ 	.word	0x00033450
        /*0cdc*/ 	.short	0x010a
        /*0cde*/ 	.byte	0x3f
	.zero		1


	//   ....[76]....
        /*0ce0*/ 	.word	0x00014b10
        /*0ce4*/ 	.word	0x0000000d
        /*0ce8*/ 	.word	0x00033430
        /*0cec*/ 	.short	0x010a
        /*0cee*/ 	.byte	0x3f
	.zero		1


	//   ....[77]....
        /*0cf0*/ 	.word	0x00014b70
        /*0cf4*/ 	.word	0x0000000d
        /*0cf8*/ 	.word	0x00033450
        /*0cfc*/ 	.short	0x010a
        /*0cfe*/ 	.byte	0x3f
	.zero		1


	//   ....[78]....
        /*0d00*/ 	.word	0x00014bd0
        /*0d04*/ 	.word	0x00000003
        /*0d08*/ 	.word	0x00033450
        /*0d0c*/ 	.short	0x010a
        /*0d0e*/ 	.byte	0x3f
	.zero		1


	//   ....[79]....
        /*0d10*/ 	.word	0x00014cb0
        /*0d14*/ 	.word	0x00000002
        /*0d18*/ 	.word	0x00033480
        /*0d1c*/ 	.short	0x010a
        /*0d1e*/ 	.byte	0x3f
	.zero		1


	//   ....[80]....
        /*0d20*/ 	.word	0x000154a0
        /*0d24*/ 	.word	0x00000002
        /*0d28*/ 	.word	0x00033440
        /*0d2c*/ 	.short	0x010a
        /*0d2e*/ 	.byte	0x3f
	.zero		1


	//   ....[81]....
        /*0d30*/ 	.word	0x000160c0
        /*0d34*/ 	.word	0x00000003
        /*0d38*/ 	.word	0x00033420
        /*0d3c*/ 	.short	0x010a
        /*0d3e*/ 	.byte	0x3f
	.zero		1


	//   ....[82]....
        /*0d40*/ 	.word	0x00016110
        /*0d44*/ 	.word	0x00000005
        /*0d48*/ 	.word	0x00033480
        /*0d4c*/ 	.short	0x010a
        /*0d4e*/ 	.byte	0x3f
	.zero		1


	//   ....[83]....
        /*0d50*/ 	.word	0x00016750
        /*0d54*/ 	.word	0x00000005
        /*0d58*/ 	.word	0x00033440
        /*0d5c*/ 	.short	0x010a
        /*0d5e*/ 	.byte	0x3f
	.zero		1


	//   ....[84]....
        /*0d60*/ 	.word	0x00016d60
        /*0d64*/ 	.word	0x00000005
        /*0d68*/ 	.word	0x00033470
        /*0d6c*/ 	.short	0x010a
        /*0d6e*/ 	.byte	0x3f
	.zero		1


	//   ....[85]....
        /*0d70*/ 	.word	0x00016db0
        /*0d74*/ 	.word	0x00000005
        /*0d78*/ 	.word	0x00033460
        /*0d7c*/ 	.short	0x010a
        /*0d7e*/ 	.byte	0x3f
	.zero		1


	//   ....[86]....
        /*0d80*/ 	.word	0x00016e00
        /*0d84*/ 	.word	0x00000000
        /*0d88*/ 	.word	0x00033470
        /*0d8c*/ 	.short	0x010a
        /*0d8e*/ 	.byte	0x3f
	.zero		1


	//   ....[87]....
        /*0d90*/ 	.word	0x00016e50
        /*0d94*/ 	.word	0x00000000
        /*0d98*/ 	.word	0x00033460
        /*0d9c*/ 	.short	0x010a
        /*0d9e*/ 	.byte	0x3f
	.zero		1


	//   ....[88]....
        /*0da0*/ 	.word	0x00016ea0
        /*0da4*/ 	.word	0x00000005
        /*0da8*/ 	.word	0x00033420
        /*0dac*/ 	.short	0x010a
        /*0dae*/ 	.byte	0x3f
	.zero		1


	//   ....[89]....
        /*0db0*/ 	.word	0x00016ef0
        /*0db4*/ 	.word	0x00000004
        /*0db8*/ 	.word	0x00033440
        /*0dbc*/ 	.short	0x010a
        /*0dbe*/ 	.byte	0x3f
	.zero		1


	//   ....[90]....
        /*0dc0*/ 	.word	0x00016f40
        /*0dc4*/ 	.word	0x00000005
        /*0dc8*/ 	.word	0x00033440
        /*0dcc*/ 	.short	0x010a
        /*0dce*/ 	.byte	0x3f
	.zero		1


	//   ....[91]....
        /*0dd0*/ 	.word	0x00016f90
        /*0dd4*/ 	.word	0x00000004
        /*0dd8*/ 	.word	0x00033460
        /*0ddc*/ 	.short	0x010a
        /*0dde*/ 	.byte	0x3f
	.zero		1


	//   ....[92]....
        /*0de0*/ 	.word	0x00016fe0
        /*0de4*/ 	.word	0x00000005
        /*0de8*/ 	.word	0x00033460
        /*0dec*/ 	.short	0x010a
        /*0dee*/ 	.byte	0x3f
	.zero		1


	//   ....[93]....
        /*0df0*/ 	.word	0x00017030
        /*0df4*/ 	.word	0x00000004
        /*0df8*/ 	.word	0x00033480
        /*0dfc*/ 	.short	0x010a
        /*0dfe*/ 	.byte	0x3f
	.zero		1


	//----- nvinfo : EIATTR_NUM_MBARRIERS
	.align		4
.L_270:
        /*0e00*/ 	.byte	0x03, 0x38
        /*0e02*/ 	.short	0x0016


	//----- nvinfo : EIATTR_EXIT_INSTR_OFFSETS
	.align		4
        /*0e04*/ 	.byte	0x04, 0x1c
        /*0e06*/ 	.short	(.L_272 - .L_271)


	//   ....[0]....
.L_271:
        /*0e08*/ 	.word	0x00014970


	//----- nvinfo : EIATTR_MAX_THREADS
	.align		4
.L_272:
        /*0e0c*/ 	.byte	0x04, 0x05
        /*0e0e*/ 	.short	(.L_274 - .L_273)
.L_273:
        /*0e10*/ 	.word	0x00000180
        /*0e14*/ 	.word	0x00000001
        /*0e18*/ 	.word	0x00000001


	//----- nvinfo : EIATTR_CRS_STACK_SIZE
	.align		4
.L_274:
        /*0e1c*/ 	.byte	0x04, 0x1e
        /*0e1e*/ 	.short	(.L_276 - .L_275)
.L_275:
        /*0e20*/ 	.word	0x00000000


	//----- nvinfo : EIATTR_CBANK_PARAM_SIZE
	.align		4
.L_276:
        /*0e24*/ 	.byte	0x03, 0x19
        /*0e26*/ 	.short	0x0a70


	//----- nvinfo : EIATTR_PARAM_CBANK
	.align		4
        /*0e28*/ 	.byte	0x04, 0x0a
        /*0e2a*/ 	.short	(.L_278 - .L_277)
	.align		4
.L_277:
        /*0e2c*/ 	.word	index@(.nv.constant0._ZN7cutlass13device_kernelIN5flash11enable_sm90INS1_16FlashAttnFwdSm90INS1_25CollectiveMainloopFwdSm90ILi2EN4cute5tupleIJNS5_1CILi1EEES8_S8_EEENS6_IJNS7_ILi128EEENS7_ILi160EEENS7_ILi192EEEEEELi192ENS_12float_e4m3_tEfNS_4arch4Sm90ELb1ELb0ELb0ELb0ELb1ELb0ELb0ELb1ELb1ELb1ELb1ELb0EEENS1_21CollectiveEpilogueFwdINS6_IJSA_SC_SB_EEES9_NS_10bfloat16_tESG_Li256ELb0ELb1ELb1ELb1EEENS1_19SingleTileSchedulerILb0ELb1ELb1ELi128EEEEEEEEEvNT_6ParamsE)
        /*0e30*/ 	.short	0x0210
        /*0e32*/ 	.short	0x0a70


	//----- nvinfo : EIATTR_SW_WAR
	.align		4
.L_278:
        /*0e34*/ 	.byte	0x04, 0x36
        /*0e36*/ 	.short	(.L_280 - .L_279)
.L_279:
        /*0e38*/ 	.word	0x00000008
.L_280:


//--------------------- .nv.info._ZN7cutlass13device_kernelIN5flash11enable_sm90INS1_16FlashAttnFwdSm90INS1_25CollectiveMainloopFwdSm90ILi2EN4cute5tupleIJNS5_1CILi1EEES8_S8_EEENS6_IJNS7_ILi128EEENS7_ILi160EEENS7_ILi192EEEEEELi192ENS_12float_e4m3_tEfNS_4arch4Sm90ELb1ELb0ELb0ELb1ELb1ELb0ELb0ELb1ELb1ELb1ELb1ELb0EEENS1_21CollectiveEpilogueFwdINS6_IJSA_SC_SB_EEES9_NS_10bfloat16_tESG_Li256ELb1ELb1ELb1ELb1EEENS1_36VarlenDynamicPersistentTileSchedulerILi128ELi160ELi256ELi128ELb1ELb1ELb1ELb1ELb1ELb1EEEEEEEEEvNT_6ParamsE --------------------------
	.section	.nv.info._ZN7cutlass13device_kernelIN5flash11enable_sm90INS1_16FlashAttnFwdSm90INS1_25CollectiveMainloopFwdSm90ILi2EN4cute5tupleIJNS5_1CILi1EEES8_S8_EEENS6_IJNS7_ILi128EEENS7_ILi160EEENS7_ILi192EEEEEELi192ENS_12float_e4m3_tEfNS_4arch4Sm90ELb1ELb0ELb0ELb1ELb1ELb0ELb0ELb1ELb1ELb1ELb1ELb0EEENS1_21CollectiveEpilogueFwdINS6_IJSA_SC_SB_EEES9_NS_10bfloat16_tESG_Li256ELb1ELb1ELb1ELb1EEENS1_36VarlenDynamicPersistentTileSchedulerILi128ELi160ELi256ELi128ELb1ELb1ELb1ELb1ELb1ELb1EEEEEEEEEvNT_6ParamsE,"",@"SHT_CUDA_INFO"
	.sectionflags	@""
	.align	4


	//----- nvinfo : EIATTR_CUDA_API_VERSION
	.align		4
        /*0000*/ 	.byte	0x04, 0x37
        /*0002*/ 	.short	(.L_282 - .L_281)
.L_281:
        /*0004*/ 	.word	0x00000082


	//----- nvinfo : EIATTR_KPARAM_INFO
	.align		4
.L_282:
        /*0008*/ 	.byte	0x04, 0x17
        /*000a*/ 	.short	(.L_284 - .L_283)
.L_283:
        /*000c*/ 	.word	0x00000000
        /*0010*/ 	.short	0x0000
        /*0012*/ 	.short	0x0070
        /*0014*/ 	.byte	0x00, 0xf0, 0x01, 0x2a


	//----- nvinfo : EIATTR_SPARSE_MMA_MASK
	.align		4
.L_284:
        /*0018*/ 	.byte	0x03, 0x50
        /*001a*/ 	.short	0x0000


	//----- nvinfo : EIATTR_MAXREG_COUNT
	.align		4
        /*001c*/ 	.byte	0x03, 0x1b
        /*001e*/ 	.short	0x00a8


	//----- nvinfo : EIATTR_NUM_BARRIERS
	.align		4
        /*0020*/ 	.byte	0x02, 0x4c
        /*0022*/ 	.byte	0x10
	.zero		1


	//----- nvinfo : EIATTR_EXTERNS
	.align		4
        /*0024*/ 	.byte	0x04, 0x0f
        /*0026*/ 	.short	(.L_286 - .L_285)


	//   ....[0]....
	.align		4
.L_285:
        /*0028*/ 	.word	index@(__assertfail)


	//----- nvinfo : EIATTR_ANNOTATIONS
	.align		4
.L_286:
        /*002c*/ 	.byte	0x04, 0x55
        /*002e*/ 	.short	(.L_288 - .L_287)


	//   ....[0]....
.L_287:
        /* <DEDUP_REMOVED lines=28> */


	//----- nvinfo : EIATTR_MERCURY_ISA_VERSION
	.align		4
.L_288:
        /*01e0*/ 	.byte	0x03, 0x5f
        /*01e2*/ 	.short	0x0101


	//----- nvinfo : EIATTR_UNUSED_LOAD_BYTE_OFFSET
	.align		4
        /*01e4*/ 	.byte	0x04, 0x44
        /*01e6*/ 	.short	(.L_290 - .L_289)


	//   ....[0]....
.L_289:
        /*01e8*/ 	.word	0x000009a0
        /*01ec*/ 	.word	0x0000fff0


	//   ....[1]....
        /*01f0*/ 	.word	0x0000cf90
        /*01f4*/ 	.word	0x0000fff0


	//----- nvinfo : EIATTR_INT_WARP_WIDE_INSTR_OFFSETS
	.align		4
.L_290:
        /*01f8*/ 	.byte	0x04, 0x31
        /*01fa*/ 	.short	(.L_292 - .L_291)


	//   ....[0]....
.L_291:
        /*01fc*/ 	.word	0x000000c0


	//   ....[1]....
        /*0200*/ 	.word	0x000000d0


	//   ....[2]....
        /*0204*/ 	.word	0x00000170


	//   ....[3]....
        /*0208*/ 	.word	0x00013c60


	//   ....[4]....
        /*020c*/ 	.word	0x00013cf0


	//   ....[5]....
        /*0210*/ 	.word	0x00017b40


	//   ....[6]....
        /*0214*/ 	.word	0x00017bd0


	//----- nvinfo : EIATTR_COOP_GROUP_MASK_REGIDS
	.align		4
.L_292:
        /*0218*/ 	.byte	0x04, 0x29
        /*021a*/ 	.short	(.L_294 - .L_293)


	//   ....[0]....
.L_293:
        /*021c*/ 	.word	0xffffffff


	//   ....[1]....
        /*0220*/ 	.word	0xffffffff


	//   ....[2]....
        /*0224*/ 	.word	0xffffffff


	//   ....[3]....
        /*0228*/ 	.word	0xffffffff


	//   ....[4]....
        /*022c*/ 	.word	0xffffffff


	//   ....[5]....
        /*0230*/ 	.word	0xffffffff


	//   ....[6]....
        /*0234*/ 	.word	0xffffffff


	//   ....[7]....
        /*0238*/ 	.word	0xffffffff


	//   ....[8]....
        /*023c*/ 	.word	0xffffffff


	//   ....[9]....
        /*0240*/ 	.word	0xffffffff


	//   ....[10]....
        /*0244*/ 	.word	0xffffffff


	//   ....[11]....
        /*0248*/ 	.word	0xffffffff


	//   ....[12]....
        /*024c*/ 	.word	0xffffffff


	//   ....[13]....
        /*0250*/ 	.word	0xffffffff


	//   ....[14]....
        /*0254*/ 	.word	0xffffffff


	//   ....[15]....
        /*0258*/ 	.word	0xffffffff


	//   ....[16]....
        /*025c*/ 	.word	0xffffffff


	//   ....[17]....
        /*0260*/ 	.word	0xffffffff


	//   ....[18]....
        /*0264*/ 	.word	0xffffffff


	//   ....[19]....
        /*0268*/ 	.word	0xffffffff


	//   ....[20]....
        /*026c*/ 	.word	0xffffffff


	//   ....[21]....
        /*0270*/ 	.word	0xffffffff


	//   ....[22]....
        /*0274*/ 	.word	0xffffffff


	//   ....[23]....
        /*0278*/ 	.word	0xffffffff


	//   ....[24]....
        /*027c*/ 	.word	0xffffffff


	//   ....[25]....
        /*0280*/ 	.word	0xffffffff


	//   ....[26]....
        /*0284*/ 	.word	0xffffffff


	//   ....[27]....
        /*0288*/ 	.word	0xffffffff


	//   ....[28]....
        /*028c*/ 	.word	0xffffffff


	//   ....[29]....
        /*0290*/ 	.word	0xffffffff


	//   ....[30]....
        /*0294*/ 	.word	0xffffffff


	//   ....[31]....
        /*0298*/ 	.word	0xffffffff


	//   ....[32]....
        /*029c*/ 	.word	0xffffffff


	//   ....[33]....
        /*02a0*/ 	.word	0xffffffff


	//   ....[34]....
        /*02a4*/ 	.word	0xffffffff


	//   ....[35]....
        /*02a8*/ 	.word	0xffffffff


	//   ....[36]....
        /*02ac*/ 	.word	0xffffffff


	//   ....[37]....
        /*02b0*/ 	.word	0xffffffff


	//   ....[38]....
        /*02b4*/ 	.word	0xffffffff


	//   ....[39]....
        /*02b8*/ 	.word	0xffffffff


	//   ....[40]....
        /*02bc*/ 	.word	0xffffffff


	//   ....[41]....
        /*02c0*/ 	.word	0xffffffff


	//   ....[42]....
        /*02c4*/ 	.word	0xffffffff


	//   ....[43]....
        /*02c8*/ 	.word	0xffffffff


	//   ....[44]....
        /*02cc*/ 	.word	0xffffffff


	//   ....[45]....
        /*02d0*/ 	.word	0xffffffff


	//   ....[46]....
        /*02d4*/ 	.word	0xffffffff


	//   ....[47]....
        /*02d8*/ 	.word	0xffffffff


	//   ....[48]....
        /*02dc*/ 	.word	0xffffffff


	//   ....[49]....
        /*02e0*/ 	.word	0xffffffff


	//   ....[50]....
        /*02e4*/ 	.word	0xffffffff


	//   ....[51]....
        /*02e8*/ 	.word	0xffffffff


	//   ....[52]....
        /*02ec*/ 	.word	0xffffffff


	//   ....[53]....
        /*02f0*/ 	.word	0xffffffff


	//   ....[54]....
        /*02f4*/ 	.word	0xffffffff


	//   ....[55]....
        /*02f8*/ 	.word	0xffffffff


	//   ....[56]....
        /*02fc*/ 	.word	0xffffffff


	//   ....[57]....
        /*0300*/ 	.word	0xffffffff


	//   ....[58]....
        /*0304*/ 	.word	0xffffffff


	//   ....[59]....
        /*0308*/ 	.word	0xffffffff


	//   ....[60]....
        /*030c*/ 	.word	0xffffffff


	//   ....[61]....
        /*0310*/ 	.word	0xffffffff


	//   ....[62]....
        /*0314*/ 	.word	0xffffffff


	//   ....[63]....
        /*0318*/ 	.word	0xffffffff


	//   ....[64]....
        /*031c*/ 	.word	0xffffffff


	//   ....[65]....
        /*0320*/ 	.word	0xffffffff


	//   ....[66]....
        /*0324*/ 	.word	0xffffffff


	//   ....[67]....
        /*0328*/ 	.word	0xffffffff


	//   ....[68]....
        /*032c*/ 	.word	0xffffffff


	//   ....[69]....
        /*0330*/ 	.word	0xffffffff


	//   ....[70]....
        /*0334*/ 	.word	0xffffffff


	//   ....[71]....
        /*0338*/ 	.word	0xffffffff


	//   ....[72]....
        /*033c*/ 	.word	0xffffffff


	//   ....[73]....
        /*0340*/ 	.word	0xffffffff


	//   ....[74]....
        /*0344*/ 	.word	0xffffffff


	//   ....[75]....
        /*0348*/ 	.word	0xffffffff


	//   ....[76]....
        /*034c*/ 	.word	0xffffffff


	//   ....[77]....
        /*0350*/ 	.word	0xffffffff


	//   ....[78]....
        /*0354*/ 	.word	0xffffffff


	//   ....[79]....
        /*0358*/ 	.word	0xffffffff


	//   ....[80]....
        /*035c*/ 	.word	0xffffffff


	//   ....[81]....
        /*0360*/ 	.word	0xffffffff


	//   ....[82]....
        /*0364*/ 	.word	0xffffffff


	//   ....[83]....
        /*0368*/ 	.word	0xffffffff


	//   ....[84]....
        /*036c*/ 	.word	0xffffffff


	//   ....[85]....
        /*0370*/ 	.word	0xffffffff


	//   ....[86]....
        /*0374*/ 	.word	0xffffffff


	//   ....[87]....
        /*0378*/ 	.word	0xffffffff


	//   ....[88]....
        /*037c*/ 	.word	0xffffffff


	//   ....[89]....
        /*0380*/ 	.word	0xffffffff


	//   ....[90]....
        /*0384*/ 	.word	0xffffffff


	//   ....[91]....
        /*0388*/ 	.word	0xffffffff


	//   ....[92]....
        /*038c*/ 	.word	0xffffffff


	//   ....[93]....
        /*0390*/ 	.word	0xffffffff


	//   ....[94]....
        /*0394*/ 	.word	0xffffffff


	//   ....[95]....
        /*0398*/ 	.word	0xffffffff


	//   ....[96]....
        /*039c*/ 	.word	0xffffffff


	//   ....[97]....
        /*03a0*/ 	.word	0xffffffff


	//   ....[98]....
        /*03a4*/ 	.word	0xffffffff


	//   ....[99]....
        /*03a8*/ 	.word	0xffffffff


	//   ....[100]....
        /*03ac*/ 	.word	0xffffffff


	//   ....[101]....
        /*03b0*/ 	.word	0xffffffff


	//   ....[102]....
        /*03b4*/ 	.word	0xffffffff


	//   ....[103]....
        /*03b8*/ 	.word	0xffffffff


	//   ....[104]....
        /*03bc*/ 	.word	0xffffffff


	//   ....[105]....
        /*03c0*/ 	.word	0xffffffff


	//   ....[106]....
        /*03c4*/ 	.word	0xffffffff


	//   ....[107]....
        /*03c8*/ 	.word	0xffffffff


	//   ....[108]....
        /*03cc*/ 	.word	0xffffffff


	//   ....[109]....
        /*03d0*/ 	.word	0xffffffff


	//   ....[110]....
        /*03d4*/ 	.word	0xffffffff


	//   ....[111]....
        /*03d8*/ 	.word	0xffffffff


	//   ....[112]....
        /*03dc*/ 	.word	0xffffffff


	//   ....[113]....
        /*03e0*/ 	.word	0xffffffff


	//   ....[114]....
        /*03e4*/ 	.word	0xffffffff


	//   ....[115]....
        /*03e8*/ 	.word	0xffffffff


	//   ....[116]....
        /*03ec*/ 	.word	0xffffffff


	//   ....[117]....
        /*03f0*/ 	.word	0xffffffff


	//   ....[118]....
        /*03f4*/ 	.word	0xffffffff


	//   ....[119]....
        /*03f8*/ 	.word	0xffffffff


	//   ....[120]....
        /*03fc*/ 	.word	0xffffffff


	//   ....[121]....
        /*0400*/ 	.word	0xffffffff


	//   ....[122]....
        /*0404*/ 	.word	0xffffffff


	//   ....[123]....
        /*0408*/ 	.word	0xffffffff


	//   ....[124]....
        /*040c*/ 	.word	0xffffffff


	//   ....[125]....
        /*0410*/ 	.word	0xffffffff


	//   ....[126]....
        /*0414*/ 	.word	0xffffffff


	//   ....[127]....
        /*0418*/ 	.word	0xffffffff


	//   ....[128]....
        /*041c*/ 	.word	0xffffffff


	//   ....[129]....
        /*0420*/ 	.word	0xffffffff


	//   ....[130]....
        /*0424*/ 	.word	0xffffffff


	//   ....[131]....
        /*0428*/ 	.word	0xffffffff


	//   ....[132]....
        /*042c*/ 	.word	0xffffffff


	//   ....[133]....
        /*0430*/ 	.word	0xffffffff


	//   ....[134]....
        /*0434*/ 	.word	0xffffffff


	//   ....[135]....
        /*0438*/ 	.word	0xffffffff


	//   ....[136]....
        /*043c*/ 	.word	0xffffffff


	//   ....[137]....
        /*0440*/ 	.word	0xffffffff


	//   ....[138]....
        /*0444*/ 	.word	0xffffffff


	//   ....[139]....
        /*0448*/ 	.word	0xffffffff


	//   ....[140]....
        /*044c*/ 	.word	0xffffffff


	//   ....[141]....
        /*0450*/ 	.word	0xffffffff


	//   ....[142]....
        /*0454*/ 	.word	0xffffffff


	//   ....[143]....
        /*0458*/ 	.word	0xffffffff


	//   ....[144]....
        /*045c*/ 	.word	0xffffffff


	//   ....[145]....
        /*0460*/ 	.word	0xffffffff


	//   ....[146]....
        /*0464*/ 	.word	0xffffffff


	//   ....[147]....
        /*0468*/ 	.word	0xffffffff


	//   ....[148]....
        /*046c*/ 	.word	0xffffffff


	//   ....[149]....
        /*0470*/ 	.word	0xffffffff


	//   ....[150]....
        /*0474*/ 	.word	0xffffffff


	//   ....[151]....
        /*0478*/ 	.word	0xffffffff


	//   ....[152]....
        /*047c*/ 	.word	0xffffffff


	//   ....[153]....
        /*0480*/ 	.word	0xffffffff


	//   ....[154]....
        /*0484*/ 	.word	0xffffffff


	//   ....[155]....
        /*0488*/ 	.word	0xffffffff


	//   ....[156]....
        /*048c*/ 	.word	0xffffffff


	//   ....[157]....
        /*0490*/ 	.word	0xffffffff


	//   ....[158]....
        /*0494*/ 	.word	0xffffffff


	//   ....[159]....
        /*0498*/ 	.word	0xffffffff


	//   ....[160]....
        /*049c*/ 	.word	0xffffffff


	//   ....[161]....
        /*04a0*/ 	.word	0xffffffff


	//   ....[162]....
        /*04a4*/ 	.word	0xffffffff


	//   ....[163]....
        /*04a8*/ 	.word	0xffffffff


	//   ....[164]....
        /*04ac*/ 	.word	0xffffffff


	//   ....[165]....
        /*04b0*/ 	.word	0xffffffff


	//   ....[166]....
        /*04b4*/ 	.word	0xffffffff


	//   ....[167]....
        /*04b8*/ 	.word	0xffffffff


	//   ....[168]....
        /*04bc*/ 	.word	0xffffffff


	//   ....[169]....
        /*04c0*/ 	.word	0xffffffff


	//   ....[170]....
        /*04c4*/ 	.word	0xffffffff


	//   ....[171]....
        /*04c8*/ 	.word	0xffffffff


	//   ....[172]....
        /*04cc*/ 	.word	0xffffffff


	//   ....[173]....
        /*04d0*/ 	.word	0xffffffff


	//   ....[174]....
        /*04d4*/ 	.word	0xffffffff


	//   ....[175]....
        /*04d8*/ 	.word	0xffffffff


	//   ....[176]....
        /*04dc*/ 	.word	0xffffffff


	//   ....[177]....
        /*04e0*/ 	.word	0xffffffff


	//   ....[178]....
        /*04e4*/ 	.word	0xffffffff


	//   ....[179]....
        /*04e8*/ 	.word	0xffffffff


	//   ....[180]....
        /*04ec*/ 	.word	0xffffffff


	//   ....[181]....
        /*04f0*/ 	.word	0xffffffff


	//   ....[182]....
        /*04f4*/ 	.word	0xffffffff


	//   ....[183]....
        /*04f8*/ 	.word	0xffffffff


	//   ....[184]....
        /*04fc*/ 	.word	0xffffffff


	//   ....[185]....
        /*0500*/ 	.word	0xffffffff


	//   ....[186]....
        /*0504*/ 	.word	0xffffffff


	//   ....[187]....
        /*0508*/ 	.word	0xffffffff


	//   ....[188]....
        /*050c*/ 	.word	0xffffffff


	//   ....[189]....
        /*0510*/ 	.word	0xffffffff


	//   ....[190]....
        /*0514*/ 	.word	0xffffffff


	//   ....[191]....
        /*0518*/ 	.word	0xffffffff


	//   ....[192]....
        /*051c*/ 	.word	0xffffffff


	//   ....[193]....
        /*0520*/ 	.word	0xffffffff


	//   ....[194]....
        /*0524*/ 	.word	0xffffffff


	//   ....[195]....
        /*0528*/ 	.word	0xffffffff


	//   ....[196]....
        /*052c*/ 	.word	0xffffffff


	//   ....[197]....
        /*0530*/ 	.word	0xffffffff


	//   ....[198]....
        /*0534*/ 	.word	0xffffffff


	//   ....[199]....
        /*0538*/ 	.word	0xffffffff


	//   ....[200]....
        /*053c*/ 	.word	0xffffffff


	//   ....[201]....
        /*0540*/ 	.word	0xffffffff


	//   ....[202]....
        /*0544*/ 	.word	0xffffffff


	//   ....[203]....
        /*0548*/ 	.word	0xffffffff


	//   ....[204]....
        /*054c*/ 	.word	0xffffffff


	//   ....[205]....
        /*0550*/ 	.word	0xffffffff


	//   ....[206]....
        /*0554*/ 	.word	0xffffffff


	//   ....[207]....
        /*0558*/ 	.word	0xffffffff


	//   ....[208]....
        /*055c*/ 	.word	0xffffffff


	//   ....[209]....
        /*0560*/ 	.word	0xffffffff


	//   ....[210]....
        /*0564*/ 	.word	0xffffffff


	//   ....[211]....
        /*0568*/ 	.word	0xffffffff


	//   ....[212]....
        /*056c*/ 	.word	0xffffffff


	//   ....[213]....
        /*0570*/ 	.word	0xffffffff


	//   ....[214]....
        /*0574*/ 	.word	0xffffffff


	//   ....[215]....
        /*0578*/ 	.word	0xffffffff


	//   ....[216]....
        /*057c*/ 	.word	0xffffffff


	//   ....[217]....
        /*0580*/ 	.word	0xffffffff


	//   ....[218]....
        /*0584*/ 	.word	0xffffffff


	//   ....[219]....
        /*0588*/ 	.word	0xffffffff


	//   ....[220]....
        /*058c*/ 	.word	0xffffffff


	//   ....[221]....
        /*0590*/ 	.word	0xffffffff


	//   ....[222]....
        /*0594*/ 	.word	0xffffffff


	//   ....[223]....
        /*0598*/ 	.word	0xffffffff


	//   ....[224]....
        /*059c*/ 	.word	0xffffffff


	//   ....[225]....
        /*05a0*/ 	.word	0xffffffff


	//   ....[226]....
        /*05a4*/ 	.word	0xffffffff


	//   ....[227]....
        /*05a8*/ 	.word	0xffffffff


	//   ....[228]....
        /*05ac*/ 	.word	0xffffffff


	//   ....[229]....
        /*05b0*/ 	.word	0xffffffff


	//   ....[230]....
        /*05b4*/ 	.word	0xffffffff


	//   ....[231]....
        /*05b8*/ 	.word	0x0500000f


	//   ....[232]....
        /*05bc*/ 	.word	0x0500000f


	//   ....[233]....
        /*05c0*/ 	.word	0x0500000f


	//   ....[234]....
        /*05c4*/ 	.word	0x0500000f


	//   ....[235]....
        /*05c8*/ 	.word	0x0500000f


	//   ....[236]....
        /*05cc*/ 	.word	0x0500000f


	//   ....[237]....
        /*05d0*/ 	.word	0x0500000f


	//   ....[238]....
        /*05d4*/ 	.word	0x0500000f


	//   ....[239]....
        /*05d8*/ 	.word	0x0500000f


	//   ....[240]....
        /*05dc*/ 	.word	0x0500000f


	//   ....[241]....
        /*05e0*/ 	.word	0x0500000f


	//   ....[242]....
        /*05e4*/ 	.word	0x0500000f


	//   ....[243]....
        /*05e8*/ 	.word	0x0500000f


	//   ....[244]....
        /*05ec*/ 	.word	0x0500000f


	//   ....[245]....
        /*05f0*/ 	.word	0x0500000f


	//   ....[246]....
        /*05f4*/ 	.word	0x0500000f


	//   ....[247]....
        /*05f8*/ 	.word	0x0500000f


	//   ....[248]....
        /*05fc*/ 	.word	0x0500000f


	//   ....[249]....
        /*0600*/ 	.word	0x0500000f


	//   ....[250]....
        /*0604*/ 	.word	0x0500000f


	//   ....[251]....
        /*0608*/ 	.word	0x0500000f


	//   ....[252]....
        /*060c*/ 	.word	0x0500000f


	//   ....[253]....
        /*0610*/ 	.word	0x0500000f


	//   ....[254]....
        /*0614*/ 	.word	0x0500000f


	//   ....[255]....
        /*0618*/ 	.word	0x0500000f


	//   ....[0]....
        /*061c*/ 	.word	0x0500000f


	//   ....[1]....
        /*0620*/ 	.word	0x0500000f


	//   ....[2]....
        /*0624*/ 	.word	0x0500000f


	//   ....[3]....
        /*0628*/ 	.word	0x0500000f


	//   ....[4]....
        /*062c*/ 	.word	0x0500000f


	//   ....[5]....
        /*0630*/ 	.word	0x0500000f


	//   ....[6]....
        /*0634*/ 	.word	0x0500000f


	//   ....[7]....
        /*0638*/ 	.word	0x0500000f


	//   ....[8]....
        /*063c*/ 	.word	0x0500000f


	//   ....[9]....
        /*0640*/ 	.word	0x0500000f


	//   ....[10]....
        /*0644*/ 	.word	0x0500000f


	//   ....[11]....
        /*0648*/ 	.word	0x0500000f


	//   ....[12]....
        /*064c*/ 	.word	0x0500000f


	//   ....[13]....
        /*0650*/ 	.word	0x0500000f


	//   ....[14]....
        /*0654*/ 	.word	0x0500000f


	//   ....[15]....
        /*0658*/ 	.word	0x0500000f


	//   ....[16]....
        /*065c*/ 	.word	0x0500000f


	//   ....[17]....
        /*0660*/ 	.word	0x0500000f


	//   ....[18]....
        /*0664*/ 	.word	0x0500000f


	//   ....[19]....
        /*0668*/ 	.word	0x0500000f


	//   ....[20]....
        /*066c*/ 	.word	0x0500000f


	//   ....[21]....
        /*0670*/ 	.word	0x0500000f


	//   ....[22]....
        /*0674*/ 	.word	0x0500000f


	//   ....[23]....
        /*0678*/ 	.word	0x0500000f


	//   ....[24]....
        /*067c*/ 	.word	0x0500000f


	//----- nvinfo : EIATTR_COOP_GROUP_INSTR_OFFSETS
	.align		4
.L_294:
        /*0680*/ 	.byte	0x04, 0x28
        /*0682*/ 	.short	(.L_296 - .L_295)


	//   ....[0]....
.L_295:
        /*0684*/ 	.word	0x00000080


	//   ....[1]....
        /*0688*/ 	.word	0x00000090


	//   ....[2]....
        /*068c*/ 	.word	0x000002d0


	//   ....[3]....
        /*0690*/ 	.word	0x00000430


	//   ....[4]....
        /*0694*/ 	.word	0x00000550


	//   ....[5]....
        /*0698*/ 	.word	0x000006b0


	//   ....[6]....
        /*069c*/ 	.word	0x00001ed0


	//   ....[7]....
        /*06a0*/ 	.word	0x000030e0


	//   ....[8]....
        /*06a4*/ 	.word	0x00003110


	//   ....[9]....
        /*06a8*/ 	.word	0x000039b0


	//   ....[10]....
        /*06ac*/ 	.word	0x000039e0


	//   ....[11]....
        /*06b0*/ 	.word	0x00004650


	//   ....[12]....
        /*06b4*/ 	.word	0x00004700


	//   ....[13]....
        /*06b8*/ 	.word	0x00006a40


	//   ....[14]....
        /*06bc*/ 	.word	0x00007260


	//   ....[15]....
        /*06c0*/ 	.word	0x00007280


	//   ....[16]....
        /*06c4*/ 	.word	0x00007290


	//   ....[17]....
        /*06c8*/ 	.word	0x00007df0


	//   ....[18]....
        /*06cc*/ 	.word	0x00007e40


	//   ....[19]....
        /*06d0*/ 	.word	0x0000a950


	//   ....[20]....
        /*06d4*/ 	.word	0x0000a960


	//   ....[21]....
        /*06d8*/ 	.word	0x0000a9a0


	//   ....[22]....
        /*06dc*/ 	.word	0x0000a9b0


	//   ....[23]....
        /*06e0*/ 	.word	0x0000c620


	//   ....[24]....
        /*06e4*/ 	.word	0x0000c630


	//   ....[25]....
        /*06e8*/ 	.word	0x0000c660


	//   ....[26]....
        /*06ec*/ 	.word	0x0000c670


	//   ....[27]....
        /*06f0*/ 	.word	0x0000d720


	//   ....[28]....
        /*06f4*/ 	.word	0x0000d730


	//   ....[29]....
        /*06f8*/ 	.word	0x0000d740


	//   ....[30]....
        /*06fc*/ 	.word	0x0000d760


	//   ....[31]....
        /*0700*/ 	.word	0x0000d790


	//   ....[32]....
        /*0704*/ 	.word	0x0000d7f0


	//   ....[33]....
        /*0708*/ 	.word	0x0000d830


	//   ....[34]....
        /*070c*/ 	.word	0x0000d870


	//   ....[35]....
        /*0710*/ 	.word	0x0000d8b0


	//   ....[36]....
        /*0714*/ 	.word	0x0000d8e0


	//   ....[37]....
        /*0718*/ 	.word	0x0000d910


	//   ....[38]....
        /*071c*/ 	.word	0x0000d980


	//   ....[39]....
        /*0720*/ 	.word	0x0000d9f0


	//   ....[40]....
        /*0724*/ 	.word	0x0000da20


	//   ....[41]....
        /*0728*/ 	.word	0x0000da50


	//   ....[42]....
        /*072c*/ 	.word	0x0000da80


	//   ....[43]....
        /*0730*/ 	.word	0x0000dab0


	//   ....[44]....
        /*0734*/ 	.word	0x0000db00


	//   ....[45]....
        /*0738*/ 	.word	0x0000db50


	//   ....[46]....
        /*073c*/ 	.word	0x0000db80


	//   ....[47]....
        /*0740*/ 	.word	0x0000dbb0


	//   ....[48]....
        /*0744*/ 	.word	0x0000dbe0


	//   ....[49]....
        /*0748*/ 	.word	0x0000dc10


	//   ....[50]....
        /*074c*/ 	.word	0x0000dc40


	//   ....[51]....
        /*0750*/ 	.word	0x0000dc70


	//   ....[52]....
        /*0754*/ 	.word	0x0000dca0


	//   ....[53]....
        /*0758*/ 	.word	0x0000dcd0


	//   ....[54]....
        /*075c*/ 	.word	0x0000dd00


	//   ....[55]....
        /*0760*/ 	.word	0x0000dd30


	//   ....[56]....
        /*0764*/ 	.word	0x0000dd60


	//   ....[57]....
        /*0768*/ 	.word	0x0000dd90


	//   ....[58]....
        /*076c*/ 	.word	0x0000ddc0


	//   ....[59]....
        /*0770*/ 	.word	0x0000ddf0


	//   ....[60]....
        /*0774*/ 	.word	0x0000de20


	//   ....[61]....
        /*0778*/ 	.word	0x0000de50


	//   ....[62]....
        /*077c*/ 	.word	0x0000de80


	//   ....[63]....
        /*0780*/ 	.word	0x0000deb0


	//   ....[64]....
        /*0784*/ 	.word	0x0000dec0


	//   ....[65]....
        /*0788*/ 	.word	0x0000ded0


	//   ....[66]....
        /*078c*/ 	.word	0x0000dee0


	//   ....[67]....
        /*0790*/ 	.word	0x0000def0


	//   ....[68]....
        /*0794*/ 	.word	0x0000df00


	//   ....[69]....
        /*0798*/ 	.word	0x0000df30


	//   ....[70]....
        /*079c*/ 	.word	0x0000df40


	//   ....[71]....
        /*07a0*/ 	.word	0x0000df60


	//   ....[72]....
        /*07a4*/ 	.word	0x0000df80


	//   ....[73]....
        /*07a8*/ 	.word	0x0000df90


	//   ....[74]....
        /*07ac*/ 	.word	0x0000dfa0


	//   ....[75]....
        /*07b0*/ 	.word	0x0000dfb0


	//   ....[76]....
        /*07b4*/ 	.word	0x0000dfc0


	//   ....[77]....
        /*07b8*/ 	.word	0x0000dfd0


	//   ....[78]....
        /*07bc*/ 	.word	0x0000dff0


	//   ....[79]....
        /*07c0*/ 	.word	0x0000e000


	//   ....[80]....
        /*07c4*/ 	.word	0x0000e020


	//   ....[81]....
        /*07c8*/ 	.word	0x0000e050


	//   ....[82]....
        /*07cc*/ 	.word	0x0000e080


	//   ....[83]....
        /*07d0*/ 	.word	0x0000e090


	//   ....[84]....
        /*07d4*/ 	.word	0x0000e0a0


	//   ....[85]....
        /*07d8*/ 	.word	0x0000e0b0


	//   ....[86]....
        /*07dc*/ 	.word	0x0000e0c0


	//   ....[87]....
        /*07e0*/ 	.word	0x0000e0d0


	//   ....[88]....
        /*07e4*/ 	.word	0x0000e0e0


	//   ....[89]....
        /*07e8*/ 	.word	0x0000e100


	//   ....[90]....
        /*07ec*/ 	.word	0x0000e130


	//   ....[91]....
        /*07f0*/ 	.word	0x0000e160


	//   ....[92]....
        /*07f4*/ 	.word	0x0000e190


	//   ....[93]....
        /*07f8*/ 	.word	0x0000e1c0


	//   ....[94]....
        /*07fc*/ 	.word	0x0000e1f0


	//   ....[95]....
        /*0800*/ 	.word	0x0000e220


	//   ....[96]....
        /*0804*/ 	.word	0x0000e250


	//   ....[97]....
        /*0808*/ 	.word	0x0000e280


	//   ....[98]....
        /*080c*/ 	.word	0x0000e2b0


	//   ....[99]....
        /*0810*/ 	.word	0x0000e2e0


	//   ....[100]....
        /*0814*/ 	.word	0x0000e310


	//   ....[101]....
        /*0818*/ 	.word	0x0000e340


	//   ....[102]....
        /*081c*/ 	.word	0x0000e370


	//   ....[103]....
        /*0820*/ 	.word	0x0000e3a0


	//   ....[104]....
        /*0824*/ 	.word	0x0000e3c0


	//   ....[105]....
        /*0828*/ 	.word	0x0000e3d0


	//   ....[106]....
        /*082c*/ 	.word	0x0000e3e0


	//   ....[107]....
        /*0830*/ 	.word	0x0000e3f0


	//   ....[108]....
        /*0834*/ 	.word	0x0000e400


	//   ....[109]....
        /*0838*/ 	.word	0x0000e410


	//   ....[110]....
        /*083c*/ 	.word	0x0000e420


	//   ....[111]....
        /*0840*/ 	.word	0x0000e430


	//   ....[112]....
        /*0844*/ 	.word	0x0000e460


	//   ....[113]....
        /*0848*/ 	.word	0x0000e470


	//   ....[114]....
        /*084c*/ 	.word	0x0000e480


	//   ....[115]....
        /*0850*/ 	.word	0x0000e4b0


	//   ....[116]....
        /*0854*/ 	.word	0x0000e4d0


	//   ....[117]....
        /*0858*/ 	.word	0x0000e500


	//   ....[118]....
        /*085c*/ 	.word	0x0000e530


	//   ....[119]....
        /*0860*/ 	.word	0x0000e560


	//   ....[120]....
        /*0864*/ 	.word	0x0000e590


	//   ....[121]....
        /*0868*/ 	.word	0x0000e5c0


	//   ....[122]....
        /*086c*/ 	.word	0x0000e5f0


	//   ....[123]....
        /*0870*/ 	.word	0x0000f030


	//   ....[124]....
        /*0874*/ 	.word	0x0000f040


	//   ....[125]....
        /*0878*/ 	.word	0x0000f050


	//   ....[126]....
        /*087c*/ 	.word	0x0000f060


	//   ....[127]....
        /*0880*/ 	.word	0x0000f940


	//   ....[128]....
        /*0884*/ 	.word	0x0000f960


	//   ....[129]....
        /*0888*/ 	.word	0x0000faa0


	//   ....[130]....
        /*088c*/ 	.word	0x0000fac0


	//   ....[131]....
        /*0890*/ 	.word	0x0000fbc0


	//   ....[132]....
        /*0894*/ 	.word	0x0000fbe0


	//   ....[133]....
        /*0898*/ 	.word	0x0000fcf0


	//   ....[134]....
        /*089c*/ 	.word	0x0000fd10


	//   ....[135]....
        /*08a0*/ 	.word	0x00010190


	//   ....[136]....
        /*08a4*/ 	.word	0x000101a0


	//   ....[137]....
        /*08a8*/ 	.word	0x00010980


	//   ....[138]....
        /*08ac*/ 	.word	0x00010990


	//   ....[139]....
        /*08b0*/ 	.word	0x00011a80


	//   ....[140]....
        /*08b4*/ 	.word	0x00011ab0


	//   ....[141]....
        /*08b8*/ 	.word	0x00011bd0


	//   ....[142]....
        /*08bc*/ 	.word	0x00011bf0


	//   ....[143]....
        /*08c0*/ 	.word	0x00011cf0


	//   ....[144]....
        /*08c4*/ 	.word	0x00011d10


	//   ....[145]....
        /*08c8*/ 	.word	0x00011e20


	//   ....[146]....
        /*08cc*/ 	.word	0x00011e40


	//   ....[147]....
        /*08d0*/ 	.word	0x00011fd0


	//   ....[148]....
        /*08d4*/ 	.word	0x000121e0


	//   ....[149]....
        /*08d8*/ 	.word	0x00012210


	//   ....[150]....
        /*08dc*/ 	.word	0x00012240


	//   ....[151]....
        /*08e0*/ 	.word	0x00012270


	//   ....[152]....
        /*08e4*/ 	.word	0x000122a0


	//   ....[153]....
        /*08e8*/ 	.word	0x000122f0


	//   ....[154]....
        /*08ec*/ 	.word	0x00012470


	//   ....[155]....
        /*08f0*/ 	.word	0x000124a0


	//   ....[156]....
        /*08f4*/ 	.word	0x000124d0


	//   ....[157]....
        /*08f8*/ 	.word	0x00012500


	//   ....[158]....
        /*08fc*/ 	.word	0x00012530


	//   ....[159]....
        /*0900*/ 	.word	0x00012560


	//   ....[160]....
        /*0904*/ 	.word	0x000125f0


	//   ....[161]....
        /*0908*/ 	.word	0x00012650


	//   ....[162]....
        /*090c*/ 	.word	0x00012660


	//   ....[163]....
        /*0910*/ 	.word	0x000126b0


	//   ....[164]....
        /*0914*/ 	.word	0x00014bb0


	//   ....[165]....
        /*0918*/ 	.word	0x00014be0


	//   ....[166]....
        /*091c*/ 	.word	0x00014c10


	//   ....[167]....
        /*0920*/ 	.word	0x00014d20


	//   ....[168]....
        /*0924*/ 	.word	0x00014d30


	//   ....[169]....
        /*0928*/ 	.word	0x00014dc0


	//   ....[170]....
        /*092c*/ 	.word	0x00014dd0


	//   ....[171]....
        /*0930*/ 	.word	0x00014de0


	//   ....[172]....
        /*0934*/ 	.word	0x00014e70


	//   ....[173]....
        /*0938*/ 	.word	0x00014f10


	//   ....[174]....
        /*093c*/ 	.word	0x000152e0


	//   ....[175]....
        /*0940*/ 	.word	0x00015320


	//   ....[176]....
        /*0944*/ 	.word	0x00015350


	//   ....[177]....
        /*0948*/ 	.word	0x00015370


	//   ....[178]....
        /*094c*/ 	.word	0x00015440


	//   ....[179]....
        /*0950*/ 	.word	0x00015450


	//   ....[180]....
        /*0954*/ 	.word	0x000154e0


	//   ....[181]....
        /*0958*/ 	.word	0x000154f0


	//   ....[182]....
        /*095c*/ 	.word	0x00015500


	//   ....[183]....
        /*0960*/ 	.word	0x00015510


	//   ....[184]....
        /*0964*/ 	.word	0x00015d70


	//   ....[185]....
        /*0968*/ 	.word	0x00015da0


	//   ....[186]....
        /*096c*/ 	.word	0x00015e00


	//   ....[187]....
        /*0970*/ 	.word	0x00015e50


	//   ....[188]....
        /*0974*/ 	.word	0x00015ea0


	//   ....[189]....
        /*0978*/ 	.word	0x00015f00


	//   ....[190]....
        /*097c*/ 	.word	0x00015f20


	//   ....[191]....
        /*0980*/ 	.word	0x00015f60


	//   ....[192]....
        /*0984*/ 	.word	0x00016940


	//   ....[193]....
        /*0988*/ 	.word	0x00016950


	//   ....[194]....
        /*098c*/ 	.word	0x00016960


	//   ....[195]....
        /*0990*/ 	.word	0x000169a0


	//   ....[196]....
        /*0994*/ 	.word	0x000169e0


	//   ....[197]....
        /*0998*/ 	.word	0x000169f0


	//   ....[198]....
        /*099c*/ 	.word	0x00016a50


	//   ....[199]....
        /*09a0*/ 	.word	0x00016a80


	//   ....[200]....
        /*09a4*/ 	.word	0x00016ac0


	//   ....[201]....
        /*09a8*/ 	.word	0x00016b20


	//   ....[202]....
        /*09ac*/ 	.word	0x00016f30


	//   ....[203]....
        /*09b0*/ 	.word	0x00016f40


	//   ....[204]....
        /*09b4*/ 	.word	0x00016f50


	//   ....[205]....
        /*09b8*/ 	.word	0x00016f60


	//   ....[206]....
        /*09bc*/ 	.word	0x00016f70


	//   ....[207]....
        /*09c0*/ 	.word	0x00016fd0


	//   ....[208]....
        /*09c4*/ 	.word	0x00016fe0


	//   ....[209]....
        /*09c8*/ 	.word	0x00017040


	//   ....[210]....
        /*09cc*/ 	.word	0x00017070


	//   ....[211]....
        /*09d0*/ 	.word	0x000170b0


	//   ....[212]....
        /*09d4*/ 	.word	0x00018690


	//   ....[213]....
        /*09d8*/ 	.word	0x000186e0


	//   ....[214]....
        /*09dc*/ 	.word	0x00018710


	//   ....[215]....
        /*09e0*/ 	.word	0x00018740


	//   ....[216]....
        /*09e4*/ 	.word	0x00018770


	//   ....[217]....
        /*09e8*/ 	.word	0x00018780


	//   ....[218]....
        /*09ec*/ 	.word	0x000187b0


	//   ....[219]....
        /*09f0*/ 	.word	0x00018800


	//   ....[220]....
        /*09f4*/ 	.word	0x00018960


	//   ....[221]....
        /*09f8*/ 	.word	0x00018990


	//   ....[222]....
        /*09fc*/ 	.word	0x000189d0


	//   ....[223]....
        /*0a00*/ 	.word	0x00018a00


	//   ....[224]....
        /*0a04*/ 	.word	0x00018a30


	//   ....[225]....
        /*0a08*/ 	.word	0x00018a60


	//   ....[226]....
        /*0a0c*/ 	.word	0x00018b00


	//   ....[227]....
        /*0a10*/ 	.word	0x00018b50


	//   ....[228]....
        /*0a14*/ 	.word	0x00018b60


	//   ....[229]....
        /*0a18*/ 	.word	0x00018ba0


	//   ....[230]....
        /*0a1c*/ 	.word	0x00019660


	//   ....[231]....
        /*0a20*/ 	.word	0x00019c90


	//   ....[232]....
        /*0a24*/ 	.word	0x00019d70


	//   ....[233]....
        /*0a28*/ 	.word	0x00019e30


	//   ....[234]....
        /*0a2c*/ 	.word	0x00019fc0


	//   ....[235]....
        /*0a30*/ 	.word	0x0001a050


	//   ....[236]....
        /*0a34*/ 	.word	0x0001a0b0


	//   ....[237]....
        /*0a38*/ 	.word	0x0001a1b0


	//   ....[238]....
        /*0a3c*/ 	.word	0x0001a210


	//   ....[239]....
        /*0a40*/ 	.word	0x0001a2e0


	//   ....[240]....
        /*0a44*/ 	.word	0x0001a3a0


	//   ....[241]....
        /*0a48*/ 	.word	0x0001a470


	//   ....[242]....
        /*0a4c*/ 	.word	0x0001a5f0


	//   ....[243]....
        /*0a50*/ 	.word	0x0001a6b0


	//   ....[244]....
        /*0a54*/ 	.word	0x0001a800


	//   ....[245]....
        /*0a58*/ 	.word	0x0001a850


	//   ....[246]....
        /*0a5c*/ 	.word	0x0001a950


	//   ....[247]....
        /*0a60*/ 	.word	0x0001aa00


	//   ....[248]....
        /*0a64*/ 	.word	0x0001aa60


	//   ....[249]....
        /*0a68*/ 	.word	0x0001ab00


	//   ....[250]....
        /*0a6c*/ 	.word	0x0001abc0


	//   ....[251]....
        /*0a70*/ 	.word	0x0001acb0


	//   ....[252]....
        /*0a74*/ 	.word	0x0001ad50


	//   ....[253]....
        /*0a78*/ 	.word	0x0001adc0


	//   ....[254]....
        /*0a7c*/ 	.word	0x0001ae40


	//   ....[255]....
        /*0a80*/ 	.word	0x0001af00


	//   ....[0]....
        /*0a84*/ 	.word	0x0001af80


	//   ....[1]....
        /*0a88*/ 	.word	0x0001b060


	//   ....[2]....
        /*0a8c*/ 	.word	0x0001b0e0


	//   ....[3]....
        /*0a90*/ 	.word	0x0001b1a0


	//   ....[4]....
        /*0a94*/ 	.word	0x0001b2d0


	//   ....[5]....
        /*0a98*/ 	.word	0x0001b360


	//   ....[6]....
        /*0a9c*/ 	.word	0x0001b3c0


	//   ....[7]....
        /*0aa0*/ 	.word	0x0001b4a0


	//   ....[8]....
        /*0aa4*/ 	.word	0x0001b500


	//   ....[9]....
        /*0aa8*/ 	.word	0x0001b5d0


	//   ....[10]....
        /*0aac*/ 	.word	0x0001b630


	//   ....[11]....
        /*0ab0*/ 	.word	0x0001b700


	//   ....[12]....
        /*0ab4*/ 	.word	0x0001b760


	//   ....[13]....
        /*0ab8*/ 	.word	0x0001b830


	//   ....[14]....
        /*0abc*/ 	.word	0x0001b920


	//   ....[15]....
        /*0ac0*/ 	.word	0x0001b9b0


	//   ....[16]....
        /*0ac4*/ 	.word	0x0001ba10


	//   ....[17]....
        /*0ac8*/ 	.word	0x0001bae0


	//   ....[18]....
        /*0acc*/ 	.word	0x0001bb40


	//   ....[19]....
        /*0ad0*/ 	.word	0x0001bc10


	//   ....[20]....
        /*0ad4*/ 	.word	0x0001bc70


	//   ....[21]....
        /*0ad8*/ 	.word	0x0001bd40


	//   ....[22]....
        /*0adc*/ 	.word	0x0001bda0


	//   ....[23]....
        /*0ae0*/ 	.word	0x0001be70


	//   ....[24]....
        /*0ae4*/ 	.word	0x0001c0c0


	//----- nvinfo : EIATTR_REG_RECONFIG
	.align		4
.L_296:
        /*0ae8*/ 	.byte	0x01, 0x54
	.zero		2


	//----- nvinfo : EIATTR_SYSCALL_OFFSETS
	.align		4
        /*0aec*/ 	.byte	0x04, 0x46
        /*0aee*/ 	.short	(.L_298 - .L_297)


	//   ....[0]....
.L_297:
        /*0af0*/ 	.word	0x00002050


	//   ....[1]....
        /*0af4*/ 	.word	0x00013e60


	//   ....[2]....
        /*0af8*/ 	.word	0x00013fd0


	//   ....[3]....
        /*0afc*/ 	.word	0x00014120


	//   ....[4]....
        /*0b00*/ 	.word	0x00014260


	//   ....[5]....
        /*0b04*/ 	.word	0x000159e0


	//----- nvinfo : EIATTR_MBARRIER_INSTR_OFFSETS
	.align		4
.L_298:
        /*0b08*/ 	.byte	0x04, 0x39
        /*0b0a*/ 	.short	(.L_300 - .L_299)


	//   ....[0]....
.L_299:
        /*0b0c*/ 	.word	0x00000180
        /*0b10*/ 	.word	0x000000ff
        /*0b14*/ 	.word	0x00033400
        /*0b18*/ 	.short	0x0100
        /*0b1a*/ 	.byte	0x08
	.zero		1


	//   ....[1]....
        /*0b1c*/ 	.word	0x00000190
        /*0b20*/ 	.word	0x000000ff
        /*0b24*/ 	.word	0x00033420
        /*0b28*/ 	.short	0x0100
        /*0b2a*/ 	.byte	0x08
	.zero		1


	//   ....[2]....
        /*0b2c*/ 	.word	0x00000280
        /*0b30*/ 	.word	0x000000ff
        /*0b34*/ 	.word	0x00033430
        /*0b38*/ 	.short	0x0100
        /*0b3a*/ 	.byte	0x08
	.zero		1


	//   ....[3]....
        /*0b3c*/ 	.word	0x00000290
        /*0b40*/ 	.word	0x000000ff
        /*0b44*/ 	.word	0x00033440
        /*0b48*/ 	.short	0x0100
        /*0b4a*/ 	.byte	0x08
	.zero		1


	//   ....[4]....
        /*0b4c*/ 	.word	0x000002a0
        /*0b50*/ 	.word	0x000000ff
        /*0b54*/ 	.word	0x00033438
        /*0b58*/ 	.short	0x0100
        /*0b5a*/ 	.byte	0x08
	.zero		1


	//   ....[5]....
        /*0b5c*/ 	.word	0x000002b0
        /*0b60*/ 	.word	0x000000ff
        /*0b64*/ 	.word	0x00033448
        /*0b68*/ 	.short	0x0100
        /*0b6a*/ 	.byte	0x08
	.zero		1


	//   ....[6]....
        /*0b6c*/ 	.word	0x000003e0
        /*0b70*/ 	.word	0x000000ff
        /*0b74*/ 	.word	0x00033450
        /*0b78*/ 	.short	0x0100
        /*0b7a*/ 	.byte	0x08
	.zero		1


	//   ....[7]....
        /*0b7c*/ 	.word	0x000003f0
        /*0b80*/ 	.word	0x000000ff
        /*0b84*/ 	.word	0x00033460
        /*0b88*/ 	.short	0x0100
        /*0b8a*/ 	.byte	0x08
	.zero		1


	//   ....[8]....
        /*0b8c*/ 	.word	0x00000400
        /*0b90*/ 	.word	0x000000ff
        /*0b94*/ 	.word	0x00033458
        /*0b98*/ 	.short	0x0100
        /*0b9a*/ 	.byte	0x08
	.zero		1


	//   ....[9]....
        /*0b9c*/ 	.word	0x00000410
        /*0ba0*/ 	.word	0x000000ff
        /*0ba4*/ 	.word	0x00033468
        /*0ba8*/ 	.short	0x0100
        /*0baa*/ 	.byte	0x08
	.zero		1


	//   ....[10]....
        /*0bac*/ 	.word	0x00000500
        /*0bb0*/ 	.word	0x000000ff
        /*0bb4*/ 	.word	0x00033470
        /*0bb8*/ 	.short	0x0100
        /*0bba*/ 	.byte	0x06
	.zero		1


	//   ....[11]....
        /*0bbc*/ 	.word	0x00000510
        /*0bc0*/ 	.word	0x000000ff
        /*0bc4*/ 	.word	0x00033480
        /*0bc8*/ 	.short	0x0100
        /*0bca*/ 	.byte	0x06
	.zero		1


	//   ....[12]....
        /*0bcc*/ 	.word	0x00000520
        /*0bd0*/ 	.word	0x000000ff
        /*0bd4*/ 	.word	0x00033478
        /*0bd8*/ 	.short	0x0100
        /*0bda*/ 	.byte	0x06
	.zero		1


	//   ....[13]....
        /*0bdc*/ 	.word	0x00000530
        /*0be0*/ 	.word	0x000000ff
        /*0be4*/ 	.word	0x00033488
        /*0be8*/ 	.short	0x0100
        /*0bea*/ 	.byte	0x06
	.zero		1


	//   ....[14]....
        /*0bec*/ 	.word	0x00000660
        /*0bf0*/ 	.word	0x000000ff
        /*0bf4*/ 	.word	0x00033490
        /*0bf8*/ 	.short	0x0100
        /*0bfa*/ 	.byte	0x08
	.zero		1


	//   ....[15]....
        /*0bfc*/ 	.word	0x00000670
        /*0c00*/ 	.word	0x000000ff
        /*0c04*/ 	.word	0x000334a0
        /*0c08*/ 	.short	0x0100
        /*0c0a*/ 	.byte	0x08
	.zero		1


	//   ....[16]....
        /*0c0c*/ 	.word	0x00000680
        /*0c10*/ 	.word	0x000000ff
        /*0c14*/ 	.word	0x00033498
        /*0c18*/ 	.short	0x0100
        /*0c1a*/ 	.byte	0x08
	.zero		1


	//   ....[17]....
        /*0c1c*/ 	.word	0x00000690
        /*0c20*/ 	.word	0x000000ff
        /*0c24*/ 	.word	0x000334a8
        /*0c28*/ 	.short	0x0100
        /*0c2a*/ 	.byte	0x08
	.zero		1


	//   ....[18]....
        /*0c2c*/ 	.word	0x000007e0
        /*0c30*/ 	.word	0x000000ff
        /*0c34*/ 	.word	0x000334b0
        /*0c38*/ 	.short	0x0100
        /*0c3a*/ 	.byte	0x08
	.zero		1


	//   ....[19]....
        /*0c3c*/ 	.word	0x000007f0
        /*0c40*/ 	.word	0x000000ff
        /*0c44*/ 	.word	0x000334c0
        /*0c48*/ 	.short	0x0100
        /*0c4a*/ 	.byte	0x08
	.zero		1


	//   ....[20]....
        /*0c4c*/ 	.word	0x00000800
        /*0c50*/ 	.word	0x000000ff
        /*0c54*/ 	.word	0x000334b8
        /*0c58*/ 	.short	0x0100
        /*0c5a*/ 	.byte	0x08
	.zero		1


	//   ....[21]....
        /*0c5c*/ 	.word	0x00000810
        /*0c60*/ 	.word	0x000000ff
        /*0c64*/ 	.word	0x000334c8
        /*0c68*/ 	.short	0x0100
        /*0c6a*/ 	.byte	0x08
	.zero		1


	//   ....[22]....
        /*0c6c*/ 	.word	0x000020d0
        /*0c70*/ 	.word	0x000000ff
        /*0c74*/ 	.word	0x00033400
        /*0c78*/ 	.short	0x010a
        /*0c7a*/ 	.byte	0x27
	.zero		1


	//   ....[23]....
        /*0c7c*/ 	.word	0x00002150
        /*0c80*/ 	.word	0x00000003
        /*0c84*/ 	.word	0x00033430
        /*0c88*/ 	.short	0x010a
        /*0c8a*/ 	.byte	0x3f
	.zero		1


	//   ....[24]....
        /*0c8c*/ 	.word	0x00002190
        /*0c90*/ 	.word	0x00000003
        /*0c94*/ 	.word	0x00033430
        /*0c98*/ 	.short	0x010a
        /*0c9a*/ 	.byte	0x3f
	.zero		1


	//   ....[25]....
        /*0c9c*/ 	.word	0x00003270
        /*0ca0*/ 	.word	0x000000ff
        /*0ca4*/ 	.word	0x00000000
        /*0ca8*/ 	.short	0x0101
        /*0caa*/ 	.byte	0x04
	.zero		1


	//   ....[26]....
        /*0cac*/ 	.word	0x00005a80
        /*0cb0*/ 	.word	0x000000ff
        /*0cb4*/ 	.word	0x00033430
        /*0cb8*/ 	.short	0x010a
        /*0cba*/ 	.byte	0x05
	.zero		1


	//   ....[27]....
        /*0cbc*/ 	.word	0x00005ac0
        /*0cc0*/ 	.word	0x000000ff
        /*0cc4*/ 	.word	0x00033430
        /*0cc8*/ 	.short	0x010a
        /*0cca*/ 	.byte	0x05
	.zero		1


	//   ....[28]....
        /*0ccc*/ 	.word	0x00006710
        /*0cd0*/ 	.word	0x000000ff
        /*0cd4*/ 	.word	0x00033450
        /*0cd8*/ 	.short	0x010a
        /*0cda*/ 	.byte	0x05
	.zero		1


	//   ....[29]....
        /*0cdc*/ 	.word	0x00006750
        /*0ce0*/ 	.word	0x000000ff
        /*0ce4*/ 	.word	0x00033450
        /*0ce8*/ 	.short	0x010a
        /*0cea*/ 	.byte	0x05
	.zero		1


	//   ....[30]....
        /*0cec*/ 	.word	0x00006ac0
        /*0cf0*/ 	.word	0x000000ff
        /*0cf4*/ 	.word	0x00000000
        /*0cf8*/ 	.short	0x0101
        /*0cfa*/ 	.byte	0x05
	.zero		1


	//   ....[31]....
        /*0cfc*/ 	.word	0x00008bc0
        /*0d00*/ 	.word	0x000000ff
        /*0d04*/ 	.word	0x00000000
        /*0d08*/ 	.short	0x0101
        /*0d0a*/ 	.byte	0x04
	.zero		1


	//   ....[32]....
        /*0d0c*/ 	.word	0x00009510
        /*0d10*/ 	.word	0x000000ff
        /*0d14*/ 	.word	0x00033430
        /*0d18*/ 	.short	0x010a
        /*0d1a*/ 	.byte	0x05
	.zero		1


	//   ....[33]....
        /*0d1c*/ 	.word	0x00009550
        /*0d20*/ 	.word	0x000000ff
        /*0d24*/ 	.word	0x00033430
        /*0d28*/ 	.short	0x010a
        /*0d2a*/ 	.byte	0x05
	.zero		1


	//   ....[34]....
        /*0d2c*/ 	.word	0x0000a170
        /*0d30*/ 	.word	0x000000ff
        /*0d34*/ 	.word	0x00033450
        /*0d38*/ 	.short	0x010a
        /*0d3a*/ 	.byte	0x05
	.zero		1


	//   ....[35]....
        /*0d3c*/ 	.word	0x0000a1b0
        /*0d40*/ 	.word	0x000000ff
        /*0d44*/ 	.word	0x00033450
        /*0d48*/ 	.short	0x010a
        /*0d4a*/ 	.byte	0x05
	.zero		1


	//   ....[36]....
        /*0d4c*/ 	.word	0x0000a4e0
        /*0d50*/ 	.word	0x000000ff
        /*0d54*/ 	.word	0x00000000
        /*0d58*/ 	.short	0x0101
        /*0d5a*/ 	.byte	0x05
	.zero		1


	//   ....[37]....
        /*0d5c*/ 	.word	0x0000bab0
        /*0d60*/ 	.word	0x000000ff
        /*0d64*/ 	.word	0x00000000
        /*0d68*/ 	.short	0x0101
        /*0d6a*/ 	.byte	0x04
	.zero		1


	//   ....[38]....
        /*0d6c*/ 	.word	0x0000c330
        /*0d70*/ 	.word	0x000000ff
        /*0d74*/ 	.word	0x00033450
        /*0d78*/ 	.short	0x010a
        /*0d7a*/ 	.byte	0x05
	.zero		1


	//   ....[39]....
        /*0d7c*/ 	.word	0x0000c370
        /*0d80*/ 	.word	0x000000ff
        /*0d84*/ 	.word	0x00033450
        /*0d88*/ 	.short	0x010a
        /*0d8a*/ 	.byte	0x05
	.zero		1


	//   ....[40]....
        /*0d8c*/ 	.word	0x0000cb80
        /*0d90*/ 	.word	0x000000ff
        /*0d94*/ 	.word	0x00000000
        /*0d98*/ 	.short	0x0101
        /*0d9a*/ 	.byte	0x04
	.zero		1


	//   ....[41]....
        /*0d9c*/ 	.word	0x0000f930
        /*0da0*/ 	.word	0x000000ff
        /*0da4*/ 	.word	0x00000000
        /*0da8*/ 	.short	0x0101
        /*0daa*/ 	.byte	0x08
	.zero		1


	//   ....[42]....
        /*0dac*/ 	.word	0x0000ffb0
        /*0db0*/ 	.word	0x000000ff
        /*0db4*/ 	.word	0x00000000
        /*0db8*/ 	.short	0x0101
        /*0dba*/ 	.byte	0x08
	.zero		1


	//   ....[43]....
        /*0dbc*/ 	.word	0x000148d0
        /*0dc0*/ 	.word	0x00000004
        /*0dc4*/ 	.word	0x00033480
        /*0dc8*/ 	.short	0x010a
        /*0dca*/ 	.byte	0x3f
	.zero		1


	//   ....[44]....
        /*0dcc*/ 	.word	0x00014fe0
        /*0dd0*/ 	.word	0x00000004
        /*0dd4*/ 	.word	0x00033470
        /*0dd8*/ 	.short	0x0107
        /*0dda*/ 	.byte	0x3f
	.zero		1


	//   ....[45]....
        /*0ddc*/ 	.word	0x00015090
        /*0de0*/ 	.word	0x00000004
        /*0de4*/ 	.word	0x00033470
        /*0de8*/ 	.short	0x0101
        /*0dea*/ 	.byte	0x3f
	.zero		1


	//   ....[46]....
        /*0dec*/ 	.word	0x000150c0
        /*0df0*/ 	.word	0x00000004
        /*0df4*/ 	.word	0x00033440
        /*0df8*/ 	.short	0x010a
        /*0dfa*/ 	.byte	0x3f
	.zero		1


	//   ....[47]....
        /*0dfc*/ 	.word	0x00015730
        /*0e00*/ 	.word	0x00000004
        /*0e04*/ 	.word	0x00033430
        /*0e08*/ 	.short	0x0107
        /*0e0a*/ 	.byte	0x3f
	.zero		1


	//   ....[48]....
        /*0e0c*/ 	.word	0x000157f0
        /*0e10*/ 	.word	0x00000004
        /*0e14*/ 	.word	0x00033430
        /*0e18*/ 	.short	0x0101
        /*0e1a*/ 	.byte	0x3f
	.zero		1


	//   ....[49]....
        /*0e1c*/ 	.word	0x00016070
        /*0e20*/ 	.word	0x00000010
        /*0e24*/ 	.word	0x00033400
        /*0e28*/ 	.short	0x0107
        /*0e2a*/ 	.byte	0x3f
	.zero		1


	//   ....[50]....
        /*0e2c*/ 	.word	0x00016170
        /*0e30*/ 	.word	0x00000010
        /*0e34*/ 	.word	0x00033400
        /*0e38*/ 	.short	0x0101
        /*0e3a*/ 	.byte	0x3f
	.zero		1


	//   ....[51]....
        /*0e3c*/ 	.word	0x00016190
        /*0e40*/ 	.word	0x00000010
        /*0e44*/ 	.word	0x00033420
        /*0e48*/ 	.short	0x010a
        /*0e4a*/ 	.byte	0x3f
	.zero		1


	//   ....[52]....
        /*0e4c*/ 	.word	0x00016690
        /*0e50*/ 	.word	0x00000004
        /*0e54*/ 	.word	0x00033480
        /*0e58*/ 	.short	0x010a
        /*0e5a*/ 	.byte	0x3f
	.zero		1


	//   ....[53]....
        /*0e5c*/ 	.word	0x00016bc0
        /*0e60*/ 	.word	0x00000004
        /*0e64*/ 	.word	0x00033470
        /*0e68*/ 	.short	0x0107
        /*0e6a*/ 	.byte	0x3f
	.zero		1


	//   ....[54]....
        /*0e6c*/ 	.word	0x00016c70
        /*0e70*/ 	.word	0x00000004
        /*0e74*/ 	.word	0x00033470
        /*0e78*/ 	.short	0x0101
        /*0e7a*/ 	.byte	0x3f
	.zero		1


	//   ....[55]....
        /*0e7c*/ 	.word	0x00016ca0
        /*0e80*/ 	.word	0x00000004
        /*0e84*/ 	.word	0x00033440
        /*0e88*/ 	.short	0x010a
        /*0e8a*/ 	.byte	0x3f
	.zero		1


	//   ....[56]....
        /*0e8c*/ 	.word	0x000171a0
        /*0e90*/ 	.word	0x00000004
        /*0e94*/ 	.word	0x00033430
        /*0e98*/ 	.short	0x0107
        /*0e9a*/ 	.byte	0x3f
	.zero		1


	//   ....[57]....
        /*0e9c*/ 	.word	0x00017260
        /*0ea0*/ 	.word	0x00000004
        /*0ea4*/ 	.word	0x00033430
        /*0ea8*/ 	.short	0x0101
        /*0eaa*/ 	.byte	0x3f
	.zero		1


	//   ....[58]....
        /*0eac*/ 	.word	0x000172e0
        /*0eb0*/ 	.word	0x00000000
        /*0eb4*/ 	.word	0x00033470
        /*0eb8*/ 	.short	0x010a
        /*0eba*/ 	.byte	0x3f
	.zero		1


	//   ....[59]....
        /*0ebc*/ 	.word	0x00017360
        /*0ec0*/ 	.word	0x00000000
        /*0ec4*/ 	.word	0x00033460
        /*0ec8*/ 	.short	0x010a
        /*0eca*/ 	.byte	0x3f
	.zero		1


	//   ....[60]....
        /*0ecc*/ 	.word	0x00017a20
        /*0ed0*/ 	.word	0x00000000
        /*0ed4*/ 	.word	0x00033450
        /*0ed8*/ 	.short	0x0101
        /*0eda*/ 	.byte	0x3f
	.zero		1


	//   ....[61]....
        /*0edc*/ 	.word	0x00017aa0
        /*0ee0*/ 	.word	0x00000000
        /*0ee4*/ 	.word	0x00000000
        /*0ee8*/ 	.short	0x0101
        /*0eea*/ 	.byte	0x3f
	.zero		1


	//   ....[62]....
        /*0eec*/ 	.word	0x00017c70
        /*0ef0*/ 	.word	0x00000003
        /*0ef4*/ 	.word	0x00033470
        /*0ef8*/ 	.short	0x010a
        /*0efa*/ 	.byte	0x3f
	.zero		1


	//   ....[63]....
        /*0efc*/ 	.word	0x00017ce0
        /*0f00*/ 	.word	0x00000003
        /*0f04*/ 	.word	0x00033460
        /*0f08*/ 	.short	0x010a
        /*0f0a*/ 	.byte	0x3f
	.zero		1


	//   ....[64]....
        /*0f0c*/ 	.word	0x000183b0
        /*0f10*/ 	.word	0x00000003
        /*0f14*/ 	.word	0x00033450
        /*0f18*/ 	.short	0x0101
        /*0f1a*/ 	.byte	0x3f
	.zero		1


	//   ....[65]....
        /*0f1c*/ 	.word	0x00018430
        /*0f20*/ 	.word	0x00000000
        /*0f24*/ 	.word	0x00000000
        /*0f28*/ 	.short	0x0101
        /*0f2a*/ 	.byte	0x3f
	.zero		1


	//   ....[66]....
        /*0f2c*/ 	.word	0x000195e0
        /*0f30*/ 	.word	0x00000005
        /*0f34*/ 	.word	0x00033420
        /*0f38*/ 	.short	0x010a
        /*0f3a*/ 	.byte	0x3f
	.zero		1


	//   ....[67]....
        /*0f3c*/ 	.word	0x00019780
        /*0f40*/ 	.word	0x00000003
        /*0f44*/ 	.word	0x00033440
        /*0f48*/ 	.short	0x010a
        /*0f4a*/ 	.byte	0x3f
	.zero		1


	//   ....[68]....
        /*0f4c*/ 	.word	0x00019820
        /*0f50*/ 	.word	0x00000005
        /*0f54*/ 	.word	0x00033440
        /*0f58*/ 	.short	0x010a
        /*0f5a*/ 	.byte	0x3f
	.zero		1


	//   ....[69]....
        /*0f5c*/ 	.word	0x00019860
        /*0f60*/ 	.word	0x00000003
        /*0f64*/ 	.word	0x00033460
        /*0f68*/ 	.short	0x010a
        /*0f6a*/ 	.byte	0x3f
	.zero		1


	//   ....[70]....
        /*0f6c*/ 	.word	0x000198a0
        /*0f70*/ 	.word	0x00000005
        /*0f74*/ 	.word	0x00033460
        /*0f78*/ 	.short	0x010a
        /*0f7a*/ 	.byte	0x3f
	.zero		1


	//   ....[71]....
        /*0f7c*/ 	.word	0x000198e0
        /*0f80*/ 	.word	0x00000003
        /*0f84*/ 	.word	0x00033480
        /*0f88*/ 	.short	0x010a
        /*0f8a*/ 	.byte	0x3f
	.zero		1


	//   ....[72]....
        /*0f8c*/ 	.word	0x00019920
        /*0f90*/ 	.word	0x00000005
        /*0f94*/ 	.word	0x00033480
        /*0f98*/ 	.short	0x010a
        /*0f9a*/ 	.byte	0x3f
	.zero		1


	//   ....[73]....
        /*0f9c*/ 	.word	0x00019990
        /*0fa0*/ 	.word	0x00000003
        /*0fa4*/ 	.word	0x00033400
        /*0fa8*/ 	.short	0x010a
        /*0faa*/ 	.byte	0x3f
	.zero		1


	//   ....[74]....
        /*0fac*/ 	.word	0x000199e0
        /*0fb0*/ 	.word	0x00000003
        /*0fb4*/ 	.word	0x00033430
        /*0fb8*/ 	.short	0x010a
        /*0fba*/ 	.byte	0x3f
	.zero		1


	//   ....[75]....
        /*0fbc*/ 	.word	0x00019a40
        /*0fc0*/ 	.word	0x00000007
        /*0fc4*/ 	.word	0x00033430
        /*0fc8*/ 	.short	0x010a
        /*0fca*/ 	.byte	0x3f
	.zero		1


	//   ....[76]....
        /*0fcc*/ 	.word	0x00019aa0
        /*0fd0*/ 	.word	0x00000002
        /*0fd4*/ 	.word	0x00033450
        /*0fd8*/ 	.short	0x010a
        /*0fda*/ 	.byte	0x3f
	.zero		1


	//   ....[77]....
        /*0fdc*/ 	.word	0x00019b00
        /*0fe0*/ 	.word	0x00000007
        /*0fe4*/ 	.word	0x00033430
        /*0fe8*/ 	.short	0x010a
        /*0fea*/ 	.byte	0x3f
	.zero		1


	//   ....[78]....
        /*0fec*/ 	.word	0x00019b60
        /*0ff0*/ 	.word	0x00000002
        /*0ff4*/ 	.word	0x00033450
        /*0ff8*/ 	.short	0x010a
        /*0ffa*/ 	.byte	0x3f
	.zero		1


	//   ....[79]....
        /*0ffc*/ 	.word	0x00019bc0
        /*1000*/ 	.word	0x00000006
        /*1004*/ 	.word	0x00033450
        /*1008*/ 	.short	0x010a
        /*100a*/ 	.byte	0x3f
	.zero		1


	//   ....[80]....
        /*100c*/ 	.word	0x00019cc0
        /*1010*/ 	.word	0x00000004
        /*1014*/ 	.word	0x00033480
        /*1018*/ 	.short	0x010a
        /*101a*/ 	.byte	0x3f
	.zero		1


	//   ....[81]....
        /*101c*/ 	.word	0x0001a540
        /*1020*/ 	.word	0x00000004
        /*1024*/ 	.word	0x00033440
        /*1028*/ 	.short	0x010a
        /*102a*/ 	.byte	0x3f
	.zero		1


	//   ....[82]....
        /*102c*/ 	.word	0x0001b1d0
        /*1030*/ 	.word	0x00000010
        /*1034*/ 	.word	0x00033420
        /*1038*/ 	.short	0x010a
        /*103a*/ 	.byte	0x3f
	.zero		1


	//   ....[83]....
        /*103c*/ 	.word	0x0001b220
        /*1040*/ 	.word	0x00000004
        /*1044*/ 	.word	0x00033480
        /*1048*/ 	.short	0x010a
        /*104a*/ 	.byte	0x3f
	.zero		1


	//   ....[84]....
        /*104c*/ 	.word	0x0001b870
        /*1050*/ 	.word	0x00000004
        /*1054*/ 	.word	0x00033440
        /*1058*/ 	.short	0x010a
        /*105a*/ 	.byte	0x3f
	.zero		1


	//   ....[85]....
        /*105c*/ 	.word	0x0001bea0
        /*1060*/ 	.word	0x00000000
        /*1064*/ 	.word	0x00033470
        /*1068*/ 	.short	0x010a
        /*106a*/ 	.byte	0x3f
	.zero		1


	//   ....[86]....
        /*106c*/ 	.word	0x0001bef0
        /*1070*/ 	.word	0x00000000
        /*1074*/ 	.word	0x00033460
        /*1078*/ 	.short	0x010a
        /*107a*/ 	.byte	0x3f
	.zero		1


	//   ....[87]....
        /*107c*/ 	.word	0x0001bf40
        /*1080*/ 	.word	0x00000003
        /*1084*/ 	.word	0x00033470
        /*1088*/ 	.short	0x010a
        /*108a*/ 	.byte	0x3f
	.zero		1


	//   ....[88]....
        /*108c*/ 	.word	0x0001bf90
        /*1090*/ 	.word	0x00000003
        /*1094*/ 	.word	0x00033460
        /*1098*/ 	.short	0x010a
        /*109a*/ 	.byte	0x3f
	.zero		1


	//   ....[89]....
        /*109c*/ 	.word	0x0001bfe0
        /*10a0*/ 	.word	0x00000005
        /*10a4*/ 	.word	0x00033420
        /*10a8*/ 	.short	0x010a
        /*10aa*/ 	.byte	0x3f
	.zero		1


	//   ....[90]....
        /*10ac*/ 	.word	0x0001c180
        /*10b0*/ 	.word	0x00000003
        /*10b4*/ 	.word	0x00033440
        /*10b8*/ 	.short	0x010a
        /*10ba*/ 	.byte	0x3f
	.zero		1


	//   ....[91]....
        /*10bc*/ 	.word	0x0001c1d0
        /*10c0*/ 	.word	0x00000005
        /*10c4*/ 	.word	0x00033440
        /*10c8*/ 	.short	0x010a
        /*10ca*/ 	.byte	0x3f
	.zero		1


	//   ....[92]....
        /*10cc*/ 	.word	0x0001c220
        /*10d0*/ 	.word	0x00000003
        /*10d4*/ 	.word	0x00033460
        /*10d8*/ 	.short	0x010a
        /*10da*/ 	.byte	0x3f
	.zero		1


	//   ....[93]....
        /*10dc*/ 	.word	0x0001c270
        /*10e0*/ 	.word	0x00000005
        /*10e4*/ 	.word	0x00033460
        /*10e8*/ 	.short	0x010a
        /*10ea*/ 	.byte	0x3f
	.zero		1


	//   ....[94]....
        /*10ec*/ 	.word	0x0001c2c0
        /*10f0*/ 	.word	0x00000003
        /*10f4*/ 	.word	0x00033480
        /*10f8*/ 	.short	0x010a
        /*10fa*/ 	.byte	0x3f
	.zero		1


	//----- nvinfo : EIATTR_NUM_MBARRIERS
	.align		4
.L_300:
        /*10fc*/ 	.byte	0x03, 0x38
        /*10fe*/ 	.short	0x0016


	//----- nvinfo : EIATTR_EXIT_INSTR_OFFSETS
	.align		4
        /*1100*/ 	.byte	0x04, 0x1c
        /*1102*/ 	.short	(.L_302 - .L_301)


	//   ....[0]....
.L_301:
        /*1104*/ 	.word	0x000009e0


	//   ....[1]....
        /*1108*/ 	.word	0x00011f80


	//   ....[2]....
        /*110c*/ 	.word	0x00019970


	//----- nvinfo : EIATTR_MAX_THREADS
	.align		4
.L_302:
        /*1110*/ 	.byte	0x04, 0x05
        /*1112*/ 	.short	(.L_304 - .L_303)
.L_303:
        /*1114*/ 	.word	0x00000180
        /*1118*/ 	.word	0x00000001
        /*111c*/ 	.word	0x00000001


	//----- nvinfo : EIATTR_CRS_STACK_SIZE
	.align		4
.L_304:
        /*1120*/ 	.byte	0x04, 0x1e
        /*1122*/ 	.short	(.L_306 - .L_305)
.L_305:
        /*1124*/ 	.word	0x00000000


	//----- nvinfo : EIATTR_CBANK_PARAM_SIZE
	.align		4
.L_306:
        /*1128*/ 	.byte	0x03, 0x19
        /*112a*/ 	.short	0x0af0


	//----- nvinfo : EIATTR_PARAM_CBANK
	.align		4
        /*112c*/ 	.byte	0x04, 0x0a
        /*112e*/ 	.short	(.L_308 - .L_307)
	.align		4
.L_307:
        /*1130*/ 	.word	index@(.nv.constant0._ZN7cutlass13device_kernelIN5flash11enable_sm90INS1_16FlashAttnFwdSm90INS1_25CollectiveMainloopFwdSm90ILi2EN4cute5tupleIJNS5_1CILi1EEES8_S8_EEENS6_IJNS7_ILi128EEENS7_ILi160EEENS7_ILi192EEEEEELi192ENS_12float_e4m3_tEfNS_4arch4Sm90ELb1ELb0ELb0ELb1ELb1ELb0ELb0ELb1ELb1ELb1ELb1ELb0EEENS1_21CollectiveEpilogueFwdINS6_IJSA_SC_SB_EEES9_NS_10bfloat16_tESG_Li256ELb1ELb1ELb1ELb1EEENS1_36VarlenDynamicPersistentTileSchedulerILi128ELi160ELi256ELi128ELb1ELb1ELb1ELb1ELb1ELb1EEEEEEEEEvNT_6ParamsE)
        /*1134*/ 	.short	0x0210
        /*1136*/ 	.short	0x0af0


	//----- nvinfo : EIATTR_SW_WAR
	.align		4
.L_308:
        /*1138*/ 	.byte	0x04, 0x36
        /*113a*/ 	.short	(.L_310 - .L_309)
.L_309:
        /*113c*/ 	.word	0x00000008
.L_310:


//--------------------- .nv.info._ZN7cutlass13device_kernelIN5flash11enable_sm90INS1_16FlashAttnFwdSm90INS1_25CollectiveMainloopFwdSm90ILi2EN4cute5tupleIJNS5_1CILi1EEES8_S8_EEENS6_IJNS7_ILi128EEENS7_ILi160EEENS7_ILi192EEEEEELi192ENS_12float_e4m3_tEfNS_4arch4Sm90ELb1ELb0ELb0ELb1ELb1ELb1ELb0ELb1ELb1ELb1ELb1ELb0EEENS1_21CollectiveEpilogueFwdINS6_IJSA_SC_SB_EEES9_NS_10bfloat16_tESG_Li256ELb1ELb1ELb1ELb1EEENS1_36VarlenDynamicPersistentTileSchedulerILi128ELi160ELi256ELi128ELb1ELb1ELb1ELb1ELb1ELb1EEEEEEEEEvNT_6ParamsE --------------------------
	.section	.nv.info._ZN7cutlass13device_kernelIN5flash11enable_sm90INS1_16FlashAttnFwdSm90INS1_25CollectiveMainloopFwdSm90ILi2EN4cute5tupleIJNS5_1CILi1EEES8_S8_EEENS6_IJNS7_ILi128EEENS7_ILi160EEENS7_ILi192EEEEEELi192ENS_12float_e4m3_tEfNS_4arch4Sm90ELb1ELb0ELb0ELb1ELb1ELb1ELb0ELb1ELb1ELb1ELb1ELb0EEENS1_21CollectiveEpilogueFwdINS6_IJSA_SC_SB_EEES9_NS_10bfloat16_tESG_Li256ELb1ELb1ELb1ELb1EEENS1_36VarlenDynamicPersistentTileSchedulerILi128ELi160ELi256ELi128ELb1ELb1ELb1ELb1ELb1ELb1EEEEEEEEEvNT_6ParamsE,"",@"SHT_CUDA_INFO"
	.sectionflags	@""
	.align	4


	//----- nvinfo : EIATTR_CUDA_API_VERSION
	.align		4
        /*0000*/ 	.byte	0x04, 0x37
        /*0002*/ 	.short	(.L_312 - .L_311)
.L_311:
        /*0004*/ 	.word	0x00000082


	//----- nvinfo : EIATTR_KPARAM_INFO
	.align		4
.L_312:
        /*0008*/ 	.byte	0x04, 0x17
        /*000a*/ 	.short	(.L_314 - .L_313)
.L_313:
        /*000c*/ 	.word	0x00000000
        /*0010*/ 	.short	0x0000
        /*0012*/ 	.short	0x0070
        /*0014*/ 	.byte	0x00, 0xf0, 0x01, 0x2a


	//----- nvinfo : EIATTR_SPARSE_MMA_MASK
	.align		4
.L_314:
        /*0018*/ 	.byte	0x03, 0x50
        /*001a*/ 	.short	0x0000


	//----- nvinfo : EIATTR_MAXREG_COUNT
	.align		4
        /*001c*/ 	.byte	0x03, 0x1b
        /*001e*/ 	.short	0x00a8


	//----- nvinfo : EIATTR_NUM_BARRIERS
	.align		4
        /*0020*/ 	.byte	0x02, 0x4c
        /*0022*/ 	.byte	0x10
	.zero		1


	//----- nvinfo : EIATTR_EXTERNS
	.align		4
        /*0024*/ 	.byte	0x04, 0x0f
        /*0026*/ 	.short	(.L_316 - .L_315)


	//   ....[0]....
	.align		4
.L_315:
        /*0028*/ 	.word	index@(__assertfail)


	//----- nvinfo : EIATTR_ANNOTATIONS
	.align		4
.L_316:
        /*002c*/ 	.byte	0x04, 0x55
        /*002e*/ 	.short	(.L_318 - .L_317)


	//   ....[0]....
.L_317:
        /* <DEDUP_REMOVED lines=174> */


	//----- nvinfo : EIATTR_MERCURY_ISA_VERSION
	.align		4
.L_318:
        /*0af8*/ 	.byte	0x03, 0x5f
        /*0afa*/ 	.short	0x0101


	//----- nvinfo : EIATTR_UNUSED_LOAD_BYTE_OFFSET
	.align		4
        /*0afc*/ 	.byte	0x04, 0x44
        /*0afe*/ 	.short	(.L_320 - .L_319)


	//   ....[0]....
.L_319:
        /*0b00*/ 	.word	0x00000aa0
        /*0b04*/ 	.word	0x0000fff0


	//   ....[1]....
        /*0b08*/ 	.word	0x00024e00
        /*0b0c*/ 	.word	0x0000fff0


	//----- nvinfo : EIATTR_INT_WARP_WIDE_INSTR_OFFSETS
	.align		4
.L_320:
        /*0b10*/ 	.byte	0x04, 0x31
        /*0b12*/ 	.short	(.L_322 - .L_321)


	//   ....[0]....
.L_321:
        /*0b14*/ 	.word	0x00000130


	//   ....[1]....
        /*0b18*/ 	.word	0x00000170


	//   ....[2]....
        /*0b1c*/ 	.word	0x000001e0


	//   ....[3]....
        /*0b20*/ 	.word	0x0002de30


	//   ....[4]....
        /*0b24*/ 	.word	0x0002dec0


	//   ....[5]....
        /*0b28*/ 	.word	0x00031d30


	//   ....[6]....
        /*0b2c*/ 	.word	0x00031dc0


	//----- nvinfo : EIATTR_COOP_GROUP_MASK_REGIDS
	.align		4
.L_322:
        /*0b30*/ 	.byte	0x04, 0x29
        /*0b32*/ 	.short	(.L_324 - .L_323)


	//   ....[0]....
.L_323:
        /*0b34*/ 	.word	0xffffffff


	//   ....[1]....
        /*0b38*/ 	.word	0xffffffff


	//   ....[2]....
        /*0b3c*/ 	.word	0xffffffff


	//   ....[3]....
        /*0b40*/ 	.word	0xffffffff


	//   ....[4]....
        /*0b44*/ 	.word	0xffffffff


	//   ....[5]....
        /*0b48*/ 	.word	0xffffffff


	//   ....[6]....
        /*0b4c*/ 	.word	0xffffffff


	//   ....[7]....
        /*0b50*/ 	.word	0xffffffff


	//   ....[8]....
        /*0b54*/ 	.word	0xffffffff


	//   ....[9]....
        /*0b58*/ 	.word	0xffffffff


	//   ....[10]....
        /*0b5c*/ 	.word	0xffffffff


	//   ....[11]....
        /*0b60*/ 	.word	0xffffffff


	//   ....[12]....
        /*0b64*/ 	.word	0xffffffff


	//   ....[13]....
        /*0b68*/ 	.word	0xffffffff


	//   ....[14]....
        /*0b6c*/ 	.word	0xffffffff


	//   ....[15]....
        /*0b70*/ 	.word	0xffffffff


	//   ....[16]....
        /*0b74*/ 	.word	0xffffffff


	//   ....[17]....
        /*0b78*/ 	.word	0xffffffff


	//   ....[18]....
        /*0b7c*/ 	.word	0xffffffff


	//   ....[19]....
        /*0b80*/ 	.word	0xffffffff


	//   ....[20]....
        /*0b84*/ 	.word	0xffffffff


	//   ....[21]....
        /*0b88*/ 	.word	0xffffffff


	//   ....[22]....
        /*0b8c*/ 	.word	0xffffffff


	//   ....[23]....
        /*0b90*/ 	.word	0xffffffff


	//   ....[24]....
        /*0b94*/ 	.word	0xffffffff


	//   ....[25]....
        /*0b98*/ 	.word	0xffffffff


	//   ....[26]....
        /*0b9c*/ 	.word	0xffffffff


	//   ....[27]....
        /*0ba0*/ 	.word	0xffffffff


	//   ....[28]....
        /*0ba4*/ 	.word	0xffffffff


	//   ....[29]....
        /*0ba8*/ 	.word	0xffffffff


	//   ....[30]....
        /*0bac*/ 	.word	0xffffffff


	//   ....[31]....
        /*0bb0*/ 	.word	0xffffffff


	//   ....[32]....
        /*0bb4*/ 	.word	0xffffffff


	//   ....[33]....
        /*0bb8*/ 	.word	0xffffffff


	//   ....[34]....
        /*0bbc*/ 	.word	0xffffffff


	//   ....[35]....
        /*0bc0*/ 	.word	0xffffffff


	//   ....[36]....
        /*0bc4*/ 	.word	0xffffffff


	//   ....[37]....
        /*0bc8*/ 	.word	0xffffffff


	//   ....[38]....
        /*0bcc*/ 	.word	0xffffffff


	//   ....[39]....
        /*0bd0*/ 	.word	0xffffffff


	//   ....[40]....
        /*0bd4*/ 	.word	0xffffffff


	//   ....[41]....
        /*0bd8*/ 	.word	0xffffffff


	//   ....[42]....
        /*0bdc*/ 	.word	0xffffffff


	//   ....[43]....
        /*0be0*/ 	.word	0xffffffff


	//   ....[44]....
        /*0be4*/ 	.word	0xffffffff


	//   ....[45]....
        /*0be8*/ 	.word	0xffffffff


	//   ....[46]....
        /*0bec*/ 	.word	0xffffffff


	//   ....[47]....
        /*0bf0*/ 	.word	0xffffffff


	//   ....[48]....
        /*0bf4*/ 	.word	0xffffffff


	//   ....[49]....
        /*0bf8*/ 	.word	0xffffffff


	//   ....[50]....
        /*0bfc*/ 	.word	0xffffffff


	//   ....[51]....
        /*0c00*/ 	.word	0xffffffff


	//   ....[52]....
        /*0c04*/ 	.word	0xffffffff


	//   ....[53]....
        /*0c08*/ 	.word	0xffffffff


	//   ....[54]....
        /*0c0c*/ 	.word	0xffffffff


	//   ....[55]....
        /*0c10*/ 	.word	0xffffffff


	//   ....[56]....
        /*0c14*/ 	.word	0xffffffff


	//   ....[57]....
        /*0c18*/ 	.word	0xffffffff


	//   ....[58]....
        /*0c1c*/ 	.word	0xffffffff


	//   ....[59]....
        /*0c20*/ 	.word	0xffffffff


	//   ....[60]....
        /*0c24*/ 	.word	0xffffffff


	//   ....[61]....
        /*0c28*/ 	.word	0xffffffff


	//   ....[62]....
        /*0c2c*/ 	.word	0xffffffff


	//   ....[63]....
        /*0c30*/ 	.word	0xffffffff


	//   ....[64]....
        /*0c34*/ 	.word	0xffffffff


	//   ....[65]....
        /*0c38*/ 	.word	0xffffffff


	//   ....[66]....
        /*0c3c*/ 	.word	0xffffffff


	//   ....[67]....
        /*0c40*/ 	.word	0xffffffff


	//   ....[68]....
        /*0c44*/ 	.word	0xffffffff


	//   ....[69]....
        /*0c48*/ 	.word	0xffffffff


	//   ....[70]....
        /*0c4c*/ 	.word	0xffffffff


	//   ....[71]....
        /*0c50*/ 	.word	0xffffffff


	//   ....[72]....
        /*0c54*/ 	.word	0xffffffff


	//   ....[73]....
        /*0c58*/ 	.word	0xffffffff


	//   ....[74]....
        /*0c5c*/ 	.word	0xffffffff


	//   ....[75]....
        /*0c60*/ 	.word	0xffffffff


	//   ....[76]....
        /*0c64*/ 	.word	0xffffffff


	//   ....[77]....
        /*0c68*/ 	.word	0xffffffff


	//   ....[78]....
        /*0c6c*/ 	.word	0xffffffff


	//   ....[79]....
        /*0c70*/ 	.word	0xffffffff


	//   ....[80]....
        /*0c74*/ 	.word	0xffffffff


	//   ....[81]....
        /*0c78*/ 	.word	0xffffffff


	//   ....[82]....
        /*0c7c*/ 	.word	0xffffffff


	//   ....[83]....
        /*0c80*/ 	.word	0xffffffff


	//   ....[84]....
        /*0c84*/ 	.word	0xffffffff


	//   ....[85]....
        /*0c88*/ 	.word	0xffffffff


	//   ....[86]....
        /*0c8c*/ 	.word	0xffffffff


	//   ....[87]....
        /*0c90*/ 	.word	0xffffffff


	//   ....[88]....
        /*0c94*/ 	.word	0xffffffff


	//   ....[89]....
        /*0c98*/ 	.word	0xffffffff


	//   ....[90]....
        /*0c9c*/ 	.word	0xffffffff


	//   ....[91]....
        /*0ca0*/ 	.word	0xffffffff


	//   ....[92]....
        /*0ca4*/ 	.word	0xffffffff


	//   ....[93]....
        /*0ca8*/ 	.word	0xffffffff


	//   ....[94]....
        /*0cac*/ 	.word	0xffffffff


	//   ....[95]....
        /*0cb0*/ 	.word	0xffffffff


	//   ....[96]....
        /*0cb4*/ 	.word	0xffffffff


	//   ....[97]....
        /*0cb8*/ 	.word	0xffffffff


	//   ....[98]....
        /*0cbc*/ 	.word	0xffffffff


	//   ....[99]....
        /*0cc0*/ 	.word	0xffffffff


	//   ....[100]....
        /*0cc4*/ 	.word	0xffffffff


	//   ....[101]....
        /*0cc8*/ 	.word	0xffffffff


	//   ....[102]....
        /*0ccc*/ 	.word	0xffffffff


	//   ....[103]....
        /*0cd0*/ 	.word	0xffffffff


	//   ....[104]....
        /*0cd4*/ 	.word	0xffffffff


	//   ....[105]....
        /*0cd8*/ 	.word	0xffffffff


	//   ....[106]....
        /*0cdc*/ 	.word	0xffffffff


	//   ....[107]....
        /*0ce0*/ 	.word	0xffffffff


	//   ....[108]....
        /*0ce4*/ 	.word	0xffffffff


	//   ....[109]....
        /*0ce8*/ 	.word	0xffffffff


	//   ....[110]....
        /*0cec*/ 	.word	0xffffffff


	//   ....[111]....
        /*0cf0*/ 	.word	0xffffffff


	//   ....[112]....
        /*0cf4*/ 	.word	0xffffffff


	//   ....[113]....
        /*0cf8*/ 	.word	0xffffffff


	//   ....[114]....
        /*0cfc*/ 	.word	0xffffffff


	//   ....[115]....
        /*0d00*/ 	.word	0xffffffff


	//   ....[116]....
        /*0d04*/ 	.word	0xffffffff


	//   ....[117]....
        /*0d08*/ 	.word	0xffffffff


	//   ....[118]....
        /*0d0c*/ 	.word	0xffffffff


	//   ....[119]....
        /*0d10*/ 	.word	0xffffffff


	//   ....[120]....
        /*0d14*/ 	.word	0xffffffff


	//   ....[121]....
        /*0d18*/ 	.word	0xffffffff


	//   ....[122]....
        /*0d1c*/ 	.word	0xffffffff


	//   ....[123]....
        /*0d20*/ 	.word	0xffffffff


	//   ....[124]....
        /*0d24*/ 	.word	0xffffffff


	//   ....[125]....
        /*0d28*/ 	.word	0xffffffff


	//   ....[126]....
        /*0d2c*/ 	.word	0xffffffff


	//   ....[127]....
        /*0d30*/ 	.word	0xffffffff


	//   ....[128]....
        /*0d34*/ 	.word	0xffffffff


	//   ....[129]....
        /*0d38*/ 	.word	0xffffffff


	//   ....[130]....
        /*0d3c*/ 	.word	0xffffffff


	//   ....[131]....
        /*0d40*/ 	.word	0xffffffff


	//   ....[132]....
        /*0d44*/ 	.word	0xffffffff


	//   ....[133]....
        /*0d48*/ 	.word	0xffffffff


	//   ....[134]....
        /*0d4c*/ 	.word	0xffffffff


	//   ....[135]....
        /*0d50*/ 	.word	0xffffffff


	//   ....[136]....
        /*0d54*/ 	.word	0xffffffff


	//   ....[137]....
        /*0d58*/ 	.word	0xffffffff


	//   ....[138]....
        /*0d5c*/ 	.word	0xffffffff


	//   ....[139]....
        /*0d60*/ 	.word	0xffffffff


	//   ....[140]....
        /*0d64*/ 	.word	0xffffffff


	//   ....[141]....
        /*0d68*/ 	.word	0xffffffff


	//   ....[142]....
        /*0d6c*/ 	.word	0xffffffff


	//   ....[143]....
        /*0d70*/ 	.word	0xffffffff


	//   ....[144]....
        /*0d74*/ 	.word	0xffffffff


	//   ....[145]....
        /*0d78*/ 	.word	0xffffffff


	//   ....[146]....
        /*0d7c*/ 	.word	0xffffffff


	//   ....[147]....
        /*0d80*/ 	.word	0xffffffff


	//   ....[148]....
        /*0d84*/ 	.word	0xffffffff


	//   ....[149]....
        /*0d88*/ 	.word	0xffffffff


	//   ....[150]....
        /*0d8c*/ 	.word	0xffffffff


	//   ....[151]....
        /*0d90*/ 	.word	0xffffffff


	//   ....[152]....
        /*0d94*/ 	.word	0xffffffff


	//   ....[153]....
        /*0d98*/ 	.word	0xffffffff


	//   ....[154]....
        /*0d9c*/ 	.word	0xffffffff


	//   ....[155]....
        /*0da0*/ 	.word	0xffffffff


	//   ....[156]....
        /*0da4*/ 	.word	0xffffffff


	//   ....[157]....
        /*0da8*/ 	.word	0xffffffff


	//   ....[158]....
        /*0dac*/ 	.word	0xffffffff


	//   ....[159]....
        /*0db0*/ 	.word	0xffffffff


	//   ....[160]....
        /*0db4*/ 	.word	0xffffffff


	//   ....[161]....
        /*0db8*/ 	.word	0xffffffff


	//   ....[162]....
        /*0dbc*/ 	.word	0xffffffff


	//   ....[163]....
        /*0dc0*/ 	.word	0xffffffff


	//   ....[164]....
        /*0dc4*/ 	.word	0xffffffff


	//   ....[165]....
        /*0dc8*/ 	.word	0xffffffff


	//   ....[166]....
        /*0dcc*/ 	.word	0xffffffff


	//   ....[167]....
        /*0dd0*/ 	.word	0xffffffff


	//   ....[168]....
        /*0dd4*/ 	.word	0xffffffff


	//   ....[169]....
        /*0dd8*/ 	.word	0xffffffff


	//   ....[170]....
        /*0ddc*/ 	.word	0xffffffff


	//   ....[171]....
        /*0de0*/ 	.word	0xffffffff


	//   ....[172]....
        /*0de4*/ 	.word	0xffffffff


	//   ....[173]....
        /*0de8*/ 	.word	0xffffffff


	//   ....[174]....
        /*0dec*/ 	.word	0xffffffff


	//   ....[175]....
        /*0df0*/ 	.word	0xffffffff


	//   ....[176]....
        /*0df4*/ 	.word	0xffffffff


	//   ....[177]....
        /*0df8*/ 	.word	0xffffffff


	//   ....[178]....
        /*0dfc*/ 	.word	0xffffffff


	//   ....[179]....
        /*0e00*/ 	.word	0xffffffff


	//   ....[180]....
        /*0e04*/ 	.word	0xffffffff


	//   ....[181]....
        /*0e08*/ 	.word	0xffffffff


	//   ....[182]....
        /*0e0c*/ 	.word	0xffffffff


	//   ....[183]....
        /*0e10*/ 	.word	0xffffffff


	//   ....[184]....
        /*0e14*/ 	.word	0xffffffff


	//   ....[185]....
        /*0e18*/ 	.word	0xffffffff


	//   ....[186]....
        /*0e1c*/ 	.word	0xffffffff


	//   ....[187]....
        /*0e20*/ 	.word	0xffffffff


	//   ....[188]....
        /*0e24*/ 	.word	0xffffffff


	//   ....[189]....
        /*0e28*/ 	.word	0xffffffff


	//   ....[190]....
        /*0e2c*/ 	.word	0xffffffff


	//   ....[191]....
        /*0e30*/ 	.word	0xffffffff


	//   ....[192]....
        /*0e34*/ 	.word	0xffffffff


	//   ....[193]....
        /*0e38*/ 	.word	0xffffffff


	//   ....[194]....
        /*0e3c*/ 	.word	0xffffffff


	//   ....[195]....
        /*0e40*/ 	.word	0xffffffff


	//   ....[196]....
        /*0e44*/ 	.word	0xffffffff


	//   ....[197]....
        /*0e48*/ 	.word	0xffffffff


	//   ....[198]....
        /*0e4c*/ 	.word	0xffffffff


	//   ....[199]....
        /*0e50*/ 	.word	0xffffffff


	//   ....[200]....
        /*0e54*/ 	.word	0xffffffff


	//   ....[201]....
        /*0e58*/ 	.word	0xffffffff


	//   ....[202]....
        /*0e5c*/ 	.word	0xffffffff


	//   ....[203]....
        /*0e60*/ 	.word	0xffffffff


	//   ....[204]....
        /*0e64*/ 	.word	0xffffffff


	//   ....[205]....
        /*0e68*/ 	.word	0xffffffff


	//   ....[206]....
        /*0e6c*/ 	.word	0xffffffff


	//   ....[207]....
        /*0e70*/ 	.word	0xffffffff


	//   ....[208]....
        /*0e74*/ 	.word	0xffffffff


	//   ....[209]....
        /*0e78*/ 	.word	0xffffffff


	//   ....[210]....
        /*0e7c*/ 	.word	0xffffffff


	//   ....[211]....
        /*0e80*/ 	.word	0xffffffff


	//   ....[212]....
        /*0e84*/ 	.word	0xffffffff


	//   ....[213]....
        /*0e88*/ 	.word	0xffffffff


	//   ....[214]....
        /*0e8c*/ 	.word	0xffffffff


	//   ....[215]....
        /*0e90*/ 	.word	0xffffffff


	//   ....[216]....
        /*0e94*/ 	.word	0xffffffff


	//   ....[217]....
        /*0e98*/ 	.word	0xffffffff


	//   ....[218]....
        /*0e9c*/ 	.word	0xffffffff


	//   ....[219]....
        /*0ea0*/ 	.word	0xffffffff


	//   ....[220]....
        /*0ea4*/ 	.word	0xffffffff


	//   ....[221]....
        /*0ea8*/ 	.word	0xffffffff


	//   ....[222]....
        /*0eac*/ 	.word	0xffffffff


	//   ....[223]....
        /*0eb0*/ 	.word	0xffffffff


	//   ....[224]....
        /*0eb4*/ 	.word	0xffffffff


	//   ....[225]....
        /*0eb8*/ 	.word	0xffffffff


	//   ....[226]....
        /*0ebc*/ 	.word	0xffffffff


	//   ....[227]....
        /*0ec0*/ 	.word	0xffffffff


	//   ....[228]....
        /*0ec4*/ 	.word	0xffffffff


	//   ....[229]....
        /*0ec8*/ 	.word	0xffffffff


	//   ....[230]....
        /*0ecc*/ 	.word	0xffffffff


	//   ....[231]....
        /*0ed0*/ 	.word	0xffffffff


	//   ....[232]....
        /*0ed4*/ 	.word	0xffffffff


	//   ....[233]....
        /*0ed8*/ 	.word	0xffffffff


	//   ....[234]....
        /*0edc*/ 	.word	0xffffffff


	//   ....[235]....
        /*0ee0*/ 	.word	0xffffffff


	//   ....[236]....
        /*0ee4*/ 	.word	0xffffffff


	//   ....[237]....
        /*0ee8*/ 	.word	0xffffffff


	//   ....[238]....
        /*0eec*/ 	.word	0xffffffff


	//   ....[239]....
        /*0ef0*/ 	.word	0xffffffff


	//   ....[240]....
        /*0ef4*/ 	.word	0xffffffff


	//   ....[241]....
        /*0ef8*/ 	.word	0xffffffff


	//   ....[242]....
        /*0efc*/ 	.word	0xffffffff


	//   ....[243]....
        /*0f00*/ 	.word	0xffffffff


	//   ....[244]....
        /*0f04*/ 	.word	0xffffffff


	//   ....[245]....
        /*0f08*/ 	.word	0xffffffff


	//   ....[246]....
        /*0f0c*/ 	.word	0xffffffff


	//   ....[247]....
        /*0f10*/ 	.word	0xffffffff


	//   ....[248]....
        /*0f14*/ 	.word	0xffffffff


	//   ....[249]....
        /*0f18*/ 	.word	0xffffffff


	//   ....[250]....
        /*0f1c*/ 	.word	0xffffffff


	//   ....[251]....
        /*0f20*/ 	.word	0xffffffff


	//   ....[252]....
        /*0f24*/ 	.word	0xffffffff


	//   ....[253]....
        /*0f28*/ 	.word	0xffffffff


	//   ....[254]....
        /*0f2c*/ 	.word	0xffffffff


	//   ....[255]....
        /*0f30*/ 	.word	0xffffffff


	//   ....[0]....
        /*0f34*/ 	.word	0xffffffff


	//   ....[1]....
        /*0f38*/ 	.word	0x0500000f


	//   ....[2]....
        /*0f3c*/ 	.word	0x0500000f


	//   ....[3]....
        /*0f40*/ 	.word	0x0500000f


	//   ....[4]....
        /*0f44*/ 	.word	0x0500000f


	//   ....[5]....
        /*0f48*/ 	.word	0x0500000f


	//   ....[6]....
        /*0f4c*/ 	.word	0x0500000f


	//   ....[7]....
        /*0f50*/ 	.word	0x0500000f


	//   ....[8]....
        /*0f54*/ 	.word	0x0500000f


	//   ....[9]....
        /*0f58*/ 	.word	0x0500000f


	//   ....[10]....
        /*0f5c*/ 	.word	0x0500000f


	//   ....[11]....
        /*0f60*/ 	.word	0x0500000f


	//   ....[12]....
        /*0f64*/ 	.word	0x0500000f


	//   ....[13]....
        /*0f68*/ 	.word	0x0500000f


	//   ....[14]....
        /*0f6c*/ 	.word	0x0500000f


	//   ....[15]....
        /*0f70*/ 	.word	0x0500000f


	//   ....[16]....
        /*0f74*/ 	.word	0x0500000f


	//   ....[17]....
        /*0f78*/ 	.word	0x0500000f


	//   ....[18]....
        /*0f7c*/ 	.word	0x0500000f


	//   ....[19]....
        /*0f80*/ 	.word	0x0500000f


	//   ....[20]....
        /*0f84*/ 	.word	0x0500000f


	//   ....[21]....
        /*0f88*/ 	.word	0x0500000f


	//   ....[22]....
        /*0f8c*/ 	.word	0x0500000f


	//   ....[23]....
        /*0f90*/ 	.word	0x0500000f


	//   ....[24]....
        /*0f94*/ 	.word	0x0500000f


	//   ....[25]....
        /*0f98*/ 	.word	0x0500000f


	//   ....[26]....
        /*0f9c*/ 	.word	0x0500000f


	//   ....[27]....
        /*0fa0*/ 	.word	0x0500000f


	//   ....[28]....
        /*0fa4*/ 	.word	0x0500000f


	//   ....[29]....
        /*0fa8*/ 	.word	0x0500000f


	//   ....[30]....
        /*0fac*/ 	.word	0x0500000f


	//   ....[31]....
        /*0fb0*/ 	.word	0x0500000f


	//   ....[32]....
        /*0fb4*/ 	.word	0x0500000f


	//   ....[33]....
        /*0fb8*/ 	.word	0x0500000f


	//   ....[34]....
        /*0fbc*/ 	.word	0x0500000f


	//   ....[35]....
        /*0fc0*/ 	.word	0x0500000f


	//   ....[36]....
        /*0fc4*/ 	.word	0x0500000f


	//   ....[37]....
        /*0fc8*/ 	.word	0x0500000f


	//   ....[38]....
        /*0fcc*/ 	.word	0x0500000f


	//   ....[39]....
        /*0fd0*/ 	.word	0x0500000f


	//   ....[40]....
        /*0fd4*/ 	.word	0x0500000f


	//   ....[41]....
        /*0fd8*/ 	.word	0x0500000f


	//   ....[42]....
        /*0fdc*/ 	.word	0x0500000f


	//   ....[43]....
        /*0fe0*/ 	.word	0x0500000f


	//   ....[44]....
        /*0fe4*/ 	.word	0x0500000f


	//   ....[45]....
        /*0fe8*/ 	.word	0x0500000f


	//   ....[46]....
        /*0fec*/ 	.word	0x0500000f


	//   ....[47]....
        /*0ff0*/ 	.word	0x0500000f


	//   ....[48]....
        /*0ff4*/ 	.word	0x0500000f


	//   ....[49]....
        /*0ff8*/ 	.word	0x0500000f


	//   ....[50]....
        /*0ffc*/ 	.word	0x0500000f


	//   ....[51]....
        /*1000*/ 	.word	0x0500000f


	//   ....[52]....
        /*1004*/ 	.word	0x0500000f


	//   ....[53]....
        /*1008*/ 	.word	0x0500000f


	//   ....[54]....
        /*100c*/ 	.word	0x0500000f


	//   ....[55]....
        /*1010*/ 	.word	0x0500000f


	//   ....[56]....
        /*1014*/ 	.word	0x0500000f


	//   ....[57]....
        /*1018*/ 	.word	0x0500000f


	//   ....[58]....
        /*101c*/ 	.word	0x0500000f


	//   ....[59]....
        /*1020*/ 	.word	0x0500000f


	//   ....[60]....
        /*1024*/ 	.word	0x0500000f


	//   ....[61]....
        /*1028*/ 	.word	0x0500000f


	//   ....[62]....
        /*102c*/ 	.word	0x0500000f


	//   ....[63]....
        /*1030*/ 	.word	0x0500000f


	//   ....[64]....
        /*1034*/ 	.word	0x0500000f


	//   ....[65]....
        /*1038*/ 	.word	0x0500000f


	//   ....[66]....
        /*103c*/ 	.word	0x0500000f


	//   ....[67]....
        /*1040*/ 	.word	0x0500000f


	//   ....[68]....
        /*1044*/ 	.word	0x0500000f


	//   ....[69]....
        /*1048*/ 	.word	0x0500000f


	//   ....[70]....
        /*104c*/ 	.word	0x0500000f


	//   ....[71]....
        /*1050*/ 	.word	0x0500000f


	//   ....[72]....
        /*1054*/ 	.word	0x0500000f


	//   ....[73]....
        /*1058*/ 	.word	0x0500000f


	//   ....[74]....
        /*105c*/ 	.word	0x0500000f


	//   ....[75]....
        /*1060*/ 	.word	0x0500000f


	//   ....[76]....
        /*1064*/ 	.word	0x0500000f


	//   ....[77]....
        /*1068*/ 	.word	0x0500000f


	//   ....[78]....
        /*106c*/ 	.word	0x0500000f


	//   ....[79]....
        /*1070*/ 	.word	0x0500000f


	//   ....[80]....
        /*1074*/ 	.word	0x0500000f


	//   ....[81]....
        /*1078*/ 	.word	0x0500000f


	//   ....[82]....
        /*107c*/ 	.word	0x0500000f


	//   ....[83]....
        /*1080*/ 	.word	0x0500000f


	//   ....[84]....
        /*1084*/ 	.word	0x0500000f


	//   ....[85]....
        /*1088*/ 	.word	0x0500000f


	//   ....[86]....
        /*108c*/ 	.word	0x0500000f


	//   ....[87]....
        /*1090*/ 	.word	0x0500000f


	//   ....[88]....
        /*1094*/ 	.word	0x0500000f


	//   ....[89]....
        /*1098*/ 	.word	0x0500000f


	//   ....[90]....
        /*109c*/ 	.word	0x0500000f


	//   ....[91]....
        /*10a0*/ 	.word	0x0500000f


	//   ....[92]....
        /*10a4*/ 	.word	0x0500000f


	//   ....[93]....
        /*10a8*/ 	.word	0x0500000f


	//   ....[94]....
        /*10ac*/ 	.word	0x0500000f


	//   ....[95]....
        /*10b0*/ 	.word	0x0500000f


	//   ....[96]....
        /*10b4*/ 	.word	0x0500000f


	//   ....[97]....
        /*10b8*/ 	.word	0x0500000f


	//   ....[98]....
        /*10bc*/ 	.word	0x0500000f


	//   ....[99]....
        /*10c0*/ 	.word	0x0500000f


	//   ....[100]....
        /*10c4*/ 	.word	0x0500000f


	//   ....[101]....
        /*10c8*/ 	.word	0x0500000f


	//   ....[102]....
        /*10cc*/ 	.word	0x0500000f


	//   ....[103]....
        /*10d0*/ 	.word	0x0500000f


	//   ....[104]....
        /*10d4*/ 	.word	0x0500000f


	//   ....[105]....
        /*10d8*/ 	.word	0x0500000f


	//   ....[106]....
        /*10dc*/ 	.word	0x0500000f


	//   ....[107]....
        /*10e0*/ 	.word	0x0500000f


	//   ....[108]....
        /*10e4*/ 	.word	0x0500000f


	//   ....[109]....
        /*10e8*/ 	.word	0x0500000f


	//   ....[110]....
        /*10ec*/ 	.word	0x0500000f


	//   ....[111]....
        /*10f0*/ 	.word	0x0500000f


	//   ....[112]....
        /*10f4*/ 	.word	0x0500000f


	//   ....[113]....
        /*10f8*/ 	.word	0x0500000f


	//   ....[114]....
        /*10fc*/ 	.word	0x0500000f


	//   ....[115]....
        /*1100*/ 	.word	0x0500000f


	//   ....[116]....
        /*1104*/ 	.word	0x0500000f


	//   ....[117]....
        /*1108*/ 	.word	0x0500000f


	//   ....[118]....
        /*110c*/ 	.word	0x0500000f


	//   ....[119]....
        /*1110*/ 	.word	0x0500000f


	//   ....[120]....
        /*1114*/ 	.word	0x0500000f


	//   ....[121]....
        /*1118*/ 	.word	0x0500000f


	//   ....[122]....
        /*111c*/ 	.word	0x0500000f


	//   ....[123]....
        /*1120*/ 	.word	0x0500000f


	//   ....[124]....
        /*1124*/ 	.word	0x0500000f


	//   ....[125]....
        /*1128*/ 	.word	0x0500000f


	//   ....[126]....
        /*112c*/ 	.word	0x0500000f


	//   ....[127]....
        /*1130*/ 	.word	0x0500000f


	//   ....[128]....
        /*1134*/ 	.word	0x0500000f


	//   ....[129]....
        /*1138*/ 	.word	0x0500000f


	//   ....[130]....
        /*113c*/ 	.word	0x0500000f


	//   ....[131]....
        /*1140*/ 	.word	0x0500000f


	//   ....[132]....
        /*1144*/ 	.word	0x0500000f


	//   ....[133]....
        /*1148*/ 	.word	0x0500000f


	//   ....[134]....
        /*114c*/ 	.word	0x0500000f


	//   ....[135]....
        /*1150*/ 	.word	0x0500000f


	//   ....[136]....
        /*1154*/ 	.word	0x0500000f


	//   ....[137]....
        /*1158*/ 	.word	0x0500000f


	//   ....[138]....
        /*115c*/ 	.word	0x0500000f


	//   ....[139]....
        /*1160*/ 	.word	0x0500000f


	//   ....[140]....
        /*1164*/ 	.word	0x0500000f


	//   ....[141]....
        /*1168*/ 	.word	0x0500000f


	//   ....[142]....
        /*116c*/ 	.word	0x0500000f


	//   ....[143]....
        /*1170*/ 	.word	0x0500000f


	//   ....[144]....
        /*1174*/ 	.word	0x0500000f


	//   ....[145]....
        /*1178*/ 	.word	0x0500000f


	//   ....[146]....
        /*117c*/ 	.word	0x0500000f


	//   ....[147]....
        /*1180*/ 	.word	0x0500000f


	//   ....[148]....
        /*1184*/ 	.word	0x0500000f


	//   ....[149]....
        /*1188*/ 	.word	0x0500000f


	//   ....[150]....
        /*118c*/ 	.word	0x0500000f


	//   ....[151]....
        /*1190*/ 	.word	0x0500000f


	//   ....[152]....
        /*1194*/ 	.word	0x0500000f


	//   ....[153]....
        /*1198*/ 	.word	0x0500000f


	//   ....[154]....
        /*119c*/ 	.word	0x0500000f


	//   ....[155]....
        /*11a0*/ 	.word	0x0500000f


	//   ....[156]....
        /*11a4*/ 	.word	0x0500000f


	//   ....[157]....
        /*11a8*/ 	.word	0x0500000f


	//   ....[158]....
        /*11ac*/ 	.word	0x0500000f


	//   ....[159]....
        /*11b0*/ 	.word	0x0500000f


	//   ....[160]....
        /*11b4*/ 	.word	0x0500000f


	//   ....[161]....
        /*11b8*/ 	.word	0x0500000f


	//   ....[162]....
        /*11bc*/ 	.word	0x0500000f


	//   ....[163]....
        /*11c0*/ 	.word	0x0500000f


	//   ....[164]....
        /*11c4*/ 	.word	0x0500000f


	//   ....[165]....
        /*11c8*/ 	.word	0x0500000f


	//   ....[166]....
        /*11cc*/ 	.word	0x0500000f


	//   ....[167]....
        /*11d0*/ 	.word	0x0500000f


	//   ....[168]....
        /*11d4*/ 	.word	0x0500000f


	//   ....[169]....
        /*11d8*/ 	.word	0x0500000f


	//   ....[170]....
        /*11dc*/ 	.word	0x0500000f


	//   ....[171]....
        /*11e0*/ 	.word	0x0500000f


	//   ....[172]....
        /*11e4*/ 	.word	0x0500000f


	//   ....[173]....
        /*11e8*/ 	.word	0x0500000f


	//   ....[174]....
        /*11ec*/ 	.word	0x0500000f


	//   ....[175]....
        /*11f0*/ 	.word	0x0500000f


	//   ....[176]....
        /*11f4*/ 	.word	0x0500000f


	//   ....[177]....
        /*11f8*/ 	.word	0x0500000f


	//   ....[178]....
        /*11fc*/ 	.word	0x0500000f


	//   ....[179]....
        /*1200*/ 	.word	0x0500000f


	//   ....[180]....
        /*1204*/ 	.word	0x0500000f


	//   ....[181]....
        /*1208*/ 	.word	0x0500000f


	//   ....[182]....
        /*120c*/ 	.word	0x0500000f


	//   ....[183]....
        /*1210*/ 	.word	0x0500000f


	//   ....[184]....
        /*1214*/ 	.word	0x0500000f


	//   ....[185]....
        /*1218*/ 	.word	0x0500000f


	//   ....[186]....
        /*121c*/ 	.word	0x0500000f


	//   ....[187]....
        /*1220*/ 	.word	0x0500000f


	//   ....[188]....
        /*1224*/ 	.word	0x0500000f


	//   ....[189]....
        /*1228*/ 	.word	0x0500000f


	//   ....[190]....
        /*122c*/ 	.word	0x0500000f


	//   ....[191]....
        /*1230*/ 	.word	0x0500000f


	//   ....[192]....
        /*1234*/ 	.word	0x0500000f


	//   ....[193]....
        /*1238*/ 	.word	0x0500000f


	//   ....[194]....
        /*123c*/ 	.word	0x0500000f


	//   ....[195]....
        /*1240*/ 	.word	0x0500000f


	//   ....[196]....
        /*1244*/ 	.word	0x0500000f


	//   ....[197]....
        /*1248*/ 	.word	0x0500000f


	//   ....[198]....
        /*124c*/ 	.word	0x0500000f


	//   ....[199]....
        /*1250*/ 	.word	0x0500000f


	//   ....[200]....
        /*1254*/ 	.word	0x0500000f


	//   ....[201]....
        /*1258*/ 	.word	0x0500000f


	//   ....[202]....
        /*125c*/ 	.word	0x0500000f


	//   ....[203]....
        /*1260*/ 	.word	0x0500000f


	//   ....[204]....
        /*1264*/ 	.word	0x0500000f


	//   ....[205]....
        /*1268*/ 	.word	0x0500000f


	//   ....[206]....
        /*126c*/ 	.word	0x0500000f


	//----- nvinfo : EIATTR_COOP_GROUP_INSTR_OFFSETS
	.align		4
.L_324:
        /*1270*/ 	.byte	0x04, 0x28
        /*1272*/ 	.short	(.L_326 - .L_325)


	//   ....[0]....
.L_325:
        /*1274*/ 	.word	0x00000070


	//   ....[1]....
        /*1278*/ 	.word	0x00000140


	//   ....[2]....
        /*127c*/ 	.word	0x00000190


	//   ....[3]....
        /*1280*/ 	.word	0x000003c0


	//   ....[4]....
        /*1284*/ 	.word	0x00000520


	//   ....[5]....
        /*1288*/ 	.word	0x00000640


	//   ....[6]....
        /*128c*/ 	.word	0x000007a0


	//   ....[7]....
        /*1290*/ 	.word	0x00003f40


	//   ....[8]....
        /*1294*/ 	.word	0x00003f50


	//   ....[9]....
        /*1298*/ 	.word	0x00006c50


	//   ....[10]....
        /*129c*/ 	.word	0x00006c60


	//   ....[11]....
        /*12a0*/ 	.word	0x0000a150


	//   ....[12]....
        /*12a4*/ 	.word	0x0000a160


	//   ....[13]....
        /*12a8*/ 	.word	0x0000d080


	//   ....[14]....
        /*12ac*/ 	.word	0x0000d090


	//   ....[15]....
        /*12b0*/ 	.word	0x00010120


	//   ....[16]....
        /*12b4*/ 	.word	0x00010130


	//   ....[17]....
        /*12b8*/ 	.word	0x000103d0


	//   ....[18]....
        /*12bc*/ 	.word	0x000103e0


	//   ....[19]....
        /*12c0*/ 	.word	0x00010960


	//   ....[20]....
        /*12c4*/ 	.word	0x00010980


	//   ....[21]....
        /*12c8*/ 	.word	0x00010bc0


	//   ....[22]....
        /*12cc*/ 	.word	0x00010be0


	//   ....[23]....
        /*12d0*/ 	.word	0x00011930


	//   ....[24]....
        /*12d4*/ 	.word	0x00012070


	//   ....[25]....
        /*12d8*/ 	.word	0x00012080


	//   ....[26]....
        /*12dc*/ 	.word	0x00012090


	//   ....[27]....
        /*12e0*/ 	.word	0x000120a0


	//   ....[28]....
        /*12e4*/ 	.word	0x000157f0


	//   ....[29]....
        /*12e8*/ 	.word	0x00015800


	//   ....[30]....
        /*12ec*/ 	.word	0x00015810


	//   ....[31]....
        /*12f0*/ 	.word	0x00015820


	//   ....[32]....
        /*12f4*/ 	.word	0x0001a010


	//   ....[33]....
        /*12f8*/ 	.word	0x0001a7f0


	//   ....[34]....
        /*12fc*/ 	.word	0x0001a800


	//   ....[35]....
        /*1300*/ 	.word	0x0001a820


	//   ....[36]....
        /*1304*/ 	.word	0x0001b150


	//   ....[37]....
        /*1308*/ 	.word	0x0001b180


	//   ....[38]....
        /*130c*/ 	.word	0x0001dfc0


	//   ....[39]....
        /*1310*/ 	.word	0x0001dfe0


	//   ....[40]....
        /*1314*/ 	.word	0x0001ea10


	//   ....[41]....
        /*1318*/ 	.word	0x0001eb10


	//   ....[42]....
        /*131c*/ 	.word	0x0001f3e0


	//   ....[43]....
        /*1320*/ 	.word	0x0001f440


	//   ....[44]....
        /*1324*/ 	.word	0x00022320


	//   ....[45]....
        /*1328*/ 	.word	0x00022340


	//   ....[46]....
        /*132c*/ 	.word	0x00022610


	//   ....[47]....
        /*1330*/ 	.word	0x00022630


	//   ....[48]....
        /*1334*/ 	.word	0x00024420


	//   ....[49]....
        /*1338*/ 	.word	0x00024480


	//   ....[50]....
        /*133c*/ 	.word	0x000244a0


	//   ....[51]....
        /*1340*/ 	.word	0x000244c0


	//   ....[52]....
        /*1344*/ 	.word	0x00025440


	//   ....[53]....
        /*1348*/ 	.word	0x00025490


	//   ....[54]....
        /*134c*/ 	.word	0x000254c0


	//   ....[55]....
        /*1350*/ 	.word	0x000254f0


	//   ....[56]....
        /*1354*/ 	.word	0x00025520


	//   ....[57]....
        /*1358*/ 	.word	0x00025550


	//   ....[58]....
        /*135c*/ 	.word	0x00025580


	//   ....[59]....
        /*1360*/ 	.word	0x000255b0


	//   ....[60]....
        /*1364*/ 	.word	0x000255e0


	//   ....[61]....
        /*1368*/ 	.word	0x00025610


	//   ....[62]....
        /*136c*/ 	.word	0x00025640


	//   ....[63]....
        /*1370*/ 	.word	0x00025670


	//   ....[64]....
        /*1374*/ 	.word	0x000256a0


	//   ....[65]....
        /*1378*/ 	.word	0x000256d0


	//   ....[66]....
        /*137c*/ 	.word	0x00025700


	//   ....[67]....
        /*1380*/ 	.word	0x00025730


	//   ....[68]....
        /*1384*/ 	.word	0x00025760


	//   ....[69]....
        /*1388*/ 	.word	0x000257a0


	//   ....[70]....
        /*138c*/ 	.word	0x000257d0


	//   ....[71]....
        /*1390*/ 	.word	0x00025800


	//   ....[72]....
        /*1394*/ 	.word	0x00025830


	//   ....[73]....
        /*1398*/ 	.word	0x00025860


	//   ....[74]....
        /*139c*/ 	.word	0x00025890


	//   ....[75]....
        /*13a0*/ 	.word	0x000258c0


	//   ....[76]....
        /*13a4*/ 	.word	0x000258f0


	//   ....[77]....
        /*13a8*/ 	.word	0x00025920


	//   ....[78]....
        /*13ac*/ 	.word	0x00025950


	//   ....[79]....
        /*13b0*/ 	.word	0x00025980


	//   ....[80]....
        /*13b4*/ 	.word	0x000259b0


	//   ....[81]....
        /*13b8*/ 	.word	0x000259e0


	//   ....[82]....
        /*13bc*/ 	.word	0x00025a10


	//   ....[83]....
        /*13c0*/ 	.word	0x00025a40


	//   ....[84]....
        /*13c4*/ 	.word	0x00025a70


	//   ....[85]....
        /*13c8*/ 	.word	0x00025aa0


	//   ....[86]....
        /*13cc*/ 	.word	0x00025ad0


	//   ....[87]....
        /*13d0*/ 	.word	0x00025b00


	//   ....[88]....
        /*13d4*/ 	.word	0x00025b30


	//   ....[89]....
        /*13d8*/ 	.word	0x00025b60


	//   ....[90]....
        /*13dc*/ 	.word	0x00025b90


	//   ....[91]....
        /*13e0*/ 	.word	0x00025bc0


	//   ....[92]....
        /*13e4*/ 	.word	0x00025bf0


	//   ....[93]....
        /*13e8*/ 	.word	0x00025c20


	//   ....[94]....
        /*13ec*/ 	.word	0x00025c50


	//   ....[95]....
        /*13f0*/ 	.word	0x00025c80


	//   ....[96]....
        /*13f4*/ 	.word	0x00025cb0


	//   ....[97]....
        /*13f8*/ 	.word	0x00025ce0


	//   ....[98]....
        /*13fc*/ 	.word	0x00025d10


	//   ....[99]....
        /*1400*/ 	.word	0x00025d40


	//   ....[100]....
        /*1404*/ 	.word	0x00025d70


	//   ....[101]....
        /*1408*/ 	.word	0x00025da0


	//   ....[102]....
        /*140c*/ 	.word	0x00025dd0


	//   ....[103]....
        /*1410*/ 	.word	0x00025e00


	//   ....[104]....
        /*1414*/ 	.word	0x00025e30


	//   ....[105]....
        /*1418*/ 	.word	0x00025e60


	//   ....[106]....
        /*141c*/ 	.word	0x00025e90


	//   ....[107]....
        /*1420*/ 	.word	0x00025ec0


	//   ....[108]....
        /*1424*/ 	.word	0x00025ef0


	//   ....[109]....
        /*1428*/ 	.word	0x00025f20


	//   ....[110]....
        /*142c*/ 	.word	0x00025f50


	//   ....[111]....
        /*1430*/ 	.word	0x00025f80


	//   ....[112]....
        /*1434*/ 	.word	0x00025fb0


	//   ....[113]....
        /*1438*/ 	.word	0x00025fe0


	//   ....[114]....
        /*143c*/ 	.word	0x00026010


	//   ....[115]....
        /*1440*/ 	.word	0x00026040


	//   ....[116]....
        /*1444*/ 	.word	0x00026070


	//   ....[117]....
        /*1448*/ 	.word	0x000260a0


	//   ....[118]....
        /*144c*/ 	.word	0x000260d0


	//   ....[119]....
        /*1450*/ 	.word	0x00026100


	//   ....[120]....
        /*1454*/ 	.word	0x00026130


	//   ....[121]....
        /*1458*/ 	.word	0x00026160


	//   ....[122]....
        /*145c*/ 	.word	0x00026190


	//   ....[123]....
        /*1460*/ 	.word	0x000261b0


	//   ....[124]....
        /*1464*/ 	.word	0x000261c0


	//   ....[125]....
        /*1468*/ 	.word	0x000261d0


	//   ....[126]....
        /*146c*/ 	.word	0x000261e0


	//   ....[127]....
        /*1470*/ 	.word	0x000261f0


	//   ....[128]....
        /*1474*/ 	.word	0x00026200


	//   ....[129]....
        /*1478*/ 	.word	0x00026210


	//   ....[130]....
        /*147c*/ 	.word	0x00026220


	//   ....[131]....
        /*1480*/ 	.word	0x00026230


	//   ....[132]....
        /*1484*/ 	.word	0x00026240


	//   ....[133]....
        /*1488*/ 	.word	0x00026250


	//   ....[134]....
        /*148c*/ 	.word	0x00026260


	//   ....[135]....
        /*1490*/ 	.word	0x00026290


	//   ....[136]....
        /*1494*/ 	.word	0x000262c0


	//   ....[137]....
        /*1498*/ 	.word	0x000262d0


	//   ....[138]....
        /*149c*/ 	.word	0x00026300


	//   ....[139]....
        /*14a0*/ 	.word	0x00026330


	//   ....[140]....
        /*14a4*/ 	.word	0x00026360


	//   ....[141]....
        /*14a8*/ 	.word	0x00026370


	//   ....[142]....
        /*14ac*/ 	.word	0x000263a0


	//   ....[143]....
        /*14b0*/ 	.word	0x000263d0


	//   ....[144]....
        /*14b4*/ 	.word	0x00026400


	//   ....[145]....
        /*14b8*/ 	.word	0x00026430


	//   ....[146]....
        /*14bc*/ 	.word	0x00026460


	//   ....[147]....
        /*14c0*/ 	.word	0x00026490


	//   ....[148]....
        /*14c4*/ 	.word	0x00026e90


	//   ....[149]....
        /*14c8*/ 	.word	0x00026eb0


	//   ....[150]....
        /*14cc*/ 	.word	0x00026ec0


	//   ....[151]....
        /*14d0*/ 	.word	0x00026ed0


	//   ....[152]....
        /*14d4*/ 	.word	0x00027770


	//   ....[153]....
        /*14d8*/ 	.word	0x00027780


	//   ....[154]....
        /*14dc*/ 	.word	0x00027950


	//   ....[155]....
        /*14e0*/ 	.word	0x00027960


	//   ....[156]....
        /*14e4*/ 	.word	0x00027ab0


	//   ....[157]....
        /*14e8*/ 	.word	0x00027ac0


	//   ....[158]....
        /*14ec*/ 	.word	0x00027c10


	//   ....[159]....
        /*14f0*/ 	.word	0x00027c20


	//   ....[160]....
        /*14f4*/ 	.word	0x00028010


	//   ....[161]....
        /*14f8*/ 	.word	0x00028020


	//   ....[162]....
        /*14fc*/ 	.word	0x00028cd0


	//   ....[163]....
        /*1500*/ 	.word	0x00028ce0


	//   ....[164]....
        /*1504*/ 	.word	0x0002a4a0


	//   ....[165]....
        /*1508*/ 	.word	0x0002a4b0


	//   ....[166]....
        /*150c*/ 	.word	0x0002a610


	//   ....[167]....
        /*1510*/ 	.word	0x0002a620


	//   ....[168]....
        /*1514*/ 	.word	0x0002a770


	//   ....[169]....
        /*1518*/ 	.word	0x0002a780


	//   ....[170]....
        /*151c*/ 	.word	0x0002a8d0


	//   ....[171]....
        /*1520*/ 	.word	0x0002a8e0


	//   ....[172]....
        /*1524*/ 	.word	0x0002aa80


	//   ....[173]....
        /*1528*/ 	.word	0x0002ac70


	//   ....[174]....
        /*152c*/ 	.word	0x0002aca0


	//   ....[175]....
        /*1530*/ 	.word	0x0002acd0


	//   ....[176]....
        /*1534*/ 	.word	0x0002ad00


	//   ....[177]....
        /*1538*/ 	.word	0x0002ad30


	//   ....[178]....
        /*153c*/ 	.word	0x0002ad60


	//   ....[179]....
        /*1540*/ 	.word	0x0002aef0


	//   ....[180]....
        /*1544*/ 	.word	0x0002af20


	//   ....[181]....
        /*1548*/ 	.word	0x0002af50


	//   ....[182]....
        /*154c*/ 	.word	0x0002af80


	//   ....[183]....
        /*1550*/ 	.word	0x0002afb0


	//   ....[184]....
        /*1554*/ 	.word	0x0002afe0


	//   ....[185]....
        /*1558*/ 	.word	0x0002b070


	//   ....[186]....
        /*155c*/ 	.word	0x0002b0a0


	//   ....[187]....
        /*1560*/ 	.word	0x0002b0b0


	//   ....[188]....
        /*1564*/ 	.word	0x0002b0f0


	//   ....[189]....
        /*1568*/ 	.word	0x0002c6f0


	//   ....[190]....
        /*156c*/ 	.word	0x0002ed60


	//   ....[191]....
        /*1570*/ 	.word	0x0002eda0


	//   ....[192]....
        /*1574*/ 	.word	0x0002eed0


	//   ....[193]....
        /*1578*/ 	.word	0x0002eee0


	//   ....[194]....
        /*157c*/ 	.word	0x0002ef70


	//   ....[195]....
        /*1580*/ 	.word	0x0002ef80


	//   ....[196]....
        /*1584*/ 	.word	0x0002ef90


	//   ....[197]....
        /*1588*/ 	.word	0x0002f020


	//   ....[198]....
        /*158c*/ 	.word	0x0002f0c0


	//   ....[199]....
        /*1590*/ 	.word	0x0002f0d0


	//   ....[200]....
        /*1594*/ 	.word	0x0002f4d0


	//   ....[201]....
        /*1598*/ 	.word	0x0002f510


	//   ....[202]....
        /*159c*/ 	.word	0x0002f540


	//   ....[203]....
        /*15a0*/ 	.word	0x0002f620


	//   ....[204]....
        /*15a4*/ 	.word	0x0002f630


	//   ....[205]....
        /*15a8*/ 	.word	0x0002f6c0


	//   ....[206]....
        /*15ac*/ 	.word	0x0002f6d0


	//   ....[207]....
        /*15b0*/ 	.word	0x0002f6e0


	//   ....[208]....
        /*15b4*/ 	.word	0x0002f6f0


	//   ....[209]....
        /*15b8*/ 	.word	0x0002f7d0


	//   ....[210]....
        /*15bc*/ 	.word	0x0002ff40


	//   ....[211]....
        /*15c0*/ 	.word	0x0002ff70


	//   ....[212]....
        /*15c4*/ 	.word	0x0002ffa0


	//   ....[213]....
        /*15c8*/ 	.word	0x00030020


	//   ....[214]....
        /*15cc*/ 	.word	0x00030040


	//   ....[215]....
        /*15d0*/ 	.word	0x000300d0


	//   ....[216]....
        /*15d4*/ 	.word	0x000300f0


	//   ....[217]....
        /*15d8*/ 	.word	0x00030100


	//   ....[218]....
        /*15dc*/ 	.word	0x00030af0


	//   ....[219]....
        /*15e0*/ 	.word	0x00030b00


	//   ....[220]....
        /*15e4*/ 	.word	0x00030b10


	//   ....[221]....
        /*15e8*/ 	.word	0x00030b50


	//   ....[222]....
        /*15ec*/ 	.word	0x00030b90


	//   ....[223]....
        /*15f0*/ 	.word	0x00030ba0


	//   ....[224]....
        /*15f4*/ 	.word	0x00030c00


	//   ....[225]....
        /*15f8*/ 	.word	0x00030c30


	//   ....[226]....
        /*15fc*/ 	.word	0x00030c70


	//   ....[227]....
        /*1600*/ 	.word	0x00030cd0


	//   ....[228]....
        /*1604*/ 	.word	0x000310e0


	//   ....[229]....
        /*1608*/ 	.word	0x000310f0


	//   ....[230]....
        /*160c*/ 	.word	0x00031100


	//   ....[231]....
        /*1610*/ 	.word	0x00031110


	//   ....[232]....
        /*1614*/ 	.word	0x00031120


	//   ....[233]....
        /*1618*/ 	.word	0x00031180


	//   ....[234]....
        /*161c*/ 	.word	0x00031190


	//   ....[235]....
        /*1620*/ 	.word	0x000311f0


	//   ....[236]....
        /*1624*/ 	.word	0x00031220


	//   ....[237]....
        /*1628*/ 	.word	0x00031260


	//   ....[238]....
        /*162c*/ 	.word	0x00032860


	//   ....[239]....
        /*1630*/ 	.word	0x00032890


	//   ....[240]....
        /*1634*/ 	.word	0x000328f0


	//   ....[241]....
        /*1638*/ 	.word	0x00032920


	//   ....[242]....
        /*163c*/ 	.word	0x00032950


	//   ....[243]....
        /*1640*/ 	.word	0x00032980


	//   ....[244]....
        /*1644*/ 	.word	0x000329b0


	//   ....[245]....
        /*1648*/ 	.word	0x000329e0


	//   ....[246]....
        /*164c*/ 	.word	0x00032b80


	//   ....[247]....
        /*1650*/ 	.word	0x00032bb0


	//   ....[248]....
        /*1654*/ 	.word	0x00032be0


	//   ....[249]....
        /*1658*/ 	.word	0x00032c10


	//   ....[250]....
        /*165c*/ 	.word	0x00032c40


	//   ....[251]....
        /*1660*/ 	.word	0x00032c70


	//   ....[252]....
        /*1664*/ 	.word	0x00032d30


	//   ....[253]....
        /*1668*/ 	.word	0x00032d50


	//   ....[254]....
        /*166c*/ 	.word	0x00032d70


	//   ....[255]....
        /*1670*/ 	.word	0x00032dd0


	//   ....[0]....
        /*1674*/ 	.word	0x00033810


	//   ....[1]....
        /*1678*/ 	.word	0x00033bb0


	//   ....[2]....
        /*167c*/ 	.word	0x00033c40


	//   ....[3]....
        /*1680*/ 	.word	0x00033ce0


	//   ....[4]....
        /*1684*/ 	.word	0x00033d70


	//   ....[5]....
        /*1688*/ 	.word	0x00033e60


	//   ....[6]....
        /*168c*/ 	.word	0x00033ef0


	//   ....[7]....
        /*1690*/ 	.word	0x00033f90


	//   ....[8]....
        /*1694*/ 	.word	0x00034020


	//   ....[9]....
        /*1698*/ 	.word	0x00034110


	//   ....[10]....
        /*169c*/ 	.word	0x000341a0


	//   ....[11]....
        /*16a0*/ 	.word	0x00034240


	//   ....[12]....
        /*16a4*/ 	.word	0x000342d0


	//   ....[13]....
        /*16a8*/ 	.word	0x000343b0


	//   ....[14]....
        /*16ac*/ 	.word	0x00034450


	//   ....[15]....
        /*16b0*/ 	.word	0x000344e0


	//   ....[16]....
        /*16b4*/ 	.word	0x00034530


	//   ....[17]....
        /*16b8*/ 	.word	0x00034580


	//   ....[18]....
        /*16bc*/ 	.word	0x00034660


	//   ....[19]....
        /*16c0*/ 	.word	0x000346f0


	//   ....[20]....
        /*16c4*/ 	.word	0x00034740


	//   ....[21]....
        /*16c8*/ 	.word	0x00034790


	//   ....[22]....
        /*16cc*/ 	.word	0x00034b70


	//   ....[23]....
        /*16d0*/ 	.word	0x00034c90


	//   ....[24]....
        /*16d4*/ 	.word	0x00034dc0


	//   ....[25]....
        /*16d8*/ 	.word	0x00034ed0


	//   ....[26]....
        /*16dc*/ 	.word	0x00035000


	//   ....[27]....
        /*16e0*/ 	.word	0x00035120


	//   ....[28]....
        /*16e4*/ 	.word	0x00035230


	//   ....[29]....
        /*16e8*/ 	.word	0x00035280


	//   ....[30]....
        /*16ec*/ 	.word	0x00035300


	//   ....[31]....
        /*16f0*/ 	.word	0x00035370


	//   ....[32]....
        /*16f4*/ 	.word	0x000353d0


	//   ....[33]....
        /*16f8*/ 	.word	0x00035420


	//   ....[34]....
        /*16fc*/ 	.word	0x000354a0


	//   ....[35]....
        /*1700*/ 	.word	0x00035510


	//   ....[36]....
        /*1704*/ 	.word	0x00035570


	//   ....[37]....
        /*1708*/ 	.word	0x000355c0


	//   ....[38]....
        /*170c*/ 	.word	0x00035640


	//   ....[39]....
        /*1710*/ 	.word	0x00035690


	//   ....[40]....
        /*1714*/ 	.word	0x000356f0


	//   ....[41]....
        /*1718*/ 	.word	0x00035740


	//   ....[42]....
        /*171c*/ 	.word	0x000357a0


	//   ....[43]....
        /*1720*/ 	.word	0x00035830


	//   ....[44]....
        /*1724*/ 	.word	0x00035890


	//   ....[45]....
        /*1728*/ 	.word	0x000358e0


	//   ....[46]....
        /*172c*/ 	.word	0x00035940


	//   ....[47]....
        /*1730*/ 	.word	0x000359d0


	//   ....[48]....
        /*1734*/ 	.word	0x00035a30


	//   ....[49]....
        /*1738*/ 	.word	0x00035a80


	//   ....[50]....
        /*173c*/ 	.word	0x00035ae0


	//   ....[51]....
        /*1740*/ 	.word	0x00035b70


	//   ....[52]....
        /*1744*/ 	.word	0x00035bd0


	//   ....[53]....
        /*1748*/ 	.word	0x00035c20


	//   ....[54]....
        /*174c*/ 	.word	0x00035c80


	//   ....[55]....
        /*1750*/ 	.word	0x00035d10


	//   ....[56]....
        /*1754*/ 	.word	0x00035d70


	//   ....[57]....
        /*1758*/ 	.word	0x00035dc0


	//   ....[58]....
        /*175c*/ 	.word	0x00035e20


	//   ....[59]....
        /*1760*/ 	.word	0x00035eb0


	//   ....[60]....
        /*1764*/ 	.word	0x00035f10


	//   ....[61]....
        /*1768*/ 	.word	0x00035f60


	//   ....[62]....
        /*176c*/ 	.word	0x00035fc0


	//   ....[63]....
        /*1770*/ 	.word	0x00036050


	//   ....[64]....
        /*1774*/ 	.word	0x000360b0


	//   ....[65]....
        /*1778*/ 	.word	0x00036100


	//   ....[66]....
        /*177c*/ 	.word	0x00036160


	//   ....[67]....
        /*1780*/ 	.word	0x000361f0


	//   ....[68]....
        /*1784*/ 	.word	0x00036250


	//   ....[69]....
        /*1788*/ 	.word	0x000362a0


	//   ....[70]....
        /*178c*/ 	.word	0x00036300


	//   ....[71]....
        /*1790*/ 	.word	0x00036390


	//   ....[72]....
        /*1794*/ 	.word	0x000363f0


	//   ....[73]....
        /*1798*/ 	.word	0x00036440


	//   ....[74]....
        /*179c*/ 	.word	0x000364a0


	//   ....[75]....
        /*17a0*/ 	.word	0x00036530


	//   ....[76]....
        /*17a4*/ 	.word	0x00036590


	//   ....[77]....
        /*17a8*/ 	.word	0x000365e0


	//   ....[78]....
        /*17ac*/ 	.word	0x00036640


	//   ....[79]....
        /*17b0*/ 	.word	0x000366d0


	//   ....[80]....
        /*17b4*/ 	.word	0x00036730


	//   ....[81]....
        /*17b8*/ 	.word	0x00036780


	//   ....[82]....
        /*17bc*/ 	.word	0x000367e0


	//   ....[83]....
        /*17c0*/ 	.word	0x00036870


	//   ....[84]....
        /*17c4*/ 	.word	0x000368d0


	//   ....[85]....
        /*17c8*/ 	.word	0x00036920


	//   ....[86]....
        /*17cc*/ 	.word	0x00036980


	//   ....[87]....
        /*17d0*/ 	.word	0x00036a10


	//   ....[88]....
        /*17d4*/ 	.word	0x00036a70


	//   ....[89]....
        /*17d8*/ 	.word	0x00036ac0


	//   ....[90]....
        /*17dc*/ 	.word	0x00036b40


	//   ....[91]....
        /*17e0*/ 	.word	0x00036b90


	//   ....[92]....
        /*17e4*/ 	.word	0x00036bf0


	//   ....[93]....
        /*17e8*/ 	.word	0x00036c40


	//   ....[94]....
        /*17ec*/ 	.word	0x00036cc0


	//   ....[95]....
        /*17f0*/ 	.word	0x00036d30


	//   ....[96]....
        /*17f4*/ 	.word	0x00036d90


	//   ....[97]....
        /*17f8*/ 	.word	0x00036de0


	//   ....[98]....
        /*17fc*/ 	.word	0x00036e60


	//   ....[99]....
        /*1800*/ 	.word	0x00036eb0


	//   ....[100]....
        /*1804*/ 	.word	0x00036f10


	//   ....[101]....
        /*1808*/ 	.word	0x00036f60


	//   ....[102]....
        /*180c*/ 	.word	0x00036fe0


	//   ....[103]....
        /*1810*/ 	.word	0x00037050


	//   ....[104]....
        /*1814*/ 	.word	0x000370b0


	//   ....[105]....
        /*1818*/ 	.word	0x00037100


	//   ....[106]....
        /*181c*/ 	.word	0x00037180


	//   ....[107]....
        /*1820*/ 	.word	0x000371f0


	//   ....[108]....
        /*1824*/ 	.word	0x00037250


	//   ....[109]....
        /*1828*/ 	.word	0x000372a0


	//   ....[110]....
        /*182c*/ 	.word	0x00037320


	//   ....[111]....
        /*1830*/ 	.word	0x00037390


	//   ....[112]....
        /*1834*/ 	.word	0x000373f0


	//   ....[113]....
        /*1838*/ 	.word	0x00037440


	//   ....[114]....
        /*183c*/ 	.word	0x00037510


	//   ....[115]....
        /*1840*/ 	.word	0x00037590


	//   ....[116]....
        /*1844*/ 	.word	0x00037630


	//   ....[117]....
        /*1848*/ 	.word	0x00037680


	//   ....[118]....
        /*184c*/ 	.word	0x00037710


	//   ....[119]....
        /*1850*/ 	.word	0x00037760


	//   ....[120]....
        /*1854*/ 	.word	0x000377f0


	//   ....[121]....
        /*1858*/ 	.word	0x00037880


	//   ....[122]....
        /*185c*/ 	.word	0x00037910


	//   ....[123]....
        /*1860*/ 	.word	0x000379a0


	//   ....[124]....
        /*1864*/ 	.word	0x00037a30


	//   ....[125]....
        /*1868*/ 	.word	0x00037ac0


	//   ....[126]....
        /*186c*/ 	.word	0x00037b40


	//   ....[127]....
        /*1870*/ 	.word	0x00037b90


	//   ....[128]....
        /*1874*/ 	.word	0x00037c30


	//   ....[129]....
        /*1878*/ 	.word	0x00037cc0


	//   ....[130]....
        /*187c*/ 	.word	0x00037d40


	//   ....[131]....
        /*1880*/ 	.word	0x00037d90


	//   ....[132]....
        /*1884*/ 	.word	0x00037e20


	//   ....[133]....
        /*1888*/ 	.word	0x00037eb0


	//   ....[134]....
        /*188c*/ 	.word	0x00037f40


	//   ....[135]....
        /*1890*/ 	.word	0x00037fd0


	//   ....[136]....
        /*1894*/ 	.word	0x00038060


	//   ....[137]....
        /*1898*/ 	.word	0x000380f0


	//   ....[138]....
        /*189c*/ 	.word	0x000381b0


	//   ....[139]....
        /*18a0*/ 	.word	0x00038480


	//   ....[140]....
        /*18a4*/ 	.word	0x00038580


	//   ....[141]....
        /*18a8*/ 	.word	0x00038650


	//   ....[142]....
        /*18ac*/ 	.word	0x000387d0


	//   ....[143]....
        /*18b0*/ 	.word	0x00038860


	//   ....[144]....
        /*18b4*/ 	.word	0x000388c0


	//   ....[145]....
        /*18b8*/ 	.word	0x000389c0


	//   ....[146]....
        /*18bc*/ 	.word	0x00038a20


	//   ....[147]....
        /*18c0*/ 	.word	0x00038af0


	//   ....[148]....
        /*18c4*/ 	.word	0x00038bb0


	//   ....[149]....
        /*18c8*/ 	.word	0x00038cc0


	//   ....[150]....
        /*18cc*/ 	.word	0x00038de0


	//   ....[151]....
        /*18d0*/ 	.word	0x00038ea0


	//   ....[152]....
        /*18d4*/ 	.word	0x00038ff0


	//   ....[153]....
        /*18d8*/ 	.word	0x00039040


	//   ....[154]....
        /*18dc*/ 	.word	0x00039140


	//   ....[155]....
        /*18e0*/ 	.word	0x000391f0


	//   ....[156]....
        /*18e4*/ 	.word	0x00039250


	//   ....[157]....
        /*18e8*/ 	.word	0x000392f0


	//   ....[158]....
        /*18ec*/ 	.word	0x000393b0


	//   ....[159]....
        /*18f0*/ 	.word	0x00039480


	//   ....[160]....
        /*18f4*/ 	.word	0x00039530


	//   ....[161]....
        /*18f8*/ 	.word	0x000395a0


	//   ....[162]....
        /*18fc*/ 	.word	0x00039600


	//   ....[163]....
        /*1900*/ 	.word	0x000396f0


	//   ....[164]....
        /*1904*/ 	.word	0x00039750


	//   ....[165]....
        /*1908*/ 	.word	0x00039850


	//   ....[166]....
        /*190c*/ 	.word	0x000398b0


	//   ....[167]....
        /*1910*/ 	.word	0x00039990


	//   ....[168]....
        /*1914*/ 	.word	0x00039ac0


	//   ....[169]....
        /*1918*/ 	.word	0x00039b50


	//   ....[170]....
        /*191c*/ 	.word	0x00039bb0


	//   ....[171]....
        /*1920*/ 	.word	0x00039c90


	//   ....[172]....
        /*1924*/ 	.word	0x00039cf0


	//   ....[173]....
        /*1928*/ 	.word	0x00039dc0


	//   ....[174]....
        /*192c*/ 	.word	0x00039e20


	//   ....[175]....
        /*1930*/ 	.word	0x00039ef0


	//   ....[176]....
        /*1934*/ 	.word	0x00039f50


	//   ....[177]....
        /*1938*/ 	.word	0x0003a020


	//   ....[178]....
        /*193c*/ 	.word	0x0003a110


	//   ....[179]....
        /*1940*/ 	.word	0x0003a1a0


	//   ....[180]....
        /*1944*/ 	.word	0x0003a200


	//   ....[181]....
        /*1948*/ 	.word	0x0003a2d0


	//   ....[182]....
        /*194c*/ 	.word	0x0003a330


	//   ....[183]....
        /*1950*/ 	.word	0x0003a400


	//   ....[184]....
        /*1954*/ 	.word	0x0003a460


	//   ....[185]....
        /*1958*/ 	.word	0x0003a530


	//   ....[186]....
        /*195c*/ 	.word	0x0003a590


	//   ....[187]....
        /*1960*/ 	.word	0x0003a660


	//   ....[188]....
        /*1964*/ 	.word	0x0003a830


	//   ....[189]....
        /*1968*/ 	.word	0x0003a8d0


	//   ....[190]....
        /*196c*/ 	.word	0x0003aa40


	//   ....[191]....
        /*1970*/ 	.word	0x0003aab0


	//   ....[192]....
        /*1974*/ 	.word	0x0003ab20


	//   ....[193]....
        /*1978*/ 	.word	0x0003ab90


	//   ....[194]....
        /*197c*/ 	.word	0x0003ac00


	//   ....[195]....
        /*1980*/ 	.word	0x0003ac80


	//   ....[196]....
        /*1984*/ 	.word	0x0003ad00


	//   ....[197]....
        /*1988*/ 	.word	0x0003ad90


	//   ....[198]....
        /*198c*/ 	.word	0x0003ae00


	//   ....[199]....
        /*1990*/ 	.word	0x0003ae70


	//   ....[200]....
        /*1994*/ 	.word	0x0003aee0


	//   ....[201]....
        /*1998*/ 	.word	0x0003af60


	//   ....[202]....
        /*199c*/ 	.word	0x0003afd0


	//   ....[203]....
        /*19a0*/ 	.word	0x0003b060


	//   ....[204]....
        /*19a4*/ 	.word	0x0003b0c0


	//   ....[205]....
        /*19a8*/ 	.word	0x0003b150


	//   ....[206]....
        /*19ac*/ 	.word	0x0003b280


	//----- nvinfo : EIATTR_REG_RECONFIG
	.align		4
.L_326:
        /*19b0*/ 	.byte	0x01, 0x54
	.zero		2


	//----- nvinfo : EIATTR_SYSCALL_OFFSETS
	.align		4
        /*19b4*/ 	.byte	0x04, 0x46
        /*19b6*/ 	.short	(.L_328 - .L_327)


	//   ....[0]....
.L_327:
        /*19b8*/ 	.word	0x00002520


	//   ....[1]....
        /*19bc*/ 	.word	0x00002670


	//   ....[2]....
        /*19c0*/ 	.word	0x00011ae0


	//   ....[3]....
        /*19c4*/ 	.word	0x00011df0


	//   ....[4]....
        /*19c8*/ 	.word	0x0002e020


	//   ....[5]....
        /*19cc*/ 	.word	0x0002e190


	//   ....[6]....
        /*19d0*/ 	.word	0x0002e2e0


	//   ....[7]....
        /*19d4*/ 	.word	0x0002e420


	//   ....[8]....
        /*19d8*/ 	.word	0x0002fbf0


	//----- nvinfo : EIATTR_MBARRIER_INSTR_OFFSETS
	.align		4
.L_328:
        /*19dc*/ 	.byte	0x04, 0x39
        /*19de*/ 	.short	(.L_330 - .L_329)


	//   ....[0]....
.L_329:
        /*19e0*/ 	.word	0x00000270
        /*19e4*/ 	.word	0x000000ff
        /*19e8*/ 	.word	0x00033400
        /*19ec*/ 	.short	0x0100
        /*19ee*/ 	.byte	0x08
	.zero		1


	//   ....[1]....
        /*19f0*/ 	.word	0x00000280
        /*19f4*/ 	.word	0x000000ff
        /*19f8*/ 	.word	0x00033420
        /*19fc*/ 	.short	0x0100
        /*19fe*/ 	.byte	0x08
	.zero		1


	//   ....[2]....
        /*1a00*/ 	.word	0x00000370
        /*1a04*/ 	.word	0x000000ff
        /*1a08*/ 	.word	0x00033430
        /*1a0c*/ 	.short	0x0100
        /*1a0e*/ 	.byte	0x08
	.zero		1


	//   ....[3]....
        /*1a10*/ 	.word	0x00000380
        /*1a14*/ 	.word	0x000000ff
        /*1a18*/ 	.word	0x00033440
        /*1a1c*/ 	.short	0x0100
        /*1a1e*/ 	.byte	0x08
	.zero		1


	//   ....[4]....
        /*1a20*/ 	.word	0x00000390
        /*1a24*/ 	.word	0x000000ff
        /*1a28*/ 	.word	0x00033438
        /*1a2c*/ 	.short	0x0100
        /*1a2e*/ 	.byte	0x08
	.zero		1


	//   ....[5]....
        /*1a30*/ 	.word	0x000003a0
        /*1a34*/ 	.word	0x000000ff
        /*1a38*/ 	.word	0x00033448
        /*1a3c*/ 	.short	0x0100
        /*1a3e*/ 	.byte	0x08
	.zero		1


	//   ....[6]....
        /*1a40*/ 	.word	0x000004d0
        /*1a44*/ 	.word	0x000000ff
        /*1a48*/ 	.word	0x00033450
        /*1a4c*/ 	.short	0x0100
        /*1a4e*/ 	.byte	0x08
	.zero		1


	//   ....[7]....
        /*1a50*/ 	.word	0x000004e0
        /*1a54*/ 	.word	0x000000ff
        /*1a58*/ 	.word	0x00033460
        /*1a5c*/ 	.short	0x0100
        /*1a5e*/ 	.byte	0x08
	.zero		1


	//   ....[8]....
        /*1a60*/ 	.word	0x000004f0
        /*1a64*/ 	.word	0x000000ff
        /*1a68*/ 	.word	0x00033458
        /*1a6c*/ 	.short	0x0100
        /*1a6e*/ 	.byte	0x08
	.zero		1


	//   ....[9]....
        /*1a70*/ 	.word	0x00000500
        /*1a74*/ 	.word	0x000000ff
        /*1a78*/ 	.word	0x00033468
        /*1a7c*/ 	.short	0x0100
        /*1a7e*/ 	.byte	0x08
	.zero		1


	//   ....[10]....
        /*1a80*/ 	.word	0x000005f0
        /*1a84*/ 	.word	0x000000ff
        /*1a88*/ 	.word	0x00033470
        /*1a8c*/ 	.short	0x0100
        /*1a8e*/ 	.byte	0x06
	.zero		1


	//   ....[11]....
        /*1a90*/ 	.word	0x00000600
        /*1a94*/ 	.word	0x000000ff
        /*1a98*/ 	.word	0x00033480
        /*1a9c*/ 	.short	0x0100
        /*1a9e*/ 	.byte	0x06
	.zero		1


	//   ....[12]....
        /*1aa0*/ 	.word	0x00000610
        /*1aa4*/ 	.word	0x000000ff
        /*1aa8*/ 	.word	0x00033478
        /*1aac*/ 	.short	0x0100
        /*1aae*/ 	.byte	0x06
	.zero		1


	//   ....[13]....
        /*1ab0*/ 	.word	0x00000620
        /*1ab4*/ 	.word	0x000000ff
        /*1ab8*/ 	.word	0x00033488
        /*1abc*/ 	.short	0x0100
        /*1abe*/ 	.byte	0x06
	.zero		1


	//   ....[14]....
        /*1ac0*/ 	.word	0x00000750
        /*1ac4*/ 	.word	0x000000ff
        /*1ac8*/ 	.word	0x00033490
        /*1acc*/ 	.short	0x0100
        /*1ace*/ 	.byte	0x08
	.zero		1


	//   ....[15]....
        /*1ad0*/ 	.word	0x00000760
        /*1ad4*/ 	.word	0x000000ff
        /*1ad8*/ 	.word	0x000334a0
        /*1adc*/ 	.short	0x0100
        /*1ade*/ 	.byte	0x08
	.zero		1


	//   ....[16]....
        /*1ae0*/ 	.word	0x00000770
        /*1ae4*/ 	.word	0x000000ff
        /*1ae8*/ 	.word	0x00033498
        /*1aec*/ 	.short	0x0100
        /*1aee*/ 	.byte	0x08
	.zero		1


	//   ....[17]....
        /*1af0*/ 	.word	0x00000780
        /*1af4*/ 	.word	0x000000ff
        /*1af8*/ 	.word	0x000334a8
        /*1afc*/ 	.short	0x0100
        /*1afe*/ 	.byte	0x08
	.zero		1


	//   ....[18]....
        /*1b00*/ 	.word	0x000008c0
        /*1b04*/ 	.word	0x000000ff
        /*1b08*/ 	.word	0x000334b0
        /*1b0c*/ 	.short	0x0100
        /*1b0e*/ 	.byte	0x08
	.zero		1


	//   ....[19]....
        /*1b10*/ 	.word	0x000008d0
        /*1b14*/ 	.word	0x000000ff
        /*1b18*/ 	.word	0x000334c0
        /*1b1c*/ 	.short	0x0100
        /*1b1e*/ 	.byte	0x08
	.zero		1


	//   ....[20]....
        /*1b20*/ 	.word	0x000008e0
        /*1b24*/ 	.word	0x000000ff
        /*1b28*/ 	.word	0x000334b8
        /*1b2c*/ 	.short	0x0100
        /*1b2e*/ 	.byte	0x08
	.zero		1


	//   ....[21]....
        /*1b30*/ 	.word	0x000008f0
        /*1b34*/ 	.word	0x000000ff
        /*1b38*/ 	.word	0x000334c8
        /*1b3c*/ 	.short	0x0100
        /*1b3e*/ 	.byte	0x08
	.zero		1


	//   ....[22]....
        /*1b40*/ 	.word	0x00003ef0
        /*1b44*/ 	.word	0x0000005d
        /*1b48*/ 	.word	0x00033490
        /*1b4c*/ 	.short	0x010a
        /*1b4e*/ 	.byte	0x3f
	.zero		1


	//   ....[23]....
        /*1b50*/ 	.word	0x0000a0e0
        /*1b54*/ 	.word	0x0000005d
        /*1b58*/ 	.word	0x00033490
        /*1b5c*/ 	.short	0x010a
        /*1b5e*/ 	.byte	0x3f
	.zero		1


	//   ....[24]....
        /*1b60*/ 	.word	0x0000ff30
        /*1b64*/ 	.word	0x0000005d
        /*1b68*/ 	.word	0x00033490
        /*1b6c*/ 	.short	0x010a
        /*1b6e*/ 	.byte	0x3f
	.zero		1


	//   ....[25]....
        /*1b70*/ 	.word	0x00010730
        /*1b74*/ 	.word	0x0000000b
        /*1b78*/ 	.word	0x00000000
        /*1b7c*/ 	.short	0x0101
        /*1b7e*/ 	.byte	0x3f
	.zero		1


	//   ....[26]....
        /*1b80*/ 	.word	0x00010770
        /*1b84*/ 	.word	0x0000005d
        /*1b88*/ 	.word	0x000334b0
        /*1b8c*/ 	.short	0x010a
        /*1b8e*/ 	.byte	0x3f
	.zero		1


	//   ....[27]....
        /*1b90*/ 	.word	0x00010f00
        /*1b94*/ 	.word	0x0000005d
        /*1b98*/ 	.word	0x00000000
        /*1b9c*/ 	.short	0x0101
        /*1b9e*/ 	.byte	0x3f
	.zero		1


	//   ....[28]....
        /*1ba0*/ 	.word	0x00011b70
        /*1ba4*/ 	.word	0x00000012
        /*1ba8*/ 	.word	0x00033400
        /*1bac*/ 	.short	0x010a
        /*1bae*/ 	.byte	0x3f
	.zero		1


	//   ....[29]....
        /*1bb0*/ 	.word	0x00011bc0
        /*1bb4*/ 	.word	0x00000012
        /*1bb8*/ 	.word	0x00033400
        /*1bbc*/ 	.short	0x010a
        /*1bbe*/ 	.byte	0x3f
	.zero		1


	//   ....[30]....
        /*1bc0*/ 	.word	0x00012670
        /*1bc4*/ 	.word	0x00000012
        /*1bc8*/ 	.word	0x00033400
        /*1bcc*/ 	.short	0x010a
        /*1bce*/ 	.byte	0x3f
	.zero		1


	//   ....[31]....
        /*1bd0*/ 	.word	0x00015c30
        /*1bd4*/ 	.word	0x00000012
        /*1bd8*/ 	.word	0x00033400
        /*1bdc*/ 	.short	0x010a
        /*1bde*/ 	.byte	0x3f
	.zero		1


	//   ....[32]....
        /*1be0*/ 	.word	0x00018db0
        /*1be4*/ 	.word	0x00000003
        /*1be8*/ 	.word	0x00033430
        /*1bec*/ 	.short	0x010a
        /*1bee*/ 	.byte	0x3f
	.zero		1


	//   ....[33]....
        /*1bf0*/ 	.word	0x00018df0
        /*1bf4*/ 	.word	0x00000003
        /*1bf8*/ 	.word	0x00033430
        /*1bfc*/ 	.short	0x010a
        /*1bfe*/ 	.byte	0x3f
	.zero		1


	//   ....[34]....
        /*1c00*/ 	.word	0x0001b700
        /*1c04*/ 	.word	0x00000003
        /*1c08*/ 	.word	0x00000000
        /*1c0c*/ 	.short	0x0101
        /*1c0e*/ 	.byte	0x3f
	.zero		1


	//   ....[35]....
        /*1c10*/ 	.word	0x0001ca30
        /*1c14*/ 	.word	0x00000005
        /*1c18*/ 	.word	0x00033430
        /*1c1c*/ 	.short	0x010a
        /*1c1e*/ 	.byte	0x3f
	.zero		1


	//   ....[36]....
        /*1c20*/ 	.word	0x0001ca80
        /*1c24*/ 	.word	0x00000005
        /*1c28*/ 	.word	0x00033430
        /*1c2c*/ 	.short	0x010a
        /*1c2e*/ 	.byte	0x3f
	.zero		1


	//   ....[37]....
        /*1c30*/ 	.word	0x0001db80
        /*1c34*/ 	.word	0x00000004
        /*1c38*/ 	.word	0x00033450
        /*1c3c*/ 	.short	0x010a
        /*1c3e*/ 	.byte	0x3f
	.zero		1


	//   ....[38]....
        /*1c40*/ 	.word	0x0001dbc0
        /*1c44*/ 	.word	0x00000004
        /*1c48*/ 	.word	0x00033450
        /*1c4c*/ 	.short	0x010a
        /*1c4e*/ 	.byte	0x3f
	.zero		1


	//   ....[39]....
        /*1c50*/ 	.word	0x0001f5c0
        /*1c54*/ 	.word	0x0000000a
        /*1c58*/ 	.word	0x00000000
        /*1c5c*/ 	.short	0x0101
        /*1c5e*/ 	.byte	0x3f
	.zero		1


	//   ....[40]....
        /*1c60*/ 	.word	0x00020340
        /*1c64*/ 	.word	0x00000003
        /*1c68*/ 	.word	0x00000000
        /*1c6c*/ 	.short	0x0101
        /*1c6e*/ 	.byte	0x3f
	.zero		1


	//   ....[41]....
        /*1c70*/ 	.word	0x00020bf0
        /*1c74*/ 	.word	0x00000000
        /*1c78*/ 	.word	0x00033430
        /*1c7c*/ 	.short	0x010a
        /*1c7e*/ 	.byte	0x3f
	.zero		1


	//   ....[42]....
        /*1c80*/ 	.word	0x00020c40
        /*1c84*/ 	.word	0x00000000
        /*1c88*/ 	.word	0x00033430
        /*1c8c*/ 	.short	0x010a
        /*1c8e*/ 	.byte	0x3f
	.zero		1


	//   ....[43]....
        /*1c90*/ 	.word	0x00021d10
        /*1c94*/ 	.word	0x00000004
        /*1c98*/ 	.word	0x00033450
        /*1c9c*/ 	.short	0x010a
        /*1c9e*/ 	.byte	0x3f
	.zero		1


	//   ....[44]....
        /*1ca0*/ 	.word	0x00021d50
        /*1ca4*/ 	.word	0x00000004
        /*1ca8*/ 	.word	0x00033450
        /*1cac*/ 	.short	0x010a
        /*1cae*/ 	.byte	0x3f
	.zero		1


	//   ....[45]....
        /*1cb0*/ 	.word	0x00022090
        /*1cb4*/ 	.word	0x00000000
        /*1cb8*/ 	.word	0x00000000
        /*1cbc*/ 	.short	0x0101
        /*1cbe*/ 	.byte	0x3f
	.zero		1


	//   ....[46]....
        /*1cc0*/ 	.word	0x000238d0
        /*1cc4*/ 	.word	0x00000003
        /*1cc8*/ 	.word	0x00000000
        /*1ccc*/ 	.short	0x0101
        /*1cce*/ 	.byte	0x3f
	.zero		1


	//   ....[47]....
        /*1cd0*/ 	.word	0x000240c0
        /*1cd4*/ 	.word	0x00000003
        /*1cd8*/ 	.word	0x00033450
        /*1cdc*/ 	.short	0x010a
        /*1cde*/ 	.byte	0x3f
	.zero		1


	//   ....[48]....
        /*1ce0*/ 	.word	0x00024140
        /*1ce4*/ 	.word	0x00000003
        /*1ce8*/ 	.word	0x00033450
        /*1cec*/ 	.short	0x010a
        /*1cee*/ 	.byte	0x3f
	.zero		1


	//   ....[49]....
        /*1cf0*/ 	.word	0x00024a60
        /*1cf4*/ 	.word	0x00000005
        /*1cf8*/ 	.word	0x00000000
        /*1cfc*/ 	.short	0x0101
        /*1cfe*/ 	.byte	0x3f
	.zero		1


	//   ....[50]....
        /*1d00*/ 	.word	0x000276b0
        /*1d04*/ 	.word	0x00000000
        /*1d08*/ 	.word	0x00000000
        /*1d0c*/ 	.short	0x0101
        /*1d0e*/ 	.byte	0x3f
	.zero		1


	//   ....[51]....
        /*1d10*/ 	.word	0x00027f10
        /*1d14*/ 	.word	0x00000024
        /*1d18*/ 	.word	0x00000000
        /*1d1c*/ 	.short	0x0101
        /*1d1e*/ 	.byte	0x3f
	.zero		1


	//   ....[52]....
        /*1d20*/ 	.word	0x0002c7d0
        /*1d24*/ 	.word	0x00000017
        /*1d28*/ 	.word	0x00033420
        /*1d2c*/ 	.short	0x010a
        /*1d2e*/ 	.byte	0x3f
	.zero		1


	//   ....[53]....
        /*1d30*/ 	.word	0x0002c860
        /*1d34*/ 	.word	0x0000000c
        /*1d38*/ 	.word	0x000334a0
        /*1d3c*/ 	.short	0x010a
        /*1d3e*/ 	.byte	0x3f
	.zero		1


	//   ....[54]....
        /*1d40*/ 	.word	0x0002ccb0
        /*1d44*/ 	.word	0x0000000c
        /*1d48*/ 	.word	0x000334c0
        /*1d4c*/ 	.short	0x010a
        /*1d4e*/ 	.byte	0x3f
	.zero		1


	//   ....[55]....
        /*1d50*/ 	.word	0x0002d1c0
        /*1d54*/ 	.word	0x0000000b
        /*1d58*/ 	.word	0x000334a0
        /*1d5c*/ 	.short	0x010a
        /*1d5e*/ 	.byte	0x3f
	.zero		1


	//   ....[56]....
        /*1d60*/ 	.word	0x0002d600
        /*1d64*/ 	.word	0x0000000b
        /*1d68*/ 	.word	0x000334c0
        /*1d6c*/ 	.short	0x010a
        /*1d6e*/ 	.byte	0x3f
	.zero		1


	//   ....[57]....
        /*1d70*/ 	.word	0x0002ea60
        /*1d74*/ 	.word	0x00000000
        /*1d78*/ 	.word	0x00033480
        /*1d7c*/ 	.short	0x010a
        /*1d7e*/ 	.byte	0x3f
	.zero		1


	//   ....[58]....
        /*1d80*/ 	.word	0x0002f1a0
        /*1d84*/ 	.word	0x00000000
        /*1d88*/ 	.word	0x00033470
        /*1d8c*/ 	.short	0x0107
        /*1d8e*/ 	.byte	0x3f
	.zero		1


	//   ....[59]....
        /*1d90*/ 	.word	0x0002f260
        /*1d94*/ 	.word	0x00000000
        /*1d98*/ 	.word	0x00033470
        /*1d9c*/ 	.short	0x0101
        /*1d9e*/ 	.byte	0x3f
	.zero		1


	//   ....[60]....
        /*1da0*/ 	.word	0x0002f2b0
        /*1da4*/ 	.word	0x00000000
        /*1da8*/ 	.word	0x00033440
        /*1dac*/ 	.short	0x010a
        /*1dae*/ 	.byte	0x3f
	.zero		1


	//   ....[61]....
        /*1db0*/ 	.word	0x0002f900
        /*1db4*/ 	.word	0x00000000
        /*1db8*/ 	.word	0x00033430
        /*1dbc*/ 	.short	0x0107
        /*1dbe*/ 	.byte	0x3f
	.zero		1


	//   ....[62]....
        /*1dc0*/ 	.word	0x0002f9e0
        /*1dc4*/ 	.word	0x00000000
        /*1dc8*/ 	.word	0x00033430
        /*1dcc*/ 	.short	0x0101
        /*1dce*/ 	.byte	0x3f
	.zero		1


	//   ....[63]....
        /*1dd0*/ 	.word	0x00030240
        /*1dd4*/ 	.word	0x00000017
        /*1dd8*/ 	.word	0x00033400
        /*1ddc*/ 	.short	0x0107
        /*1dde*/ 	.byte	0x3f
	.zero		1


	//   ....[64]....
        /*1de0*/ 	.word	0x00030340
        /*1de4*/ 	.word	0x00000017
        /*1de8*/ 	.word	0x00033400
        /*1dec*/ 	.short	0x0101
        /*1dee*/ 	.byte	0x3f
	.zero		1


	//   ....[65]....
        /*1df0*/ 	.word	0x00030370
        /*1df4*/ 	.word	0x00000017
        /*1df8*/ 	.word	0x00033420
        /*1dfc*/ 	.short	0x010a
        /*1dfe*/ 	.byte	0x3f
	.zero		1


	//   ....[66]....
        /*1e00*/ 	.word	0x00030840
        /*1e04*/ 	.word	0x00000004
        /*1e08*/ 	.word	0x00033480
        /*1e0c*/ 	.short	0x010a
        /*1e0e*/ 	.byte	0x3f
	.zero		1


	//   ....[67]....
        /*1e10*/ 	.word	0x00030d70
        /*1e14*/ 	.word	0x00000004
        /*1e18*/ 	.word	0x00033470
        /*1e1c*/ 	.short	0x0107
        /*1e1e*/ 	.byte	0x3f
	.zero		1


	//   ....[68]....
        /*1e20*/ 	.word	0x00030e30
        /*1e24*/ 	.word	0x00000004
        /*1e28*/ 	.word	0x00033470
        /*1e2c*/ 	.short	0x0101
        /*1e2e*/ 	.byte	0x3f
	.zero		1


	//   ....[69]....
        /*1e30*/ 	.word	0x00030e60
        /*1e34*/ 	.word	0x00000004
        /*1e38*/ 	.word	0x00033440
        /*1e3c*/ 	.short	0x010a
        /*1e3e*/ 	.byte	0x3f
	.zero		1


	//   ....[70]....
        /*1e40*/ 	.word	0x00031350
        /*1e44*/ 	.word	0x00000004
        /*1e48*/ 	.word	0x00033430
        /*1e4c*/ 	.short	0x0107
        /*1e4e*/ 	.byte	0x3f
	.zero		1


	//   ....[71]....
        /*1e50*/ 	.word	0x00031420
        /*1e54*/ 	.word	0x00000004
        /*1e58*/ 	.word	0x00033430
        /*1e5c*/ 	.short	0x0101
        /*1e5e*/ 	.byte	0x3f
	.zero		1


	//   ....[72]....
        /*1e60*/ 	.word	0x000314a0
        /*1e64*/ 	.word	0x00000002
        /*1e68*/ 	.word	0x00033470
        /*1e6c*/ 	.short	0x010a
        /*1e6e*/ 	.byte	0x3f
	.zero		1


	//   ....[73]....
        /*1e70*/ 	.word	0x00031530
        /*1e74*/ 	.word	0x00000002
        /*1e78*/ 	.word	0x00033460
        /*1e7c*/ 	.short	0x010a
        /*1e7e*/ 	.byte	0x3f
	.zero		1


	//   ....[74]....
        /*1e80*/ 	.word	0x00031c00
        /*1e84*/ 	.word	0x00000002
        /*1e88*/ 	.word	0x00033450
        /*1e8c*/ 	.short	0x0101
        /*1e8e*/ 	.byte	0x3f
	.zero		1


	//   ....[75]....
        /*1e90*/ 	.word	0x00031c90
        /*1e94*/ 	.word	0x00000002
        /*1e98*/ 	.word	0x00000000
        /*1e9c*/ 	.short	0x0101
        /*1e9e*/ 	.byte	0x3f
	.zero		1


	//   ....[76]....
        /*1ea0*/ 	.word	0x00031e50
        /*1ea4*/ 	.word	0x00000003
        /*1ea8*/ 	.word	0x00033470
        /*1eac*/ 	.short	0x010a
        /*1eae*/ 	.byte	0x3f
	.zero		1


	//   ....[77]....
        /*1eb0*/ 	.word	0x00031ed0
        /*1eb4*/ 	.word	0x00000003
        /*1eb8*/ 	.word	0x00033460
        /*1ebc*/ 	.short	0x010a
        /*1ebe*/ 	.byte	0x3f
	.zero		1


	//   ....[78]....
        /*1ec0*/ 	.word	0x000325b0
        /*1ec4*/ 	.word	0x00000003
        /*1ec8*/ 	.word	0x00033450
        /*1ecc*/ 	.short	0x0101
        /*1ece*/ 	.byte	0x3f
	.zero		1


	//   ....[79]....
        /*1ed0*/ 	.word	0x00032650
        /*1ed4*/ 	.word	0x00000003
        /*1ed8*/ 	.word	0x00000000
        /*1edc*/ 	.short	0x0101
        /*1ede*/ 	.byte	0x3f
	.zero		1


	//   ....[80]....
        /*1ee0*/ 	.word	0x00033790
        /*1ee4*/ 	.word	0x00000007
        /*1ee8*/ 	.word	0x00033420
        /*1eec*/ 	.short	0x010a
        /*1eee*/ 	.byte	0x3f
	.zero		1


	//   ....[81]....
        /*1ef0*/ 	.word	0x00033900
        /*1ef4*/ 	.word	0x00000005
        /*1ef8*/ 	.word	0x00033440
        /*1efc*/ 	.short	0x010a
        /*1efe*/ 	.byte	0x3f
	.zero		1


	//   ....[82]....
        /*1f00*/ 	.word	0x000339a0
        /*1f04*/ 	.word	0x00000003
        /*1f08*/ 	.word	0x00033440
        /*1f0c*/ 	.short	0x010a
        /*1f0e*/ 	.byte	0x3f
	.zero		1


	//   ....[83]....
        /*1f10*/ 	.word	0x000339e0
        /*1f14*/ 	.word	0x00000005
        /*1f18*/ 	.word	0x00033460
        /*1f1c*/ 	.short	0x010a
        /*1f1e*/ 	.byte	0x3f
	.zero		1


	//   ....[84]....
        /*1f20*/ 	.word	0x00033a20
        /*1f24*/ 	.word	0x00000003
        /*1f28*/ 	.word	0x00033460
        /*1f2c*/ 	.short	0x010a
        /*1f2e*/ 	.byte	0x3f
	.zero		1


	//   ....[85]....
        /*1f30*/ 	.word	0x00033a60
        /*1f34*/ 	.word	0x00000005
        /*1f38*/ 	.word	0x00033480
        /*1f3c*/ 	.short	0x010a
        /*1f3e*/ 	.byte	0x3f
	.zero		1


	//   ....[86]....
        /*1f40*/ 	.word	0x00033aa0
        /*1f44*/ 	.word	0x00000003
        /*1f48*/ 	.word	0x00033480
        /*1f4c*/ 	.short	0x010a
        /*1f4e*/ 	.byte	0x3f
	.zero		1


	//   ....[87]....
        /*1f50*/ 	.word	0x00033b00
        /*1f54*/ 	.word	0x0000005d
        /*1f58*/ 	.word	0x00033490
        /*1f5c*/ 	.short	0x010a
        /*1f5e*/ 	.byte	0x3f
	.zero		1


	//   ....[88]....
        /*1f60*/ 	.word	0x00033db0
        /*1f64*/ 	.word	0x0000005d
        /*1f68*/ 	.word	0x00033490
        /*1f6c*/ 	.short	0x010a
        /*1f6e*/ 	.byte	0x3f
	.zero		1


	//   ....[89]....
        /*1f70*/ 	.word	0x00034060
        /*1f74*/ 	.word	0x0000005d
        /*1f78*/ 	.word	0x00033490
        /*1f7c*/ 	.short	0x010a
        /*1f7e*/ 	.byte	0x3f
	.zero		1


	//   ....[90]....
        /*1f80*/ 	.word	0x00034310
        /*1f84*/ 	.word	0x0000005d
        /*1f88*/ 	.word	0x000334b0
        /*1f8c*/ 	.short	0x010a
        /*1f8e*/ 	.byte	0x3f
	.zero		1


	//   ....[91]....
        /*1f90*/ 	.word	0x000345c0
        /*1f94*/ 	.word	0x00000012
        /*1f98*/ 	.word	0x00033400
        /*1f9c*/ 	.short	0x010a
        /*1f9e*/ 	.byte	0x3f
	.zero		1


	//   ....[92]....
        /*1fa0*/ 	.word	0x000347d0
        /*1fa4*/ 	.word	0x00000012
        /*1fa8*/ 	.word	0x00033400
        /*1fac*/ 	.short	0x010a
        /*1fae*/ 	.byte	0x3f
	.zero		1


	//   ....[93]....
        /*1fb0*/ 	.word	0x00034820
        /*1fb4*/ 	.word	0x00000003
        /*1fb8*/ 	.word	0x00033430
        /*1fbc*/ 	.short	0x010a
        /*1fbe*/ 	.byte	0x3f
	.zero		1


	//   ....[94]....
        /*1fc0*/ 	.word	0x00034870
        /*1fc4*/ 	.word	0x00000005
        /*1fc8*/ 	.word	0x00033430
        /*1fcc*/ 	.short	0x010a
        /*1fce*/ 	.byte	0x3f
	.zero		1


	//   ....[95]....
        /*1fd0*/ 	.word	0x000348c0
        /*1fd4*/ 	.word	0x00000004
        /*1fd8*/ 	.word	0x00033450
        /*1fdc*/ 	.short	0x010a
        /*1fde*/ 	.byte	0x3f
	.zero		1


	//   ....[96]....
        /*1fe0*/ 	.word	0x00034910
        /*1fe4*/ 	.word	0x00000000
        /*1fe8*/ 	.word	0x00033430
        /*1fec*/ 	.short	0x010a
        /*1fee*/ 	.byte	0x3f
	.zero		1


	//   ....[97]....
        /*1ff0*/ 	.word	0x00034960
        /*1ff4*/ 	.word	0x00000004
        /*1ff8*/ 	.word	0x00033450
        /*1ffc*/ 	.short	0x010a
        /*1ffe*/ 	.byte	0x3f
	.zero		1


	//   ....[98]....
        /*2000*/ 	.word	0x000349b0
        /*2004*/ 	.word	0x00000003
        /*2008*/ 	.word	0x00033450
        /*200c*/ 	.short	0x010a
        /*200e*/ 	.byte	0x3f
	.zero		1


	//   ....[99]....
        /*2010*/ 	.word	0x00038270
        /*2014*/ 	.word	0x00000017
        /*2018*/ 	.word	0x00033420
        /*201c*/ 	.short	0x010a
        /*201e*/ 	.byte	0x3f
	.zero		1


	//   ....[100]....
        /*2020*/ 	.word	0x000382c0
        /*2024*/ 	.word	0x0000000c
        /*2028*/ 	.word	0x000334a0
        /*202c*/ 	.short	0x010a
        /*202e*/ 	.byte	0x3f
	.zero		1


	//   ....[101]....
        /*2030*/ 	.word	0x00038310
        /*2034*/ 	.word	0x0000000c
        /*2038*/ 	.word	0x000334c0
        /*203c*/ 	.short	0x010a
        /*203e*/ 	.byte	0x3f
	.zero		1


	//   ....[102]....
        /*2040*/ 	.word	0x00038360
        /*2044*/ 	.word	0x0000000b
        /*2048*/ 	.word	0x000334a0
        /*204c*/ 	.short	0x010a
        /*204e*/ 	.byte	0x3f
	.zero		1


	//   ....[103]....
        /*2050*/ 	.word	0x000383b0
        /*2054*/ 	.word	0x0000000b
        /*2058*/ 	.word	0x000334c0
        /*205c*/ 	.short	0x010a
        /*205e*/ 	.byte	0x3f
	.zero		1


	//   ....[104]....
        /*2060*/ 	.word	0x000384d0
        /*2064*/ 	.word	0x00000000
        /*2068*/ 	.word	0x00033480
        /*206c*/ 	.short	0x010a
        /*206e*/ 	.byte	0x3f
	.zero		1


	//   ....[105]....
        /*2070*/ 	.word	0x00038d30
        /*2074*/ 	.word	0x00000000
        /*2078*/ 	.word	0x00033440
        /*207c*/ 	.short	0x010a
        /*207e*/ 	.byte	0x3f
	.zero		1


	//   ....[106]....
        /*2080*/ 	.word	0x000399c0
        /*2084*/ 	.word	0x00000017
        /*2088*/ 	.word	0x00033420
        /*208c*/ 	.short	0x010a
        /*208e*/ 	.byte	0x3f
	.zero		1


	//   ....[107]....
        /*2090*/ 	.word	0x00039a10
        /*2094*/ 	.word	0x00000004
        /*2098*/ 	.word	0x00033480
        /*209c*/ 	.short	0x010a
        /*209e*/ 	.byte	0x3f
	.zero		1


	//   ....[108]....
        /*20a0*/ 	.word	0x0003a060
        /*20a4*/ 	.word	0x00000004
        /*20a8*/ 	.word	0x00033440
        /*20ac*/ 	.short	0x010a
        /*20ae*/ 	.byte	0x3f
	.zero		1


	//   ....[109]....
        /*20b0*/ 	.word	0x0003a690
        /*20b4*/ 	.word	0x00000002
        /*20b8*/ 	.word	0x00033470
        /*20bc*/ 	.short	0x010a
        /*20be*/ 	.byte	0x3f
	.zero		1


	//   ....[110]....
        /*20c0*/ 	.word	0x0003a6e0
        /*20c4*/ 	.word	0x00000002
        /*20c8*/ 	.word	0x00033460
        /*20cc*/ 	.short	0x010a
        /*20ce*/ 	.byte	0x3f
	.zero		1


	//   ....[111]....
        /*20d0*/ 	.word	0x0003a730
        /*20d4*/ 	.word	0x00000003
        /*20d8*/ 	.word	0x00033470
        /*20dc*/ 	.short	0x010a
        /*20de*/ 	.byte	0x3f
	.zero		1


	//   ....[112]....
        /*20e0*/ 	.word	0x0003a780
        /*20e4*/ 	.word	0x00000003
        /*20e8*/ 	.word	0x00033460
        /*20ec*/ 	.short	0x010a
        /*20ee*/ 	.byte	0x3f
	.zero		1


	//   ....[113]....
        /*20f0*/ 	.word	0x0003b1a0
        /*20f4*/ 	.word	0x00000007
        /*20f8*/ 	.word	0x00033420
        /*20fc*/ 	.short	0x010a
        /*20fe*/ 	.byte	0x3f
	.zero		1


	//   ....[114]....
        /*2100*/ 	.word	0x0003b340
        /*2104*/ 	.word	0x00000005
        /*2108*/ 	.word	0x00033440
        /*210c*/ 	.short	0x010a
        /*210e*/ 	.byte	0x3f
	.zero		1


	//   ....[115]....
        /*2110*/ 	.word	0x0003b390
        /*2114*/ 	.word	0x00000003
        /*2118*/ 	.word	0x00033440
        /*211c*/ 	.short	0x010a
        /*211e*/ 	.byte	0x3f
	.zero		1


	//   ....[116]....
        /*2120*/ 	.word	0x0003b3e0
        /*2124*/ 	.word	0x00000005
        /*2128*/ 	.word	0x00033460
        /*212c*/ 	.short	0x010a
        /*212e*/ 	.byte	0x3f
	.zero		1


	//   ....[117]....
        /*2130*/ 	.word	0x0003b430
        /*2134*/ 	.word	0x00000003
        /*2138*/ 	.word	0x00033460
        /*213c*/ 	.short	0x010a
        /*213e*/ 	.byte	0x3f
	.zero		1


	//   ....[118]....
        /*2140*/ 	.word	0x0003b480
        /*2144*/ 	.word	0x00000005
        /*2148*/ 	.word	0x00033480
        /*214c*/ 	.short	0x010a
        /*214e*/ 	.byte	0x3f
	.zero		1


	//----- nvinfo : EIATTR_NUM_MBARRIERS
	.align		4
.L_330:
        /*2150*/ 	.byte	0x03, 0x38
        /*2152*/ 	.short	0x0016


	//----- nvinfo : EIATTR_EXIT_INSTR_OFFSETS
	.align		4
        /*2154*/ 	.byte	0x04, 0x1c
        /*2156*/ 	.short	(.L_332 - .L_331)


	//   ....[0]....
.L_331:
        /*2158*/ 	.word	0x00033af0


	//----- nvinfo : EIATTR_MAX_THREADS
	.align		4
.L_332:
        /*215c*/ 	.byte	0x04, 0x05
        /*215e*/ 	.short	(.L_334 - .L_333)
.L_333:
        /*2160*/ 	.word	0x00000180
        /*2164*/ 	.word	0x00000001
        /*2168*/ 	.word	0x00000001


	//----- nvinfo : EIATTR_CRS_STACK_SIZE
	.align		4
.L_334:
        /*216c*/ 	.byte	0x04, 0x1e
        /*216e*/ 	.short	(.L_336 - .L_335)
.L_335:
        /*2170*/ 	.word	0x00000000


	//----- nvinfo : EIATTR_CBANK_PARAM_SIZE
	.align		4
.L_336:
        /*2174*/ 	.byte	0x03, 0x19
        /*2176*/ 	.short	0x0af0


	//----- nvinfo : EIATTR_PARAM_CBANK
	.align		4
        /*2178*/ 	.byte	0x04, 0x0a
        /*217a*/ 	.short	(.L_338 - .L_337)
	.align		4
.L_337:
        /*217c*/ 	.word	index@(.nv.constant0._ZN7cutlass13device_kernelIN5flash11enable_sm90INS1_16FlashAttnFwdSm90INS1_25CollectiveMainloopFwdSm90ILi2EN4cute5tupleIJNS5_1CILi1EEES8_S8_EEENS6_IJNS7_ILi128EEENS7_ILi160EEENS7_ILi192EEEEEELi192ENS_12float_e4m3_tEfNS_4arch4Sm90ELb1ELb0ELb0ELb1ELb1ELb1ELb0ELb1ELb1ELb1ELb1ELb0EEENS1_21CollectiveEpilogueFwdINS6_IJSA_SC_SB_EEES9_NS_10bfloat16_tESG_Li256ELb1ELb1ELb1ELb1EEENS1_36VarlenDynamicPersistentTileSchedulerILi128ELi160ELi256ELi128ELb1ELb1ELb1ELb1ELb1ELb1EEEEEEEEEvNT_6ParamsE)
        /*2180*/ 	.short	0x0210
        /*2182*/ 	.short	0x0af0


	//----- nvinfo : EIATTR_SW_WAR
	.align		4
.L_338:
        /*2184*/ 	.byte	0x04, 0x36
        /*2186*/ 	.short	(.L_340 - .L_339)
.L_339:
        /*2188*/ 	.word	0x00000008
.L_340:


//--------------------- .nv.callgraph             --------------------------
	.section	.nv.callgraph,"",@"SHT_CUDA_CALLGRAPH"
	.align	4
	.sectionentsize	8
	.align		4
        /*0000*/ 	.word	0x00000000
	.align		4
        /*0004*/ 	.word	0xffffffff
	.align		4
        /*0008*/ 	.word	index@(_ZN7cutlass13device_kernelIN5flash11enable_sm90INS1_16FlashAttnFwdSm90INS1_25CollectiveMainloopFwdSm90ILi2EN4cute5tupleIJNS5_1CILi1EEES8_S8_EEENS6_IJNS7_ILi128EEENS7_ILi160EEENS7_ILi192EEEEEELi192ENS_12float_e4m3_tEfNS_4arch4Sm90ELb0ELb0ELb0ELb0ELb1ELb0ELb0ELb1ELb1ELb1ELb1ELb0EEENS1_21CollectiveEpilogueFwdINS6_IJSA_SC_SB_EEES9_NS_10bfloat16_tESG_Li256ELb0ELb1ELb1ELb1EEENS1_19SingleTileSchedulerILb0ELb1ELb1ELi128EEEEEEEEEvNT_6ParamsE)
	.align		4
        /*000c*/ 	.word	index@(__assertfail)
	.align		4
        /*0010*/ 	.word	index@(_ZN7cutlass13device_kernelIN5flash11enable_sm90INS1_16FlashAttnFwdSm90INS1_25CollectiveMainloopFwdSm90ILi2EN4cute5tupleIJNS5_1CILi1EEES8_S8_EEENS6_IJNS7_ILi128EEENS7_ILi160EEENS7_ILi192EEEEEELi192ENS_12float_e4m3_tEfNS_4arch4Sm90ELb0ELb0ELb0ELb1ELb1ELb0ELb0ELb1ELb1ELb1ELb1ELb0EEENS1_21CollectiveEpilogueFwdINS6_IJSA_SC_SB_EEES9_NS_10bfloat16_tESG_Li256ELb1ELb1ELb1ELb1EEENS1_36VarlenDynamicPersistentTileSchedulerILi128ELi160ELi256ELi128ELb1ELb1ELb1ELb0ELb1ELb1EEEEEEEEEvNT_6ParamsE)
	.align		4
        /*0014*/ 	.word	index@(__assertfail)
	.align		4
        /*0018*/ 	.word	index@(_ZN7cutlass13device_kernelIN5flash11enable_sm90INS1_16FlashAttnFwdSm90INS1_25CollectiveMainloopFwdSm90ILi2EN4cute5tupleIJNS5_1CILi1EEES8_S8_EEENS6_IJNS7_ILi128EEENS7_ILi160EEENS7_ILi192EEEEEELi192ENS_12float_e4m3_tEfNS_4arch4Sm90ELb0ELb0ELb0ELb1ELb1ELb1ELb0ELb1ELb1ELb1ELb1ELb0EEENS1_21CollectiveEpilogueFwdINS6_IJSA_SC_SB_EEES9_NS_10bfloat16_tESG_Li256ELb1ELb1ELb1ELb1EEENS1_36VarlenDynamicPersistentTileSchedulerILi128ELi160ELi256ELi128ELb1ELb1ELb1ELb0ELb1ELb1EEEEEEEEEvNT_6ParamsE)
	.align		4
        /*001c*/ 	.word	index@(__assertfail)
	.align		4
        /*0020*/ 	.word	index@(_ZN7cutlass13device_kernelIN5flash11enable_sm90INS1_16FlashAttnFwdSm90INS1_25CollectiveMainloopFwdSm90ILi2EN4cute5tupleIJNS5_1CILi1EEES8_S8_EEENS6_IJNS7_ILi128EEESA_NS7_ILi192EEEEEELi192ENS_12float_e4m3_tEfNS_4arch4Sm90ELb0ELb1ELb0ELb0ELb1ELb0ELb0ELb1ELb1ELb1ELb1ELb0EEENS1_21CollectiveEpilogueFwdINS6_IJSA_SB_SA_EEES9_NS_10bfloat16_tESF_Li256ELb0ELb1ELb1ELb1EEENS1_19SingleTileSchedulerILb0ELb1ELb1ELi128EEEEEEEEEvNT_6ParamsE)
	.align		4
        /*0024*/ 	.word	index@(__assertfail)
	.align		4
        /*0028*/ 	.word	index@(_ZN7cutlass13device_kernelIN5flash11enable_sm90INS1_16FlashAttnFwdSm90INS1_25CollectiveMainloopFwdSm90ILi2EN4cute5tupleIJNS5_1CILi1EEES8_S8_EEENS6_IJNS7_ILi128EEESA_NS7_ILi192EEEEEELi192ENS_12float_e4m3_tEfNS_4arch4Sm90ELb0ELb1ELb0ELb1ELb1ELb0ELb0ELb1ELb1ELb1ELb1ELb0EEENS1_21CollectiveEpilogueFwdINS6_IJSA_SB_SA_EEES9_NS_10bfloat16_tESF_Li256ELb1ELb1ELb1ELb1EEENS1_36VarlenDynamicPersistentTileSchedulerILi128ELi128ELi256ELi128ELb1ELb1ELb1ELb1ELb0ELb1EEEEEEEEEvNT_6ParamsE)
	.align		4
        /*002c*/ 	.word	index@(__assertfail)
	.align		4
        /*0030*/ 	.word	index@(_ZN7cutlass13device_kernelIN5flash11enable_sm90INS1_16FlashAttnFwdSm90INS1_25CollectiveMainloopFwdSm90ILi2EN4cute5tupleIJNS5_1CILi1EEES8_S8_EEENS6_IJNS7_ILi128EEESA_NS7_ILi192EEEEEELi192ENS_12float_e4m3_tEfNS_4arch4Sm90ELb0ELb1ELb0ELb1ELb1ELb1ELb0ELb1ELb1ELb1ELb1ELb0EEENS1_21CollectiveEpilogueFwdINS6_IJSA_SB_SA_EEES9_NS_10bfloat16_tESF_Li256ELb1ELb1ELb1ELb1EEENS1_36VarlenDynamicPersistentTileSchedulerILi128ELi128ELi256ELi128ELb1ELb1ELb1ELb1ELb0ELb1EEEEEEEEEvNT_6ParamsE)
	.align		4
        /*0034*/ 	.word	index@(__assertfail)
	.align		4
        /*0038*/ 	.word	index@(_ZN7cutlass13device_kernelIN5flash11enable_sm90INS1_16FlashAttnFwdSm90INS1_25CollectiveMainloopFwdSm90ILi2EN4cute5tupleIJNS5_1CILi1EEES8_S8_EEENS6_IJNS7_ILi128EEENS7_ILi160EEENS7_ILi192EEEEEELi192ENS_12float_e4m3_tEfNS_4arch4Sm90ELb1ELb0ELb0ELb0ELb1ELb0ELb0ELb1ELb1ELb1ELb1ELb0EEENS1_21CollectiveEpilogueFwdINS6_IJSA_SC_SB_EEES9_NS_10bfloat16_tESG_Li256ELb0ELb1ELb1ELb1EEENS1_19SingleTileSchedulerILb0ELb1ELb1ELi128EEEEEEEEEvNT_6ParamsE)
	.align		4
        /*003c*/ 	.word	index@(__assertfail)
	.align		4
        /*0040*/ 	.word	index@(_ZN7cutlass13device_kernelIN5flash11enable_sm90INS1_16FlashAttnFwdSm90INS1_25CollectiveMainloopFwdSm90ILi2EN4cute5tupleIJNS5_1CILi1EEES8_S8_EEENS6_IJNS7_ILi128EEENS7_ILi160EEENS7_ILi192EEEEEELi192ENS_12float_e4m3_tEfNS_4arch4Sm90ELb1ELb0ELb0ELb1ELb1ELb0ELb0ELb1ELb1ELb1ELb1ELb0EEENS1_21CollectiveEpilogueFwdINS6_IJSA_SC_SB_EEES9_NS_10bfloat16_tESG_Li256ELb1ELb1ELb1ELb1EEENS1_36VarlenDynamicPersistentTileSchedulerILi128ELi160ELi256ELi128ELb1ELb1ELb1ELb1ELb1ELb1EEEEEEEEEvNT_6ParamsE)
	.align		4
        /*0044*/ 	.word	index@(__assertfail)
	.align		4
        /*0048*/ 	.word	index@(_ZN7cutlass13device_kernelIN5flash11enable_sm90INS1_16FlashAttnFwdSm90INS1_25CollectiveMainloopFwdSm90ILi2EN4cute5tupleIJNS5_1CILi1EEES8_S8_EEENS6_IJNS7_ILi128EEENS7_ILi160EEENS7_ILi192EEEEEELi192ENS_12float_e4m3_tEfNS_4arch4Sm90ELb1ELb0ELb0ELb1ELb1ELb1ELb0ELb1ELb1ELb1ELb1ELb0EEENS1_21CollectiveEpilogueFwdINS6_IJSA_SC_SB_EEES9_NS_10bfloat16_tESG_Li256ELb1ELb1ELb1ELb1EEENS1_36VarlenDynamicPersistentTileSchedulerILi128ELi160ELi256ELi128ELb1ELb1ELb1ELb1ELb1ELb1EEEEEEEEEvNT_6ParamsE)
	.align		4
        /*004c*/ 	.word	index@(__assertfail)
	.align		4
        /*0050*/ 	.word	0x00000000
	.align		4
        /*0054*/ 	.word	0xfffffffe
	.align		4
        /*0058*/ 	.word	0x00000000
	.align		4
        /*005c*/ 	.word	0xfffffffd
	.align		4
        /*0060*/ 	.word	0x00000000
	.align		4
        /*0064*/ 	.word	0xfffffffc


//--------------------- .nv.constant4             --------------------------
	.section	.nv.constant4,"a",@progbits
	.align	8
	.align		8
.nv.constant4:
        /*0000*/ 	.dword	__assertfail
	.align		8
        /*0008*/ 	.dword	__unnamed_1
	.align		8
        /*0010*/ 	.dword	__unnamed_2
	.align		8
        /*0018*/ 	.dword	__unnamed_3
	.align		8
        /*0020*/ 	.dword	__unnamed_4
	.align		8
        /*0028*/ 	.dword	__unnamed_5
	.align		8
        /*0030*/ 	.dword	__unnamed_6
	.align		8
        /*0038*/ 	.dword	_ZZN5flash28permute_output_fp8_VcolmajorIN4cute6TensorINS1_11ArrayEngineIfLm96EEENS1_6LayoutINS1_5tupleIJNS6_IJNS1_1CILi2EEES8_NS7_ILi24EEEEEENS7_ILi1EEESB_EEENS6_IJNS6_IJSB_S8_NS7_ILi4EEEEEENS7_ILi0EEESF_EEEEEEEEEvRT_E9upper_map
	.align		8
        /*0040*/ 	.dword	__unnamed_7
	.align		8
        /*0048*/ 	.dword	__unnamed_8
	.align		8
        /*0050*/ 	.dword	__unnamed_9
	.align		8
        /*0058*/ 	.dword	__unnamed_10
	.align		8
        /*0060*/ 	.dword	__unnamed_11
	.align		8
        /*0068*/ 	.dword	_ZN78_INTERNAL_9e27dd1d_42_flash_fwd_hdim192_e4m3_paged_split_sm90_cu_59c7631c_31894cuda3std3__45__cpo5beginE
	.align		8
        /*0070*/ 	.dword	_ZN78_INTERNAL_9e27dd1d_42_flash_fwd_hdim192_e4m3_paged_split_sm90_cu_59c7631c_31894cuda3std3__45__cpo3endE
	.align		8
        /*0078*/ 	.dword	_ZN78_INTERNAL_9e27dd1d_42_flash_fwd_hdim192_e4m3_paged_split_sm90_cu_59c7631c_31894cuda3std3__45__cpo6cbeginE
	.align		8
        /*0080*/ 	.dword	_ZN78_INTERNAL_9e27dd1d_42_flash_fwd_hdim192_e4m3_paged_split_sm90_cu_59c7631c_31894cuda3std3__45__cpo4cendE
	.align		8
        /*0088*/ 	.dword	_ZN78_INTERNAL_9e27dd1d_42_flash_fwd_hdim192_e4m3_paged_split_sm90_cu_59c7631c_31894cuda3std3__480_GLOBAL__N__9e27dd1d_42_flash_fwd_hdim192_e4m3_paged_split_sm90_cu_59c7631c_31896ignoreE
	.align		8
        /*0090*/ 	.dword	_ZN78_INTERNAL_9e27dd1d_42_flash_fwd_hdim192_e4m3_paged_split_sm90_cu_59c7631c_31894cuda3std3__419piecewise_constructE
	.align		8
        /*0098*/ 	.dword	_ZN78_INTERNAL_9e27dd1d_42_flash_fwd_hdim192_e4m3_paged_split_sm90_cu_59c7631c_31894cuda3std3__48in_placeE
	.align		8
        /*00a0*/ 	.dword	_ZN78_INTERNAL_9e27dd1d_42_flash_fwd_hdim192_e4m3_paged_split_sm90_cu_59c7631c_31894cuda3std6ranges3__45__cpo4swapE
	.align		8
        /*00a8*/ 	.dword	_ZN78_INTERNAL_9e27dd1d_42_flash_fwd_hdim192_e4m3_paged_split_sm90_cu_59c7631c_31894cuda3std6ranges3__45__cpo9iter_moveE
	.align		8
        /*00b0*/ 	.dword	_ZN78_INTERNAL_9e27dd1d_42_flash_fwd_hdim192_e4m3_paged_split_sm90_cu_59c7631c_31894cute7productE
	.align		8
        /*00b8*/ 	.dword	_ZN78_INTERNAL_9e27dd1d_42_flash_fwd_hdim192_e4m3_paged_split_sm90_cu_59c7631c_31894cute1_E
	.align		8
        /*00c0*/ 	.dword	$str$23
	.align		8
        /*00c8*/ 	.dword	$str$24


//--------------------- .text._ZN7cutlass13device_kernelIN5flash11enable_sm90INS1_16FlashAttnFwdSm90INS1_25CollectiveMainloopFwdSm90ILi2EN4cute5tupleIJNS5_1CILi1EEES8_S8_EEENS6_IJNS7_ILi128EEENS7_ILi160EEENS7_ILi192EEEEEELi192ENS_12float_e4m3_tEfNS_4arch4Sm90ELb0ELb0ELb0ELb0ELb1ELb0ELb0ELb1ELb1ELb1ELb1ELb0EEENS1_21CollectiveEpilogueFwdINS6_IJSA_SC_SB_EEES9_NS_10bfloat16_tESG_Li256ELb0ELb1ELb1ELb1EEENS1_19SingleTileSchedulerILb0ELb1ELb1ELi128EEEEEEEEEvNT_6ParamsE --------------------------
	.section	.text._ZN7cutlass13device_kernelIN5flash11enable_sm90INS1_16FlashAttnFwdSm90INS1_25CollectiveMainloopFwdSm90ILi2EN4cute5tupleIJNS5_1CILi1EEES8_S8_EEENS6_IJNS7_ILi128EEENS7_ILi160EEENS7_ILi192EEEEEELi192ENS_12float_e4m3_tEfNS_4arch4Sm90ELb0ELb0ELb0ELb0ELb1ELb0ELb0ELb1ELb1ELb1ELb1ELb0EEENS1_21CollectiveEpilogueFwdINS6_IJSA_SC_SB_EEES9_NS_10bfloat16_tESG_Li256ELb0ELb1ELb1ELb1EEENS1_19SingleTileSchedulerILb0ELb1ELb1ELi128EEEEEEEEEvNT_6ParamsE,"ax",@progbits
	.align	128
.text._ZN7cutlass13device_kernelIN5flash11enable_sm90INS1_16FlashAttnFwdSm90INS1_25CollectiveMainloopFwdSm90ILi2EN4cute5tupleIJNS5_1CILi1EEES8_S8_EEENS6_IJNS7_ILi128EEENS7_ILi160EEENS7_ILi192EEEEEELi192ENS_12float_e4m3_tEfNS_4arch4Sm90ELb0ELb0ELb0ELb0ELb1ELb0ELb0ELb1ELb1ELb1ELb1ELb0EEENS1_21CollectiveEpilogueFwdINS6_IJSA_SC_SB_EEES9_NS_10bfloat16_tESG_Li256ELb0ELb1ELb1ELb1EEENS1_19SingleTileSchedulerILb0ELb1ELb1ELi128EEEEEEEEEvNT_6ParamsE:
        .type           _ZN7cutlass13device_kernelIN5flash11enable_sm90INS1_16FlashAttnFwdSm90INS1_25CollectiveMainloopFwdSm90ILi2EN4cute5tupleIJNS5_1CILi1EEES8_S8_EEENS6_IJNS7_ILi128EEENS7_ILi160EEENS7_ILi192EEEEEELi192ENS_12float_e4m3_tEfNS_4arch4Sm90ELb0ELb0ELb0ELb0ELb1ELb0ELb0ELb1ELb1ELb1ELb1ELb0EEENS1_21CollectiveEpilogueFwdINS6_IJSA_SC_SB_EEES9_NS_10bfloat16_tESG_Li256ELb0ELb1ELb1ELb1EEENS1_19SingleTileSchedulerILb0ELb1ELb1ELi128EEEEEEEEEvNT_6ParamsE,@function
        .size           _ZN7cutlass13device_kernelIN5flash11enable_sm90INS1_16FlashAttnFwdSm90INS1_25CollectiveMainloopFwdSm90ILi2EN4cute5tupleIJNS5_1CILi1EEES8_S8_EEENS6_IJNS7_ILi128EEENS7_ILi160EEENS7_ILi192EEEEEELi192ENS_12float_e4m3_tEfNS_4arch4Sm90ELb0ELb0ELb0ELb0ELb1ELb0ELb0ELb1ELb1ELb1ELb1ELb0EEENS1_21CollectiveEpilogueFwdINS6_IJSA_SC_SB_EEES9_NS_10bfloat16_tESG_Li256ELb0ELb1ELb1ELb1EEENS1_19SingleTileSchedulerILb0ELb1ELb1ELi128EEEEEEEEEvNT_6ParamsE,(.L_x_3418 - _ZN7cutlass13device_kernelIN5flash11enable_sm90INS1_16FlashAttnFwdSm90INS1_25CollectiveMainloopFwdSm90ILi2EN4cute5tupleIJNS5_1CILi1EEES8_S8_EEENS6_IJNS7_ILi128EEENS7_ILi160EEENS7_ILi192EEEEEELi192ENS_12float_e4m3_tEfNS_4arch4Sm90ELb0ELb0ELb0ELb0ELb1ELb0ELb0ELb1ELb1ELb1ELb1ELb0EEENS1_21CollectiveEpilogueFwdINS6_IJSA_SC_SB_EEES9_NS_10bfloat16_tESG_Li256ELb0ELb1ELb1ELb1EEENS1_19SingleTileSchedulerILb0ELb1ELb1ELi128EEEEEEEEEvNT_6ParamsE)
        .other          _ZN7cutlass13device_kernelIN5flash11enable_sm90INS1_16FlashAttnFwdSm90INS1_25CollectiveMainloopFwdSm90ILi2EN4cute5tupleIJNS5_1CILi1EEES8_S8_EEENS6_IJNS7_ILi128EEENS7_ILi160EEENS7_ILi192EEEEEELi192ENS_12float_e4m3_tEfNS_4arch4Sm90ELb0ELb0ELb0ELb0ELb1ELb0ELb0ELb1ELb1ELb1ELb1ELb0EEENS1_21CollectiveEpilogueFwdINS6_IJSA_SC_SB_EEES9_NS_10bfloat16_tESG_Li256ELb0ELb1ELb1ELb1EEENS1_19SingleTileSchedulerILb0ELb1ELb1ELi128EEEEEEEEEvNT_6ParamsE,@"STO_CUDA_ENTRY STV_DEFAULT"
_ZN7cutlass13device_kernelIN5flash11enable_sm90INS1_16FlashAttnFwdSm90INS1_25CollectiveMainloopFwdSm90ILi2EN4cute5tupleIJNS5_1CILi1EEES8_S8_EEENS6_IJNS7_ILi128EEENS7_ILi160EEENS7_ILi192EEEEEELi192ENS_12float_e4m3_tEfNS_4arch4Sm90ELb0ELb0ELb0ELb0ELb1ELb0ELb0ELb1ELb1ELb1ELb1ELb0EEENS1_21CollectiveEpilogueFwdINS6_IJSA_SC_SB_EEES9_NS_10bfloat16_tESG_Li256ELb0ELb1ELb1ELb1EEENS1_19SingleTileSchedulerILb0ELb1ELb1ELi128EEEEEEEEEvNT_6ParamsE:
[----:B------:R-:W0:Y:S02]  /*0000*/  LDC R1, c[0x0][0x28] ;  /* 0x00000a00ff017b82 */ /* 0x000e240000000800 */
[----:B0-----:R-:W-:Y:S01]  /*0010*/  VIADD R1, R1, 0xfffffff0 ;  /* 0xfffffff001017836 */ /* 0x001fe20000000000 */
[----:B------:R-:W0:Y:S01]  /*0020*/  S2R R18, SR_TID.X ;  /* 0x0000000000127919 */ /* 0x000e220000002100 */
[----:B------:R-:W-:Y:S01]  /*0030*/  ELECT P0, URZ, PT ;  /* 0x00000000003f782f */ /* 0x000fe20003800000 */
[----:B------:R-:W-:Y:S01]  /*0040*/  UMOV UR4, 0x80 ;  /* 0x0000008000047882 */ /* 0x000fe20000000000 */
[----:B------:R-:W-:Y:S01]  /*0050*/  UMOV UR7, 0x100 ;  /* 0x0000010000077882 */ /* 0x000fe20000000000 */
[--C-:B0-----:R-:W-:Y:S02]  /*0060*/  SHF.R.U32.HI R0, RZ, 0x5, R18.reuse ;  /* 0x00000005ff007819 */ /* 0x101fe40000011612 */
[----:B------:R-:W-:-:S03]  /*0070*/  SHF.R.U32.HI R16, RZ, 0x7, R18 ;  /* 0x00000007ff107819 */ /* 0x000fc60000011612 */
[----:B------:R-:W0:Y:S04]  /*0080*/  SHFL.IDX PT, R2, R0, RZ, 0x1f ;  /* 0x00001fff00027589 */ /* 0x000e2800000e0000 */
[----:B------:R1:W2:Y:S01]  /*0090*/  SHFL.IDX PT, R3, R16, RZ, 0x1f ;  /* 0x00001fff10037589 */ /* 0x0002a200000e0000 */
[C---:B0-----:R-:W-:Y:S02]  /*00a0*/  ISETP.NE.OR P0, PT, R2.reuse, RZ, !P0 ;  /* 0x000000ff0200720c */ /* 0x041fe40004705670 */
[----:B------:R-:W-:-:S11]  /*00b0*/  ISETP.NE.AND P1, PT, R2, RZ, PT ;  /* 0x000000ff0200720c */ /* 0x000fd60003f25270 */
[----:B------:R-:W-:Y:S01]  /*00c0*/  VOTEU.ALL UP0, P0 ;  /* 0x00000000003f7886 */ /* 0x000fe20000000000 */
[----:B------:R-:W-:-:S04]  /*00d0*/  VOTEU.ALL UP1, P0 ;  /* 0x00000000003f7886 */ /* 0x000fc80000020000 */
[----:B------:R-:W0:Y:S01]  /*00e0*/  @!UP0 S2UR UR8, SR_CgaCtaId ;  /* 0x00000000000889c3 */ /* 0x000e220000008800 */
[----:B------:R-:W-:Y:S01]  /*00f0*/  @!UP0 UMOV UR6, 0x400 ;  /* 0x0000040000068882 */ /* 0x000fe20000000000 */
[----:B------:R-:W-:-:S04]  /*0100*/  @!UP0 UIADD3 UR4, -UR4, 0x100000, URZ ;  /* 0x0010000004048890 */ /* 0x000fc8000fffe13f */
[----:B------:R-:W-:Y:S02]  /*0110*/  @!UP0 USHF.L.U32 UR5, UR4, 0xb, URZ ;  /* 0x0000000b04058899 */ /* 0x000fe4000800063f */
[----:B------:R-:W-:Y:S02]  /*0120*/  @!UP0 USHF.L.U32 UR4, UR4, 0x1, URZ ;  /* 0x0000000104048899 */ /* 0x000fe4000800063f */
[----:B0-----:R-:W-:Y:S02]  /*0130*/  @!UP0 ULEA UR8, UR8, UR6, 0x18 ;  /* 0x0000000608088291 */ /* 0x001fe4000f8ec03f */
[----:B------:R-:W-:-:S04]  /*0140*/  @!UP0 UIADD3 UR6, -UR7, 0x100000, URZ ;  /* 0x0010000007068890 */ /* 0x000fc8000fffe13f */
[----:B------:R-:W-:Y:S02]  /*0150*/  @!UP0 USHF.L.U32 UR7, UR6, 0xb, URZ ;  /* 0x0000000b06078899 */ /* 0x000fe4000800063f */
[----:B------:R-:W-:Y:S01]  /*0160*/  @!UP0 USHF.L.U32 UR6, UR6, 0x1, URZ ;  /* 0x0000000106068899 */ /* 0x000fe2000800063f */
[----:B------:R-:W-:-:S05]  /*0170*/  VOTEU.ALL UP0, P0 ;  /* 0x00000000003f7886 */ /* 0x000fca0000000000 */
[----:B------:R1:W0:Y:S06]  /*0180*/  @!UP0 SYNCS.EXCH.64 URZ, [UR8+0x33400], UR4 ;  /* 0x03340004083f85b2 */ /* 0x00022c0008000100 */
[----:B------:R1:W3:Y:S02]  /*0190*/  @!UP1 SYNCS.EXCH.64 URZ, [UR8+0x33420], UR6 ;  /* 0x03342006083f95b2 */ /* 0x0002e40008000100 */
[----:B-12---:R-:W-:Y:S05]  /*01a0*/  @P1 BRA `(.L_x_0) ;  /* 0x0000000000481947 */ /* 0x006fea0003800000 */
[----:B------:R-:W1:Y:S01]  /*01b0*/  S2UR UR5, SR_CgaCtaId ;  /* 0x00000000000579c3 */ /* 0x000e620000008800 */
[----:B------:R-:W-:Y:S01]  /*01c0*/  UMOV UR4, 0x400 ;  /* 0x0000040000047882 */ /* 0x000fe20000000000 */
[----:B------:R-:W-:Y:S01]  /*01d0*/  UMOV UR6, 0x80 ;  /* 0x0000008000067882 */ /* 0x000fe20000000000 */
[----:B------:R-:W-:Y:S01]  /*01e0*/  UMOV UR7, 0x100 ;  /* 0x0000010000077882 */ /* 0x000fe20000000000 */
[----:B------:R-:W-:Y:S01]  /*01f0*/  ELECT P0, URZ, PT ;  /* 0x00000000003f782f */ /* 0x000fe20003800000 */
[----:B-1----:R-:W-:Y:S02]  /*0200*/  ULEA UR8, UR5, UR4, 0x18 ;  /* 0x0000000405087291 */ /* 0x002fe4000f8ec03f */
[----:B------:R-:W-:-:S04]  /*0210*/  UIADD3 UR4, -UR6, 0x100000, URZ ;  /* 0x0010000006047890 */ /* 0x000fc8000fffe13f */
[----:B------:R-:W-:Y:S02]  /*0220*/  USHF.L.U32 UR5, UR4, 0xb, URZ ;  /* 0x0000000b04057899 */ /* 0x000fe4000800063f */
[----:B------:R-:W-:Y:S02]  /*0230*/  USHF.L.U32 UR4, UR4, 0x1, URZ ;  /* 0x0000000104047899 */ /* 0x000fe4000800063f */
[----:B------:R-:W-:-:S04]  /*0240*/  UIADD3 UR6, -UR7, 0x100000, URZ ;  /* 0x0010000007067890 */ /* 0x000fc8000fffe13f */
[----:B------:R-:W-:Y:S02]  /*0250*/  USHF.L.U32 UR7, UR6, 0xb, URZ ;  /* 0x0000000b06077899 */ /* 0x000fe4000800063f */
[----:B------:R-:W-:Y:S01]  /*0260*/  USHF.L.U32 UR6, UR6, 0x1, URZ ;  /* 0x0000000106067899 */ /* 0x000fe2000800063f */
[----:B------:R-:W1:Y:S03]  /*0270*/  FENCE.VIEW.ASYNC.S ;  /* 0x00000000000073c6 */ /* 0x000e660000000000 */
[----:B-1----:R1:W2:Y:S08]  /*0280*/  SYNCS.EXCH.64 URZ, [UR8+0x33430], UR4 ;  /* 0x03343004083f75b2 */ /* 0x0022b00008000100 */
[----:B------:R1:W4:Y:S01]  /*0290*/  SYNCS.EXCH.64 URZ, [UR8+0x33440], UR6 ;  /* 0x03344006083f75b2 */ /* 0x0003220008000100 */
[----:B------:R1:W0:Y:S01]  /*02a0*/  SYNCS.EXCH.64 URZ, [UR8+0x33438], UR4 ;  /* 0x03343804083f75b2 */ /* 0x0002220008000100 */
[----:B------:R1:W0:Y:S01]  /*02b0*/  SYNCS.EXCH.64 URZ, [UR8+0x33448], UR6 ;  /* 0x03344806083f75b2 */ /* 0x0002220008000100 */
[----:B------:R-:W-:Y:S01]  /*02c0*/  NOP ;  /* 0x0000000000007918 */ /* 0x000fe20000000000 */
.L_x_0:
[----:B------:R-:W5:Y:S01]  /*02d0*/  SHFL.IDX PT, R2, R0, RZ, 0x1f ;  /* 0x00001fff00027589 */ /* 0x000f6200000e0000 */
[----:B------:R-:W-:Y:S01]  /*02e0*/  NOP ;  /* 0x0000000000007918 */ /* 0x000fe20000000000 */
[----:B-----5:R-:W-:-:S13]  /*02f0*/  ISETP.NE.AND P0, PT, R2, RZ, PT ;  /* 0x000000ff0200720c */ /* 0x020fda0003f05270 */
[----:B------:R-:W-:Y:S05]  /*0300*/  @P0 BRA `(.L_x_1) ;  /* 0x0000000000480947 */ /* 0x000fea0003800000 */
[----:B-1----:R-:W1:Y:S01]  /*0310*/  S2UR UR5, SR_CgaCtaId ;  /* 0x00000000000579c3 */ /* 0x002e620000008800 */
        /* <DEDUP_REMOVED lines=12> */
[----:B-1----:R1:W0:Y:S08]  /*03e0*/  SYNCS.EXCH.64 URZ, [UR8+0x33450], UR4 ;  /* 0x03345004083f75b2 */ /* 0x0022300008000100 */
[----:B------:R1:W0:Y:S01]  /*03f0*/  SYNCS.EXCH.64 URZ, [UR8+0x33460], UR6 ;  /* 0x03346006083f75b2 */ /* 0x0002220008000100 */
[----:B------:R1:W0:Y:S01]  /*0400*/  SYNCS.EXCH.64 URZ, [UR8+0x33458], UR4 ;  /* 0x03345804083f75b2 */ /* 0x0002220008000100 */
[----:B------:R1:W0:Y:S01]  /*0410*/  SYNCS.EXCH.64 URZ, [UR8+0x33468], UR6 ;  /* 0x03346806083f75b2 */ /* 0x0002220008000100 */
[----:B------:R-:W-:Y:S01]  /*0420*/  NOP ;  /* 0x0000000000007918 */ /* 0x000fe20000000000 */
.L_x_1:
[----:B------:R-:W5:Y:S01]  /*0430*/  SHFL.IDX PT, R2, R0, RZ, 0x1f ;  /* 0x00001fff00027589 */ /* 0x000f6200000e0000 */
[----:B------:R-:W-:Y:S01]  /*0440*/  NOP ;  /* 0x0000000000007918 */ /* 0x000fe20000000000 */
[----:B-----5:R-:W-:-:S13]  /*0450*/  ISETP.NE.AND P0, PT, R2, RZ, PT ;  /* 0x000000ff0200720c */ /* 0x020fda0003f05270 */
[----:B------:R-:W-:Y:S05]  /*0460*/  @P0 BRA `(.L_x_2) ;  /* 0x0000000000380947 */ /* 0x000fea0003800000 */
[----:B-1----:R-:W1:Y:S01]  /*0470*/  S2UR UR5, SR_CgaCtaId ;  /* 0x00000000000579c3 */ /* 0x002e620000008800 */
[----:B------:R-:W-:Y:S01]  /*0480*/  UMOV UR4, 0x400 ;  /* 0x0000040000047882 */ /* 0x000fe20000000000 */
[----:B------:R-:W-:Y:S01]  /*0490*/  UMOV UR7, 0x80 ;  /* 0x0000008000077882 */ /* 0x000fe20000000000 */
[----:B------:R-:W-:Y:S01]  /*04a0*/  ELECT P0, URZ, PT ;  /* 0x00000000003f782f */ /* 0x000fe20003800000 */
[----:B-1----:R-:W-:Y:S02]  /*04b0*/  ULEA UR6, UR5, UR4, 0x18 ;  /* 0x0000000405067291 */ /* 0x002fe4000f8ec03f */
[----:B------:R-:W-:-:S04]  /*04c0*/  UIADD3 UR4, -UR7, 0x100000, URZ ;  /* 0x0010000007047890 */ /* 0x000fc8000fffe13f */
[----:B------:R-:W-:Y:S02]  /*04d0*/  USHF.L.U32 UR5, UR4, 0xb, URZ ;  /* 0x0000000b04057899 */ /* 0x000fe4000800063f */
[----:B------:R-:W-:Y:S01]  /*04e0*/  USHF.L.U32 UR4, UR4, 0x1, URZ ;  /* 0x0000000104047899 */ /* 0x000fe2000800063f */
[----:B------:R-:W1:Y:S11]  /*04f0*/  FENCE.VIEW.ASYNC.S ;  /* 0x00000000000073c6 */ /* 0x000e760000000000 */
[----:B-1----:R1:W0:Y:S01]  /*0500*/  SYNCS.EXCH.64 URZ, [UR6+0x33470], UR4 ;  /* 0x03347004063f75b2 */ /* 0x0022220008000100 */
[----:B------:R1:W0:Y:S01]  /*0510*/  SYNCS.EXCH.64 URZ, [UR6+0x33480], UR4 ;  /* 0x03348004063f75b2 */ /* 0x0002220008000100 */
[----:B------:R1:W0:Y:S01]  /*0520*/  SYNCS.EXCH.64 URZ, [UR6+0x33478], UR4 ;  /* 0x03347804063f75b2 */ /* 0x0002220008000100 */
[----:B------:R1:W0:Y:S01]  /*0530*/  SYNCS.EXCH.64 URZ, [UR6+0x33488], UR4 ;  /* 0x03348804063f75b2 */ /* 0x0002220008000100 */
[----:B------:R-:W-:Y:S01]  /*0540*/  NOP ;  /* 0x0000000000007918 */ /* 0x000fe20000000000 */
.L_x_2:
        /* <DEDUP_REMOVED lines=22> */
.L_x_3:
[----:B------:R-:W5:Y:S01]  /*06b0*/  SHFL.IDX PT, R2, R0, RZ, 0x1f ;  /* 0x00001fff00027589 */ /* 0x000f6200000e0000 */
[----:B------:R-:W-:Y:S01]  /*06c0*/  R2UR UR9, R3 ;  /* 0x00000000030972ca */ /* 0x000fe200000e0000 */
        /* <DEDUP_REMOVED lines=21> */
.L_x_4:
[----:B------:R-:W-:Y:S01]  /*0820*/  UISETP.NE.AND UP0, UPT, UR9, URZ, UPT ;  /* 0x0000003f0900728c */ /* 0x000fe2000bf05270 */
[----:B------:R-:W-:Y:S01]  /*0830*/  NOP ;  /* 0x0000000000007918 */ /* 0x000fe20000000000 */
[----:B------:R-:W-:Y:S01]  /*0840*/  UMOV UR48, 0x1 ;  /* 0x0000000100307882 */ /* 0x000fe20000000000 */
[----:B------:R-:W-:Y:S01]  /*0850*/  ULDC.64 UR56, c[0x0][0x208] ;  /* 0x0000820000387ab9 */ /* 0x000fe20000000a00 */
[----:B------:R-:W-:Y:S01]  /*0860*/  USEL UR48, UR48, 0x2, !UP0 ;  /* 0x0000000230307887 */ /* 0x000fe2000c000000 */
[----:B------:R-:W-:Y:S01]  /*0870*/  BSSY B6, `(.L_x_5) ;  /* 0x0001011000067945 */ /* 0x000fe20003800000 */
[----:B0-234-:R-:W-:Y:S01]  /*0880*/  BAR.SYNC.DEFER_BLOCKING 0x0 ;  /* 0x0000000000007b1d */ /* 0x01dfe20000010000 */
[----:B------:R-:W-:-:S13]  /*0890*/  PLOP3.LUT P0, PT, PT, PT, UP0, 0x80, 0x0 ;  /* 0x000000000000781c */ /* 0x000fda0003f0f008 */
[----:B------:R-:W-:Y:S05]  /*08a0*/  @!P0 BRA `(.L_x_6) ;  /* 0x000000b000c48947 */ /* 0x000fea0003800000 */
.L_x_7:
[----:B------:R-:W-:-:S08]  /*08b0*/  NOP ;  /* 0x0000000000007918 */ /* 0x000fd00000000000 */
[----:B------:R-:W0:Y:S02]  /*08c0*/  USETMAXREG.TRY_ALLOC.CTAPOOL UP0, 0xe8 ;  /* 0x000000e8000079c8 */ /* 0x000e240008000600 */
[----:B0-----:R-:W-:-:S13]  /*08d0*/  PLOP3.LUT P0, PT, PT, PT, UP0, 0x80, 0x0 ;  /* 0x000000000000781c */ /* 0x001fda0003f0f008 */
[----:B------:R-:W-:Y:S05]  /*08e0*/  @!P0 BRA `(.L_x_7) ;  /* 0xfffffffc00f08947 */ /* 0x000fea000383ffff */
[----:B-1----:R-:W0:Y:S01]  /*08f0*/  S2UR UR6, SR_CTAID.Y ;  /* 0x00000000000679c3 */ /* 0x002e220000002600 */
[----:B------:R-:W-:Y:S01]  /*0900*/  LOP3.LUT R0, R18, 0xffffff80, RZ, 0xc0, !PT ;  /* 0xffffff8012007812 */ /* 0x000fe200078ec0ff */
[----:B------:R-:W-:Y:S02]  /*0910*/  ULDC UR8, c[0x0][0xc50] ;  /* 0x0003140000087ab9 */ /* 0x000fe40000000800 */
[----:B------:R-:W-:-:S04]  /*0920*/  UISETP.NE.AND UP0, UPT, UR8, 0x1, UPT ;  /* 0x000000010800788c */ /* 0x000fc8000bf05270 */
[----:B------:R-:W-:Y:S08]  /*0930*/  BAR.ARV 0x8, 0x180 ;  /* 0x0206000000007b1d */ /* 0x000ff00000002000 */
[----:B------:R-:W1:Y:S01]  /*0940*/  S2UR UR49, SR_CTAID.Z ;  /* 0x00000000003179c3 */ /* 0x000e620000002700 */
[----:B------:R-:W-:Y:S01]  /*0950*/  ISETP.NE.AND P0, PT, R0, 0x80, PT ;  /* 0x000000800000780c */ /* 0x000fe20003f05270 */
[----:B------:R-:W-:Y:S01]  /*0960*/  @UP0 ULDC UR4, c[0x0][0xc54] ;  /* 0x0003150000040ab9 */ /* 0x000fe20000000800 */
[----:B------:R-:W-:Y:S01]  /*0970*/  @UP0 ULDC UR7, c[0x0][0xc58] ;  /* 0x0003160000070ab9 */ /* 0x000fe20000000800 */
[----:B0-----:R-:W-:-:S10]  /*0980*/  UIMAD.WIDE.U32 UR4, UR6, UR4, URZ ;  /* 0x00000004060472a5 */ /* 0x001fd4000f8e003f */
[----:B------:R-:W-:Y:S06]  /*0990*/  @!P0 BAR.ARV 0x9, 0x100 ;  /* 0x0244000000008b1d */ /* 0x000fec0000002000 */
[----:B------:R-:W-:Y:S01]  /*09a0*/  UMOV UR51, UR6 ;  /* 0x0000000600337c82 */ /* 0x000fe20008000000 */
[----:B------:R-:W-:Y:S01]  /*09b0*/  @UP0 USHF.R.U32.HI UR51, URZ, UR7, UR5 ;  /* 0x000000073f330299 */ /* 0x000fe20008011605 */
[----:B-1----:R-:W-:-:S03]  /*09c0*/  ISETP.LE.AND P0, PT, RZ, UR49, PT ;  /* 0x00000031ff007c0c */ /* 0x002fc6000bf03270 */
[----:B------:R-:W-:-:S04]  /*09d0*/  UIADD3 UR4, -UR51, URZ, URZ ;  /* 0x0000003f33047290 */ /* 0x000fc8000fffe13f */
[----:B------:R-:W-:-:S06]  /*09e0*/  UIMAD UR8, UR8, UR4, UR6 ;  /* 0x00000004080872a4 */ /* 0x000fcc000f8e0206 */
[----:B------:R-:W-:Y:S06]  /*09f0*/  @!P0 BRA `(.L_x_8) ;  /* 0x000000fc00e08947 */ /* 0x000fec0003800000 */
[----:B------:R-:W-:Y:S01]  /*0a00*/  ULDC.64 UR4, c[0x0][0x990] ;  /* 0x0002640000047ab9 */ /* 0x000fe20000000a00 */
[----:B------:R-:W-:Y:S01]  /*0a10*/  ULDC.64 UR6, c[0x0][0x998] ;  /* 0x0002660000067ab9 */ /* 0x000fe20000000a00 */
[----:B------:R-:W-:Y:S01]  /*0a20*/  UISETP.NE.U32.AND UP0, UPT, UR4, URZ, UPT ;  /* 0x0000003f0400728c */ /* 0x000fe2000bf05070 */
[----:B------:R-:W-:Y:S01]  /*0a30*/  IMAD.MOV.U32 R0, RZ, RZ, 0x3f800000 ;  /* 0x3f800000ff007424 */ /* 0x000fe200078e00ff */
[----:B------:R-:W-:Y:S01]  /*0a40*/  UISETP.NE.U32.AND UP1, UPT, UR6, URZ, UPT ;  /* 0x0000003f0600728c */ /* 0x000fe2000bf25070 */
[----:B------:R-:W-:Y:S01]  /*0a50*/  IMAD.MOV.U32 R5, RZ, RZ, 0x3f800000 ;  /* 0x3f800000ff057424 */ /* 0x000fe200078e00ff */
[----:B------:R-:W-:Y:S02]  /*0a60*/  UISETP.NE.AND.EX UP0, UPT, UR5, URZ, UPT, UP0 ;  /* 0x0000003f0500728c */ /* 0x000fe4000bf05300 */
[----:B------:R-:W-:Y:S02]  /*0a70*/  UISETP.NE.AND.EX UP1, UPT, UR7, URZ, UPT, UP1 ;  /* 0x0000003f0700728c */ /* 0x000fe4000bf25310 */
[----:B------:R-:W-:-:S02]  /*0a80*/  USHF.R.S32.HI UR39, URZ, 0x1f, UR49 ;  /* 0x0000001f3f277899 */ /* 0x000fc40008011431 */
[----:B------:R-:W-:Y:S01]  /*0a90*/  PLOP3.LUT P0, PT, PT, PT, UP0, 0x80, 0x0 ;  /* 0x000000000000781c */ /* 0x000fe20003f0f008 */
[----:B------:R-:W-:Y:S01]  /*0aa0*/  ULDC UR55, c[0x0][0x424] ;  /* 0x0001090000377ab9 */ /* 0x000fe20000000800 */
[----:B------:R-:W-:-:S03]  /*0ab0*/  PLOP3.LUT P1, PT, PT, PT, UP1, 0x80, 0x0 ;  /* 0x000000000000781c */ /* 0x000fc60003f2f018 */
[----:B------:R-:W-:Y:S02]  /*0ac0*/  @UP0 ULDC.64 UR12, c[0x0][0x9a8] ;  /* 0x00026a00000c0ab9 */ /* 0x000fe40000000a00 */
[----:B------:R-:W-:Y:S01]  /*0ad0*/  @UP1 ULDC.64 UR16, c[0x0][0x9b8] ;  /* 0x00026e0000101ab9 */ /* 0x000fe20000000a00 */
[----:B------:R-:W-:Y:S02]  /*0ae0*/  @UP0 UIMAD UR9, UR39, UR12, URZ ;  /* 0x0000000c270902a4 */ /* 0x000fe4000f8e023f */
[----:B------:R-:W-:Y:S02]  /*0af0*/  @UP1 UIMAD UR15, UR39, UR16, URZ ;  /* 0x00000010270f12a4 */ /* 0x000fe4000f8e023f */
[----:B------:R-:W-:Y:S02]  /*0b00*/  @UP0 UIMAD UR14, UR49, UR13, UR9 ;  /* 0x0000000d310e02a4 */ /* 0x000fe4000f8e0209 */
[----:B------:R-:W-:Y:S02]  /*0b10*/  @UP0 UIMAD.WIDE.U32 UR10, UR49, UR12, URZ ;  /* 0x0000000c310a02a5 */ /* 0x000fe4000f8e003f */
[----:B------:R-:W-:-:S02]  /*0b20*/  @UP0 USHF.R.S32.HI UR9, URZ, 0x1f, UR51 ;  /* 0x0000001f3f090899 */ /* 0x000fc40008011433 */
[----:B------:R-:W-:Y:S02]  /*0b30*/  @UP1 UIMAD.WIDE.U32 UR12, UR49, UR16, URZ ;  /* 0x00000010310c12a5 */ /* 0x000fe4000f8e003f */
[----:B------:R-:W-:Y:S02]  /*0b40*/  @UP1 UIMAD UR15, UR49, UR17, UR15 ;  /* 0x00000011310f12a4 */ /* 0x000fe4000f8e020f */
[----:B------:R-:W-:Y:S01]  /*0b50*/  @UP1 USHF.R.S32.HI UR20, URZ, 0x1f, UR51 ;  /* 0x0000001f3f141899 */ /* 0x000fe20008011433 */
[----:B------:R-:W-:Y:S01]  /*0b60*/  @UP0 ULDC.64 UR16, c[0x0][0x9b0] ;  /* 0x00026c0000100ab9 */ /* 0x000fe20000000a00 */
[----:B------:R-:W-:Y:S01]  /*0b70*/  @UP1 ULDC.64 UR18, c[0x0][0x9c0] ;  /* 0x0002700000121ab9 */ /* 0x000fe20000000a00 */
[----:B------:R-:W-:Y:S02]  /*0b80*/  @UP0 UIMAD UR9, UR9, UR16, URZ ;  /* 0x00000010090902a4 */ /* 0x000fe4000f8e023f */
[----:B------:R-:W-:Y:S02]  /*0b90*/  @UP0 UIADD3 UR11, UR11, UR14, URZ ;  /* 0x0000000e0b0b0290 */ /* 0x000fe4000fffe03f */
[----:B------:R-:W-:-:S02]  /*0ba0*/  @UP1 UIMAD UR14, UR20, UR18, URZ ;  /* 0x00000012140e12a4 */ /* 0x000fc4000f8e023f */
[----:B------:R-:W-:Y:S02]  /*0bb0*/  @UP1 UIADD3 UR13, UR13, UR15, URZ ;  /* 0x0000000f0d0d1290 */ /* 0x000fe4000fffe03f */
[----:B------:R-:W-:Y:S02]  /*0bc0*/  @UP0 UIMAD UR9, UR51, UR17, UR9 ;  /* 0x00000011330902a4 */ /* 0x000fe4000f8e0209 */
[----:B------:R-:W-:Y:S02]  /*0bd0*/  @UP0 UIMAD.WIDE.U32 UR10, UR51, UR16, UR10 ;  /* 0x00000010330a02a5 */ /* 0x000fe4000f8e000a */
[----:B------:R-:W-:Y:S02]  /*0be0*/  @UP1 UIMAD UR14, UR51, UR19, UR14 ;  /* 0x00000013330e12a4 */ /* 0x000fe4000f8e020e */
[----:B------:R-:W-:Y:S02]  /*0bf0*/  @UP1 UIMAD.WIDE.U32 UR12, UR51, UR18, UR12 ;  /* 0x00000012330c12a5 */ /* 0x000fe4000f8e000c */
[----:B------:R-:W-:-:S02]  /*0c00*/  @UP0 UIADD3 UR11, UR11, UR9, URZ ;  /* 0x000000090b0b0290 */ /* 0x000fc4000fffe03f */
[----:B------:R-:W-:Y:S02]  /*0c10*/  @UP1 UIADD3 UR9, UR13, UR14, URZ ;  /* 0x0000000e0d091290 */ /* 0x000fe4000fffe03f */
[----:B------:R-:W-:Y:S02]  /*0c20*/  @UP1 ULEA UR6, UP3, UR12, UR6, 0x2 ;  /* 0x000000060c061291 */ /* 0x000fe4000f86103f */
[----:B------:R-:W-:Y:S02]  /*0c30*/  @UP0 ULEA UR4, UP2, UR10, UR4, 0x2 ;  /* 0x000000040a040291 */ /* 0x000fe4000f84103f */
[----:B------:R-:W-:Y:S02]  /*0c40*/  @UP1 ULEA.HI.X UR7, UR12, UR7, UR9, 0x2, UP3 ;  /* 0x000000070c071291 */ /* 0x000fe400098f1409 */
[----:B------:R-:W-:Y:S01]  /*0c50*/  IMAD.U32 R6, RZ, RZ, UR6 ;  /* 0x00000006ff067e24 */ /* 0x000fe2000f8e00ff */
[----:B------:R-:W-:Y:S01]  /*0c60*/  @UP0 ULEA.HI.X UR5, UR10, UR5, UR11, 0x2, UP2 ;  /* 0x000000050a050291 */ /* 0x000fe200090f140b */
[----:B------:R-:W-:-:S02]  /*0c70*/  IMAD.U32 R2, RZ, RZ, UR4 ;  /* 0x00000004ff027e24 */ /* 0x000fc4000f8e00ff */
[----:B------:R-:W-:-:S03]  /*0c80*/  IMAD.U32 R7, RZ, RZ, UR7 ;  /* 0x00000007ff077e24 */ /* 0x000fc6000f8e00ff */
[----:B------:R-:W-:Y:S01]  /*0c90*/  IMAD.U32 R3, RZ, RZ, UR5 ;  /* 0x00000005ff037e24 */ /* 0x000fe2000f8e00ff */
[----:B------:R-:W-:Y:S01]  /*0ca0*/  ULDC.64 UR4, c[0x0][0x418] ;  /* 0x0001060000047ab9 */ /* 0x000fe20000000a00 */
[----:B------:R0:W5:Y:S01]  /*0cb0*/  @P1 LDG.E R0, desc[UR56][R6.64] ;  /* 0x0000003806001981 */ /* 0x000162000c1e1900 */
[----:B------:R-:W-:-:S03]  /*0cc0*/  UISETP.NE.U32.AND UP0, UPT, UR4, URZ, UPT ;  /* 0x0000003f0400728c */ /* 0x000fc6000bf05070 */
[----:B------:R-:W-:Y:S01]  /*0cd0*/  ULDC UR4, c[0x0][0x2f0] ;  /* 0x0000bc0000047ab9 */ /* 0x000fe20000000800 */
[----:B------:R-:W-:Y:S01]  /*0ce0*/  UISETP.NE.AND.EX UP0, UPT, UR5, URZ, UPT, UP0 ;  /* 0x0000003f0500728c */ /* 0x000fe2000bf05300 */
[----:B------:R0:W5:Y:S03]  /*0cf0*/  @P0 LDG.E R5, desc[UR56][R2.64] ;  /* 0x0000003802050981 */ /* 0x000166000c1e1900 */
[----:B------:R-:W-:-:S04]  /*0d00*/  USEL UR55, UR55, 0x1, UP0 ;  /* 0x0000000137377887 */ /* 0x000fc80008000000 */
[----:B------:R-:W-:-:S04]  /*0d10*/  UIMAD UR55, UR55, UR4, URZ ;  /* 0x00000004373772a4 */ /* 0x000fc8000f8e023f */
[----:B------:R-:W-:Y:S02]  /*0d20*/  UISETP.GE.AND UP0, UPT, UR55, 0x1, UPT ;  /* 0x000000013700788c */ /* 0x000fe4000bf06270 */
[----:B------:R-:W-:-:S04]  /*0d30*/  UIADD3 UR4, UR55, 0x9f, URZ ;  /* 0x0000009f37047890 */ /* 0x000fc8000fffe03f */
[----:B------:R-:W-:Y:S01]  /*0d40*/  PLOP3.LUT P0, PT, PT, PT, UP0, 0x80, 0x0 ;  /* 0x000000000000781c */ /* 0x000fe20003f0f008 */
[----:B------:R-:W-:-:S04]  /*0d50*/  UIMAD.WIDE UR4, UR4, 0x66666667, URZ ;  /* 0x66666667040478a5 */ /* 0x000fc8000f8e023f */
[----:B------:R-:W-:Y:S02]  /*0d60*/  USHF.R.U32.HI UR6, URZ, 0x1f, UR5 ;  /* 0x0000001f3f067899 */ /* 0x000fe40008011605 */
[----:B------:R-:W-:Y:S01]  /*0d70*/  ULOP3.LUT UR38, UR8, 0xffff, URZ, 0xc0, !UPT ;  /* 0x0000ffff08267892 */ /* 0x000fe2000f8ec03f */
[----:B------:R-:W-:Y:S01]  /*0d80*/  UMOV UR4, URZ ;  /* 0x0000003f00047c82 */ /* 0x000fe20008000000 */
[----:B------:R-:W-:-:S04]  /*0d90*/  ULEA.HI.SX32 UR6, UR5, UR6, 0x1a ;  /* 0x0000000605067291 */ /* 0x000fc8000f8fd23f */
[----:B0-----:R-:W-:Y:S08]  /*0da0*/  @!P0 BRA `(.L_x_9) ;  /* 0x0000000000908947 */ /* 0x001ff00003800000 */
[----:B------:R-:W-:Y:S01]  /*0db0*/  USHF.R.U32.HI UR8, URZ, 0x10, UR8 ;  /* 0x000000103f087899 */ /* 0x000fe20008011608 */
[----:B------:R-:W-:-:S03]  /*0dc0*/  UMOV UR4, URZ ;  /* 0x0000003f00047c82 */ /* 0x000fc60008000000 */
[----:B------:R-:W-:-:S11]  /*0dd0*/  UISETP.NE.AND UP0, UPT, UR8, URZ, UPT ;  /* 0x0000003f0800728c */ /* 0x000fd6000bf05270 */
[----:B------:R-:W-:Y:S02]  /*0de0*/  @!UP0 ULDC UR8, c[0x0][0x9f0] ;  /* 0x00027c0000088ab9 */ /* 0x000fe40000000800 */
[----:B------:R-:W-:Y:S01]  /*0df0*/  IMAD.U32 R4, RZ, RZ, UR8 ;  /* 0x00000008ff047e24 */ /* 0x000fe2000f8e00ff */
[----:B------:R-:W-:-:S04]  /*0e00*/  UIADD3 UR7, UR6, -0x1, UR8 ;  /* 0xffffffff06077890 */ /* 0x000fc8000fffe008 */
[-C--:B------:R-:W-:Y:S02]  /*0e10*/  IABS R2, R4.reuse ;  /* 0x0000000400027213 */ /* 0x080fe40000000000 */
[----:B------:R-:W-:Y:S01]  /*0e20*/  IMAD.U32 R6, RZ, RZ, UR7 ;  /* 0x00000007ff067e24 */ /* 0x000fe2000f8e00ff */
[----:B------:R-:W-:Y:S01]  /*0e30*/  IABS R7, R4 ;  /* 0x0000000400077213 */ /* 0x000fe20000000000 */
[----:B------:R-:W-:Y:S01]  /*0e40*/  ULOP3.LUT UR7, UR7, UR8, URZ, 0x3c, !UPT ;  /* 0x0000000807077292 */ /* 0x000fe2000f8e3c3f */
[----:B------:R-:W-:Y:S02]  /*0e50*/  R2UR UR11, R2 ;  /* 0x00000000020b72ca */ /* 0x000fe400000e0000 */
[----:B------:R-:W-:-:S05]  /*0e60*/  IABS R6, R6 ;  /* 0x0000000600067213 */ /* 0x000fca0000000000 */
[----:B------:R-:W-:-:S05]  /*0e70*/  IMAD.MOV.U32 R4, RZ, RZ, R6 ;  /* 0x000000ffff047224 */ /* 0x000fca00078e0006 */
[----:B------:R-:W-:Y:S01]  /*0e80*/  R2UR UR10, R4 ;  /* 0x00000000040a72ca */ /* 0x000fe200000e0000 */
[----:B------:R-:W0:Y:S08]  /*0e90*/  I2F.RP R2, UR11 ;  /* 0x0000000b00027d06 */ /* 0x000e300008209400 */
[----:B0-----:R-:W0:Y:S02]  /*0ea0*/  MUFU.RCP R2, R2 ;  /* 0x0000000200027308 */ /* 0x001e240000001000 */
[----:B0-----:R-:W-:-:S02]  /*0eb0*/  VIADD R3, R2, 0xffffffe ;  /* 0x0ffffffe02037836 */ /* 0x001fc40000000000 */
[----:B------:R-:W-:-:S04]  /*0ec0*/  IMAD.MOV R2, RZ, RZ, -R7 ;  /* 0x000000ffff027224 */ /* 0x000fc800078e0a07 */
[----:B------:R-:W0:Y:S02]  /*0ed0*/  F2I.FTZ.U32.TRUNC.NTZ R3, R3 ;  /* 0x0000000300037305 */ /* 0x000e24000021f000 */
[----:B0-----:R-:W-:-:S13]  /*0ee0*/  R2UR UR5, R3 ;  /* 0x00000000030572ca */ /* 0x001fda00000e0000 */
[----:B------:R-:W-:-:S04]  /*0ef0*/  UIADD3 UR9, URZ, -UR5, URZ ;  /* 0x800000053f097290 */ /* 0x000fc8000fffe03f */
[----:B------:R-:W-:-:S04]  /*0f00*/  UIMAD UR9, UR9, UR11, URZ ;  /* 0x0000000b090972a4 */ /* 0x000fc8000f8e023f */
[----:B------:R-:W-:-:S03]  /*0f10*/  UIMAD.WIDE.U32 UR4, UR5, UR9, UR4 ;  /* 0x00000009050472a5 */ /* 0x000fc6000f8e0004 */
[----:B------:R-:W-:Y:S01]  /*0f20*/  R2UR UR9, R2 ;  /* 0x00000000020972ca */ /* 0x000fe200000e0000 */
[----:B------:R-:W-:-:S12]  /*0f30*/  UIMAD.WIDE.U32 UR4, UR5, UR10, URZ ;  /* 0x0000000a050472a5 */ /* 0x000fd8000f8e003f */
[----:B------:R-:W-:-:S04]  /*0f40*/  UIMAD UR4, UR5, UR9, UR10 ;  /* 0x00000009050472a4 */ /* 0x000fc8000f8e020a */
[----:B------:R-:W-:-:S11]  /*0f50*/  UISETP.GT.U32.AND UP1, UPT, UR11, UR4, UPT ;  /* 0x000000040b00728c */ /* 0x000fd6000bf24070 */
[----:B------:R-:W-:Y:S02]  /*0f60*/  @!UP1 UIADD3 UR4, UR4, -UR11, URZ ;  /* 0x8000000b04049290 */ /* 0x000fe4000fffe03f */
[----:B------:R-:W-:Y:S02]  /*0f70*/  @!UP1 UIADD3 UR5, UR5, 0x1, URZ ;  /* 0x0000000105059890 */ /* 0x000fe4000fffe03f */
[----:B------:R-:W-:Y:S02]  /*0f80*/  UISETP.GE.U32.AND UP0, UPT, UR4, UR11, UPT ;  /* 0x0000000b0400728c */ /* 0x000fe4000bf06070 */
[----:B------:R-:W-:-:S09]  /*0f90*/  UISETP.GE.AND UP1, UPT, UR7, URZ, UPT ;  /* 0x0000003f0700728c */ /* 0x000fd2000bf26270 */
[----:B------:R-:W-:Y:S02]  /*0fa0*/  @UP0 UIADD3 UR5, UR5, 0x1, URZ ;  /* 0x0000000105050890 */ /* 0x000fe4000fffe03f */
[----:B------:R-:W-:-:S05]  /*0fb0*/  UISETP.NE.AND UP0, UPT, UR8, URZ, UPT ;  /* 0x0000003f0800728c */ /* 0x000fca000bf05270 */
[----:B------:R-:W-:Y:S02]  /*0fc0*/  UMOV UR4, UR5 ;  /* 0x0000000500047c82 */ /* 0x000fe40008000000 */
[----:B------:R-:W-:-:S04]  /*0fd0*/  @!UP1 UIADD3 UR4, -UR4, URZ, URZ ;  /* 0x0000003f04049290 */ /* 0x000fc8000fffe13f */
[----:B------:R-:W-:-:S12]  /*0fe0*/  @!UP0 ULOP3.LUT UR4, URZ, UR8, URZ, 0x33, !UPT ;  /* 0x000000083f048292 */ /* 0x000fd8000f8e333f */
.L_x_9:
[----:B------:R-:W-:Y:S01]  /*0ff0*/  UIMAD UR38, UR38, UR4, URZ ;  /* 0x00000004262672a4 */ /* 0x000fe2000f8e023f */
[----:B------:R-:W-:Y:S02]  /*1000*/  IMAD.U32 R2, RZ, RZ, UR6 ;  /* 0x00000006ff027e24 */ /* 0x000fe4000f8e00ff */
[----:B-----5:R-:W-:Y:S01]  /*1010*/  FMUL.FTZ R0, R5, R0 ;  /* 0x0000000005007220 */ /* 0x020fe20000410000 */
[----:B------:R-:W-:Y:S01]  /*1020*/  IMAD.U32 R3, RZ, RZ, UR4 ;  /* 0x00000004ff037e24 */ /* 0x000fe2000f8e00ff */
[----:B------:R-:W-:Y:S01]  /*1030*/  ULDC UR4, c[0x0][0x988] ;  /* 0x0002620000047ab9 */ /* 0x000fe20000000800 */
[----:B------:R-:W-:Y:S02]  /*1040*/  VIADD R18, R18, 0xffffff80 ;  /* 0xffffff8012127836 */ /* 0x000fe40000000000 */
[----:B------:R-:W-:Y:S01]  /*1050*/  FMUL.FTZ R0, R0, UR4 ;  /* 0x0000000400007c20 */ /* 0x000fe20008410000 */
[----:B------:R-:W-:Y:S02]  /*1060*/  PLOP3.LUT P0, PT, PT, PT, PT, 0x80, 0x0 ;  /* 0x000000000000781c */ /* 0x000fe40003f0f070 */
[----:B------:R-:W-:-:S02]  /*1070*/  CS2R R12, SRZ ;  /* 0x00000000000c7805 */ /* 0x000fc4000001ff00 */
[----:B------:R-:W-:Y:S01]  /*1080*/  VIADDMNMX R2, R3, UR38, R2, PT ;  /* 0x0000002603027c46 */ /* 0x000fe2000b800102 */
[----:B------:R-:W-:Y:S01]  /*1090*/  IMAD.MOV.U32 R9, RZ, RZ, RZ ;  /* 0x000000ffff097224 */ /* 0x000fe200078e00ff */
[----:B------:R-:W-:Y:S01]  /*10a0*/  R2UR UR37, R0 ;  /* 0x00000000002572ca */ /* 0x000fe200000e0000 */
[----:B------:R-:W-:Y:S01]  /*10b0*/  IMAD.MOV.U32 R0, RZ, RZ, RZ ;  /* 0x000000ffff007224 */ /* 0x000fe200078e00ff */
[----:B------:R-:W-:Y:S01]  /*10c0*/  R2UR UR54, R2 ;  /* 0x00000000023672ca */ /* 0x000fe200000e0000 */
[----:B------:R-:W-:Y:S01]  /*10d0*/  IMAD.MOV.U32 R2, RZ, RZ, RZ ;  /* 0x000000ffff027224 */ /* 0x000fe200078e00ff */
[----:B------:R-:W-:Y:S02]  /*10e0*/  CS2R R52, SRZ ;  /* 0x0000000000347805 */ /* 0x000fe4000001ff00 */
[----:B------:R-:W-:Y:S02]  /*10f0*/  CS2R R44, SRZ ;  /* 0x00000000002c7805 */ /* 0x000fe4000001ff00 */
[----:B------:R-:W-:-:S02]  /*1100*/  CS2R R6, SRZ ;  /* 0x0000000000067805 */ /* 0x000fc4000001ff00 */
[----:B------:R-:W-:Y:S02]  /*1110*/  CS2R R10, SRZ ;  /* 0x00000000000a7805 */ /* 0x000fe4000001ff00 */
[----:B------:R-:W-:Y:S02]  /*1120*/  CS2R R48, SRZ ;  /* 0x0000000000307805 */ /* 0x000fe4000001ff00 */
[----:B------:R-:W-:Y:S01]  /*1130*/  CS2R R50, SRZ ;  /* 0x0000000000327805 */ /* 0x000fe2000001ff00 */
[----:B------:R-:W-:Y:S01]  /*1140*/  IMAD.MOV.U32 R17, RZ, RZ, RZ ;  /* 0x000000ffff117224 */ /* 0x000fe200078e00ff */
[----:B------:R-:W-:Y:S01]  /*1150*/  CS2R R56, SRZ ;  /* 0x0000000000387805 */ /* 0x000fe2000001ff00 */
[----:B------:R-:W-:Y:S01]  /*1160*/  IMAD.MOV.U32 R58, RZ, RZ, RZ ;  /* 0x000000ffff3a7224 */ /* 0x000fe200078e00ff */
[----:B------:R-:W-:Y:S02]  /*1170*/  CS2R R20, SRZ ;  /* 0x0000000000147805 */ /* 0x000fe4000001ff00 */
[----:B------:R-:W-:Y:S01]  /*1180*/  CS2R R32, SRZ ;  /* 0x0000000000207805 */ /* 0x000fe2000001ff00 */
[----:B------:R-:W-:Y:S01]  /*1190*/  UISETP.GT.AND UP0, UPT, UR54, UR38, UPT ;  /* 0x000000263600728c */ /* 0x000fe2000bf04270 */
[----:B------:R-:W-:Y:S01]  /*11a0*/  IMAD.MOV.U32 R39, RZ, RZ, RZ ;  /* 0x000000ffff277224 */ /* 0x000fe200078e00ff */
[----:B------:R-:W-:Y:S01]  /*11b0*/  CS2R R46, SRZ ;  /* 0x00000000002e7805 */ /* 0x000fe2000001ff00 */
[----:B------:R-:W-:Y:S01]  /*11c0*/  IMAD.MOV.U32 R19, RZ, RZ, RZ ;  /* 0x000000ffff137224 */ /* 0x000fe200078e00ff */
[----:B------:R-:W-:-:S02]  /*11d0*/  CS2R R22, SRZ ;  /* 0x0000000000167805 */ /* 0x000fc4000001ff00 */
[----:B------:R-:W-:Y:S02]  /*11e0*/  CS2R R24, SRZ ;  /* 0x0000000000187805 */ /* 0x000fe4000001ff00 */
[----:B------:R-:W-:Y:S01]  /*11f0*/  PLOP3.LUT P1, PT, PT, PT, UP0, 0x80, 0x0 ;  /* 0x000000000000781c */ /* 0x000fe20003f2f008 */
[----:B------:R-:W-:Y:S01]  /*1200*/  IMAD.MOV.U32 R15, RZ, RZ, RZ ;  /* 0x000000ffff0f7224 */ /* 0x000fe200078e00ff */
[----:B------:R-:W-:Y:S01]  /*1210*/  CS2R R54, SRZ ;  /* 0x0000000000367805 */ /* 0x000fe2000001ff00 */
[----:B------:R-:W-:Y:S01]  /*1220*/  IMAD.MOV.U32 R29, RZ, RZ, RZ ;  /* 0x000000ffff1d7224 */ /* 0x000fe200078e00ff */
[----:B------:R-:W-:Y:S02]  /*1230*/  CS2R R40, SRZ ;  /* 0x0000000000287805 */ /* 0x000fe4000001ff00 */
[----:B------:R-:W-:Y:S01]  /*1240*/  CS2R R64, SRZ ;  /* 0x0000000000407805 */ /* 0x000fe2000001ff00 */
[----:B------:R-:W-:Y:S01]  /*1250*/  IMAD.MOV.U32 R37, RZ, RZ, RZ ;  /* 0x000000ffff257224 */ /* 0x000fe200078e00ff */
[----:B------:R-:W-:-:S02]  /*1260*/  CS2R R62, SRZ ;  /* 0x00000000003e7805 */ /* 0x000fc4000001ff00 */
[----:B------:R-:W-:Y:S02]  /*1270*/  CS2R R60, SRZ ;  /* 0x00000000003c7805 */ /* 0x000fe4000001ff00 */
[----:B------:R-:W-:Y:S01]  /*1280*/  CS2R R120, SRZ ;  /* 0x0000000000787805 */ /* 0x000fe2000001ff00 */
[----:B------:R-:W-:Y:S01]  /*1290*/  IMAD.MOV.U32 R66, RZ, RZ, RZ ;  /* 0x000000ffff427224 */ /* 0x000fe200078e00ff */
[----:B------:R-:W-:Y:S01]  /*12a0*/  CS2R R70, SRZ ;  /* 0x0000000000467805 */ /* 0x000fe2000001ff00 */
[----:B------:R-:W-:Y:S01]  /*12b0*/  IMAD.MOV.U32 R31, RZ, RZ, RZ ;  /* 0x000000ffff1f7224 */ /* 0x000fe200078e00ff */
[----:B------:R-:W-:Y:S02]  /*12c0*/  CS2R R122, SRZ ;  /* 0x00000000007a7805 */ /* 0x000fe4000001ff00 */
[----:B------:R-:W-:Y:S02]  /*12d0*/  CS2R R68, SRZ ;  /* 0x0000000000447805 */ /* 0x000fe4000001ff00 */
[----:B------:R-:W-:-:S02]  /*12e0*/  CS2R R76, SRZ ;  /* 0x00000000004c7805 */ /* 0x000fc4000001ff00 */
[----:B------:R-:W-:Y:S02]  /*12f0*/  CS2R R78, SRZ ;  /* 0x00000000004e7805 */ /* 0x000fe4000001ff00 */
[----:B------:R-:W-:Y:S01]  /*1300*/  CS2R R74, SRZ ;  /* 0x00000000004a7805 */ /* 0x000fe2000001ff00 */
[----:B------:R-:W-:Y:S01]  /*1310*/  IMAD.MOV.U32 R72, RZ, RZ, RZ ;  /* 0x000000ffff487224 */ /* 0x000fe200078e00ff */
[----:B------:R-:W-:Y:S02]  /*1320*/  CS2R R84, SRZ ;  /* 0x0000000000547805 */ /* 0x000fe4000001ff00 */
        /* <DEDUP_REMOVED lines=11> */
[----:B------:R-:W-:Y:S01]  /*13e0*/  IMAD.MOV.U32 R104, RZ, RZ, RZ ;  /* 0x000000ffff687224 */ /* 0x000fe200078e00ff */
[----:B------:R-:W-:-:S02]  /*13f0*/  CS2R R108, SRZ ;  /* 0x00000000006c7805 */ /* 0x000fc4000001ff00 */
[----:B------:R-:W-:Y:S01]  /*1400*/  CS2R R110, SRZ ;  /* 0x00000000006e7805 */ /* 0x000fe2000001ff00 */
[----:B------:R-:W-:Y:S01]  /*1410*/  IMAD.MOV.U32 R112, RZ, RZ, RZ ;  /* 0x000000ffff707224 */ /* 0x000fe200078e00ff */
[----:B------:R-:W-:Y:S01]  /*1420*/  CS2R R118, SRZ ;  /* 0x0000000000767805 */ /* 0x000fe2000001ff00 */
[----:B------:R-:W-:Y:S01]  /*1430*/  IMAD.MOV.U32 R116, RZ, RZ, RZ ;  /* 0x000000ffff747224 */ /* 0x000fe200078e00ff */
[----:B------:R-:W-:Y:S01]  /*1440*/  CS2R R114, SRZ ;  /* 0x0000000000727805 */ /* 0x000fe2000001ff00 */
[----:B------:R-:W-:Y:S02]  /*1450*/  IMAD.MOV.U32 R124, RZ, RZ, RZ ;  /* 0x000000ffff7c7224 */ /* 0x000fe400078e00ff */
[----:B------:R-:W-:Y:S01]  /*1460*/  IMAD.MOV.U32 R126, RZ, RZ, RZ ;  /* 0x000000ffff7e7224 */ /* 0x000fe200078e00ff */
[----:B------:R-:W-:Y:S06]  /*1470*/  @!P1 BRA `(.L_x_10) ;  /* 0x0000007400789947 */ /* 0x000fec0003800000 */
[----:B------:R-:W-:Y:S01]  /*1480*/  SHF.R.S32.HI R3, RZ, 0x1f, R18 ;  /* 0x0000001fff037819 */ /* 0x000fe20000011412 */
[----:B------:R-:W0:Y:S01]  /*1490*/  S2UR UR53, SR_CgaCtaId ;  /* 0x00000000003579c3 */ /* 0x000e220000008800 */
[----:B------:R-:W-:Y:S02]  /*14a0*/  UMOV UR36, 0x400 ;  /* 0x0000040000247882 */ /* 0x000fe40000000000 */
[----:B------:R-:W-:-:S04]  /*14b0*/  LEA.HI R17, R3, R18, RZ, 0x7 ;  /* 0x0000001203117211 */ /* 0x000fc800078f38ff */
[----:B------:R-:W-:-:S06]  /*14c0*/  SHF.R.S32.HI R0, RZ, 0x7, R17 ;  /* 0x00000007ff007819 */ /* 0x000fcc0000011411 */
[----:B------:R-:W1:Y:S01]  /*14d0*/  SHFL.IDX PT, R0, R0, RZ, 0x1f ;  /* 0x00001fff00007589 */ /* 0x000e6200000e0000 */
[----:B0-----:R-:W-:-:S04]  /*14e0*/  ULEA UR36, UR53, UR36, 0x18 ;  /* 0x0000002435247291 */ /* 0x001fc8000f8ec03f */
[----:B------:R-:W-:-:S04]  /*14f0*/  UIADD3 UR5, UR36, 0x1e200, URZ ;  /* 0x0001e20024057890 */ /* 0x000fc8000fffe03f */
[----:B------:R-:W-:Y:S01]  /*1500*/  ULOP3.LUT UP0, URZ, UR5, 0x9f, URZ, 0xc0, !UPT ;  /* 0x0000009f053f7892 */ /* 0x000fe2000f80c03f */
[----:B-1----:R-:W-:-:S05]  /*1510*/  R2UR UR50, R0 ;  /* 0x00000000003272ca */ /* 0x002fca00000e0000 */
[----:B------:R-:W-:-:S08]  /*1520*/  PLOP3.LUT P0, PT, PT, PT, UP0, 0x80, 0x0 ;  /* 0x000000000000781c */ /* 0x000fd00003f0f008 */
[----:B------:R-:W-:-:S04]  /*1530*/  ULEA.HI UR4, UR50, UR50, URZ, 0x1 ;  /* 0x0000003232047291 */ /* 0x000fc8000f8f083f */
[----:B------:R-:W-:-:S04]  /*1540*/  ULOP3.LUT UR4, UR4, 0x3e, URZ, 0xc0, !UPT ;  /* 0x0000003e04047892 */ /* 0x000fc8000f8ec03f */
[----:B------:R-:W-:-:S04]  /*1550*/  UIADD3 UR4, UR50, -UR4, URZ ;  /* 0x8000000432047290 */ /* 0x000fc8000fffe03f */
[----:B------:R-:W-:-:S04]  /*1560*/  ULEA UR4, UR4, UR5, 0xc ;  /* 0x0000000504047291 */ /* 0x000fc8000f8e603f */
[----:B------:R-:W-:-:S04]  /*1570*/  USHF.R.U32.HI UR4, URZ, 0x4, UR4 ;  /* 0x000000043f047899 */ /* 0x000fc80008011604 */
[----:B------:R-:W-:Y:S01]  /*1580*/  ULOP3.LUT UR40, UR4, 0x3fff, URZ, 0xc0, !UPT ;  /* 0x00003fff04287892 */ /* 0x000fe2000f8ec03f */
[----:B------:R-:W-:Y:S11]  /*1590*/  @!P0 BRA `(.L_x_11) ;  /* 0x0000000000408947 */ /* 0x000ff60003800000 */
[----:B------:R-:W-:Y:S01]  /*15a0*/  MOV R0, 0x0 ;  /* 0x0000000000007802 */ /* 0x000fe20000000f00 */
[----:B------:R-:W-:Y:S01]  /*15b0*/  ULDC.64 UR4, c[0x4][0xc0] ;  /* 0x0100300000047ab9 */ /* 0x000fe20000000a00 */
[----:B------:R-:W-:Y:S01]  /*15c0*/  ULDC.64 UR6, c[0x4][0x30] ;  /* 0x01000c0000067ab9 */ /* 0x000fe20000000a00 */
[----:B------:R-:W-:Y:S01]  /*15d0*/  IMAD.U32 R4, RZ, RZ, UR4 ;  /* 0x00000004ff047e24 */ /* 0x000fe2000f8e00ff */
[----:B------:R0:W1:Y:S01]  /*15e0*/  LDC.64 R2, c[0x4][R0] ;  /* 0x0100000000027b82 */ /* 0x0000620000000a00 */
[----:B------:R-:W-:Y:S01]  /*15f0*/  IMAD.U32 R5, RZ, RZ, UR5 ;  /* 0x00000005ff057e24 */ /* 0x000fe2000f8e00ff */
[----:B------:R-:W-:Y:S01]  /*1600*/  ULDC.64 UR4, c[0x4][0xc8] ;  /* 0x0100320000047ab9 */ /* 0x000fe20000000a00 */
[----:B------:R-:W-:Y:S02]  /*1610*/  IMAD.U32 R10, RZ, RZ, UR6 ;  /* 0x00000006ff0a7e24 */ /* 0x000fe4000f8e00ff */
[----:B------:R-:W-:Y:S02]  /*1620*/  IMAD.U32 R6, RZ, RZ, UR4 ;  /* 0x00000004ff067e24 */ /* 0x000fe4000f8e00ff */
[----:B------:R-:W-:-:S02]  /*1630*/  IMAD.U32 R7, RZ, RZ, UR5 ;  /* 0x00000005ff077e24 */ /* 0x000fc4000f8e00ff */
[----:B------:R-:W-:Y:S02]  /*1640*/  IMAD.U32 R11, RZ, RZ, UR7 ;  /* 0x00000007ff0b7e24 */ /* 0x000fe4000f8e00ff */
[----:B------:R-:W-:Y:S02]  /*1650*/  IMAD.MOV.U32 R8, RZ, RZ, 0x70 ;  /* 0x00000070ff087424 */ /* 0x000fe400078e00ff */
[----:B------:R-:W-:Y:S02]  /*1660*/  IMAD.MOV.U32 R12, RZ, RZ, 0x1 ;  /* 0x00000001ff0c7424 */ /* 0x000fe400078e00ff */
[----:B0-----:R-:W-:-:S07]  /*1670*/  IMAD.MOV.U32 R13, RZ, RZ, RZ ;  /* 0x000000ffff0d7224 */ /* 0x001fce00078e00ff */
[----:B------:R-:W-:-:S07]  /*1680*/  LEPC R20, `(.L_x_11) ;  /* 0x000000001014794e */ /* 0x000fce0000000000 */
[----:B-1----:R-:W-:Y:S05]  /*1690*/  CALL.ABS.NOINC R2 ;  /* 0x0000000002007343 */ /* 0x002fea0003c00000 */
.L_x_11:
[----:B------:R-:W-:-:S04]  /*16a0*/  SHF.L.U32 R2, RZ, 0x1f, RZ ;  /* 0x0000001fff027819 */ /* 0x000fc800000006ff */
[----:B------:R-:W0:Y:S02]  /*16b0*/  SYNCS.PHASECHK.TRANS64.TRYWAIT P0, [UR36+0x33400], R2 ;  /* 0x03340002ff0075a7 */ /* 0x000e240008000164 */
[----:B0-----:R-:W-:Y:S05]  /*16c0*/  @!P0 BRA `(.L_x_12) ;  /* 0x000000f000b48947 */ /* 0x001fea0003800000 */
.L_x_98:
[----:B------:R-:W-:-:S06]  /*16d0*/  ULOP3.LUT UR4, UR48, 0x1, URZ, 0xfc, !UPT ;  /* 0x0000000130047892 */ /* 0x000fcc000f8efc3f */
[----:B------:R-:W-:-:S05]  /*16e0*/  IMAD.U32 R0, RZ, RZ, UR4 ;  /* 0x00000004ff007e24 */ /* 0x000fca000f8e00ff */
[----:B------:R-:W-:-:S13]  /*16f0*/  ISETP.NE.AND P0, PT, R0, 0x3, PT ;  /* 0x000000030000780c */ /* 0x000fda0003f05270 */
[----:B------:R-:W-:Y:S05]  /*1700*/  @!P0 BRA `(.L_x_13) ;  /* 0x0000000000048947 */ /* 0x000fea0003800000 */
[----:B------:R-:W-:Y:S01]  /*1710*/  BPT.TRAP 0x1 ;  /* 0x000000040000795c */ /* 0x000fe20000300000 */
.L_x_13:
[----:B------:R1:W2:Y:S01]  /*1720*/  SYNCS.PHASECHK.TRANS64.TRYWAIT P1, [UR36+0x33430], R2 ;  /* 0x03343002ff0075a7 */ /* 0x0002a20008020164 */
[----:B------:R-:W-:Y:S05]  /*1730*/  @!P0 BRA `(.L_x_14) ;  /* 0x0000000000048947 */ /* 0x000fea0003800000 */
[----:B------:R-:W-:Y:S01]  /*1740*/  BPT.TRAP 0x1 ;  /* 0x000000040000795c */ /* 0x000fe20000300000 */
.L_x_14:
[----:B------:R-:W-:Y:S02]  /*1750*/  IMAD.U32 R4, RZ, RZ, UR40 ;  /* 0x00000028ff047e24 */ /* 0x000fe4000f8e00ff */
[----:B------:R-:W-:Y:S01]  /*1760*/  IMAD.MOV.U32 R0, RZ, RZ, RZ ;  /* 0x000000ffff007224 */ /* 0x000fe200078e00ff */
[----:B--2---:R-:W-:Y:S06]  /*1770*/  @P1 BRA `(.L_x_15) ;  /* 0x0000000000081947 */ /* 0x004fec0003800000 */
[----:B------:R-:W2:Y:S02]  /*1780*/  SYNCS.PHASECHK.TRANS64.TRYWAIT P1, [UR36+0x33430], R2 ;  /* 0x03343002ff0075a7 */ /* 0x000ea40008020164 */
[----:B--2---:R-:W-:Y:S05]  /*1790*/  @!P1 BRA `(.L_x_16) ;  /* 0x000000f000989947 */ /* 0x004fea0003800000 */
.L_x_15:
[----:B------:R-:W-:Y:S05]  /*17a0*/  WARPSYNC.ALL ;  /* 0x0000000000007948 */ /* 0x000fea0003800000 */
[----:B------:R-:W-:Y:S01]  /*17b0*/  IMAD.MOV.U32 R25, RZ, RZ, RZ ;  /* 0x000000ffff197224 */ /* 0x000fe200078e00ff */
[----:B01----:R-:W-:Y:S01]  /*17c0*/  LOP3.LUT R2, R4, 0x10000, RZ, 0xfc, !PT ;  /* 0x0001000004027812 */ /* 0x003fe200078efcff */
[----:B------:R-:W-:Y:S01]  /*17d0*/  IMAD.MOV.U32 R3, RZ, RZ, -0x7fffffe0 ;  /* 0x80000020ff037424 */ /* 0x000fe200078e00ff */
[----:B------:R-:W-:-:S04]  /*17e0*/  UIADD3 UR4, UR36, 0x24200, URZ ;  /* 0x0002420024047890 */ /* 0x000fc8000fffe03f */
[C---:B------:R-:W-:Y:S01]  /*17f0*/  R2UR UR5, R3.reuse ;  /* 0x00000000030572ca */ /* 0x040fe200000e0000 */
[----:B------:R-:W-:Y:S01]  /*1800*/  WARPGROUP.ARRIVE ;  /* 0x00000000000079c5 */ /* 0x000fe20000000000 */
[----:B------:R-:W-:Y:S01]  /*1810*/  UMOV UR7, 0x80000020 ;  /* 0x8000002000077882 */ /* 0x000fe20000000000 */
[----:B------:R-:W-:Y:S01]  /*1820*/  USHF.R.U32.HI UR6, URZ, 0x4, UR4 ;  /* 0x000000043f067899 */ /* 0x000fe20008011604 */
[C---:B------:R-:W-:Y:S01]  /*1830*/  R2UR UR8, R2.reuse ;  /* 0x00000000020872ca */ /* 0x040fe200000e0000 */
[----:B------:R-:W-:Y:S01]  /*1840*/  UMOV UR11, 0x80000020 ;  /* 0x80000020000b7882 */ /* 0x000fe20000000000 */
[C---:B------:R-:W-:Y:S01]  /*1850*/  R2UR UR4, R2.reuse ;  /* 0x00000000020472ca */ /* 0x040fe200000e0000 */
[----:B------:R-:W-:Y:S01]  /*1860*/  ULOP3.LUT UR6, UR6, 0x3fff, URZ, 0xc0, !UPT ;  /* 0x00003fff06067892 */ /* 0x000fe2000f8ec03f */
[C---:B------:R-:W-:Y:S01]  /*1870*/  R2UR UR9, R3.reuse ;  /* 0x00000000030972ca */ /* 0x040fe200000e0000 */
[----:B------:R-:W-:Y:S01]  /*1880*/  UMOV UR15, 0x80000020 ;  /* 0x80000020000f7882 */ /* 0x000fe20000000000 */
[C---:B------:R-:W-:Y:S01]  /*1890*/  R2UR UR12, R2.reuse ;  /* 0x00000000020c72ca */ /* 0x040fe200000e0000 */
[----:B------:R-:W-:Y:S01]  /*18a0*/  ULOP3.LUT UR52, UR6, 0x10000, URZ, 0xfc, !UPT ;  /* 0x0001000006347892 */ /* 0x000fe2000f8efc3f */
[C---:B------:R-:W-:Y:S01]  /*18b0*/  R2UR UR13, R3.reuse ;  /* 0x00000000030d72ca */ /* 0x040fe200000e0000 */
[----:B------:R-:W-:Y:S01]  /*18c0*/  UMOV UR19, 0x80000020 ;  /* 0x8000002000137882 */ /* 0x000fe20000000000 */
[C---:B------:R-:W-:Y:S01]  /*18d0*/  R2UR UR16, R2.reuse ;  /* 0x00000000021072ca */ /* 0x040fe200000e0000 */
[----:B------:R-:W-:Y:S01]  /*18e0*/  UIADD3 UR10, UR52, 0x80, URZ ;  /* 0x00000080340a7890 */ /* 0x000fe2000fffe03f */
[C---:B------:R-:W-:Y:S01]  /*18f0*/  R2UR UR17, R3.reuse ;  /* 0x00000000031172ca */ /* 0x040fe200000e0000 */
[----:B------:R-:W-:Y:S01]  /*1900*/  UIADD3 UR14, UR52, 0x100, URZ ;  /* 0x00000100340e7890 */ /* 0x000fe2000fffe03f */
[----:B------:R-:W-:Y:S01]  /*1910*/  R2UR UR20, R2 ;  /* 0x00000000021472ca */ /* 0x000fe200000e0000 */
[----:B------:R-:W-:Y:S01]  /*1920*/  UMOV UR6, UR52 ;  /* 0x0000003400067c82 */ /* 0x000fe20008000000 */
[----:B------:R-:W-:Y:S01]  /*1930*/  UIADD3 UR18, UR52, 0x180, URZ ;  /* 0x0000018034127890 */ /* 0x000fe2000fffe03f */
[----:B------:R-:W-:Y:S01]  /*1940*/  QGMMA.64x32x32.F32.E4M3.E4M3 R92, gdesc[UR4], RZ, !UPT, gsb0 ;  /* 0x00600000045c79f3 */ /* 0x000fe2000c0008ff */
[----:B------:R-:W-:Y:S01]  /*1950*/  R2UR UR21, R3 ;  /* 0x00000000031572ca */ /* 0x000fe200000e0000 */
[----:B------:R-:W-:Y:S01]  /*1960*/  UIADD3 UR22, UR52, 0x200, URZ ;  /* 0x0000020034167890 */ /* 0x000fe2000fffe03f */
[----:B------:R-:W-:Y:S01]  /*1970*/  UMOV UR23, 0x80000020 ;  /* 0x8000002000177882 */ /* 0x000fe20000000000 */
[----:B------:R-:W-:Y:S01]  /*1980*/  UIADD3 UR26, UR52, 0x2, URZ ;  /* 0x00000002341a7890 */ /* 0x000fe2000fffe03f */
[----:B------:R-:W-:Y:S01]  /*1990*/  UMOV UR25, 0x80000020 ;  /* 0x8000002000197882 */ /* 0x000fe20000000000 */
[----:B------:R-:W-:Y:S01]  /*19a0*/  UMOV UR27, 0x80000020 ;  /* 0x80000020001b7882 */ /* 0x000fe20000000000 */
[----:B------:R-:W-:Y:S01]  /*19b0*/  UIADD3 UR6, UR52, 0x82, URZ ;  /* 0x0000008234067890 */ /* 0x000fe2000fffe03f */
[----:B------:R-:W-:Y:S01]  /*19c0*/  UMOV UR5, UR25 ;  /* 0x0000001900057c82 */ /* 0x000fe20008000000 */
[----:B------:R-:W-:Y:S01]  /*19d0*/  UMOV UR7, 0x80000020 ;  /* 0x8000002000077882 */ /* 0x000fe20000000000 */
[----:B------:R-:W-:Y:S01]  /*19e0*/  UIADD3 UR30, UR52, 0x280, URZ ;  /* 0x00000280341e7890 */ /* 0x000fe2000fffe03f */
[----:B------:R-:W-:Y:S01]  /*19f0*/  UMOV UR29, 0x80000020 ;  /* 0x80000020001d7882 */ /* 0x000fe20000000000 */
        /* <DEDUP_REMOVED lines=10> */
[----:B------:R-:W-:-:S02]  /*1aa0*/  WARPGROUP.DEPBAR.LE gsb0, 0x0 ;  /* 0x00008000000079c5 */ /* 0x000fc40000010000 */
[----:B------:R-:W-:-:S06]  /*1ab0*/  WARPGROUP.ARRIVE ;  /* 0x00000000000079c5 */ /* 0x000fcc0000000000 */
[----:B------:R-:W-:Y:S01]  /*1ac0*/  QGMMA.64x32x32.F32.E4M3.E4M3 R76, gdesc[UR8], RZ, !UPT, gsb0 ;  /* 0x00600000084c79f3 */ /* 0x000fe2000c0008ff */
[----:B------:R-:W-:Y:S01]  /*1ad0*/  UIADD3 UR10, UR52, 0x102, URZ ;  /* 0x00000102340a7890 */ /* 0x000fe2000fffe03f */
[----:B------:R-:W-:Y:S01]  /*1ae0*/  UMOV UR9, UR25 ;  /* 0x0000001900097c82 */ /* 0x000fe20008000000 */
[----:B------:R-:W-:Y:S01]  /*1af0*/  UMOV UR11, 0x80000020 ;  /* 0x80000020000b7882 */ /* 0x000fe20000000000 */
[----:B------:R-:W-:Y:S02]  /*1b00*/  WARPGROUP.DEPBAR.LE gsb0, 0x0 ;  /* 0x00008000000079c5 */ /* 0x000fe40000010000 */
[----:B------:R-:W-:-:S06]  /*1b10*/  WARPGROUP.ARRIVE ;  /* 0x00000000000079c5 */ /* 0x000fcc0000000000 */
[----:B------:R-:W-:Y:S01]  /*1b20*/  QGMMA.64x32x32.F32.E4M3.E4M3 R60, gdesc[UR12], RZ, !UPT, gsb0 ;  /* 0x006000000c3c79f3 */ /* 0x000fe2000c0008ff */
[----:B------:R-:W-:-:S13]  /*1b30*/  R2UR UR12, R2 ;  /* 0x00000000020c72ca */ /* 0x000fda00000e0000 */
[----:B------:R-:W-:Y:S02]  /*1b40*/  UIADD3 UR24, UR12, 0x2, URZ ;  /* 0x000000020c187890 */ /* 0x000fe4000fffe03f */
[----:B------:R-:W-:Y:S02]  /*1b50*/  UIADD3 UR28, UR12, 0x200, URZ ;  /* 0x000002000c1c7890 */ /* 0x000fe4000fffe03f */
[----:B------:R-:W-:Y:S02]  /*1b60*/  UIADD3 UR32, UR12, 0x202, URZ ;  /* 0x000002020c207890 */ /* 0x000fe4000fffe03f */
[----:B------:R-:W-:Y:S01]  /*1b70*/  UIADD3 UR40, UR12, 0x400, URZ ;  /* 0x000004000c287890 */ /* 0x000fe2000fffe03f */
[----:B------:R-:W-:Y:S01]  /*1b80*/  UMOV UR4, UR24 ;  /* 0x0000001800047c82 */ /* 0x000fe20008000000 */
[----:B------:R-:W-:Y:S01]  /*1b90*/  UMOV UR8, UR24 ;  /* 0x0000001800087c82 */ /* 0x000fe20008000000 */
[----:B------:R-:W-:Y:S01]  /*1ba0*/  UIADD3 UR44, UR12, 0x402, URZ ;  /* 0x000004020c2c7890 */ /* 0x000fe2000fffe03f */
[----:B------:R-:W-:-:S02]  /*1bb0*/  WARPGROUP.DEPBAR.LE gsb0, 0x0 ;  /* 0x00008000000079c5 */ /* 0x000fc40000010000 */
[----:B------:R-:W-:-:S06]  /*1bc0*/  WARPGROUP.ARRIVE ;  /* 0x00000000000079c5 */ /* 0x000fcc0000000000 */
[----:B------:R-:W-:Y:S03]  /*1bd0*/  QGMMA.64x32x32.F32.E4M3.E4M3 R44, gdesc[UR16], RZ, !UPT, gsb0 ;  /* 0x00600000102c79f3 */ /* 0x000fe6000c0008ff */
[----:B------:R-:W-:Y:S02]  /*1be0*/  WARPGROUP.DEPBAR.LE gsb0, 0x0 ;  /* 0x00008000000079c5 */ /* 0x000fe40000010000 */
[----:B------:R-:W-:-:S06]  /*1bf0*/  WARPGROUP.ARRIVE ;  /* 0x00000000000079c5 */ /* 0x000fcc0000000000 */
[----:B------:R-:W-:Y:S03]  /*1c00*/  QGMMA.64x32x32.F32.E4M3.E4M3 R28, gdesc[UR20], RZ, !UPT, gsb0 ;  /* 0x00600000141c79f3 */ /* 0x000fe6000c0008ff */
[----:B------:R-:W-:Y:S02]  /*1c10*/  WARPGROUP.DEPBAR.LE gsb0, 0x0 ;  /* 0x00008000000079c5 */ /* 0x000fe40000010000 */
[----:B------:R-:W-:-:S06]  /*1c20*/  WARPGROUP.ARRIVE ;  /* 0x00000000000079c5 */ /* 0x000fcc0000000000 */
[----:B------:R-:W-:Y:S01]  /*1c30*/  QGMMA.64x32x32.F32.E4M3.E4M3 R92, gdesc[UR24], R92, gsb0 ;  /* 0x00600000185c79f3 */ /* 0x000fe2000800085c */
[----:B------:R-:W-:Y:S01]  /*1c40*/  UIADD3 UR26, UR52, 0x182, URZ ;  /* 0x00000182341a7890 */ /* 0x000fe2000fffe03f */
[----:B------:R-:W-:Y:S01]  /*1c50*/  UMOV UR27, 0x80000020 ;  /* 0x80000020001b7882 */ /* 0x000fe20000000000 */
[----:B------:R-:W-:Y:S02]  /*1c60*/  WARPGROUP.DEPBAR.LE gsb0, 0x0 ;  /* 0x00008000000079c5 */ /* 0x000fe40000010000 */
[----:B------:R-:W-:-:S06]  /*1c70*/  WARPGROUP.ARRIVE ;  /* 0x00000000000079c5 */ /* 0x000fcc0000000000 */
[----:B------:R-:W-:Y:S01]  /*1c80*/  QGMMA.64x32x32.F32.E4M3.E4M3 R76, gdesc[UR4], R76, gsb0 ;  /* 0x00600000044c79f3 */ /* 0x000fe2000800084c */
[----:B------:R-:W-:Y:S02]  /*1c90*/  UIADD3 UR4, UR52, 0x202, URZ ;  /* 0x0000020234047890 */ /* 0x000fe4000fffe03f */
[----:B------:R-:W-:Y:S01]  /*1ca0*/  UIADD3 UR6, UR52, 0x300, URZ ;  /* 0x0000030034067890 */ /* 0x000fe2000fffe03f */
[----:B------:R-:W-:Y:S01]  /*1cb0*/  UMOV UR5, UR29 ;  /* 0x0000001d00057c82 */ /* 0x000fe20008000000 */
[----:B------:R-:W-:Y:S01]  /*1cc0*/  UMOV UR7, 0x80000020 ;  /* 0x8000002000077882 */ /* 0x000fe20000000000 */
[----:B------:R-:W-:Y:S02]  /*1cd0*/  WARPGROUP.DEPBAR.LE gsb0, 0x0 ;  /* 0x00008000000079c5 */ /* 0x000fe40000010000 */
[----:B------:R-:W-:-:S06]  /*1ce0*/  WARPGROUP.ARRIVE ;  /* 0x00000000000079c5 */ /* 0x000fcc0000000000 */
[----:B------:R-:W-:Y:S01]  /*1cf0*/  QGMMA.64x32x32.F32.E4M3.E4M3 R60, gdesc[UR8], R60, gsb0 ;  /* 0x00600000083c79f3 */ /* 0x000fe2000800083c */
[----:B------:R-:W-:Y:S01]  /*1d00*/  UIADD3 UR10, UR52, 0x380, URZ ;  /* 0x00000380340a7890 */ /* 0x000fe2000fffe03f */
[----:B------:R-:W-:Y:S01]  /*1d10*/  UMOV UR8, UR28 ;  /* 0x0000001c00087c82 */ /* 0x000fe20008000000 */
[----:B------:R-:W-:Y:S01]  /*1d20*/  UMOV UR9, UR29 ;  /* 0x0000001d00097c82 */ /* 0x000fe20008000000 */
[----:B------:R-:W-:Y:S01]  /*1d30*/  UMOV UR11, 0x80000020 ;  /* 0x80000020000b7882 */ /* 0x000fe20000000000 */
[----:B------:R-:W-:Y:S02]  /*1d40*/  WARPGROUP.DEPBAR.LE gsb0, 0x0 ;  /* 0x00008000000079c5 */ /* 0x000fe40000010000 */
[----:B------:R-:W-:-:S06]  /*1d50*/  WARPGROUP.ARRIVE ;  /* 0x00000000000079c5 */ /* 0x000fcc0000000000 */
[----:B------:R-:W-:Y:S01]  /*1d60*/  QGMMA.64x32x32.F32.E4M3.E4M3 R44, gdesc[UR24], R44, gsb0 ;  /* 0x00600000182c79f3 */ /* 0x000fe2000800082c */
[----:B------:R-:W-:Y:S01]  /*1d70*/  UMOV UR26, UR4 ;  /* 0x00000004001a7c82 */ /* 0x000fe20008000000 */
[----:B------:R-:W-:Y:S01]  /*1d80*/  UMOV UR27, 0x80000020 ;  /* 0x80000020001b7882 */ /* 0x000fe20000000000 */
[----:B------:R-:W-:Y:S01]  /*1d90*/  UMOV UR4, UR28 ;  /* 0x0000001c00047c82 */ /* 0x000fe20008000000 */
[----:B------:R-:W-:Y:S02]  /*1da0*/  WARPGROUP.DEPBAR.LE gsb0, 0x0 ;  /* 0x00008000000079c5 */ /* 0x000fe40000010000 */
[----:B------:R-:W-:-:S06]  /*1db0*/  WARPGROUP.ARRIVE ;  /* 0x00000000000079c5 */ /* 0x000fcc0000000000 */
[----:B------:R-:W-:Y:S03]  /*1dc0*/  QGMMA.64x32x32.F32.E4M3.E4M3 R28, gdesc[UR24], R28, gsb0 ;  /* 0x00600000181c79f3 */ /* 0x000fe6000800081c */
        /* <DEDUP_REMOVED lines=93> */
[----:B------:R-:W-:Y:S02]  /*23a0*/  WARPGROUP.DEPBAR.LE gsb0, 0x0 ;  /* 0x00008000000079c5 */ /* 0x000fe40000010000 */
[----:B------:R-:W-:-:S06]  /*23b0*/  WARPGROUP.ARRIVE ;  /* 0x00000000000079c5 */ /* 0x000fcc0000000000 */
[----:B------:R-:W-:Y:S03]  /*23c0*/  QGMMA.64x32x32.F32.E4M3.E4M3 R60, gdesc[UR8], R60, gsb0 ;  /* 0x00600000083c79f3 */ /* 0x000fe6000800083c */
[----:B------:R-:W-:Y:S02]  /*23d0*/  WARPGROUP.DEPBAR.LE gsb0, 0x0 ;  /* 0x00008000000079c5 */ /* 0x000fe40000010000 */
[----:B------:R-:W-:-:S06]  /*23e0*/  WARPGROUP.ARRIVE ;  /* 0x00000000000079c5 */ /* 0x000fcc0000000000 */
[----:B------:R-:W-:Y:S01]  /*23f0*/  QGMMA.64x32x32.F32.E4M3.E4M3 R44, gdesc[UR44], R44, gsb0 ;  /* 0x006000002c2c79f3 */ /* 0x000fe2000800082c */
[----:B------:R-:W-:Y:S01]  /*2400*/  UMOV UR46, UR4 ;  /* 0x00000004002e7c82 */ /* 0x000fe20008000000 */
[----:B------:R-:W-:Y:S01]  /*2410*/  UMOV UR47, 0x80000020 ;  /* 0x80000020002f7882 */ /* 0x000fe20000000000 */
[----:B------:R-:W-:Y:S02]  /*2420*/  WARPGROUP.DEPBAR.LE gsb0, 0x0 ;  /* 0x00008000000079c5 */ /* 0x000fe40000010000 */
[----:B------:R-:W-:-:S06]  /*2430*/  WARPGROUP.ARRIVE ;  /* 0x00000000000079c5 */ /* 0x000fcc0000000000 */
[----:B------:R-:W-:Y:S03]  /*2440*/  QGMMA.64x32x32.F32.E4M3.E4M3 R28, gdesc[UR44], R28, gsb0 ;  /* 0x006000002c1c79f3 */ /* 0x000fe6000800081c */
[----:B------:R-:W-:Y:S02]  /*2450*/  WARPGROUP.DEPBAR.LE gsb0, 0x0 ;  /* 0x00008000000079c5 */ /* 0x000fe40000010000 */
[----:B------:R-:W-:Y:S05]  /*2460*/  @!P0 BRA `(.L_x_17) ;  /* 0x0000000000048947 */ /* 0x000fea0003800000 */
[----:B------:R-:W-:Y:S01]  /*2470*/  BPT.TRAP 0x1 ;  /* 0x000000040000795c */ /* 0x000fe20000300000 */
.L_x_17:
[----:B------:R-:W-:Y:S01]  /*2480*/  LOP3.LUT R17, R17, 0xffffff80, RZ, 0xc0, !PT ;  /* 0xffffff8011117812 */ /* 0x000fe200078ec0ff */
[----:B------:R-:W-:Y:S01]  /*2490*/  IMAD.MOV.U32 R5, RZ, RZ, -0x2 ;  /* 0xfffffffeff057424 */ /* 0x000fe200078e00ff */
[----:B------:R-:W-:Y:S01]  /*24a0*/  P2R R15, PR, RZ, 0x1 ;  /* 0x00000001ff0f7803 */ /* 0x000fe20000000000 */
[----:B------:R-:W-:Y:S01]  /*24b0*/  UIADD3 UR58, UR54, -0x2, URZ ;  /* 0xfffffffe363a7890 */ /* 0x000fe2000fffe03f */
[----:B------:R-:W-:Y:S01]  /*24c0*/  IMAD.MOV.U32 R113, RZ, RZ, R25 ;  /* 0x000000ffff717224 */ /* 0x000fe200078e0019 */
[----:B------:R-:W-:Y:S01]  /*24d0*/  UIADD3 UR4, UR36, 0x33440, URZ ;  /* 0x0003344024047890 */ /* 0x000fe2000fffe03f */
[----:B------:R-:W-:Y:S01]  /*24e0*/  IMAD.IADD R17, R18, 0x1, -R17 ;  /* 0x0000000112117824 */ /* 0x000fe200078e0a11 */
[----:B------:R-:W-:Y:S01]  /*24f0*/  UISETP.GE.AND UP0, UPT, UR58, UR38, UPT ;  /* 0x000000263a00728c */ /* 0x000fe2000bf06270 */
[--C-:B------:R-:W-:Y:S01]  /*2500*/  IMAD.MOV.U32 R112, RZ, RZ, R25.reuse ;  /* 0x000000ffff707224 */ /* 0x100fe200078e0019 */
[----:B------:R-:W-:Y:S01]  /*2510*/  UPRMT UR4, UR53, 0x654, UR4 ;  /* 0x0000065435047896 */ /* 0x000fe20008000004 */
[----:B------:R-:W-:Y:S01]  /*2520*/  IMAD.MOV.U32 R115, RZ, RZ, R25 ;  /* 0x000000ffff737224 */ /* 0x000fe200078e0019 */
[----:B------:R-:W-:Y:S01]  /*2530*/  SHF.R.S32.HI R4, RZ, 0x1f, R17 ;  /* 0x0000001fff047819 */ /* 0x000fe20000011411 */
[----:B------:R-:W-:-:S02]  /*2540*/  IMAD.MOV.U32 R114, RZ, RZ, R25 ;  /* 0x000000ffff727224 */ /* 0x000fc400078e0019 */
[--C-:B------:R-:W-:Y:S01]  /*2550*/  IMAD.MOV.U32 R117, RZ, RZ, R25.reuse ;  /* 0x000000ffff757224 */ /* 0x100fe200078e0019 */
[----:B------:R-:W-:Y:S01]  /*2560*/  LEA.HI R4, R4, R17, RZ, 0x2 ;  /* 0x0000001104047211 */ /* 0x000fe200078f10ff */
[--C-:B------:R-:W-:Y:S02]  /*2570*/  IMAD.MOV.U32 R116, RZ, RZ, R25.reuse ;  /* 0x000000ffff747224 */ /* 0x100fe400078e0019 */
[----:B------:R-:W-:Y:S01]  /*2580*/  SYNCS.ARRIVE.TRANS64.RED.A1T0 RZ, [UR4], RZ ;  /* 0x000000ffffff79a7 */ /* 0x000fe20008100404 */
[----:B------:R-:W-:Y:S01]  /*2590*/  LOP3.LUT R4, R4, 0x7ffffffc, RZ, 0xc0, !PT ;  /* 0x7ffffffc04047812 */ /* 0x000fe200078ec0ff */
[--C-:B------:R-:W-:Y:S02]  /*25a0*/  IMAD.MOV.U32 R119, RZ, RZ, R25.reuse ;  /* 0x000000ffff777224 */ /* 0x100fe400078e0019 */
[----:B------:R-:W-:Y:S02]  /*25b0*/  IMAD.MOV.U32 R118, RZ, RZ, R25 ;  /* 0x000000ffff767224 */ /* 0x000fe400078e0019 */
[----:B------:R-:W-:-:S04]  /*25c0*/  IMAD.IADD R4, R17, 0x1, -R4 ;  /* 0x0000000111047824 */ /* 0x000fc800078e0a04 */
[----:B------:R-:W-:Y:S02]  /*25d0*/  IMAD R4, R4, R5, 0xa0 ;  /* 0x000000a004047424 */ /* 0x000fe400078e0205 */
[----:B------:R-:W-:Y:S01]  /*25e0*/  IMAD.U32 R5, RZ, RZ, UR54 ;  /* 0x00000036ff057e24 */ /* 0x000fe2000f8e00ff */
[----:B------:R-:W0:Y:S01]  /*25f0*/  S2UR UR54, SR_CgaCtaId ;  /* 0x00000000003679c3 */ /* 0x000e220000008800 */
[----:B------:R-:W-:Y:S01]  /*2600*/  VIADD R4, R4, UR55 ;  /* 0x0000003704047c36 */ /* 0x000fe20008000000 */
[----:B------:R-:W-:-:S03]  /*2610*/  UMOV UR55, URZ ;  /* 0x0000003f00377c82 */ /* 0x000fc60008000000 */
[----:B------:R-:W-:-:S05]  /*2620*/  IMAD R5, R5, -0xa0, R4 ;  /* 0xffffff6005057824 */ /* 0x000fca00078e0204 */
[C---:B------:R-:W-:Y:S02]  /*2630*/  ISETP.GT.AND P6, PT, R5.reuse, RZ, PT ;  /* 0x000000ff0500720c */ /* 0x040fe40003fc4270 */
[C---:B------:R-:W-:Y:S02]  /*2640*/  ISETP.GT.AND P5, PT, R5.reuse, 0x1, PT ;  /* 0x000000010500780c */ /* 0x040fe40003fa4270 */
[----:B------:R-:W-:Y:S02]  /*2650*/  ISETP.GT.AND P4, PT, R5, 0x8, PT ;  /* 0x000000080500780c */ /* 0x000fe40003f84270 */
[----:B------:R-:W-:Y:S02]  /*2660*/  FSEL R94, R94, -INF , P6 ;  /* 0xff8000005e5e7808 */ /* 0x000fe40003000000 */
[----:B------:R-:W-:Y:S02]  /*2670*/  FSEL R95, R95, -INF , P5 ;  /* 0xff8000005f5f7808 */ /* 0x000fe40002800000 */
[----:B------:R-:W-:-:S02]  /*2680*/  ISETP.GT.AND P3, PT, R5, 0x9, PT ;  /* 0x000000090500780c */ /* 0x000fc40003f64270 */
[----:B------:R-:W-:Y:S02]  /*2690*/  FSEL R98, R98, -INF , P4 ;  /* 0xff80000062627808 */ /* 0x000fe40002000000 */
[----:B------:R-:W-:Y:S02]  /*26a0*/  FMNMX.FTZ R7, R94, R95, !PT ;  /* 0x0000005f5e077209 */ /* 0x000fe40007810000 */
[----:B------:R-:W-:Y:S02]  /*26b0*/  ISETP.GT.AND P1, PT, R5, 0x10, PT ;  /* 0x000000100500780c */ /* 0x000fe40003f24270 */
[----:B------:R-:W-:Y:S02]  /*26c0*/  FSEL R99, R99, -INF , P3 ;  /* 0xff80000063637808 */ /* 0x000fe40001800000 */
[----:B------:R-:W-:Y:S02]  /*26d0*/  FMNMX.FTZ R4, R98, R7, !PT ;  /* 0x0000000762047209 */ /* 0x000fe40007810000 */
[----:B------:R-:W-:-:S02]  /*26e0*/  ISETP.GT.AND P2, PT, R5, 0x11, PT ;  /* 0x000000110500780c */ /* 0x000fc40003f44270 */
[----:B------:R-:W-:Y:S02]  /*26f0*/  FSEL R102, R102, -INF , P1 ;  /* 0xff80000066667808 */ /* 0x000fe40000800000 */
[----:B------:R-:W-:Y:S02]  /*2700*/  FMNMX.FTZ R7, R99, R4, !PT ;  /* 0x0000000463077209 */ /* 0x000fe40007810000 */
[----:B------:R-:W-:Y:S02]  /*2710*/  FSEL R92, R92, -INF , P6 ;  /* 0xff8000005c5c7808 */ /* 0x000fe40003000000 */
[----:B------:R-:W-:Y:S02]  /*2720*/  ISETP.GT.AND P6, PT, R5, 0x18, PT ;  /* 0x000000180500780c */ /* 0x000fe40003fc4270 */
[----:B------:R-:W-:Y:S02]  /*2730*/  FSEL R103, R103, -INF , P2 ;  /* 0xff80000067677808 */ /* 0x000fe40001000000 */
[----:B------:R-:W-:-:S02]  /*2740*/  FMNMX.FTZ R4, R102, R7, !PT ;  /* 0x0000000766047209 */ /* 0x000fc40007810000 */
[----:B------:R-:W-:Y:S02]  /*2750*/  FSEL R93, R93, -INF , P5 ;  /* 0xff8000005d5d7808 */ /* 0x000fe40002800000 */
[----:B------:R-:W-:Y:S02]  /*2760*/  ISETP.GT.AND P5, PT, R5, 0x19, PT ;  /* 0x000000190500780c */ /* 0x000fe40003fa4270 */
[----:B------:R-:W-:Y:S02]  /*2770*/  FSEL R106, R106, -INF , P6 ;  /* 0xff8000006a6a7808 */ /* 0x000fe40003000000 */
[----:B------:R-:W-:Y:S02]  /*2780*/  FMNMX.FTZ R7, R103, R4, !PT ;  /* 0x0000000467077209 */ /* 0x000fe40007810000 */
[----:B------:R-:W-:Y:S02]  /*2790*/  FSEL R96, R96, -INF , P4 ;  /* 0xff80000060607808 */ /* 0x000fe40002000000 */
        /* <DEDUP_REMOVED lines=91> */
[C---:B------:R-:W-:Y:S02]  /*2d50*/  ISETP.GT.AND P0, PT, R5.reuse, 0x79, PT ;  /* 0x000000790500780c */ /* 0x040fe40003f04270 */
[----:B------:R-:W-:Y:S02]  /*2d60*/  FSEL R52, R52, -INF , P1 ;  /* 0xff80000034347808 */ /* 0x000fe40000800000 */
[----:B------:R-:W-:Y:S02]  /*2d70*/  ISETP.GT.AND P1, PT, R5, 0x88, PT ;  /* 0x000000880500780c */ /* 0x000fe40003f24270 */
[----:B------:R-:W-:Y:S02]  /*2d80*/  FSEL R7, R58, -INF , P6 ;  /* 0xff8000003a077808 */ /* 0x000fe40003000000 */
[----:B------:R-:W-:Y:S02]  /*2d90*/  FMNMX.FTZ R4, R55, R4, !PT ;  /* 0x0000000437047209 */ /* 0x000fe40007810000 */
[----:B------:R-:W-:-:S02]  /*2da0*/  FSEL R46, R59, -INF , P0 ;  /* 0xff8000003b2e7808 */ /* 0x000fc40000000000 */
[----:B------:R-:W-:Y:S02]  /*2db0*/  ISETP.GT.AND P0, PT, R5, 0x81, PT ;  /* 0x000000810500780c */ /* 0x000fe40003f04270 */
[----:B------:R-:W-:Y:S02]  /*2dc0*/  FSEL R45, R45, -INF , P5 ;  /* 0xff8000002d2d7808 */ /* 0x000fe40002800000 */
[----:B------:R-:W-:Y:S02]  /*2dd0*/  FSEL R70, R34, -INF , P1 ;  /* 0xff80000022467808 */ /* 0x000fe40000800000 */
[----:B------:R-:W-:Y:S02]  /*2de0*/  P2R R13, PR, RZ, 0x2 ;  /* 0x00000002ff0d7803 */ /* 0x000fe40000000000 */
[----:B------:R-:W-:Y:S02]  /*2df0*/  ISETP.GT.AND P5, PT, R5, 0x80, PT ;  /* 0x000000800500780c */ /* 0x000fe40003fa4270 */
[----:B------:R-:W-:-:S02]  /*2e00*/  FMNMX.FTZ R9, R7, R4, !PT ;  /* 0x0000000407097209 */ /* 0x000fc40007810000 */
[----:B------:R-:W-:Y:S02]  /*2e10*/  ISETP.GT.AND P1, PT, R5, 0x79, PT ;  /* 0x000000790500780c */ /* 0x000fe40003f24270 */
[----:B------:R-:W-:Y:S02]  /*2e20*/  FSEL R63, R31, -INF , P0 ;  /* 0xff8000001f3f7808 */ /* 0x000fe40000000000 */
[----:B------:R-:W-:Y:S02]  /*2e30*/  P2R R14, PR, RZ, 0x1 ;  /* 0x00000001ff0e7803 */ /* 0x000fe40000000000 */
[----:B------:R-:W-:Y:S02]  /*2e40*/  ISETP.GT.AND P0, PT, R5, 0x80, PT ;  /* 0x000000800500780c */ /* 0x000fe40003f04270 */
[----:B------:R-:W-:Y:S02]  /*2e50*/  FSEL R66, R30, -INF , P5 ;  /* 0xff8000001e427808 */ /* 0x000fe40002800000 */
[----:B------:R-:W-:-:S02]  /*2e60*/  FMNMX.FTZ R9, R46, R9, !PT ;  /* 0x000000092e097209 */ /* 0x000fc40007810000 */
[----:B------:R-:W-:Y:S02]  /*2e70*/  FSEL R57, R57, -INF , P1 ;  /* 0xff80000039397808 */ /* 0x000fe40000800000 */
[----:B------:R-:W-:Y:S02]  /*2e80*/  ISETP.NE.AND P1, PT, R13, RZ, PT ;  /* 0x000000ff0d00720c */ /* 0x000fe40003f25270 */
[----:B------:R-:W-:Y:S02]  /*2e90*/  FMNMX.FTZ R13, R92, R93, !PT ;  /* 0x0000005d5c0d7209 */ /* 0x000fe40007810000 */
[----:B------:R-:W-:Y:S02]  /*2ea0*/  FSEL R28, R28, -INF , P0 ;  /* 0xff8000001c1c7808 */ /* 0x000fe40000000000 */
[----:B------:R-:W-:Y:S02]  /*2eb0*/  FMNMX.FTZ R4, R66, R9, !PT ;  /* 0x0000000942047209 */ /* 0x000fe40007810000 */
[----:B------:R-:W-:-:S02]  /*2ec0*/  ISETP.NE.AND P0, PT, R14, RZ, PT ;  /* 0x000000ff0e00720c */ /* 0x000fc40003f05270 */
[----:B------:R-:W-:Y:S02]  /*2ed0*/  FMNMX.FTZ R14, R96, R13, !PT ;  /* 0x0000000d600e7209 */ /* 0x000fe40007810000 */
[----:B------:R-:W-:Y:S02]  /*2ee0*/  FSEL R53, R53, -INF , P2 ;  /* 0xff80000035357808 */ /* 0x000fe40001000000 */
[----:B------:R-:W-:Y:S02]  /*2ef0*/  ISETP.GT.AND P2, PT, R5, 0x89, PT ;  /* 0x000000890500780c */ /* 0x000fe40003f44270 */
[----:B------:R-:W-:Y:S02]  /*2f00*/  FMNMX.FTZ R9, R63, R4, !PT ;  /* 0x000000043f097209 */ /* 0x000fe40007810000 */
[----:B------:R-:W-:Y:S02]  /*2f10*/  FSEL R29, R29, -INF , P0 ;  /* 0xff8000001d1d7808 */ /* 0x000fe40000000000 */
[----:B------:R-:W-:-:S02]  /*2f20*/  ISETP.NE.AND P0, PT, R15, RZ, PT ;  /* 0x000000ff0f00720c */ /* 0x000fc40003f05270 */
[----:B------:R-:W-:Y:S02]  /*2f30*/  FMNMX.FTZ R15, R97, R14, !PT ;  /* 0x0000000e610f7209 */ /* 0x000fe40007810000 */
[----:B------:R-:W-:Y:S02]  /*2f40*/  FSEL R49, R49, -INF , P3 ;  /* 0xff80000031317808 */ /* 0x000fe40001800000 */
[----:B------:R-:W-:Y:S02]  /*2f50*/  FSEL R71, R35, -INF , P2 ;  /* 0xff80000023477808 */ /* 0x000fe40001000000 */
[----:B------:R-:W-:Y:S02]  /*2f60*/  FMNMX.FTZ R4, R70, R9, !PT ;  /* 0x0000000946047209 */ /* 0x000fe40007810000 */
[----:B------:R-:W-:Y:S02]  /*2f70*/  ISETP.GT.AND P3, PT, R5, 0x90, PT ;  /* 0x000000900500780c */ /* 0x000fe40003f64270 */
[----:B------:R-:W-:-:S02]  /*2f80*/  FMNMX.FTZ R18, R100, R15, !PT ;  /* 0x0000000f64127209 */ /* 0x000fc40007810000 */
[----:B------:R-:W-:Y:S02]  /*2f90*/  FSEL R48, R48, -INF , P4 ;  /* 0xff80000030307808 */ /* 0x000fe40002000000 */
[----:B------:R-:W-:Y:S02]  /*2fa0*/  FSEL R74, R38, -INF , P3 ;  /* 0xff800000264a7808 */ /* 0x000fe40001800000 */
[----:B------:R-:W-:Y:S02]  /*2fb0*/  FMNMX.FTZ R9, R71, R4, !PT ;  /* 0x0000000447097209 */ /* 0x000fe40007810000 */
[----:B------:R-:W-:Y:S02]  /*2fc0*/  ISETP.GT.AND P4, PT, R5, 0x91, PT ;  /* 0x000000910500780c */ /* 0x000fe40003f84270 */
[----:B------:R-:W-:Y:S02]  /*2fd0*/  FMNMX.FTZ R15, R101, R18, !PT ;  /* 0x00000012650f7209 */ /* 0x000fe40007810000 */
[----:B------:R-:W-:-:S02]  /*2fe0*/  FSEL R67, R39, -INF , P4 ;  /* 0xff80000027437808 */ /* 0x000fc40002000000 */
[----:B------:R-:W-:Y:S02]  /*2ff0*/  FMNMX.FTZ R4, R74, R9, !PT ;  /* 0x000000094a047209 */ /* 0x000fe40007810000 */
[----:B------:R-:W-:Y:S02]  /*3000*/  ISETP.GT.AND P5, PT, R5, 0x98, PT ;  /* 0x000000980500780c */ /* 0x000fe40003fa4270 */
[----:B------:R-:W-:Y:S02]  /*3010*/  FMNMX.FTZ R18, R104, R15, !PT ;  /* 0x0000000f68127209 */ /* 0x000fe40007810000 */
[----:B------:R-:W-:Y:S02]  /*3020*/  FSEL R59, R42, -INF , P5 ;  /* 0xff8000002a3b7808 */ /* 0x000fe40002800000 */
[----:B------:R-:W-:Y:S02]  /*3030*/  FMNMX.FTZ R4, R67, R4, !PT ;  /* 0x0000000443047209 */ /* 0x000fe40007810000 */
[----:B------:R-:W-:-:S02]  /*3040*/  ISETP.GT.AND P6, PT, R5, 0x99, PT ;  /* 0x000000990500780c */ /* 0x000fc40003fc4270 */
[----:B------:R-:W-:Y:S02]  /*3050*/  FMNMX.FTZ R17, R105, R18, !PT ;  /* 0x0000001269117209 */ /* 0x000fe40007810000 */
[----:B------:R-:W-:Y:S02]  /*3060*/  FSEL R58, R43, -INF , P6 ;  /* 0xff8000002b3a7808 */ /* 0x000fe40003000000 */
[----:B------:R-:W-:Y:S02]  /*3070*/  FMNMX.FTZ R9, R59, R4, !PT ;  /* 0x000000043b097209 */ /* 0x000fe40007810000 */
[----:B------:R-:W-:Y:S02]  /*3080*/  FMNMX.FTZ R18, R76, R17, !PT ;  /* 0x000000114c127209 */ /* 0x000fe40007810000 */
[----:B------:R-:W-:Y:S02]  /*3090*/  FMNMX.FTZ R9, R58, R9, !PT ;  /* 0x000000093a097209 */ /* 0x000fe40007810000 */
[----:B------:R-:W-:-:S02]  /*30a0*/  FMNMX.FTZ R19, R77, R18, !PT ;  /* 0x000000124d137209 */ /* 0x000fc40007810000 */
[----:B------:R-:W-:Y:S01]  /*30b0*/  P2R R10, PR, RZ, 0x8 ;  /* 0x00000008ff0a7803 */ /* 0x000fe20000000000 */
[----:B------:R-:W1:Y:S01]  /*30c0*/  SHFL.BFLY PT, R4, R9, 0x2, 0x1f ;  /* 0x0c401f0009047f89 */ /* 0x000e6200000e0000 */
[----:B------:R-:W-:Y:S02]  /*30d0*/  FMNMX.FTZ R18, R80, R19, !PT ;  /* 0x0000001350127209 */ /* 0x000fe40007810000 */
[----:B------:R-:W-:Y:S02]  /*30e0*/  P2R R12, PR, RZ, 0x4 ;  /* 0x00000004ff0c7803 */ /* 0x000fe40000000000 */
[----:B------:R-:W-:Y:S02]  /*30f0*/  FMNMX.FTZ R19, R81, R18, !PT ;  /* 0x0000001251137209 */ /* 0x000fe40007810000 */
[----:B------:R-:W-:Y:S02]  /*3100*/  ISETP.GT.AND P2, PT, R5, 0x78, PT ;  /* 0x000000780500780c */ /* 0x000fe40003f44270 */
[----:B------:R-:W-:-:S02]  /*3110*/  FMNMX.FTZ R24, R84, R19, !PT ;  /* 0x0000001354187209 */ /* 0x000fc40007810000 */
[----:B------:R-:W-:Y:S02]  /*3120*/  FSEL R56, R56, -INF , P2 ;  /* 0xff80000038387808 */ /* 0x000fe40001000000 */
[----:B------:R-:W-:Y:S02]  /*3130*/  FMNMX.FTZ R19, R85, R24, !PT ;  /* 0x0000001855137209 */ /* 0x000fe40007810000 */
[----:B------:R-:W-:Y:S02]  /*3140*/  ISETP.NE.AND P2, PT, R12, RZ, PT ;  /* 0x000000ff0c00720c */ /* 0x000fe40003f45270 */
[----:B------:R-:W-:-:S04]  /*3150*/  FMNMX.FTZ R24, R88, R19, !PT ;  /* 0x0000001358187209 */ /* 0x000fc80007810000 */
[----:B------:R-:W-:Y:S02]  /*3160*/  FMNMX.FTZ R21, R89, R24, !PT ;  /* 0x0000001859157209 */ /* 0x000fe40007810000 */
[----:B-1----:R-:W-:Y:S02]  /*3170*/  FMNMX.FTZ R6, R9, R4, !PT ;  /* 0x0000000409067209 */ /* 0x002fe40007810000 */
[----:B------:R-:W-:-:S03]  /*3180*/  FMNMX.FTZ R24, R60, R21, !PT ;  /* 0x000000153c187209 */ /* 0x000fc60007810000 */
[----:B------:R-:W1:Y:S01]  /*3190*/  SHFL.BFLY PT, R11, R6, 0x1, 0x1f ;  /* 0x0c201f00060b7f89 */ /* 0x000e6200000e0000 */
[----:B------:R-:W-:-:S04]  /*31a0*/  FMNMX.FTZ R31, R61, R24, !PT ;  /* 0x000000183d1f7209 */ /* 0x000fc80007810000 */
[----:B------:R-:W-:-:S04]  /*31b0*/  FMNMX.FTZ R30, R64, R31, !PT ;  /* 0x0000001f401e7209 */ /* 0x000fc80007810000 */
[----:B------:R-:W-:-:S04]  /*31c0*/  FMNMX.FTZ R31, R65, R30, !PT ;  /* 0x0000001e411f7209 */ /* 0x000fc80007810000 */
[----:B------:R-:W-:-:S04]  /*31d0*/  FMNMX.FTZ R30, R68, R31, !PT ;  /* 0x0000001f441e7209 */ /* 0x000fc80007810000 */
[----:B------:R-:W-:-:S04]  /*31e0*/  FMNMX.FTZ R31, R69, R30, !PT ;  /* 0x0000001e451f7209 */ /* 0x000fc80007810000 */
[----:B------:R-:W-:Y:S02]  /*31f0*/  FMNMX.FTZ R30, R72, R31, !PT ;  /* 0x0000001f481e7209 */ /* 0x000fe40007810000 */
[----:B-1----:R-:W-:Y:S01]  /*3200*/  FMNMX.FTZ R4, R6, R11, !PT ;  /* 0x0000000b06047209 */ /* 0x002fe20007810000 */
[----:B------:R-:W-:Y:S01]  /*3210*/  IMAD.U32 R11, RZ, RZ, UR37 ;  /* 0x00000025ff0b7e24 */ /* 0x000fe2000f8e00ff */
[----:B------:R-:W-:Y:S02]  /*3220*/  FMNMX.FTZ R31, R73, R30, !PT ;  /* 0x0000001e491f7209 */ /* 0x000fe40007810000 */
[C---:B------:R-:W-:Y:S01]  /*3230*/  FSETP.NEU.FTZ.AND P3, PT, R4.reuse, -INF , PT ;  /* 0xff8000000400780b */ /* 0x040fe20003f7d000 */
[----:B------:R-:W-:Y:S01]  /*3240*/  FFMA.FTZ R8, R4, R11, -8 ;  /* 0xc100000004087423 */ /* 0x000fe2000001000b */
[----:B------:R-:W-:-:S04]  /*3250*/  FMNMX.FTZ R30, R44, R31, !PT ;  /* 0x0000001f2c1e7209 */ /* 0x000fc80007810000 */
[----:B------:R-:W-:Y:S02]  /*3260*/  FMNMX.FTZ R31, R45, R30, !PT ;  /* 0x0000001e2d1f7209 */ /* 0x000fe40007810000 */
[----:B------:R-:W-:Y:S02]  /*3270*/  FSEL R111, R8, RZ, P3 ;  /* 0x000000ff086f7208 */ /* 0x000fe40001800000 */
[----:B------:R-:W-:Y:S02]  /*3280*/  FMNMX.FTZ R30, R48, R31, !PT ;  /* 0x0000001f301e7209 */ /* 0x000fe40007810000 */
[----:B------:R-:W-:Y:S01]  /*3290*/  ISETP.NE.AND P3, PT, R10, RZ, PT ;  /* 0x000000ff0a00720c */ /* 0x000fe20003f65270 */
[--C-:B------:R-:W-:Y:S01]  /*32a0*/  FFMA.FTZ R38, R27, UR37, -R111.reuse ;  /* 0x000000251b267c23 */ /* 0x100fe2000801086f */
[----:B------:R-:W-:Y:S01]  /*32b0*/  FMNMX.FTZ R27, R49, R30, !PT ;  /* 0x0000001e311b7209 */ /* 0x000fe20007810000 */
[--C-:B------:R-:W-:Y:S01]  /*32c0*/  FFMA.FTZ R14, R78, UR37, -R111.reuse ;  /* 0x000000254e0e7c23 */ /* 0x100fe2000801086f */
[--C-:B------:R-:W-:Y:S01]  /*32d0*/  FFMA.FTZ R79, R79, UR37, -R111.reuse ;  /* 0x000000254f4f7c23 */ /* 0x100fe2000801086f */
[----:B------:R-:W-:Y:S01]  /*32e0*/  FSEL R78, R32, -INF , P1 ;  /* 0xff800000204e7808 */ /* 0x000fe20000800000 */
[--C-:B------:R-:W-:Y:S01]  /*32f0*/  FFMA.FTZ R82, R82, UR37, -R111.reuse ;  /* 0x0000002552527c23 */ /* 0x100fe2000801086f */
[----:B------:R-:W-:Y:S01]  /*3300*/  FMNMX.FTZ R30, R52, R27, !PT ;  /* 0x0000001b341e7209 */ /* 0x000fe20007810000 */
[----:B------:R1:W-:Y:S01]  /*3310*/  MUFU.EX2 R15, R79 ;  /* 0x0000004f000f7308 */ /* 0x0003e20000000800 */
[--C-:B------:R-:W-:Y:S01]  /*3320*/  FFMA.FTZ R20, R83, UR37, -R111.reuse ;  /* 0x0000002553147c23 */ /* 0x100fe2000801086f */
[----:B------:R-:W-:Y:S01]  /*3330*/  FSEL R83, R40, -INF , P5 ;  /* 0xff80000028537808 */ /* 0x000fe20002800000 */
[--C-:B------:R-:W-:Y:S01]  /*3340*/  FFMA.FTZ R18, R86, UR37, -R111.reuse ;  /* 0x0000002556127c23 */ /* 0x100fe2000801086f */
[----:B------:R-:W-:Y:S01]  /*3350*/  FMNMX.FTZ R35, R53, R30, !PT ;  /* 0x0000001e35237209 */ /* 0x000fe20007810000 */
[--C-:B------:R-:W-:Y:S01]  /*3360*/  FFMA.FTZ R39, R51, UR37, -R111.reuse ;  /* 0x0000002533277c23 */ /* 0x100fe2000801086f */
[----:B------:R-:W-:Y:S01]  /*3370*/  FSEL R86, R41, -INF , P6 ;  /* 0xff80000029567808 */ /* 0x000fe20003000000 */
[--C-:B------:R-:W-:Y:S01]  /*3380*/  FFMA.FTZ R40, R7, UR37, -R111.reuse ;  /* 0x0000002507287c23 */ /* 0x100fe2000801086f */
[----:B------:R-:W-:Y:S01]  /*3390*/  FMNMX.FTZ R34, R56, R35, !PT ;  /* 0x0000002338227209 */ /* 0x000fe20007810000 */
[----:B------:R2:W-:Y:S01]  /*33a0*/  MUFU.EX2 R17, R82 ;  /* 0x0000005200117308 */ /* 0x0005e20000000800 */
[----:B-1----:R-:W-:Y:S01]  /*33b0*/  FSEL R79, R33, -INF , P2 ;  /* 0xff800000214f7808 */ /* 0x002fe20001000000 */
[--C-:B------:R-:W-:Y:S01]  /*33c0*/  FFMA.FTZ R33, R75, UR37, -R111.reuse ;  /* 0x000000254b217c23 */ /* 0x100fe2000801086f */
[----:B------:R-:W-:Y:S01]  /*33d0*/  FMNMX.FTZ R35, R57, R34, !PT ;  /* 0x0000002239237209 */ /* 0x000fe20007810000 */
[--C-:B------:R-:W-:Y:S01]  /*33e0*/  FFMA.FTZ R7, R46, UR37, -R111.reuse ;  /* 0x000000252e077c23 */ /* 0x100fe2000801086f */
[----:B------:R-:W-:Y:S01]  /*33f0*/  FSEL R75, R36, -INF , P3 ;  /* 0xff800000244b7808 */ /* 0x000fe20001800000 */
[--C-:B------:R-:W-:Y:S01]  /*3400*/  FFMA.FTZ R62, R62, UR37, -R111.reuse ;  /* 0x000000253e3e7c23 */ /* 0x100fe2000801086f */
[----:B------:R-:W-:Y:S01]  /*3410*/  FMNMX.FTZ R34, R28, R35, !PT ;  /* 0x000000231c227209 */ /* 0x000fe20007810000 */
[----:B------:R1:W-:Y:S01]  /*3420*/  MUFU.EX2 R31, R38 ;  /* 0x00000026001f7308 */ /* 0x0003e20000000800 */
[----:B--2---:R-:W-:Y:S01]  /*3430*/  FSEL R82, R37, -INF , P4 ;  /* 0xff80000025527808 */ /* 0x004fe20002000000 */
[--C-:B------:R-:W-:Y:S01]  /*3440*/  FFMA.FTZ R5, R94, UR37, -R111.reuse ;  /* 0x000000255e057c23 */ /* 0x100fe2000801086f */
[----:B------:R-:W-:Y:S01]  /*3450*/  FMNMX.FTZ R35, R29, R34, !PT ;  /* 0x000000221d237209 */ /* 0x000fe20007810000 */
[--C-:B------:R-:W-:Y:S01]  /*3460*/  FFMA.FTZ R6, R95, UR37, -R111.reuse ;  /* 0x000000255f067c23 */ /* 0x100fe2000801086f */
[--C-:B------:R-:W-:Y:S01]  /*3470*/  FFMA.FTZ R8, R98, UR37, -R111.reuse ;  /* 0x0000002562087c23 */ /* 0x100fe2000801086f */
[--C-:B------:R-:W-:Y:S01]  /*3480*/  FFMA.FTZ R11, R99, UR37, -R111.reuse ;  /* 0x00000025630b7c23 */ /* 0x100fe2000801086f */
[----:B------:R-:W-:Y:S01]  /*3490*/  FMNMX.FTZ R34, R78, R35, !PT ;  /* 0x000000234e227209 */ /* 0x000fe20007810000 */
[--C-:B------:R-:W-:Y:S01]  /*34a0*/  FFMA.FTZ R9, R102, UR37, -R111.reuse ;  /* 0x0000002566097c23 */ /* 0x100fe2000801086f */
[--C-:B-1----:R-:W-:Y:S01]  /*34b0*/  FFMA.FTZ R38, R55, UR37, -R111.reuse ;  /* 0x0000002537267c23 */ /* 0x102fe2000801086f */
[--C-:B------:R-:W-:Y:S01]  /*34c0*/  FFMA.FTZ R10, R103, UR37, -R111.reuse ;  /* 0x00000025670a7c23 */ /* 0x100fe2000801086f */
[----:B------:R-:W-:Y:S01]  /*34d0*/  FMNMX.FTZ R34, R79, R34, !PT ;  /* 0x000000224f227209 */ /* 0x000fe20007810000 */
[--C-:B------:R-:W-:Y:S01]  /*34e0*/  FFMA.FTZ R12, R106, UR37, -R111.reuse ;  /* 0x000000256a0c7c23 */ /* 0x100fe2000801086f */
[--C-:B------:R-:W-:Y:S01]  /*34f0*/  FFMA.FTZ R107, R107, UR37, -R111.reuse ;  /* 0x000000256b6b7c23 */ /* 0x100fe2000801086f */
[--C-:B------:R-:W-:Y:S01]  /*3500*/  FFMA.FTZ R87, R87, UR37, -R111.reuse ;  /* 0x0000002557577c23 */ /* 0x100fe2000801086f */
[----:B------:R-:W-:Y:S01]  /*3510*/  FMNMX.FTZ R35, R75, R34, !PT ;  /* 0x000000224b237209 */ /* 0x000fe20007810000 */
[--C-:B------:R-:W-:Y:S01]  /*3520*/  FFMA.FTZ R90, R90, UR37, -R111.reuse ;  /* 0x000000255a5a7c23 */ /* 0x100fe2000801086f */
[----:B------:R1:W-:Y:S01]  /*3530*/  MUFU.EX2 R34, R62 ;  /* 0x0000003e00227308 */ /* 0x0003e20000000800 */
[--C-:B------:R-:W-:Y:S01]  /*3540*/  FFMA.FTZ R24, R91, UR37, -R111.reuse ;  /* 0x000000255b187c23 */ /* 0x100fe2000801086f */
[----:B------:R-:W-:Y:S01]  /*3550*/  FMNMX.FTZ R36, R82, R35, !PT ;  /* 0x0000002352247209 */ /* 0x000fe20007810000 */
[--C-:B------:R-:W-:Y:S01]  /*3560*/  FFMA.FTZ R35, R47, UR37, -R111.reuse ;  /* 0x000000252f237c23 */ /* 0x100fe2000801086f */
[--C-:B------:R-:W-:Y:S01]  /*3570*/  FFMA.FTZ R22, R22, UR37, -R111.reuse ;  /* 0x0000002516167c23 */ /* 0x100fe2000801086f */
[--C-:B------:R-:W-:Y:S01]  /*3580*/  FFMA.FTZ R23, R23, UR37, -R111.reuse ;  /* 0x0000002517177c23 */ /* 0x100fe2000801086f */
[----:B------:R-:W-:Y:S01]  /*3590*/  FMNMX.FTZ R37, R83, R36, !PT ;  /* 0x0000002453257209 */ /* 0x000fe20007810000 */
[--C-:B------:R-:W-:Y:S01]  /*35a0*/  FFMA.FTZ R36, R50, UR37, -R111.reuse ;  /* 0x0000002532247c23 */ /* 0x100fe2000801086f */
[--C-:B------:R-:W-:Y:S01]  /*35b0*/  FFMA.FTZ R50, R74, UR37, -R111.reuse ;  /* 0x000000254a327c23 */ /* 0x100fe2000801086f */
[----:B-1----:R-:W-:Y:S01]  /*35c0*/  IMAD.U32 R62, RZ, RZ, UR37 ;  /* 0x00000025ff3e7e24 */ /* 0x002fe2000f8e00ff */
[----:B------:R-:W-:Y:S01]  /*35d0*/  FMNMX.FTZ R41, R86, R37, !PT ;  /* 0x0000002556297209 */ /* 0x000fe20007810000 */
[--C-:B------:R-:W-:Y:S01]  /*35e0*/  FFMA.FTZ R37, R54, UR37, -R111.reuse ;  /* 0x0000002536257c23 */ /* 0x100fe2000801086f */
[--C-:B------:R-:W-:Y:S01]  /*35f0*/  FFMA.FTZ R26, R26, UR37, -R111.reuse ;  /* 0x000000251a1a7c23 */ /* 0x100fe2000801086f */
[--C-:B------:R-:W-:Y:S01]  /*3600*/  FFMA.FTZ R108, R108, UR37, -R111.reuse ;  /* 0x000000256c6c7c23 */ /* 0x100fe2000801086f */
[--C-:B------:R-:W-:Y:S01]  /*3610*/  FFMA.FTZ R30, R109, UR37, -R111.reuse ;  /* 0x000000256d1e7c23 */ /* 0x100fe2000801086f */
[----:B------:R-:W1:Y:S01]  /*3620*/  SHFL.BFLY PT, R42, R41, 0x2, 0x1f ;  /* 0x0c401f00292a7f89 */ /* 0x000e6200000e0000 */
[--C-:B------:R-:W-:Y:S01]  /*3630*/  FFMA.FTZ R110, R110, UR37, -R111.reuse ;  /* 0x000000256e6e7c23 */ /* 0x100fe2000801086f */
[--C-:B------:R-:W-:Y:S01]  /*3640*/  FFMA.FTZ R43, R63, UR37, -R111.reuse ;  /* 0x000000253f2b7c23 */ /* 0x100fe2000801086f */
[--C-:B------:R-:W-:Y:S01]  /*3650*/  FFMA.FTZ R46, R70, UR37, -R111.reuse ;  /* 0x00000025462e7c23 */ /* 0x100fe2000801086f */
[----:B------:R-:W-:Y:S01]  /*3660*/  FFMA.FTZ R47, R71, UR37, -R111 ;  /* 0x00000025472f7c23 */ /* 0x000fe2000801086f */
[----:B------:R-:W-:Y:S01]  /*3670*/  MUFU.EX2 R5, R5 ;  /* 0x0000000500057308 */ /* 0x000fe20000000800 */
[----:B------:R-:W-:-:S02]  /*3680*/  IMAD.MOV.U32 R91, RZ, RZ, R25 ;  /* 0x000000ffff5b7224 */ /* 0x000fc400078e0019 */
[--C-:B------:R-:W-:Y:S02]  /*3690*/  IMAD.MOV.U32 R95, RZ, RZ, R25.reuse ;  /* 0x000000ffff5f7224 */ /* 0x100fe400078e0019 */
[--C-:B------:R-:W-:Y:S02]  /*36a0*/  IMAD.MOV.U32 R94, RZ, RZ, R25.reuse ;  /* 0x000000ffff5e7224 */ /* 0x100fe400078e0019 */
[--C-:B------:R-:W-:Y:S01]  /*36b0*/  IMAD.MOV.U32 R99, RZ, RZ, R25.reuse ;  /* 0x000000ffff637224 */ /* 0x100fe200078e0019 */
[----:B------:R-:W-:Y:S01]  /*36c0*/  MUFU.EX2 R6, R6 ;  /* 0x0000000600067308 */ /* 0x000fe20000000800 */
[--C-:B------:R-:W-:Y:S02]  /*36d0*/  IMAD.MOV.U32 R98, RZ, RZ, R25.reuse ;  /* 0x000000ffff627224 */ /* 0x100fe400078e0019 */
[--C-:B------:R-:W-:Y:S02]  /*36e0*/  IMAD.MOV.U32 R103, RZ, RZ, R25.reuse ;  /* 0x000000ffff677224 */ /* 0x100fe400078e0019 */
[----:B------:R-:W-:-:S02]  /*36f0*/  IMAD.MOV.U32 R102, RZ, RZ, R25 ;  /* 0x000000ffff667224 */ /* 0x000fc400078e0019 */
[--C-:B------:R-:W-:Y:S01]  /*3700*/  IMAD.MOV.U32 R106, RZ, RZ, R25.reuse ;  /* 0x000000ffff6a7224 */ /* 0x100fe200078e0019 */
[----:B------:R-:W-:Y:S01]  /*3710*/  MUFU.EX2 R8, R8 ;  /* 0x0000000800087308 */ /* 0x000fe20000000800 */
[----:B------:R-:W-:Y:S01]  /*3720*/  IMAD.MOV.U32 R109, RZ, RZ, R25 ;  /* 0x000000ffff6d7224 */ /* 0x000fe200078e0019 */
[----:B-1----:R-:W-:Y:S01]  /*3730*/  FMNMX.FTZ R51, R41, R42, !PT ;  /* 0x0000002a29337209 */ /* 0x002fe20007810000 */
[----:B------:R-:W-:-:S04]  /*3740*/  FFMA.FTZ R42, R66, UR37, -R111 ;  /* 0x00000025422a7c23 */ /* 0x000fc8000801086f */
[----:B------:R-:W1:Y:S01]  /*3750*/  SHFL.BFLY PT, R54, R51, 0x1, 0x1f ;  /* 0x0c201f0033367f89 */ /* 0x000e6200000e0000 */
[----:B------:R1:W-:Y:S08]  /*3760*/  MUFU.EX2 R41, R7 ;  /* 0x0000000700297308 */ /* 0x0003f00000000800 */
[----:B------:R-:W2:Y:S08]  /*3770*/  MUFU.EX2 R11, R11 ;  /* 0x0000000b000b7308 */ /* 0x000eb00000000800 */
[----:B------:R-:W3:Y:S01]  /*3780*/  MUFU.EX2 R9, R9 ;  /* 0x0000000900097308 */ /* 0x000ee20000000800 */
[----:B-1----:R-:W-:Y:S01]  /*3790*/  FMNMX.FTZ R7, R51, R54, !PT ;  /* 0x0000003633077209 */ /* 0x002fe20007810000 */
[--C-:B------:R-:W-:Y:S01]  /*37a0*/  FFMA.FTZ R51, R67, UR37, -R111.reuse ;  /* 0x0000002543337c23 */ /* 0x100fe2000801086f */
[--C-:B------:R-:W-:Y:S01]  /*37b0*/  FFMA.FTZ R54, R59, UR37, -R111.reuse ;  /* 0x000000253b367c23 */ /* 0x100fe2000801086f */
[----:B------:R-:W-:Y:S01]  /*37c0*/  FFMA.FTZ R111, R58, UR37, -R111 ;  /* 0x000000253a6f7c23 */ /* 0x000fe2000801086f */
[C---:B------:R-:W-:Y:S01]  /*37d0*/  FSETP.NEU.FTZ.AND P1, PT, R7.reuse, -INF , PT ;  /* 0xff8000000700780b */ /* 0x040fe20003f3d000 */
[----:B------:R-:W-:-:S02]  /*37e0*/  FFMA.FTZ R55, R7, R62, -8 ;  /* 0xc100000007377423 */ /* 0x000fc4000001003e */
[----:B------:R-:W1:Y:S01]  /*37f0*/  MUFU.EX2 R10, R10 ;  /* 0x0000000a000a7308 */ /* 0x000e620000000800 */
[----:B--2---:R-:W-:Y:S02]  /*3800*/  F2FP.SATFINITE.E4M3.F32.PACK_AB_MERGE_C R201, R11, R8, RZ ;  /* 0x000000080bc9723e */ /* 0x004fe400048070ff */
[----:B------:R-:W-:Y:S02]  /*3810*/  FSEL R74, R55, RZ, P1 ;  /* 0x000000ff374a7208 */ /* 0x000fe40000800000 */
[----:B------:R-:W-:-:S03]  /*3820*/  F2FP.SATFINITE.E4M3.F32.PACK_AB_MERGE_C R201, R6, R5, R201 ;  /* 0x0000000506c9723e */ /* 0x000fc600048070c9 */
[----:B------:R-:W2:Y:S01]  /*3830*/  MUFU.EX2 R12, R12 ;  /* 0x0000000c000c7308 */ /* 0x000ea20000000800 */
[--C-:B------:R-:W-:Y:S01]  /*3840*/  FFMA.FTZ R58, R92, UR37, -R74.reuse ;  /* 0x000000255c3a7c23 */ /* 0x100fe2000801084a */
[--C-:B------:R-:W-:Y:S01]  /*3850*/  FFMA.FTZ R59, R93, UR37, -R74.reuse ;  /* 0x000000255d3b7c23 */ /* 0x100fe2000801084a */
[--C-:B------:R-:W-:Y:S01]  /*3860*/  FFMA.FTZ R96, R96, UR37, -R74.reuse ;  /* 0x0000002560607c23 */ /* 0x100fe2000801084a */
[--C-:B------:R-:W-:Y:S01]  /*3870*/  FFMA.FTZ R97, R97, UR37, -R74.reuse ;  /* 0x0000002561617c23 */ /* 0x100fe2000801084a */
[--C-:B------:R-:W-:Y:S01]  /*3880*/  FFMA.FTZ R62, R100, UR37, -R74.reuse ;  /* 0x00000025643e7c23 */ /* 0x100fe2000801084a */
[--C-:B------:R-:W-:Y:S01]  /*3890*/  FFMA.FTZ R63, R101, UR37, -R74.reuse ;  /* 0x00000025653f7c23 */ /* 0x100fe2000801084a */
[--C-:B------:R-:W-:Y:S01]  /*38a0*/  FFMA.FTZ R104, R104, UR37, -R74.reuse ;  /* 0x0000002568687c23 */ /* 0x100fe2000801084a */
[----:B------:R-:W-:Y:S01]  /*38b0*/  MUFU.EX2 R58, R58 ;  /* 0x0000003a003a7308 */ /* 0x000fe20000000800 */
[--C-:B------:R-:W-:Y:S01]  /*38c0*/  FFMA.FTZ R71, R85, UR37, -R74.reuse ;  /* 0x0000002555477c23 */ /* 0x100fe2000801084a */
[----:B------:R-:W-:Y:S01]  /*38d0*/  FFMA.FTZ R67, R77, UR37, -R74 ;  /* 0x000000254d437c23 */ /* 0x000fe2000801084a */
[----:B------:R-:W-:Y:S01]  /*38e0*/  FADD.FTZ R85, R5, R6 ;  /* 0x0000000605557221 */ /* 0x000fe20000010000 */
[--C-:B------:R-:W-:Y:S01]  /*38f0*/  FFMA.FTZ R105, R105, UR37, -R74.reuse ;  /* 0x0000002569697c23 */ /* 0x100fe2000801084a */
[--C-:B------:R-:W-:Y:S01]  /*3900*/  FFMA.FTZ R70, R84, UR37, -R74.reuse ;  /* 0x0000002554467c23 */ /* 0x100fe2000801084a */
[--C-:B------:R-:W-:Y:S01]  /*3910*/  FFMA.FTZ R66, R76, UR37, -R74.reuse ;  /* 0x000000254c427c23 */ /* 0x100fe2000801084a */
[----:B------:R-:W-:Y:S01]  /*3920*/  FADD.FTZ R84, R8, R85 ;  /* 0x0000005508547221 */ /* 0x000fe20000010000 */
[----:B------:R-:W4:Y:S01]  /*3930*/  MUFU.EX2 R59, R59 ;  /* 0x0000003b003b7308 */ /* 0x000f220000000800 */
[--C-:B------:R-:W-:Y:S01]  /*3940*/  FFMA.FTZ R80, R80, UR37, -R74.reuse ;  /* 0x0000002550507c23 */ /* 0x100fe2000801084a */
[----:B------:R-:W-:Y:S01]  /*3950*/  FFMA.FTZ R81, R81, UR37, -R74 ;  /* 0x0000002551517c23 */ /* 0x000fe2000801084a */
[----:B------:R-:W-:Y:S01]  /*3960*/  FADD.FTZ R84, R11, R84 ;  /* 0x000000540b547221 */ /* 0x000fe20000010000 */
[--C-:B------:R-:W-:Y:S01]  /*3970*/  FFMA.FTZ R88, R88, UR37, -R74.reuse ;  /* 0x0000002558587c23 */ /* 0x100fe2000801084a */
[--C-:B------:R-:W-:Y:S01]  /*3980*/  FFMA.FTZ R89, R89, UR37, -R74.reuse ;  /* 0x0000002559597c23 */ /* 0x100fe2000801084a */
[----:B------:R-:W-:Y:S01]  /*3990*/  FFMA.FTZ R60, R60, UR37, -R74 ;  /* 0x000000253c3c7c23 */ /* 0x000fe2000801084a */
[----:B---3--:R-:W-:Y:S01]  /*39a0*/  FADD.FTZ R85, R9, R84 ;  /* 0x0000005409557221 */ /* 0x008fe20000010000 */
[----:B------:R-:W3:Y:S01]  /*39b0*/  MUFU.EX2 R96, R96 ;  /* 0x0000006000607308 */ /* 0x000ee20000000800 */
[--C-:B------:R-:W-:Y:S01]  /*39c0*/  FFMA.FTZ R61, R61, UR37, -R74.reuse ;  /* 0x000000253d3d7c23 */ /* 0x100fe2000801084a */
[--C-:B------:R-:W-:Y:S01]  /*39d0*/  FFMA.FTZ R64, R64, UR37, -R74.reuse ;  /* 0x0000002540407c23 */ /* 0x100fe2000801084a */
[----:B-1----:R-:W-:Y:S01]  /*39e0*/  FADD.FTZ R85, R10, R85 ;  /* 0x000000550a557221 */ /* 0x002fe20000010000 */
[--C-:B------:R-:W-:Y:S01]  /*39f0*/  FFMA.FTZ R65, R65, UR37, -R74.reuse ;  /* 0x0000002541417c23 */ /* 0x100fe2000801084a */
[--C-:B------:R-:W-:Y:S01]  /*3a00*/  FFMA.FTZ R68, R68, UR37, -R74.reuse ;  /* 0x0000002544447c23 */ /* 0x100fe2000801084a */
[--C-:B------:R-:W-:Y:S01]  /*3a10*/  FFMA.FTZ R69, R69, UR37, -R74.reuse ;  /* 0x0000002545457c23 */ /* 0x100fe2000801084a */
[----:B--2---:R-:W-:Y:S01]  /*3a20*/  FADD.FTZ R84, R12, R85 ;  /* 0x000000550c547221 */ /* 0x004fe20000010000 */
[----:B------:R-:W1:Y:S01]  /*3a30*/  MUFU.EX2 R97, R97 ;  /* 0x0000006100617308 */ /* 0x000e620000000800 */
[----:B----4-:R-:W-:Y:S01]  /*3a40*/  FADD.FTZ R77, R58, R59 ;  /* 0x0000003b3a4d7221 */ /* 0x010fe20000010000 */
[--C-:B------:R-:W-:Y:S01]  /*3a50*/  FFMA.FTZ R72, R72, UR37, -R74.reuse ;  /* 0x0000002548487c23 */ /* 0x100fe2000801084a */
[--C-:B------:R-:W-:Y:S01]  /*3a60*/  FFMA.FTZ R73, R73, UR37, -R74.reuse ;  /* 0x0000002549497c23 */ /* 0x100fe2000801084a */
[--C-:B------:R-:W-:Y:S01]  /*3a70*/  FFMA.FTZ R44, R44, UR37, -R74.reuse ;  /* 0x000000252c2c7c23 */ /* 0x100fe2000801084a */
[--C-:B------:R-:W-:Y:S01]  /*3a80*/  FFMA.FTZ R45, R45, UR37, -R74.reuse ;  /* 0x000000252d2d7c23 */ /* 0x100fe2000801084a */
[--C-:B------:R-:W-:Y:S01]  /*3a90*/  FFMA.FTZ R48, R48, UR37, -R74.reuse ;  /* 0x0000002530307c23 */ /* 0x100fe2000801084a */
[--C-:B------:R-:W-:Y:S01]  /*3aa0*/  FFMA.FTZ R49, R49, UR37, -R74.reuse ;  /* 0x0000002531317c23 */ /* 0x100fe2000801084a */
[----:B------:R-:W2:Y:S01]  /*3ab0*/  MUFU.EX2 R62, R62 ;  /* 0x0000003e003e7308 */ /* 0x000ea20000000800 */
[----:B---3--:R-:W-:Y:S01]  /*3ac0*/  FADD.FTZ R76, R96, R77 ;  /* 0x0000004d604c7221 */ /* 0x008fe20000010000 */
[--C-:B------:R-:W-:Y:S01]  /*3ad0*/  FFMA.FTZ R52, R52, UR37, -R74.reuse ;  /* 0x0000002534347c23 */ /* 0x100fe2000801084a */
[--C-:B------:R-:W-:Y:S01]  /*3ae0*/  FFMA.FTZ R53, R53, UR37, -R74.reuse ;  /* 0x0000002535357c23 */ /* 0x100fe2000801084a */
[--C-:B------:R-:W-:Y:S01]  /*3af0*/  FFMA.FTZ R56, R56, UR37, -R74.reuse ;  /* 0x0000002538387c23 */ /* 0x100fe2000801084a */
[--C-:B------:R-:W-:Y:S01]  /*3b00*/  FFMA.FTZ R57, R57, UR37, -R74.reuse ;  /* 0x0000002539397c23 */ /* 0x100fe2000801084a */
[--C-:B------:R-:W-:Y:S01]  /*3b10*/  FFMA.FTZ R28, R28, UR37, -R74.reuse ;  /* 0x000000251c1c7c23 */ /* 0x100fe2000801084a */
[----:B------:R-:W-:Y:S01]  /*3b20*/  FFMA.FTZ R29, R29, UR37, -R74 ;  /* 0x000000251d1d7c23 */ /* 0x000fe2000801084a */
[----:B------:R-:W3:Y:S01]  /*3b30*/  MUFU.EX2 R63, R63 ;  /* 0x0000003f003f7308 */ /* 0x000ee20000000800 */
[----:B-1----:R-:W-:Y:S01]  /*3b40*/  FADD.FTZ R77, R97, R76 ;  /* 0x0000004c614d7221 */ /* 0x002fe20000010000 */
[--C-:B------:R-:W-:Y:S01]  /*3b50*/  FFMA.FTZ R78, R78, UR37, -R74.reuse ;  /* 0x000000254e4e7c23 */ /* 0x100fe2000801084a */
[--C-:B------:R-:W-:Y:S01]  /*3b60*/  FFMA.FTZ R79, R79, UR37, -R74.reuse ;  /* 0x000000254f4f7c23 */ /* 0x100fe2000801084a */
[--C-:B------:R-:W-:Y:S01]  /*3b70*/  FFMA.FTZ R75, R75, UR37, -R74.reuse ;  /* 0x000000254b4b7c23 */ /* 0x100fe2000801084a */
[--C-:B------:R-:W-:Y:S01]  /*3b80*/  FFMA.FTZ R82, R82, UR37, -R74.reuse ;  /* 0x0000002552527c23 */ /* 0x100fe2000801084a */
[--C-:B------:R-:W-:Y:S01]  /*3b90*/  FFMA.FTZ R83, R83, UR37, -R74.reuse ;  /* 0x0000002553537c23 */ /* 0x100fe2000801084a */
[----:B------:R-:W-:Y:S01]  /*3ba0*/  FFMA.FTZ R74, R86, UR37, -R74 ;  /* 0x00000025564a7c23 */ /* 0x000fe2000801084a */
[----:B------:R-:W1:Y:S01]  /*3bb0*/  MUFU.EX2 R104, R104 ;  /* 0x0000006800687308 */ /* 0x000e620000000800 */
[----:B--2---:R-:W-:Y:S01]  /*3bc0*/  FADD.FTZ R76, R62, R77 ;  /* 0x0000004d3e4c7221 */ /* 0x004fe20000010000 */
[----:B------:R-:W-:Y:S01]  /*3bd0*/  PLOP3.LUT P1, PT, PT, PT, UP0, 0x80, 0x0 ;  /* 0x000000000000781c */ /* 0x000fe20003f2f008 */
[--C-:B------:R-:W-:Y:S01]  /*3be0*/  IMAD.MOV.U32 R86, RZ, RZ, R25.reuse ;  /* 0x000000ffff567224 */ /* 0x100fe200078e0019 */
[----:B------:R-:W-:Y:S01]  /*3bf0*/  F2FP.SATFINITE.E4M3.F32.PACK_AB_MERGE_C R96, R97, R96, RZ ;  /* 0x000000606160723e */ /* 0x000fe200048070ff */
[----:B------:R-:W-:-:S02]  /*3c00*/  IMAD.MOV.U32 R93, RZ, RZ, R25 ;  /* 0x000000ffff5d7224 */ /* 0x000fc400078e0019 */
[--C-:B------:R-:W-:Y:S01]  /*3c10*/  IMAD.MOV.U32 R92, RZ, RZ, R25.reuse ;  /* 0x000000ffff5c7224 */ /* 0x100fe200078e0019 */
[----:B------:R-:W2:Y:S01]  /*3c20*/  MUFU.EX2 R13, R107 ;  /* 0x0000006b000d7308 */ /* 0x000ea20000000800 */
[----:B---3--:R-:W-:Y:S01]  /*3c30*/  FADD.FTZ R77, R63, R76 ;  /* 0x0000004c3f4d7221 */ /* 0x008fe20000010000 */
[----:B------:R-:W-:Y:S01]  /*3c40*/  F2FP.SATFINITE.E4M3.F32.PACK_AB_MERGE_C R200, R59, R58, R96 ;  /* 0x0000003a3bc8723e */ /* 0x000fe20004807060 */
[--C-:B------:R-:W-:Y:S02]  /*3c50*/  IMAD.MOV.U32 R59, RZ, RZ, R25.reuse ;  /* 0x000000ffff3b7224 */ /* 0x100fe400078e0019 */
[--C-:B------:R-:W-:Y:S02]  /*3c60*/  IMAD.MOV.U32 R58, RZ, RZ, R25.reuse ;  /* 0x000000ffff3a7224 */ /* 0x100fe400078e0019 */
[----:B------:R-:W-:Y:S01]  /*3c70*/  IMAD.MOV.U32 R97, RZ, RZ, R25 ;  /* 0x000000ffff617224 */ /* 0x000fe200078e0019 */
[----:B------:R-:W3:Y:S01]  /*3c80*/  MUFU.EX2 R105, R105 ;  /* 0x0000006900697308 */ /* 0x000ee20000000800 */
[----:B-1----:R-:W-:Y:S01]  /*3c90*/  FADD.FTZ R76, R104, R77 ;  /* 0x0000004d684c7221 */ /* 0x002fe20000010000 */
[----:B------:R-:W-:-:S02]  /*3ca0*/  IMAD.MOV.U32 R96, RZ, RZ, R25 ;  /* 0x000000ffff607224 */ /* 0x000fc400078e0019 */
[--C-:B------:R-:W-:Y:S02]  /*3cb0*/  IMAD.MOV.U32 R101, RZ, RZ, R25.reuse ;  /* 0x000000ffff657224 */ /* 0x100fe400078e0019 */
[--C-:B------:R-:W-:Y:S02]  /*3cc0*/  IMAD.MOV.U32 R100, RZ, RZ, R25.reuse ;  /* 0x000000ffff647224 */ /* 0x100fe400078e0019 */
[----:B------:R-:W1:Y:S01]  /*3cd0*/  MUFU.EX2 R14, R14 ;  /* 0x0000000e000e7308 */ /* 0x000e620000000800 */
[C---:B--2---:R-:W-:Y:S01]  /*3ce0*/  FADD.FTZ R85, R13.reuse, R84 ;  /* 0x000000540d557221 */ /* 0x044fe20000010000 */
[----:B------:R-:W-:Y:S01]  /*3cf0*/  F2FP.SATFINITE.E4M3.F32.PACK_AB_MERGE_C R203, R13, R12, RZ ;  /* 0x0000000c0dcb723e */ /* 0x000fe200048070ff */
[----:B------:R-:W-:-:S03]  /*3d00*/  IMAD.MOV.U32 R107, RZ, RZ, R25 ;  /* 0x000000ffff6b7224 */ /* 0x000fc600078e0019 */
[----:B------:R-:W-:Y:S02]  /*3d10*/  F2FP.SATFINITE.E4M3.F32.PACK_AB_MERGE_C R203, R10, R9, R203 ;  /* 0x000000090acb723e */ /* 0x000fe400048070cb */
[----:B------:R-:W2:Y:S01]  /*3d20*/  MUFU.EX2 R66, R66 ;  /* 0x0000004200427308 */ /* 0x000ea20000000800 */
[C---:B---3--:R-:W-:Y:S01]  /*3d30*/  FADD.FTZ R77, R105.reuse, R76 ;  /* 0x0000004c694d7221 */ /* 0x048fe20000010000 */
[----:B------:R-:W-:Y:S01]  /*3d40*/  F2FP.SATFINITE.E4M3.F32.PACK_AB_MERGE_C R104, R105, R104, RZ ;  /* 0x000000686968723e */ /* 0x000fe200048070ff */
[----:B------:R-:W-:-:S03]  /*3d50*/  IMAD.MOV.U32 R105, RZ, RZ, R25 ;  /* 0x000000ffff697224 */ /* 0x000fc600078e0019 */
[----:B------:R-:W-:Y:S01]  /*3d60*/  F2FP.SATFINITE.E4M3.F32.PACK_AB_MERGE_C R202, R63, R62, R104 ;  /* 0x0000003e3fca723e */ /* 0x000fe20004807068 */
[----:B------:R-:W-:Y:S01]  /*3d70*/  IMAD.MOV.U32 R63, RZ, RZ, R25 ;  /* 0x000000ffff3f7224 */ /* 0x000fe200078e0019 */
[----:B------:R-:W3:Y:S01]  /*3d80*/  MUFU.EX2 R67, R67 ;  /* 0x0000004300437308 */ /* 0x000ee20000000800 */
[----:B-1----:R-:W-:Y:S01]  /*3d90*/  FADD.FTZ R84, R14, R85 ;  /* 0x000000550e547221 */ /* 0x002fe20000010000 */
[--C-:B------:R-:W-:Y:S02]  /*3da0*/  IMAD.MOV.U32 R62, RZ, RZ, R25.reuse ;  /* 0x000000ffff3e7224 */ /* 0x100fe400078e0019 */
[----:B------:R-:W-:Y:S02]  /*3db0*/  IMAD.MOV.U32 R104, RZ, RZ, R25 ;  /* 0x000000ffff687224 */ /* 0x000fe400078e0019 */
[----:B------:R-:W-:Y:S02]  /*3dc0*/  FADD.FTZ R84, R15, R84 ;  /* 0x000000540f547221 */ /* 0x000fe40000010000 */
[----:B------:R-:W1:Y:S01]  /*3dd0*/  MUFU.EX2 R80, R80 ;  /* 0x0000005000507308 */ /* 0x000e620000000800 */
[----:B--2---:R-:W-:Y:S01]  /*3de0*/  FADD.FTZ R76, R66, R77 ;  /* 0x0000004d424c7221 */ /* 0x004fe20000010000 */
[----:B------:R-:W-:-:S06]  /*3df0*/  FADD.FTZ R85, R17, R84 ;  /* 0x0000005411557221 */ /* 0x000fcc0000010000 */
[----:B------:R-:W2:Y:S01]  /*3e00*/  MUFU.EX2 R20, R20 ;  /* 0x0000001400147308 */ /* 0x000ea20000000800 */
[----:B---3--:R-:W-:-:S07]  /*3e10*/  FADD.FTZ R77, R67, R76 ;  /* 0x0000004c434d7221 */ /* 0x008fce0000010000 */
[----:B------:R-:W3:Y:S01]  /*3e20*/  MUFU.EX2 R81, R81 ;  /* 0x0000005100517308 */ /* 0x000ee20000000800 */
[----:B-1----:R-:W-:-:S07]  /*3e30*/  FADD.FTZ R76, R80, R77 ;  /* 0x0000004d504c7221 */ /* 0x002fce0000010000 */
[----:B------:R-:W1:Y:S01]  /*3e40*/  MUFU.EX2 R18, R18 ;  /* 0x0000001200127308 */ /* 0x000e620000000800 */
[C---:B--2---:R-:W-:Y:S01]  /*3e50*/  FADD.FTZ R85, R20.reuse, R85 ;  /* 0x0000005514557221 */ /* 0x044fe20000010000 */
[----:B------:R-:W-:-:S04]  /*3e60*/  F2FP.SATFINITE.E4M3.F32.PACK_AB_MERGE_C R17, R20, R17, RZ ;  /* 0x000000111411723e */ /* 0x000fc800048070ff */
[----:B------:R-:W-:Y:S02]  /*3e70*/  F2FP.SATFINITE.E4M3.F32.PACK_AB_MERGE_C R205, R15, R14, R17 ;  /* 0x0000000e0fcd723e */ /* 0x000fe40004807011 */
[----:B------:R-:W2:Y:S01]  /*3e80*/  MUFU.EX2 R70, R70 ;  /* 0x0000004600467308 */ /* 0x000ea20000000800 */
[C---:B---3--:R-:W-:Y:S01]  /*3e90*/  FADD.FTZ R77, R81.reuse, R76 ;  /* 0x0000004c514d7221 */ /* 0x048fe20000010000 */
[----:B------:R-:W-:Y:S01]  /*3ea0*/  F2FP.SATFINITE.E4M3.F32.PACK_AB_MERGE_C R80, R81, R80, RZ ;  /* 0x000000505150723e */ /* 0x000fe200048070ff */
[----:B------:R-:W-:-:S03]  /*3eb0*/  IMAD.MOV.U32 R81, RZ, RZ, R25 ;  /* 0x000000ffff517224 */ /* 0x000fc600078e0019 */
[----:B------:R-:W-:Y:S01]  /*3ec0*/  F2FP.SATFINITE.E4M3.F32.PACK_AB_MERGE_C R204, R67, R66, R80 ;  /* 0x0000004243cc723e */ /* 0x000fe20004807050 */
[----:B------:R-:W-:Y:S01]  /*3ed0*/  IMAD.MOV.U32 R67, RZ, RZ, R25 ;  /* 0x000000ffff437224 */ /* 0x000fe200078e0019 */
[----:B------:R3:W4:Y:S01]  /*3ee0*/  MUFU.EX2 R19, R87 ;  /* 0x0000005700137308 */ /* 0x0007220000000800 */
[----:B-1----:R-:W-:Y:S01]  /*3ef0*/  FADD.FTZ R84, R18, R85 ;  /* 0x0000005512547221 */ /* 0x002fe20000010000 */
[--C-:B------:R-:W-:Y:S02]  /*3f00*/  IMAD.MOV.U32 R66, RZ, RZ, R25.reuse ;  /* 0x000000ffff427224 */ /* 0x100fe400078e0019 */
[----:B------:R-:W-:-:S04]  /*3f10*/  IMAD.MOV.U32 R80, RZ, RZ, R25 ;  /* 0x000000ffff507224 */ /* 0x000fc800078e0019 */
[----:B------:R-:W1:Y:S01]  /*3f20*/  MUFU.EX2 R71, R71 ;  /* 0x0000004700477308 */ /* 0x000e620000000800 */
[----:B--2---:R-:W-:Y:S01]  /*3f30*/  FADD.FTZ R76, R70, R77 ;  /* 0x0000004d464c7221 */ /* 0x004fe20000010000 */
[----:B---3--:R-:W-:-:S06]  /*3f40*/  IMAD.MOV.U32 R87, RZ, RZ, R25 ;  /* 0x000000ffff577224 */ /* 0x008fcc00078e0019 */
[----:B------:R2:W3:Y:S01]  /*3f50*/  MUFU.EX2 R21, R90 ;  /* 0x0000005a00157308 */ /* 0x0004e20000000800 */
[----:B----4-:R-:W-:-:S07]  /*3f60*/  FADD.FTZ R84, R19, R84 ;  /* 0x0000005413547221 */ /* 0x010fce0000010000 */
[----:B------:R-:W4:Y:S01]  /*3f70*/  MUFU.EX2 R88, R88 ;  /* 0x0000005800587308 */ /* 0x000f220000000800 */
[----:B-1----:R-:W-:Y:S01]  /*3f80*/  FADD.FTZ R77, R71, R76 ;  /* 0x0000004c474d7221 */ /* 0x002fe20000010000 */
[----:B--2---:R-:W-:-:S06]  /*3f90*/  IMAD.MOV.U32 R90, RZ, RZ, R25 ;  /* 0x000000ffff5a7224 */ /* 0x004fcc00078e0019 */
[----:B------:R-:W1:Y:S01]  /*3fa0*/  MUFU.EX2 R24, R24 ;  /* 0x0000001800187308 */ /* 0x000e620000000800 */
[----:B---3--:R-:W-:Y:S01]  /*3fb0*/  FADD.FTZ R85, R21, R84 ;  /* 0x0000005415557221 */ /* 0x008fe20000010000 */
[----:B------:R-:W-:-:S06]  /*3fc0*/  IMAD.MOV.U32 R84, RZ, RZ, R25 ;  /* 0x000000ffff547224 */ /* 0x000fcc00078e0019 */
[----:B------:R-:W2:Y:S01]  /*3fd0*/  MUFU.EX2 R89, R89 ;  /* 0x0000005900597308 */ /* 0x000ea20000000800 */
[----:B----4-:R-:W-:Y:S01]  /*3fe0*/  FADD.FTZ R76, R88, R77 ;  /* 0x0000004d584c7221 */ /* 0x010fe20000010000 */
[----:B------:R-:W-:-:S06]  /*3ff0*/  IMAD.MOV.U32 R77, RZ, RZ, R25 ;  /* 0x000000ffff4d7224 */ /* 0x000fcc00078e0019 */
[----:B------:R-:W3:Y:S01]  /*4000*/  MUFU.EX2 R22, R22 ;  /* 0x0000001600167308 */ /* 0x000ee20000000800 */
[C---:B-1----:R-:W-:Y:S01]  /*4010*/  FADD.FTZ R85, R24.reuse, R85 ;  /* 0x0000005518557221 */ /* 0x042fe20000010000 */
[----:B------:R-:W-:Y:S01]  /*4020*/  F2FP.SATFINITE.E4M3.F32.PACK_AB_MERGE_C R21, R24, R21, RZ ;  /* 0x000000151815723e */ /* 0x000fe200048070ff */
[----:B------:R-:W-:-:S03]  /*4030*/  IMAD.MOV.U32 R24, RZ, RZ, R25 ;  /* 0x000000ffff187224 */ /* 0x000fc600078e0019 */
[----:B------:R-:W-:Y:S02]  /*4040*/  F2FP.SATFINITE.E4M3.F32.PACK_AB_MERGE_C R207, R19, R18, R21 ;  /* 0x0000001213cf723e */ /* 0x000fe40004807015 */
[----:B------:R-:W1:Y:S01]  /*4050*/  MUFU.EX2 R60, R60 ;  /* 0x0000003c003c7308 */ /* 0x000e620000000800 */
[C---:B--2---:R-:W-:Y:S01]  /*4060*/  FADD.FTZ R11, R89.reuse, R76 ;  /* 0x0000004c590b7221 */ /* 0x044fe20000010000 */
[----:B------:R-:W-:Y:S01]  /*4070*/  F2FP.SATFINITE.E4M3.F32.PACK_AB_MERGE_C R88, R89, R88, RZ ;  /* 0x000000585958723e */ /* 0x000fe200048070ff */
[----:B------:R-:W-:-:S03]  /*4080*/  IMAD.MOV.U32 R89, RZ, RZ, R25 ;  /* 0x000000ffff597224 */ /* 0x000fc600078e0019 */
[----:B------:R-:W-:Y:S01]  /*4090*/  F2FP.SATFINITE.E4M3.F32.PACK_AB_MERGE_C R206, R71, R70, R88 ;  /* 0x0000004647ce723e */ /* 0x000fe20004807058 */
[----:B------:R-:W-:Y:S01]  /*40a0*/  IMAD.MOV.U32 R71, RZ, RZ, R25 ;  /* 0x000000ffff477224 */ /* 0x000fe200078e0019 */
[----:B------:R-:W2:Y:S01]  /*40b0*/  MUFU.EX2 R23, R23 ;  /* 0x0000001700177308 */ /* 0x000ea20000000800 */
[----:B---3--:R-:W-:Y:S01]  /*40c0*/  FADD.FTZ R76, R22, R85 ;  /* 0x00000055164c7221 */ /* 0x008fe20000010000 */
[--C-:B------:R-:W-:Y:S02]  /*40d0*/  IMAD.MOV.U32 R70, RZ, RZ, R25.reuse ;  /* 0x000000ffff467224 */ /* 0x100fe400078e0019 */
[--C-:B------:R-:W-:Y:S02]  /*40e0*/  IMAD.MOV.U32 R85, RZ, RZ, R25.reuse ;  /* 0x000000ffff557224 */ /* 0x100fe400078e0019 */
[----:B------:R-:W-:Y:S02]  /*40f0*/  IMAD.MOV.U32 R88, RZ, RZ, R25 ;  /* 0x000000ffff587224 */ /* 0x000fe400078e0019 */
[----:B------:R-:W3:Y:S01]  /*4100*/  MUFU.EX2 R61, R61 ;  /* 0x0000003d003d7308 */ /* 0x000ee20000000800 */
[----:B-1----:R-:W-:-:S07]  /*4110*/  FADD.FTZ R8, R60, R11 ;  /* 0x0000000b3c087221 */ /* 0x002fce0000010000 */
[----:B------:R-:W1:Y:S01]  /*4120*/  MUFU.EX2 R26, R26 ;  /* 0x0000001a001a7308 */ /* 0x000e620000000800 */
[----:B--2---:R-:W-:Y:S01]  /*4130*/  FADD.FTZ R13, R23, R76 ;  /* 0x0000004c170d7221 */ /* 0x004fe20000010000 */
[----:B------:R-:W-:-:S06]  /*4140*/  IMAD.MOV.U32 R76, RZ, RZ, R25 ;  /* 0x000000ffff4c7224 */ /* 0x000fcc00078e0019 */
[----:B------:R-:W2:Y:S01]  /*4150*/  MUFU.EX2 R64, R64 ;  /* 0x0000004000407308 */ /* 0x000ea20000000800 */
[----:B---3--:R-:W-:-:S07]  /*4160*/  FADD.FTZ R11, R61, R8 ;  /* 0x000000083d0b7221 */ /* 0x008fce0000010000 */
[----:B------:R-:W3:Y:S01]  /*4170*/  MUFU.EX2 R65, R65 ;  /* 0x0000004100417308 */ /* 0x000ee20000000800 */
[----:B-1----:R-:W-:Y:S01]  /*4180*/  FADD.FTZ R12, R26, R13 ;  /* 0x0000000d1a0c7221 */ /* 0x002fe20000010000 */
[----:B------:R-:W-:-:S03]  /*4190*/  F2FP.SATFINITE.E4M3.F32.PACK_AB_MERGE_C R26, R31, R26, RZ ;  /* 0x0000001a1f1a723e */ /* 0x000fc600048070ff */
[----:B------:R-:W-:Y:S01]  /*41a0*/  FADD.FTZ R12, R31, R12 ;  /* 0x0000000c1f0c7221 */ /* 0x000fe20000010000 */
[----:B------:R-:W-:Y:S01]  /*41b0*/  F2FP.SATFINITE.E4M3.F32.PACK_AB_MERGE_C R209, R23, R22, R26 ;  /* 0x0000001617d1723e */ /* 0x000fe2000480701a */
[----:B------:R-:W-:Y:S01]  /*41c0*/  IMAD.MOV.U32 R26, RZ, RZ, R25 ;  /* 0x000000ffff1a7224 */ /* 0x000fe200078e0019 */
[----:B------:R1:W4:Y:S01]  /*41d0*/  MUFU.EX2 R27, R108 ;  /* 0x0000006c001b7308 */ /* 0x0003220000000800 */
[----:B--2---:R-:W-:Y:S01]  /*41e0*/  FADD.FTZ R8, R64, R11 ;  /* 0x0000000b40087221 */ /* 0x004fe20000010000 */
[----:B------:R-:W-:-:S06]  /*41f0*/  IMAD.MOV.U32 R31, RZ, RZ, R25 ;  /* 0x000000ffff1f7224 */ /* 0x000fcc00078e0019 */
[----:B------:R-:W2:Y:S01]  /*4200*/  MUFU.EX2 R68, R68 ;  /* 0x0000004400447308 */ /* 0x000ea20000000800 */
[C---:B---3--:R-:W-:Y:S01]  /*4210*/  FADD.FTZ R11, R65.reuse, R8 ;  /* 0x00000008410b7221 */ /* 0x048fe20000010000 */
[----:B------:R-:W-:Y:S01]  /*4220*/  F2FP.SATFINITE.E4M3.F32.PACK_AB_MERGE_C R64, R65, R64, RZ ;  /* 0x000000404140723e */ /* 0x000fe200048070ff */
[--C-:B------:R-:W-:Y:S02]  /*4230*/  IMAD.MOV.U32 R65, RZ, RZ, R25.reuse ;  /* 0x000000ffff417224 */ /* 0x100fe400078e0019 */
[--C-:B-1----:R-:W-:Y:S01]  /*4240*/  IMAD.MOV.U32 R108, RZ, RZ, R25.reuse ;  /* 0x000000ffff6c7224 */ /* 0x102fe200078e0019 */
[----:B------:R-:W-:Y:S01]  /*4250*/  F2FP.SATFINITE.E4M3.F32.PACK_AB_MERGE_C R208, R61, R60, R64 ;  /* 0x0000003c3dd0723e */ /* 0x000fe20004807040 */
[--C-:B------:R-:W-:Y:S01]  /*4260*/  IMAD.MOV.U32 R61, RZ, RZ, R25.reuse ;  /* 0x000000ffff3d7224 */ /* 0x100fe200078e0019 */
[----:B------:R-:W1:Y:S01]  /*4270*/  MUFU.EX2 R30, R30 ;  /* 0x0000001e001e7308 */ /* 0x000e620000000800 */
[----:B----4-:R-:W-:Y:S01]  /*4280*/  FADD.FTZ R13, R27, R12 ;  /* 0x0000000c1b0d7221 */ /* 0x010fe20000010000 */
[----:B------:R-:W-:-:S02]  /*4290*/  IMAD.MOV.U32 R60, RZ, RZ, R25 ;  /* 0x000000ffff3c7224 */ /* 0x000fc400078e0019 */
[----:B------:R-:W-:-:S04]  /*42a0*/  IMAD.MOV.U32 R64, RZ, RZ, R25 ;  /* 0x000000ffff407224 */ /* 0x000fc800078e0019 */
[----:B------:R-:W3:Y:S01]  /*42b0*/  MUFU.EX2 R69, R69 ;  /* 0x0000004500457308 */ /* 0x000ee20000000800 */
[----:B--2---:R-:W-:-:S07]  /*42c0*/  FADD.FTZ R8, R68, R11 ;  /* 0x0000000b44087221 */ /* 0x004fce0000010000 */
[----:B------:R2:W4:Y:S01]  /*42d0*/  MUFU.EX2 R32, R110 ;  /* 0x0000006e00207308 */ /* 0x0005220000000800 */
[----:B-1----:R-:W-:-:S07]  /*42e0*/  FADD.FTZ R13, R30, R13 ;  /* 0x0000000d1e0d7221 */ /* 0x002fce0000010000 */
[----:B------:R-:W1:Y:S01]  /*42f0*/  MUFU.EX2 R72, R72 ;  /* 0x0000004800487308 */ /* 0x000e620000000800 */
[----:B---3--:R-:W-:Y:S01]  /*4300*/  FADD.FTZ R11, R69, R8 ;  /* 0x00000008450b7221 */ /* 0x008fe20000010000 */
[----:B--2---:R-:W-:-:S06]  /*4310*/  IMAD.MOV.U32 R110, RZ, RZ, R25 ;  /* 0x000000ffff6e7224 */ /* 0x004fcc00078e0019 */
[----:B------:R-:W2:Y:S01]  /*4320*/  MUFU.EX2 R33, R33 ;  /* 0x0000002100217308 */ /* 0x000ea20000000800 */
[----:B----4-:R-:W-:-:S07]  /*4330*/  FADD.FTZ R8, R32, R13 ;  /* 0x0000000d20087221 */ /* 0x010fce0000010000 */
[----:B------:R-:W3:Y:S01]  /*4340*/  MUFU.EX2 R73, R73 ;  /* 0x0000004900497308 */ /* 0x000ee20000000800 */
[----:B-1----:R-:W-:-:S07]  /*4350*/  FADD.FTZ R6, R72, R11 ;  /* 0x0000000b48067221 */ /* 0x002fce0000010000 */
[----:B------:R-:W1:Y:S01]  /*4360*/  MUFU.EX2 R44, R44 ;  /* 0x0000002c002c7308 */ /* 0x000e620000000800 */
[C---:B--2---:R-:W-:Y:S01]  /*4370*/  F2FP.SATFINITE.E4M3.F32.PACK_AB_MERGE_C R32, R33.reuse, R32, RZ ;  /* 0x000000202120723e */ /* 0x044fe200048070ff */
[----:B------:R-:W-:-:S03]  /*4380*/  FADD.FTZ R33, R33, R8 ;  /* 0x0000000821217221 */ /* 0x000fc60000010000 */
[----:B------:R-:W-:Y:S01]  /*4390*/  F2FP.SATFINITE.E4M3.F32.PACK_AB_MERGE_C R211, R30, R27, R32 ;  /* 0x0000001b1ed3723e */ /* 0x000fe20004807020 */
[----:B------:R-:W-:Y:S01]  /*43a0*/  FADD.FTZ R8, R34, R33 ;  /* 0x0000002122087221 */ /* 0x000fe20000010000 */
[--C-:B------:R-:W-:Y:S01]  /*43b0*/  IMAD.MOV.U32 R27, RZ, RZ, R25.reuse ;  /* 0x000000ffff1b7224 */ /* 0x100fe200078e0019 */
[----:B------:R-:W2:Y:S01]  /*43c0*/  MUFU.EX2 R35, R35 ;  /* 0x0000002300237308 */ /* 0x000ea20000000800 */
[C---:B---3--:R-:W-:Y:S01]  /*43d0*/  F2FP.SATFINITE.E4M3.F32.PACK_AB_MERGE_C R72, R73.reuse, R72, RZ ;  /* 0x000000484948723e */ /* 0x048fe200048070ff */
[----:B------:R-:W-:Y:S01]  /*43e0*/  FADD.FTZ R73, R73, R6 ;  /* 0x0000000649497221 */ /* 0x000fe20000010000 */
[--C-:B------:R-:W-:Y:S02]  /*43f0*/  IMAD.MOV.U32 R30, RZ, RZ, R25.reuse ;  /* 0x000000ffff1e7224 */ /* 0x100fe400078e0019 */
[----:B------:R-:W-:Y:S01]  /*4400*/  F2FP.SATFINITE.E4M3.F32.PACK_AB_MERGE_C R210, R69, R68, R72 ;  /* 0x0000004445d2723e */ /* 0x000fe20004807048 */
[----:B------:R-:W-:Y:S02]  /*4410*/  IMAD.MOV.U32 R33, RZ, RZ, R25 ;  /* 0x000000ffff217224 */ /* 0x000fe400078e0019 */
[----:B------:R-:W3:Y:S01]  /*4420*/  MUFU.EX2 R45, R45 ;  /* 0x0000002d002d7308 */ /* 0x000ee20000000800 */
[----:B-1----:R-:W-:Y:S01]  /*4430*/  FADD.FTZ R6, R44, R73 ;  /* 0x000000492c067221 */ /* 0x002fe20000010000 */
[----:B------:R-:W-:-:S02]  /*4440*/  IMAD.MOV.U32 R32, RZ, RZ, R25 ;  /* 0x000000ffff207224 */ /* 0x000fc400078e0019 */
[--C-:B------:R-:W-:Y:S02]  /*4450*/  IMAD.MOV.U32 R69, RZ, RZ, R25.reuse ;  /* 0x000000ffff457224 */ /* 0x100fe400078e0019 */
[--C-:B------:R-:W-:Y:S02]  /*4460*/  IMAD.MOV.U32 R68, RZ, RZ, R25.reuse ;  /* 0x000000ffff447224 */ /* 0x100fe400078e0019 */
[----:B------:R-:W1:Y:S01]  /*4470*/  MUFU.EX2 R36, R36 ;  /* 0x0000002400247308 */ /* 0x000e620000000800 */
[----:B--2---:R-:W-:Y:S01]  /*4480*/  FADD.FTZ R9, R35, R8 ;  /* 0x0000000823097221 */ /* 0x004fe20000010000 */
[--C-:B------:R-:W-:Y:S02]  /*4490*/  IMAD.MOV.U32 R73, RZ, RZ, R25.reuse ;  /* 0x000000ffff497224 */ /* 0x100fe400078e0019 */
[----:B------:R-:W-:-:S04]  /*44a0*/  IMAD.MOV.U32 R72, RZ, RZ, R25 ;  /* 0x000000ffff487224 */ /* 0x000fc800078e0019 */
[----:B------:R-:W2:Y:S01]  /*44b0*/  MUFU.EX2 R48, R48 ;  /* 0x0000003000307308 */ /* 0x000ea20000000800 */
[----:B---3--:R-:W-:-:S07]  /*44c0*/  FADD.FTZ R5, R45, R6 ;  /* 0x000000062d057221 */ /* 0x008fce0000010000 */
[----:B------:R-:W3:Y:S01]  /*44d0*/  MUFU.EX2 R39, R39 ;  /* 0x0000002700277308 */ /* 0x000ee20000000800 */
[----:B-1----:R-:W-:-:S07]  /*44e0*/  FADD.FTZ R8, R36, R9 ;  /* 0x0000000924087221 */ /* 0x002fce0000010000 */
[----:B------:R-:W1:Y:S01]  /*44f0*/  MUFU.EX2 R49, R49 ;  /* 0x0000003100317308 */ /* 0x000e620000000800 */
[----:B--2---:R-:W-:-:S07]  /*4500*/  FADD.FTZ R6, R48, R5 ;  /* 0x0000000530067221 */ /* 0x004fce0000010000 */
[----:B------:R-:W2:Y:S01]  /*4510*/  MUFU.EX2 R37, R37 ;  /* 0x0000002500257308 */ /* 0x000ea20000000800 */
[C---:B---3--:R-:W-:Y:S01]  /*4520*/  FADD.FTZ R8, R39.reuse, R8 ;  /* 0x0000000827087221 */ /* 0x048fe20000010000 */
[----:B------:R-:W-:Y:S01]  /*4530*/  F2FP.SATFINITE.E4M3.F32.PACK_AB_MERGE_C R36, R39, R36, RZ ;  /* 0x000000242724723e */ /* 0x000fe200048070ff */
[----:B------:R-:W-:-:S03]  /*4540*/  IMAD.MOV.U32 R39, RZ, RZ, R25 ;  /* 0x000000ffff277224 */ /* 0x000fc600078e0019 */
[----:B------:R-:W-:Y:S01]  /*4550*/  F2FP.SATFINITE.E4M3.F32.PACK_AB_MERGE_C R213, R35, R34, R36 ;  /* 0x0000002223d5723e */ /* 0x000fe20004807024 */
[--C-:B------:R-:W-:Y:S01]  /*4560*/  IMAD.MOV.U32 R35, RZ, RZ, R25.reuse ;  /* 0x000000ffff237224 */ /* 0x100fe200078e0019 */
[----:B------:R-:W3:Y:S01]  /*4570*/  MUFU.EX2 R52, R52 ;  /* 0x0000003400347308 */ /* 0x000ee20000000800 */
[C---:B-1----:R-:W-:Y:S01]  /*4580*/  F2FP.SATFINITE.E4M3.F32.PACK_AB_MERGE_C R48, R49.reuse, R48, RZ ;  /* 0x000000303130723e */ /* 0x042fe200048070ff */
[----:B------:R-:W-:Y:S01]  /*4590*/  FADD.FTZ R49, R49, R6 ;  /* 0x0000000631317221 */ /* 0x000fe20000010000 */
[--C-:B------:R-:W-:Y:S02]  /*45a0*/  IMAD.MOV.U32 R34, RZ, RZ, R25.reuse ;  /* 0x000000ffff227224 */ /* 0x100fe400078e0019 */
[----:B------:R-:W-:Y:S01]  /*45b0*/  F2FP.SATFINITE.E4M3.F32.PACK_AB_MERGE_C R212, R45, R44, R48 ;  /* 0x0000002c2dd4723e */ /* 0x000fe20004807030 */
[--C-:B------:R-:W-:Y:S02]  /*45c0*/  IMAD.MOV.U32 R36, RZ, RZ, R25.reuse ;  /* 0x000000ffff247224 */ /* 0x100fe400078e0019 */
[----:B------:R-:W1:Y:S01]  /*45d0*/  MUFU.EX2 R38, R38 ;  /* 0x0000002600267308 */ /* 0x000e620000000800 */
[----:B--2---:R-:W-:Y:S01]  /*45e0*/  FADD.FTZ R5, R37, R8 ;  /* 0x0000000825057221 */ /* 0x004fe20000010000 */
[----:B------:R-:W-:-:S02]  /*45f0*/  IMAD.MOV.U32 R45, RZ, RZ, R25 ;  /* 0x000000ffff2d7224 */ /* 0x000fc400078e0019 */
[--C-:B------:R-:W-:Y:S02]  /*4600*/  IMAD.MOV.U32 R44, RZ, RZ, R25.reuse ;  /* 0x000000ffff2c7224 */ /* 0x100fe400078e0019 */
[----:B------:R-:W-:Y:S02]  /*4610*/  IMAD.MOV.U32 R48, RZ, RZ, R25 ;  /* 0x000000ffff307224 */ /* 0x000fe400078e0019 */
[----:B------:R-:W2:Y:S01]  /*4620*/  MUFU.EX2 R53, R53 ;  /* 0x0000003500357308 */ /* 0x000ea20000000800 */
[----:B---3--:R-:W-:Y:S01]  /*4630*/  FADD.FTZ R6, R52, R49 ;  /* 0x0000003134067221 */ /* 0x008fe20000010000 */
[----:B------:R-:W-:-:S06]  /*4640*/  IMAD.MOV.U32 R49, RZ, RZ, R25 ;  /* 0x000000ffff317224 */ /* 0x000fcc00078e0019 */
[----:B------:R-:W3:Y:S01]  /*4650*/  MUFU.EX2 R40, R40 ;  /* 0x0000002800287308 */ /* 0x000ee20000000800 */
[----:B-1----:R-:W-:-:S07]  /*4660*/  FADD.FTZ R9, R38, R5 ;  /* 0x0000000526097221 */ /* 0x002fce0000010000 */
[----:B------:R-:W1:Y:S01]  /*4670*/  MUFU.EX2 R56, R56 ;  /* 0x0000003800387308 */ /* 0x000e620000000800 */
[----:B--2---:R-:W-:-:S07]  /*4680*/  FADD.FTZ R5, R53, R6 ;  /* 0x0000000635057221 */ /* 0x004fce0000010000 */
[----:B------:R-:W2:Y:S01]  /*4690*/  MUFU.EX2 R57, R57 ;  /* 0x0000003900397308 */ /* 0x000ea20000000800 */
[----:B---3--:R-:W-:Y:S01]  /*46a0*/  F2FP.SATFINITE.E4M3.F32.PACK_AB_MERGE_C R8, R41, R40, RZ ;  /* 0x000000282908723e */ /* 0x008fe200048070ff */
[----:B------:R-:W-:-:S03]  /*46b0*/  FADD.FTZ R40, R40, R9 ;  /* 0x0000000928287221 */ /* 0x000fc60000010000 */
[----:B------:R-:W-:Y:S01]  /*46c0*/  F2FP.SATFINITE.E4M3.F32.PACK_AB_MERGE_C R215, R38, R37, R8 ;  /* 0x0000002526d7723e */ /* 0x000fe20004807008 */
[----:B------:R-:W-:Y:S01]  /*46d0*/  FADD.FTZ R41, R41, R40 ;  /* 0x0000002829297221 */ /* 0x000fe20000010000 */
[----:B------:R-:W-:Y:S01]  /*46e0*/  IMAD.MOV.U32 R37, RZ, RZ, R25 ;  /* 0x000000ffff257224 */ /* 0x000fe200078e0019 */
[----:B------:R-:W-:Y:S01]  /*46f0*/  MUFU.EX2 R46, R46 ;  /* 0x0000002e002e7308 */ /* 0x000fe20000000800 */
[----:B-1----:R-:W-:Y:S01]  /*4700*/  FADD.FTZ R6, R56, R5 ;  /* 0x0000000538067221 */ /* 0x002fe20000010000 */
[--C-:B------:R-:W-:Y:S02]  /*4710*/  IMAD.MOV.U32 R38, RZ, RZ, R25.reuse ;  /* 0x000000ffff267224 */ /* 0x100fe400078e0019 */
[----:B------:R-:W-:-:S04]  /*4720*/  IMAD.MOV.U32 R40, RZ, RZ, R25 ;  /* 0x000000ffff287224 */ /* 0x000fc800078e0019 */
[----:B------:R-:W1:Y:S01]  /*4730*/  MUFU.EX2 R47, R47 ;  /* 0x0000002f002f7308 */ /* 0x000e620000000800 */
[C---:B--2---:R-:W-:Y:S01]  /*4740*/  F2FP.SATFINITE.E4M3.F32.PACK_AB_MERGE_C R56, R57.reuse, R56, RZ ;  /* 0x000000383938723e */ /* 0x044fe200048070ff */
[----:B------:R-:W-:-:S03]  /*4750*/  FADD.FTZ R57, R57, R6 ;  /* 0x0000000639397221 */ /* 0x000fc60000010000 */
[----:B------:R-:W-:Y:S01]  /*4760*/  F2FP.SATFINITE.E4M3.F32.PACK_AB_MERGE_C R214, R53, R52, R56 ;  /* 0x0000003435d6723e */ /* 0x000fe20004807038 */
[--C-:B------:R-:W-:Y:S02]  /*4770*/  IMAD.MOV.U32 R53, RZ, RZ, R25.reuse ;  /* 0x000000ffff357224 */ /* 0x100fe400078e0019 */
[----:B------:R-:W2:Y:S01]  /*4780*/  MUFU.EX2 R42, R42 ;  /* 0x0000002a002a7308 */ /* 0x000ea20000000800 */
[--C-:B------:R-:W-:Y:S02]  /*4790*/  IMAD.MOV.U32 R52, RZ, RZ, R25.reuse ;  /* 0x000000ffff347224 */ /* 0x100fe400078e0019 */
[----:B------:R-:W-:-:S05]  /*47a0*/  IMAD.MOV.U32 R56, RZ, RZ, R25 ;  /* 0x000000ffff387224 */ /* 0x000fca00078e0019 */
[----:B------:R-:W3:Y:S01]  /*47b0*/  MUFU.EX2 R28, R28 ;  /* 0x0000001c001c7308 */ /* 0x000ee20000000800 */
[----:B-1----:R-:W-:-:S07]  /*47c0*/  F2FP.SATFINITE.E4M3.F32.PACK_AB_MERGE_C R5, R47, R46, RZ ;  /* 0x0000002e2f05723e */ /* 0x002fce00048070ff */
[----:B------:R-:W1:Y:S01]  /*47d0*/  MUFU.EX2 R43, R43 ;  /* 0x0000002b002b7308 */ /* 0x000e620000000800 */
[----:B--2---:R-:W-:Y:S01]  /*47e0*/  FADD.FTZ R8, R42, R41 ;  /* 0x000000292a087221 */ /* 0x004fe20000010000 */
[----:B------:R-:W-:-:S06]  /*47f0*/  IMAD.MOV.U32 R41, RZ, RZ, R25 ;  /* 0x000000ffff297224 */ /* 0x000fcc00078e0019 */
[----:B------:R-:W2:Y:S01]  /*4800*/  MUFU.EX2 R29, R29 ;  /* 0x0000001d001d7308 */ /* 0x000ea20000000800 */
[----:B---3--:R-:W-:Y:S01]  /*4810*/  FADD.FTZ R6, R28, R57 ;  /* 0x000000391c067221 */ /* 0x008fe20000010000 */
[----:B------:R-:W-:-:S06]  /*4820*/  IMAD.MOV.U32 R57, RZ, RZ, R25 ;  /* 0x000000ffff397224 */ /* 0x000fcc00078e0019 */
[----:B------:R-:W3:Y:S01]  /*4830*/  MUFU.EX2 R78, R78 ;  /* 0x0000004e004e7308 */ /* 0x000ee20000000800 */
[C---:B-1----:R-:W-:Y:S01]  /*4840*/  F2FP.SATFINITE.E4M3.F32.PACK_AB_MERGE_C R217, R43.reuse, R42, R5 ;  /* 0x0000002a2bd9723e */ /* 0x042fe20004807005 */
[----:B------:R-:W-:Y:S01]  /*4850*/  FADD.FTZ R43, R43, R8 ;  /* 0x000000082b2b7221 */ /* 0x000fe20000010000 */
[----:B------:R-:W-:-:S03]  /*4860*/  IMAD.MOV.U32 R42, RZ, RZ, R25 ;  /* 0x000000ffff2a7224 */ /* 0x000fc600078e0019 */
[----:B------:R-:W-:Y:S01]  /*4870*/  FADD.FTZ R46, R46, R43 ;  /* 0x0000002b2e2e7221 */ /* 0x000fe20000010000 */
[--C-:B------:R-:W-:Y:S01]  /*4880*/  IMAD.MOV.U32 R43, RZ, RZ, R25.reuse ;  /* 0x000000ffff2b7224 */ /* 0x100fe200078e0019 */
[----:B------:R-:W1:Y:S01]  /*4890*/  MUFU.EX2 R79, R79 ;  /* 0x0000004f004f7308 */ /* 0x000e620000000800 */
[----:B--2---:R-:W-:Y:S01]  /*48a0*/  FADD.FTZ R5, R29, R6 ;  /* 0x000000061d057221 */ /* 0x004fe20000010000 */
[----:B------:R-:W-:Y:S01]  /*48b0*/  FADD.FTZ R47, R47, R46 ;  /* 0x0000002e2f2f7221 */ /* 0x000fe20000010000 */
[----:B------:R-:W-:-:S05]  /*48c0*/  IMAD.MOV.U32 R46, RZ, RZ, R25 ;  /* 0x000000ffff2e7224 */ /* 0x000fca00078e0019 */
[----:B------:R-:W-:Y:S01]  /*48d0*/  MUFU.EX2 R54, R54 ;  /* 0x0000003600367308 */ /* 0x000fe20000000800 */
[----:B---3--:R-:W-:-:S07]  /*48e0*/  FADD.FTZ R6, R78, R5 ;  /* 0x000000054e067221 */ /* 0x008fce0000010000 */
[----:B------:R2:W3:Y:S01]  /*48f0*/  MUFU.EX2 R55, R111 ;  /* 0x0000006f00377308 */ /* 0x0004e20000000800 */
[C---:B-1----:R-:W-:Y:S01]  /*4900*/  FADD.FTZ R6, R79.reuse, R6 ;  /* 0x000000064f067221 */ /* 0x042fe20000010000 */
[----:B------:R-:W-:Y:S01]  /*4910*/  F2FP.SATFINITE.E4M3.F32.PACK_AB_MERGE_C R78, R79, R78, RZ ;  /* 0x0000004e4f4e723e */ /* 0x000fe200048070ff */
[----:B------:R-:W-:-:S03]  /*4920*/  IMAD.MOV.U32 R79, RZ, RZ, R25 ;  /* 0x000000ffff4f7224 */ /* 0x000fc600078e0019 */
[----:B------:R-:W-:Y:S01]  /*4930*/  F2FP.SATFINITE.E4M3.F32.PACK_AB_MERGE_C R216, R29, R28, R78 ;  /* 0x0000001c1dd8723e */ /* 0x000fe2000480704e */
[--C-:B------:R-:W-:Y:S01]  /*4940*/  IMAD.MOV.U32 R29, RZ, RZ, R25.reuse ;  /* 0x000000ffff1d7224 */ /* 0x100fe200078e0019 */
[----:B------:R-:W1:Y:S01]  /*4950*/  MUFU.EX2 R50, R50 ;  /* 0x0000003200327308 */ /* 0x000e620000000800 */
[--C-:B------:R-:W-:Y:S02]  /*4960*/  IMAD.MOV.U32 R28, RZ, RZ, R25.reuse ;  /* 0x000000ffff1c7224 */ /* 0x100fe400078e0019 */
[--C-:B------:R-:W-:Y:S02]  /*4970*/  IMAD.MOV.U32 R78, RZ, RZ, R25.reuse ;  /* 0x000000ffff4e7224 */ /* 0x100fe400078e0019 */
[----:B--2---:R-:W-:-:S03]  /*4980*/  IMAD.MOV.U32 R111, RZ, RZ, R25 ;  /* 0x000000ffff6f7224 */ /* 0x004fc600078e0019 */
[----:B------:R-:W2:Y:S01]  /*4990*/  MUFU.EX2 R75, R75 ;  /* 0x0000004b004b7308 */ /* 0x000ea20000000800 */
[----:B---3--:R-:W-:-:S07]  /*49a0*/  F2FP.SATFINITE.E4M3.F32.PACK_AB_MERGE_C R9, R55, R54, RZ ;  /* 0x000000363709723e */ /* 0x008fce00048070ff */
[----:B------:R-:W3:Y:S01]  /*49b0*/  MUFU.EX2 R51, R51 ;  /* 0x0000003300337308 */ /* 0x000ee20000000800 */
[----:B-1----:R-:W-:Y:S01]  /*49c0*/  FADD.FTZ R8, R50, R47 ;  /* 0x0000002f32087221 */ /* 0x002fe20000010000 */
[----:B------:R-:W-:-:S06]  /*49d0*/  IMAD.MOV.U32 R47, RZ, RZ, R25 ;  /* 0x000000ffff2f7224 */ /* 0x000fcc00078e0019 */
[----:B------:R-:W1:Y:S01]  /*49e0*/  MUFU.EX2 R82, R82 ;  /* 0x0000005200527308 */ /* 0x000e620000000800 */
[----:B--2---:R-:W-:-:S07]  /*49f0*/  FADD.FTZ R5, R75, R6 ;  /* 0x000000064b057221 */ /* 0x004fce0000010000 */
[----:B------:R-:W2:Y:S01]  /*4a00*/  MUFU.EX2 R83, R83 ;  /* 0x0000005300537308 */ /* 0x000ea20000000800 */
[C---:B---3--:R-:W-:Y:S01]  /*4a10*/  F2FP.SATFINITE.E4M3.F32.PACK_AB_MERGE_C R219, R51.reuse, R50, R9 ;  /* 0x0000003233db723e */ /* 0x048fe20004807009 */
[----:B------:R-:W-:Y:S01]  /*4a20*/  FADD.FTZ R51, R51, R8 ;  /* 0x0000000833337221 */ /* 0x000fe20000010000 */
[----:B------:R-:W-:-:S03]  /*4a30*/  IMAD.MOV.U32 R50, RZ, RZ, R25 ;  /* 0x000000ffff327224 */ /* 0x000fc600078e0019 */
[----:B------:R-:W-:Y:S01]  /*4a40*/  FADD.FTZ R54, R54, R51 ;  /* 0x0000003336367221 */ /* 0x000fe20000010000 */
[----:B------:R-:W-:Y:S01]  /*4a50*/  IMAD.MOV.U32 R51, RZ, RZ, R25 ;  /* 0x000000ffff337224 */ /* 0x000fe200078e0019 */
[----:B------:R-:W3:Y:S01]  /*4a60*/  MUFU.EX2 R74, R74 ;  /* 0x0000004a004a7308 */ /* 0x000ee20000000800 */
[----:B-1----:R-:W-:-:S04]  /*4a70*/  FADD.FTZ R6, R82, R5 ;  /* 0x0000000552067221 */ /* 0x002fc80000010000 */
[----:B--2---:R-:W-:Y:S01]  /*4a80*/  FADD.FTZ R5, R83, R6 ;  /* 0x0000000653057221 */ /* 0x004fe20000010000 */
[----:B------:R-:W-:Y:S01]  /*4a90*/  FADD.FTZ R6, R55, R54 ;  /* 0x0000003637067221 */ /* 0x000fe20000010000 */
[--C-:B------:R-:W-:Y:S02]  /*4aa0*/  IMAD.MOV.U32 R55, RZ, RZ, R25.reuse ;  /* 0x000000ffff377224 */ /* 0x100fe400078e0019 */
[----:B------:R-:W-:Y:S01]  /*4ab0*/  IMAD.MOV.U32 R54, RZ, RZ, R25 ;  /* 0x000000ffff367224 */ /* 0x000fe200078e0019 */
[C---:B---3--:R-:W-:Y:S01]  /*4ac0*/  F2FP.SATFINITE.E4M3.F32.PACK_AB_MERGE_C R8, R74.reuse, R83, RZ ;  /* 0x000000534a08723e */ /* 0x048fe200048070ff */
[----:B------:R-:W-:Y:S01]  /*4ad0*/  FADD.FTZ R5, R74, R5 ;  /* 0x000000054a057221 */ /* 0x000fe20000010000 */
[--C-:B------:R-:W-:Y:S02]  /*4ae0*/  IMAD.MOV.U32 R74, RZ, RZ, R25.reuse ;  /* 0x000000ffff4a7224 */ /* 0x100fe400078e0019 */
[----:B------:R-:W-:Y:S01]  /*4af0*/  F2FP.SATFINITE.E4M3.F32.PACK_AB_MERGE_C R218, R82, R75, R8 ;  /* 0x0000004b52da723e */ /* 0x000fe20004807008 */
[----:B------:R-:W-:-:S02]  /*4b00*/  IMAD.MOV.U32 R75, RZ, RZ, R25 ;  /* 0x000000ffff4b7224 */ /* 0x000fc400078e0019 */
[--C-:B------:R-:W-:Y:S02]  /*4b10*/  IMAD.MOV.U32 R83, RZ, RZ, R25.reuse ;  /* 0x000000ffff537224 */ /* 0x100fe400078e0019 */
[----:B------:R-:W-:Y:S01]  /*4b20*/  IMAD.MOV.U32 R82, RZ, RZ, R25 ;  /* 0x000000ffff527224 */ /* 0x000fe200078e0019 */
[----:B0-----:R-:W-:Y:S06]  /*4b30*/  @!P1 BRA `(.L_x_18) ;  /* 0x00000030009c9947 */ /* 0x001fec0003800000 */
[----:B------:R-:W-:Y:S01]  /*4b40*/  IMAD.MOV.U32 R9, RZ, RZ, R4 ;  /* 0x000000ffff097224 */ /* 0x000fe200078e0004 */
[----:B------:R-:W-:Y:S01]  /*4b50*/  CS2R R118, SRZ ;  /* 0x0000000000767805 */ /* 0x000fe2000001ff00 */
[----:B------:R-:W-:Y:S01]  /*4b60*/  IMAD.MOV.U32 R8, RZ, RZ, R7 ;  /* 0x000000ffff087224 */ /* 0x000fe200078e0007 */
[----:B------:R-:W-:Y:S02]  /*4b70*/  CS2R R116, SRZ ;  /* 0x0000000000747805 */ /* 0x000fe4000001ff00 */
[----:B------:R-:W-:Y:S02]  /*4b80*/  CS2R R114, SRZ ;  /* 0x0000000000727805 */ /* 0x000fe4000001ff00 */
[----:B------:R-:W-:Y:S02]  /*4b90*/  CS2R R112, SRZ ;  /* 0x0000000000707805 */ /* 0x000fe4000001ff00 */
[----:B------:R-:W-:Y:S02]  /*4ba0*/  CS2R R110, SRZ ;  /* 0x00000000006e7805 */ /* 0x000fe4000001ff00 */
[----:B------:R-:W-:-:S02]  /*4bb0*/  CS2R R108, SRZ ;  /* 0x00000000006c7805 */ /* 0x000fc4000001ff00 */
[----:B------:R-:W-:Y:S02]  /*4bc0*/  CS2R R106, SRZ ;  /* 0x00000000006a7805 */ /* 0x000fe4000001ff00 */
        /* <DEDUP_REMOVED lines=40> */
[----:B------:R-:W-:Y:S01]  /*4e50*/  CS2R R24, SRZ ;  /* 0x0000000000187805 */ /* 0x000fe2000001ff00 */
[----:B------:R-:W-:Y:S01]  /*4e60*/  UMOV UR60, URZ ;  /* 0x0000003f003c7c82 */ /* 0x000fe20008000000 */
[----:B------:R-:W-:-:S05]  /*4e70*/  UMOV UR53, URZ ;  /* 0x0000003f00357c82 */ /* 0x000fca0008000000 */
.L_x_29:
[----:B------:R-:W-:Y:S01]  /*4e80*/  ISETP.NE.AND P2, PT, RZ, UR50, PT ;  /* 0x00000032ff007c0c */ /* 0x000fe2000bf45270 */
[----:B------:R-:W-:-:S04]  /*4e90*/  UISETP.NE.AND UP0, UPT, UR53, 0x1, UPT ;  /* 0x000000013500788c */ /* 0x000fc8000bf05270 */
[----:B------:R-:W-:-:S04]  /*4ea0*/  USEL UR55, URZ, 0x1, UP0 ;  /* 0x000000013f377887 */ /* 0x000fc80008000000 */
[----:B------:R-:W-:-:S04]  /*4eb0*/  ULOP3.LUT UR55, UR60, UR55, URZ, 0x3c, !UPT ;  /* 0x000000373c377292 */ /* 0x000fc8000f8e3c3f */
[----:B------:R-:W-:Y:S08]  /*4ec0*/  @P2 BRA `(.L_x_19) ;  /* 0x0000000000382947 */ /* 0x000ff00003800000 */
[----:B------:R-:W-:Y:S05]  /*4ed0*/  @!P0 BRA `(.L_x_20) ;  /* 0x0000000000048947 */ /* 0x000fea0003800000 */
[----:B------:R-:W-:Y:S01]  /*4ee0*/  BPT.TRAP 0x1 ;  /* 0x000000040000795c */ /* 0x000fe20000300000 */
.L_x_20:
[----:B------:R-:W-:Y:S01]  /*4ef0*/  UIADD3 UR4, UR53, 0x1, URZ ;  /* 0x0000000135047890 */ /* 0x000fe2000fffe03f */
[----:B------:R-:W-:-:S03]  /*4f00*/  IMAD.U32 R0, RZ, RZ, UR55 ;  /* 0x00000037ff007e24 */ /* 0x000fc6000f8e00ff */
[----:B------:R-:W-:Y:S02]  /*4f10*/  UISETP.NE.AND UP0, UPT, UR4, 0x2, UPT ;  /* 0x000000020400788c */ /* 0x000fe4000bf05270 */
[----:B------:R-:W-:Y:S02]  /*4f20*/  SHF.L.U32 R0, R0, 0x1f, RZ ;  /* 0x0000001f00007819 */ /* 0x000fe400000006ff */
[----:B------:R-:W-:-:S04]  /*4f30*/  USEL UR4, UR4, URZ, UP0 ;  /* 0x0000003f04047287 */ /* 0x000fc80008000000 */
[----:B------:R-:W-:-:S09]  /*4f40*/  ULEA UR4, UR4, UR36, 0x3 ;  /* 0x0000002404047291 */ /* 0x000fd2000f8e183f */
[----:B------:R0:W1:Y:S01]  /*4f50*/  SYNCS.PHASECHK.TRANS64.TRYWAIT P1, [UR4+0x33430], R0 ;  /* 0x03343000ff0075a7 */ /* 0x0000620008020144 */
[----:B------:R-:W-:Y:S05]  /*4f60*/  @!P0 BRA `(.L_x_21) ;  /* 0x0000000000048947 */ /* 0x000fea0003800000 */
[----:B------:R-:W-:Y:S01]  /*4f70*/  BPT.TRAP 0x1 ;  /* 0x000000040000795c */ /* 0x000fe20000300000 */
.L_x_21:
[----:B-1----:R-:W-:Y:S05]  /*4f80*/  @P1 BRA `(.L_x_19) ;  /* 0x0000000000081947 */ /* 0x002fea0003800000 */
[----:B------:R-:W1:Y:S02]  /*4f90*/  SYNCS.PHASECHK.TRANS64.TRYWAIT P1, [UR4+0x33430], R0 ;  /* 0x03343000ff0075a7 */ /* 0x000e640008020144 */
[----:B-1----:R-:W-:Y:S05]  /*4fa0*/  @!P1 BRA `(.L_x_22) ;  /* 0x000000b800ac9947 */ /* 0x002fea0003800000 */
.L_x_19:
[----:B01----:R-:W-:Y:S01]  /*4fb0*/  VIADD R0, R16, 0x8 ;  /* 0x0000000810007836 */ /* 0x003fe20000000000 */
[----:B------:R-:W-:Y:S01]  /*4fc0*/  UIADD3 UR59, UR53, 0x1, URZ ;  /* 0x00000001353b7890 */ /* 0x000fe2000fffe03f */
[C---:B------:R-:W-:Y:S01]  /*4fd0*/  R2UR UR4, R2.reuse ;  /* 0x00000000020472ca */ /* 0x040fe200000e0000 */
[----:B------:R-:W-:Y:S01]  /*4fe0*/  UMOV UR7, 0x80000020 ;  /* 0x8000002000077882 */ /* 0x000fe20000000000 */
[C---:B------:R-:W-:Y:S01]  /*4ff0*/  R2UR UR5, R3.reuse ;  /* 0x00000000030572ca */ /* 0x040fe200000e0000 */
[----:B------:R0:W-:Y:S01]  /*5000*/  BAR.SYNC.DEFER_BLOCKING R0, 0x100 ;  /* 0x000400000000751d */ /* 0x0001e20000010000 */
[----:B------:R-:W-:Y:S01]  /*5010*/  UISETP.NE.AND UP0, UPT, UR59, 0x2, UPT ;  /* 0x000000023b00788c */ /* 0x000fe2000bf05270 */
[C---:B------:R-:W-:Y:S02]  /*5020*/  R2UR UR8, R2.reuse ;  /* 0x00000000020872ca */ /* 0x040fe400000e0000 */
[C---:B------:R-:W-:Y:S01]  /*5030*/  R2UR UR9, R3.reuse ;  /* 0x00000000030972ca */ /* 0x040fe200000e0000 */
[----:B------:R-:W-:Y:S01]  /*5040*/  USEL UR59, UR59, URZ, UP0 ;  /* 0x0000003f3b3b7287 */ /* 0x000fe20008000000 */
[C---:B------:R-:W-:Y:S01]  /*5050*/  R2UR UR12, R2.reuse ;  /* 0x00000000020c72ca */ /* 0x040fe200000e0000 */
[----:B------:R-:W-:Y:S01]  /*5060*/  UMOV UR11, 0x80000020 ;  /* 0x80000020000b7882 */ /* 0x000fe20000000000 */
[C---:B------:R-:W-:Y:S01]  /*5070*/  R2UR UR13, R3.reuse ;  /* 0x00000000030d72ca */ /* 0x040fe200000e0000 */
[----:B------:R-:W-:Y:S01]  /*5080*/  UIMAD UR61, UR59, 0x780, UR52 ;  /* 0x000007803b3d78a4 */ /* 0x000fe2000f8e0234 */
[C---:B------:R-:W-:Y:S01]  /*5090*/  R2UR UR16, R2.reuse ;  /* 0x00000000021072ca */ /* 0x040fe200000e0000 */
[----:B------:R-:W-:Y:S01]  /*50a0*/  UMOV UR15, 0x80000020 ;  /* 0x80000020000f7882 */ /* 0x000fe20000000000 */
[C---:B------:R-:W-:Y:S01]  /*50b0*/  R2UR UR17, R3.reuse ;  /* 0x00000000031172ca */ /* 0x040fe200000e0000 */
[----:B------:R-:W-:Y:S01]  /*50c0*/  UIADD3 UR10, UR61, 0x80, URZ ;  /* 0x000000803d0a7890 */ /* 0x000fe2000fffe03f */
[----:B------:R-:W-:Y:S01]  /*50d0*/  R2UR UR20, R2 ;  /* 0x00000000021472ca */ /* 0x000fe200000e0000 */
[----:B------:R-:W-:Y:S01]  /*50e0*/  UIADD3 UR14, UR61, 0x100, URZ ;  /* 0x000001003d0e7890 */ /* 0x000fe2000fffe03f */
[----:B------:R-:W-:Y:S01]  /*50f0*/  R2UR UR21, R3 ;  /* 0x00000000031572ca */ /* 0x000fe200000e0000 */
[----:B------:R-:W-:Y:S01]  /*5100*/  UMOV UR6, UR61 ;  /* 0x0000003d00067c82 */ /* 0x000fe20008000000 */
[----:B------:R-:W-:Y:S01]  /*5110*/  UIADD3 UR18, UR61, 0x180, URZ ;  /* 0x000001803d127890 */ /* 0x000fe2000fffe03f */
[----:B0-----:R-:W-:Y:S01]  /*5120*/  IMAD.U32 R0, RZ, RZ, UR59 ;  /* 0x0000003bff007e24 */ /* 0x001fe2000f8e00ff */
[----:B------:R-:W-:Y:S01]  /*5130*/  UMOV UR19, 0x80000020 ;  /* 0x8000002000137882 */ /* 0x000fe20000000000 */
[----:B------:R-:W-:Y:S01]  /*5140*/  UIADD3 UR22, UR61, 0x200, URZ ;  /* 0x000002003d167890 */ /* 0x000fe2000fffe03f */
[----:B------:R-:W-:Y:S01]  /*5150*/  UMOV UR23, 0x80000020 ;  /* 0x8000002000177882 */ /* 0x000fe20000000000 */
[----:B------:R-:W-:Y:S01]  /*5160*/  WARPGROUP.ARRIVE ;  /* 0x00000000000079c5 */ /* 0x000fe20000000000 */
[----:B------:R-:W-:Y:S01]  /*5170*/  UIADD3 UR26, UR61, 0x2, URZ ;  /* 0x000000023d1a7890 */ /* 0x000fe2000fffe03f */
[----:B------:R-:W-:Y:S01]  /*5180*/  UMOV UR27, 0x80000020 ;  /* 0x80000020001b7882 */ /* 0x000fe20000000000 */
[----:B------:R-:W-:-:S03]  /*5190*/  UIADD3 UR30, UR61, 0x280, URZ ;  /* 0x000002803d1e7890 */ /* 0x000fc6000fffe03f */
[----:B------:R-:W-:Y:S01]  /*51a0*/  QGMMA.64x32x32.F32.E4M3.E4M3 R184, gdesc[UR4], RZ, !UPT, gsb0 ;  /* 0x0060000004b879f3 */ /* 0x000fe2000c0008ff */
[----:B------:R-:W-:Y:S01]  /*51b0*/  UIADD3 UR6, UR61, 0x82, URZ ;  /* 0x000000823d067890 */ /* 0x000fe2000fffe03f */
[----:B------:R-:W-:Y:S01]  /*51c0*/  UMOV UR4, UR24 ;  /* 0x0000001800047c82 */ /* 0x000fe20008000000 */
[----:B------:R-:W-:Y:S01]  /*51d0*/  UMOV UR5, UR25 ;  /* 0x0000001900057c82 */ /* 0x000fe20008000000 */
[----:B------:R-:W-:Y:S01]  /*51e0*/  UMOV UR7, 0x80000020 ;  /* 0x8000002000077882 */ /* 0x000fe20000000000 */
[----:B------:R-:W-:Y:S01]  /*51f0*/  UMOV UR31, 0x80000020 ;  /* 0x80000020001f7882 */ /* 0x000fe20000000000 */
[----:B------:R-:W-:Y:S01]  /*5200*/  UIADD3 UR34, UR61, 0x282, URZ ;  /* 0x000002823d227890 */ /* 0x000fe2000fffe03f */
[----:B------:R-:W-:Y:S01]  /*5210*/  UMOV UR35, 0x80000020 ;  /* 0x8000002000237882 */ /* 0x000fe20000000000 */
[----:B------:R-:W-:Y:S01]  /*5220*/  UIADD3 UR42, UR61, 0x500, URZ ;  /* 0x000005003d2a7890 */ /* 0x000fe2000fffe03f */
[----:B------:R-:W-:Y:S01]  /*5230*/  UMOV UR43, 0x80000020 ;  /* 0x80000020002b7882 */ /* 0x000fe20000000000 */
[----:B------:R-:W-:Y:S01]  /*5240*/  UIADD3 UR46, UR61, 0x502, URZ ;  /* 0x000005023d2e7890 */ /* 0x000fe2000fffe03f */
[----:B------:R-:W-:Y:S01]  /*5250*/  UMOV UR47, 0x80000020 ;  /* 0x80000020002f7882 */ /* 0x000fe20000000000 */
[----:B------:R-:W-:-:S02]  /*5260*/  WARPGROUP.DEPBAR.LE gsb0, 0x0 ;  /* 0x00008000000079c5 */ /* 0x000fc40000010000 */
[----:B------:R-:W-:-:S06]  /*5270*/  WARPGROUP.ARRIVE ;  /* 0x00000000000079c5 */ /* 0x000fcc0000000000 */
[----:B------:R-:W-:Y:S01]  /*5280*/  QGMMA.64x32x32.F32.E4M3.E4M3 R168, gdesc[UR8], RZ, !UPT, gsb0 ;  /* 0x0060000008a879f3 */ /* 0x000fe2000c0008ff */
[----:B------:R-:W-:Y:S02]  /*5290*/  UIADD3 UR8, UR61, 0x102, URZ ;  /* 0x000001023d087890 */ /* 0x000fe4000fffe03f */
[----:B------:R-:W-:Y:S02]  /*52a0*/  UIADD3 UR9, UR61, 0x182, URZ ;  /* 0x000001823d097890 */ /* 0x000fe4000fffe03f */
[----:B------:R-:W-:Y:S01]  /*52b0*/  UIADD3 UR10, UR61, 0x202, URZ ;  /* 0x000002023d0a7890 */ /* 0x000fe2000fffe03f */
[----:B------:R-:W-:Y:S02]  /*52c0*/  WARPGROUP.DEPBAR.LE gsb0, 0x0 ;  /* 0x00008000000079c5 */ /* 0x000fe40000010000 */
[----:B------:R-:W-:-:S06]  /*52d0*/  WARPGROUP.ARRIVE ;  /* 0x00000000000079c5 */ /* 0x000fcc0000000000 */
[----:B------:R-:W-:Y:S03]  /*52e0*/  QGMMA.64x32x32.F32.E4M3.E4M3 R152, gdesc[UR12], RZ, !UPT, gsb0 ;  /* 0x006000000c9879f3 */ /* 0x000fe6000c0008ff */
        /* <DEDUP_REMOVED lines=9> */
[----:B------:R-:W-:Y:S01]  /*5380*/  UMOV UR26, UR6 ;  /* 0x00000006001a7c82 */ /* 0x000fe20008000000 */
[----:B------:R-:W-:Y:S01]  /*5390*/  UMOV UR27, 0x80000020 ;  /* 0x80000020001b7882 */ /* 0x000fe20000000000 */
[----:B------:R-:W-:Y:S01]  /*53a0*/  UMOV UR6, UR8 ;  /* 0x0000000800067c82 */ /* 0x000fe20008000000 */
[----:B------:R-:W-:Y:S01]  /*53b0*/  UIADD3 UR8, UR61, 0x380, URZ ;  /* 0x000003803d087890 */ /* 0x000fe2000fffe03f */
[----:B------:R-:W-:Y:S02]  /*53c0*/  WARPGROUP.DEPBAR.LE gsb0, 0x0 ;  /* 0x00008000000079c5 */ /* 0x000fe40000010000 */
[----:B------:R-:W-:-:S06]  /*53d0*/  WARPGROUP.ARRIVE ;  /* 0x00000000000079c5 */ /* 0x000fcc0000000000 */
[----:B------:R-:W-:Y:S01]  /*53e0*/  QGMMA.64x32x32.F32.E4M3.E4M3 R168, gdesc[UR24], R168, gsb0 ;  /* 0x0060000018a879f3 */ /* 0x000fe200080008a8 */
[----:B------:R-:W-:Y:S01]  /*53f0*/  UMOV UR26, UR9 ;  /* 0x00000009001a7c82 */ /* 0x000fe20008000000 */
[----:B------:R-:W-:Y:S01]  /*5400*/  UMOV UR27, 0x80000020 ;  /* 0x80000020001b7882 */ /* 0x000fe20000000000 */
[----:B------:R-:W-:Y:S01]  /*5410*/  UIADD3 UR9, UR61, 0x400, URZ ;  /* 0x000004003d097890 */ /* 0x000fe2000fffe03f */
        /* <DEDUP_REMOVED lines=94> */
[----:B------:R-:W-:Y:S01]  /*5a00*/  UIADD3 UR61, UR61, 0x702, URZ ;  /* 0x000007023d3d7890 */ /* 0x000fe2000fffe03f */
        /* <DEDUP_REMOVED lines=31> */
[----:B------:R-:W-:Y:S05]  /*5c00*/  @P2 BRA `(.L_x_23) ;  /* 0x00000000002c2947 */ /* 0x000fea0003800000 */
[----:B------:R-:W-:Y:S05]  /*5c10*/  @!P0 BRA `(.L_x_24) ;  /* 0x0000000000048947 */ /* 0x000fea0003800000 */
[----:B------:R-:W-:Y:S01]  /*5c20*/  BPT.TRAP 0x1 ;  /* 0x000000040000795c */ /* 0x000fe20000300000 */
.L_x_24:
[----:B------:R-:W-:Y:S01]  /*5c30*/  ULEA UR4, UR53, UR36, 0x3 ;  /* 0x0000002435047291 */ /* 0x000fe2000f8e183f */
[----:B------:R-:W-:-:S05]  /*5c40*/  IMAD.U32 R4, RZ, RZ, UR60 ;  /* 0x0000003cff047e24 */ /* 0x000fca000f8e00ff */
[----:B------:R-:W-:-:S04]  /*5c50*/  SHF.L.U32 R4, R4, 0x1f, RZ ;  /* 0x0000001f04047819 */ /* 0x000fc800000006ff */
[----:B------:R0:W1:Y:S01]  /*5c60*/  SYNCS.PHASECHK.TRANS64.TRYWAIT P1, [UR4+0x33450], R4 ;  /* 0x03345004ff0075a7 */ /* 0x0000620008020144 */
[----:B------:R-:W-:Y:S05]  /*5c70*/  @!P0 BRA `(.L_x_25) ;  /* 0x0000000000048947 */ /* 0x000fea0003800000 */
[----:B------:R-:W-:Y:S01]  /*5c80*/  BPT.TRAP 0x1 ;  /* 0x000000040000795c */ /* 0x000fe20000300000 */
.L_x_25:
[----:B-1----:R-:W-:Y:S05]  /*5c90*/  @P1 BRA `(.L_x_23) ;  /* 0x0000000000081947 */ /* 0x002fea0003800000 */
[----:B------:R-:W1:Y:S02]  /*5ca0*/  SYNCS.PHASECHK.TRANS64.TRYWAIT P1, [UR4+0x33450], R4 ;  /* 0x03345004ff0075a7 */ /* 0x000e640008020144 */
[----:B-1----:R-:W-:Y:S05]  /*5cb0*/  @!P1 BRA `(.L_x_26) ;  /* 0x000000ac00809947 */ /* 0x002fea0003800000 */
.L_x_23:
[----:B------:R-:W-:Y:S01]  /*5cc0*/  UIADD3 UR4, UR36, 0x200, URZ ;  /* 0x0000020024047890 */ /* 0x000fe2000fffe03f */
[----:B------:R-:W-:Y:S01]  /*5cd0*/  WARPGROUP.ARRIVE ;  /* 0x00000000000079c5 */ /* 0x000fe20000000000 */
[----:B------:R-:W-:Y:S01]  /*5ce0*/  UMOV UR7, 0xc0000010 ;  /* 0xc000001000077882 */ /* 0x000fe20000000000 */
[----:B01----:R-:W-:Y:S01]  /*5cf0*/  IADD3 R4, -R16, 0xb, RZ ;  /* 0x0000000b10047810 */ /* 0x003fe20007ffe1ff */
[----:B------:R-:W-:-:S04]  /*5d00*/  USHF.R.U32.HI UR4, URZ, 0x4, UR4 ;  /* 0x000000043f047899 */ /* 0x000fc80008011604 */
[----:B------:R-:W-:-:S04]  /*5d10*/  ULOP3.LUT UR4, UR4, 0x3fff, URZ, 0xc0, !UPT ;  /* 0x00003fff04047892 */ /* 0x000fc8000f8ec03f */
[----:B------:R-:W-:-:S04]  /*5d20*/  ULOP3.LUT UR4, UR4, 0x10000, URZ, 0xfc, !UPT ;  /* 0x0001000004047892 */ /* 0x000fc8000f8efc3f */
[----:B------:R-:W-:-:S07]  /*5d30*/  UIMAD UR4, UR53, 0x780, UR4 ;  /* 0x00000780350478a4 */ /* 0x000fce000f8e0204 */
[----:B------:R-:W-:Y:S02]  /*5d40*/  UMOV UR6, UR4 ;  /* 0x0000000400067c82 */ /* 0x000fe40008000000 */
[----:B------:R-:W-:Y:S01]  /*5d50*/  QGMMA.64x192x32.F32.E4M3.E4M3 R24, R200, gdesc[UR4], R24, gsb0 ;  /* 0x02e00004c8187df3 */ /* 0x000fe20008000818 */
[----:B------:R-:W-:Y:S01]  /*5d60*/  UIADD3 UR6, UR4, 0x180, URZ ;  /* 0x0000018004067890 */ /* 0x000fe2000fffe03f */
[----:B------:R-:W-:Y:S01]  /*5d70*/  UMOV UR7, 0xc0000010 ;  /* 0xc000001000077882 */ /* 0x000fe20000000000 */
[----:B------:R-:W-:Y:S02]  /*5d80*/  WARPGROUP.DEPBAR.LE gsb0, 0x0 ;  /* 0x00008000000079c5 */ /* 0x000fe40000010000 */
[----:B------:R-:W-:-:S15]  /*5d90*/  WARPGROUP.ARRIVE ;  /* 0x00000000000079c5 */ /* 0x000fde0000000000 */
        /* <DEDUP_REMOVED lines=15> */
[----:B------:R-:W-:Y:S03]  /*5e90*/  QGMMA.64x192x32.F32.E4M3.E4M3 R24, R216, gdesc[UR4], R24, gsb0 ;  /* 0x02e00004d8187df3 */ /* 0x000fe60008000818 */
[----:B------:R-:W-:Y:S02]  /*5ea0*/  WARPGROUP.DEPBAR.LE gsb0, 0x0 ;  /* 0x00008000000079c5 */ /* 0x000fe40000010000 */
[----:B------:R0:W-:Y:S06]  /*5eb0*/  BAR.ARV R4, 0x100 ;  /* 0x000400040000751d */ /* 0x0001ec0000002000 */
[----:B------:R-:W-:Y:S05]  /*5ec0*/  @!P0 BRA `(.L_x_27) ;  /* 0x0000000000048947 */ /* 0x000fea0003800000 */
[----:B------:R-:W-:Y:S01]  /*5ed0*/  BPT.TRAP 0x1 ;  /* 0x000000040000795c */ /* 0x000fe20000300000 */
.L_x_27:
[----:B0-----:R-:W-:Y:S01]  /*5ee0*/  FMNMX.FTZ R4, R184, R8, !PT ;  /* 0x00000008b8047209 */ /* 0x001fe20007810000 */
[----:B------:R-:W-:Y:S01]  /*5ef0*/  IMAD.U32 R200, RZ, RZ, UR37 ;  /* 0x00000025ffc87e24 */ /* 0x000fe2000f8e00ff */
[----:B------:R-:W-:Y:S02]  /*5f00*/  FMNMX.FTZ R10, R186, R9, !PT ;  /* 0x00000009ba0a7209 */ /* 0x000fe40007810000 */
[----:B------:R-:W-:Y:S02]  /*5f10*/  FMNMX.FTZ R7, R185, R4, !PT ;  /* 0x00000004b9077209 */ /* 0x000fe40007810000 */
[----:B------:R-:W-:Y:S02]  /*5f20*/  FMNMX.FTZ R11, R187, R10, !PT ;  /* 0x0000000abb0b7209 */ /* 0x000fe40007810000 */
[----:B------:R-:W-:Y:S02]  /*5f30*/  FMNMX.FTZ R4, R188, R7, !PT ;  /* 0x00000007bc047209 */ /* 0x000fe40007810000 */
[----:B------:R-:W-:-:S02]  /*5f40*/  FMNMX.FTZ R10, R190, R11, !PT ;  /* 0x0000000bbe0a7209 */ /* 0x000fc40007810000 */
[----:B------:R-:W-:Y:S02]  /*5f50*/  FMNMX.FTZ R7, R189, R4, !PT ;  /* 0x00000004bd077209 */ /* 0x000fe40007810000 */
        /* <DEDUP_REMOVED lines=73> */
[----:B------:R-:W-:Y:S01]  /*63f0*/  R2UR UR4, R0 ;  /* 0x00000000000472ca */ /* 0x000fe200000e0000 */
[----:B------:R-:W0:Y:S04]  /*6400*/  SHFL.BFLY PT, R4, R11, 0x2, 0x1f ;  /* 0x0c401f000b047f89 */ /* 0x000e2800000e0000 */
[----:B------:R-:W1:Y:S08]  /*6410*/  SHFL.BFLY PT, R7, R10, 0x2, 0x1f ;  /* 0x0c401f000a077f89 */ /* 0x000e7000000e0000 */
[----:B------:R-:W-:-:S04]  /*6420*/  ULEA UR4, UR4, UR36, 0x3 ;  /* 0x0000002404047291 */ /* 0x000fc8000f8e183f */
[----:B------:R-:W-:-:S04]  /*6430*/  UIADD3 UR4, UR4, 0x33440, URZ ;  /* 0x0003344004047890 */ /* 0x000fc8000fffe03f */
[----:B------:R-:W-:Y:S01]  /*6440*/  UPRMT UR4, UR54, 0x654, UR4 ;  /* 0x0000065436047896 */ /* 0x000fe20008000004 */
[----:B0-----:R-:W-:Y:S02]  /*6450*/  FMNMX.FTZ R12, R11, R4, !PT ;  /* 0x000000040b0c7209 */ /* 0x001fe40007810000 */
[----:B-1----:R-:W-:-:S06]  /*6460*/  FMNMX.FTZ R13, R10, R7, !PT ;  /* 0x000000070a0d7209 */ /* 0x002fcc0007810000 */
[----:B------:R-:W-:Y:S01]  /*6470*/  SYNCS.ARRIVE.TRANS64.RED.A1T0 RZ, [UR4], RZ ;  /* 0x000000ffffff79a7 */ /* 0x000fe20008100404 */
[----:B------:R-:W0:Y:S04]  /*6480*/  SHFL.BFLY PT, R7, R12, 0x1, 0x1f ;  /* 0x0c201f000c077f89 */ /* 0x000e2800000e0000 */
[----:B------:R-:W1:Y:S01]  /*6490*/  SHFL.BFLY PT, R4, R13, 0x1, 0x1f ;  /* 0x0c201f000d047f89 */ /* 0x000e6200000e0000 */
[----:B0-----:R-:W-:Y:S02]  /*64a0*/  FMNMX.FTZ R7, R12, R7, !PT ;  /* 0x000000070c077209 */ /* 0x001fe40007810000 */
[----:B-1----:R-:W-:-:S03]  /*64b0*/  FMNMX.FTZ R4, R13, R4, !PT ;  /* 0x000000040d047209 */ /* 0x002fc60007810000 */
[C---:B------:R-:W-:Y:S01]  /*64c0*/  FFMA.FTZ R200, R7.reuse, R200, -8 ;  /* 0xc100000007c87423 */ /* 0x040fe200000100c8 */
[----:B------:R-:W-:-:S03]  /*64d0*/  FADD.FTZ R8, -R7, R8 ;  /* 0x0000000807087221 */ /* 0x000fc60000010100 */
[--C-:B------:R-:W-:Y:S01]  /*64e0*/  FFMA.FTZ R19, R168, UR37, -R200.reuse ;  /* 0x00000025a8137c23 */ /* 0x100fe200080108c8 */
[----:B------:R-:W-:-:S01]  /*64f0*/  FFMA.FTZ R168, R177, UR37, -R200 ;  /* 0x00000025b1a87c23 */ /* 0x000fc200080108c8 */
[----:B------:R-:W-:Y:S02]  /*6500*/  IMAD.U32 R177, RZ, RZ, UR37 ;  /* 0x00000025ffb17e24 */ /* 0x000fe4000f8e00ff */
[----:B------:R-:W-:-:S01]  /*6510*/  FFMA.FTZ R22, R173, UR37, -R200 ;  /* 0x00000025ad167c23 */ /* 0x000fc200080108c8 */
[----:B------:R-:W-:Y:S01]  /*6520*/  FFMA.FTZ R173, R133, UR37, -R200 ;  /* 0x0000002585ad7c23 */ /* 0x000fe200080108c8 */
[----:B------:R-:W-:-:S01]  /*6530*/  FADD.FTZ R9, -R4, R9 ;  /* 0x0000000904097221 */ /* 0x000fc20000010100 */
[----:B------:R-:W-:Y:S01]  /*6540*/  FFMA.FTZ R133, R4, R177, -8 ;  /* 0xc100000004857423 */ /* 0x000fe200000100b1 */
[----:B------:R-:W-:Y:S01]  /*6550*/  FMUL.FTZ R8, R8, UR37 ;  /* 0x0000002508087c20 */ /* 0x000fe20008410000 */
[--C-:B------:R-:W-:Y:S01]  /*6560*/  FFMA.FTZ R11, R184, UR37, -R200.reuse ;  /* 0x00000025b80b7c23 */ /* 0x100fe200080108c8 */
[----:B------:R-:W-:-:S01]  /*6570*/  FFMA.FTZ R23, R176, UR37, -R200 ;  /* 0x00000025b0177c23 */ /* 0x000fc200080108c8 */
[----:B------:R-:W-:Y:S01]  /*6580*/  FMUL.FTZ R9, R9, UR37 ;  /* 0x0000002509097c20 */ /* 0x000fe20008410000 */
[----:B------:R-:W-:-:S01]  /*6590*/  FFMA.FTZ R176, R186, UR37, -R133 ;  /* 0x00000025bab07c23 */ /* 0x000fc20008010885 */
[----:B------:R-:W-:Y:S01]  /*65a0*/  FFMA.FTZ R10, R185, UR37, -R200 ;  /* 0x00000025b90a7c23 */ /* 0x000fe200080108c8 */
[----:B------:R-:W-:-:S01]  /*65b0*/  FFMA.FTZ R177, R187, UR37, -R133 ;  /* 0x00000025bbb17c23 */ /* 0x000fc20008010885 */
[----:B------:R-:W-:Y:S01]  /*65c0*/  MUFU.EX2 R8, R8 ;  /* 0x0000000800087308 */ /* 0x000fe20000000800 */
[----:B------:R-:W-:-:S01]  /*65d0*/  FFMA.FTZ R20, R169, UR37, -R200 ;  /* 0x00000025a9147c23 */ /* 0x000fc200080108c8 */
[--C-:B------:R-:W-:Y:S01]  /*65e0*/  FFMA.FTZ R12, R188, UR37, -R200.reuse ;  /* 0x00000025bc0c7c23 */ /* 0x100fe200080108c8 */
[----:B------:R-:W-:-:S01]  /*65f0*/  FFMA.FTZ R169, R180, UR37, -R200 ;  /* 0x00000025b4a97c23 */ /* 0x000fc200080108c8 */
[----:B------:R-:W-:Y:S01]  /*6600*/  FFMA.FTZ R180, R190, UR37, -R133 ;  /* 0x00000025beb47c23 */ /* 0x000fe20008010885 */
[----:B------:R-:W-:-:S01]  /*6610*/  FFMA.FTZ R21, R172, UR37, -R200 ;  /* 0x00000025ac157c23 */ /* 0x000fc200080108c8 */
[--C-:B------:R-:W-:Y:S01]  /*6620*/  FFMA.FTZ R13, R189, UR37, -R200.reuse ;  /* 0x00000025bd0d7c23 */ /* 0x100fe200080108c8 */
[----:B------:R-:W-:-:S01]  /*6630*/  FFMA.FTZ R172, R181, UR37, -R200 ;  /* 0x00000025b5ac7c23 */ /* 0x000fc200080108c8 */
[----:B------:R-:W0:Y:S01]  /*6640*/  MUFU.EX2 R11, R11 ;  /* 0x0000000b000b7308 */ /* 0x000e220000000800 */
[----:B------:R-:W-:-:S01]  /*6650*/  FFMA.FTZ R181, R191, UR37, -R133 ;  /* 0x00000025bfb57c23 */ /* 0x000fc20008010885 */
[----:B------:R-:W-:Y:S01]  /*6660*/  FFMA.FTZ R14, R192, UR37, -R200 ;  /* 0x00000025c00e7c23 */ /* 0x000fe200080108c8 */
[----:B------:R-:W-:-:S01]  /*6670*/  FFMA.FTZ R184, R194, UR37, -R133 ;  /* 0x00000025c2b87c23 */ /* 0x000fc20008010885 */
[----:B------:R-:W-:Y:S01]  /*6680*/  FFMA.FTZ R15, R193, UR37, -R200 ;  /* 0x00000025c10f7c23 */ /* 0x000fe200080108c8 */
[----:B------:R-:W-:-:S01]  /*6690*/  FFMA.FTZ R185, R195, UR37, -R133 ;  /* 0x00000025c3b97c23 */ /* 0x000fc20008010885 */
[----:B------:R-:W-:Y:S01]  /*66a0*/  FFMA.FTZ R17, R196, UR37, -R200 ;  /* 0x00000025c4117c23 */ /* 0x000fe200080108c8 */
[----:B------:R-:W-:-:S01]  /*66b0*/  FFMA.FTZ R186, R198, UR37, -R133 ;  /* 0x00000025c6ba7c23 */ /* 0x000fc20008010885 */
[----:B------:R-:W-:Y:S01]  /*66c0*/  MUFU.EX2 R9, R9 ;  /* 0x0000000900097308 */ /* 0x000fe20000000800 */
[----:B------:R-:W-:-:S01]  /*66d0*/  FFMA.FTZ R18, R197, UR37, -R200 ;  /* 0x00000025c5127c23 */ /* 0x000fc200080108c8 */
[--C-:B------:R-:W-:Y:S01]  /*66e0*/  FFMA.FTZ R187, R199, UR37, -R133.reuse ;  /* 0x00000025c7bb7c23 */ /* 0x100fe20008010885 */
[----:B------:R-:W-:-:S01]  /*66f0*/  FFMA.FTZ R170, R170, UR37, -R133 ;  /* 0x00000025aaaa7c23 */ /* 0x000fc20008010885 */
[--C-:B------:R-:W-:Y:S01]  /*6700*/  FFMA.FTZ R171, R171, UR37, -R133.reuse ;  /* 0x00000025abab7c23 */ /* 0x100fe20008010885 */
[----:B------:R-:W-:-:S01]  /*6710*/  FFMA.FTZ R174, R174, UR37, -R133 ;  /* 0x00000025aeae7c23 */ /* 0x000fc20008010885 */
[--C-:B------:R-:W-:Y:S01]  /*6720*/  FFMA.FTZ R175, R175, UR37, -R133.reuse ;  /* 0x00000025afaf7c23 */ /* 0x100fe20008010885 */
[----:B------:R-:W-:-:S01]  /*6730*/  FFMA.FTZ R178, R178, UR37, -R133 ;  /* 0x00000025b2b27c23 */ /* 0x000fc20008010885 */
[----:B------:R-:W1:Y:S01]  /*6740*/  MUFU.EX2 R176, R176 ;  /* 0x000000b000b07308 */ /* 0x000e620000000800 */
[----:B0-----:R-:W-:-:S01]  /*6750*/  FFMA.FTZ R5, R8, R5, R11 ;  /* 0x0000000508057223 */ /* 0x001fc2000001000b */
[--C-:B------:R-:W-:Y:S01]  /*6760*/  FFMA.FTZ R179, R179, UR37, -R133.reuse ;  /* 0x00000025b3b37c23 */ /* 0x100fe20008010885 */
[----:B------:R-:W-:-:S01]  /*6770*/  FFMA.FTZ R182, R182, UR37, -R133 ;  /* 0x00000025b6b67c23 */ /* 0x000fc20008010885 */
[----:B------:R-:W-:Y:S01]  /*6780*/  FFMA.FTZ R183, R183, UR37, -R133 ;  /* 0x00000025b7b77c23 */ /* 0x000fe20008010885 */
[----:B------:R-:W-:-:S01]  /*6790*/  FFMA.FTZ R152, R152, UR37, -R200 ;  /* 0x0000002598987c23 */ /* 0x000fc200080108c8 */
[----:B------:R-:W-:Y:S01]  /*67a0*/  FFMA.FTZ R154, R154, UR37, -R133 ;  /* 0x000000259a9a7c23 */ /* 0x000fe20008010885 */
        /* <DEDUP_REMOVED lines=9> */
[----:B------:R-:W2:Y:S01]  /*6840*/  MUFU.EX2 R177, R177 ;  /* 0x000000b100b17308 */ /* 0x000ea20000000800 */
[----:B-1----:R-:W-:-:S01]  /*6850*/  FFMA.FTZ R6, R9, R6, R176 ;  /* 0x0000000609067223 */ /* 0x002fc200000100b0 */
[----:B------:R-:W-:Y:S01]  /*6860*/  FFMA.FTZ R161, R161, UR37, -R200 ;  /* 0x00000025a1a17c23 */ /* 0x000fe200080108c8 */
[----:B------:R-:W-:-:S01]  /*6870*/  FFMA.FTZ R163, R163, UR37, -R133 ;  /* 0x00000025a3a37c23 */ /* 0x000fc20008010885 */
[----:B------:R-:W-:Y:S01]  /*6880*/  FFMA.FTZ R164, R164, UR37, -R200 ;  /* 0x00000025a4a47c23 */ /* 0x000fe200080108c8 */
[----:B------:R-:W-:-:S01]  /*6890*/  FFMA.FTZ R166, R166, UR37, -R133 ;  /* 0x00000025a6a67c23 */ /* 0x000fc20008010885 */
[----:B------:R-:W-:Y:S01]  /*68a0*/  FFMA.FTZ R165, R165, UR37, -R200 ;  /* 0x00000025a5a57c23 */ /* 0x000fe200080108c8 */
[----:B------:R-:W-:-:S01]  /*68b0*/  FFMA.FTZ R167, R167, UR37, -R133 ;  /* 0x00000025a7a77c23 */ /* 0x000fc20008010885 */
[----:B------:R-:W1:Y:S01]  /*68c0*/  MUFU.EX2 R12, R12 ;  /* 0x0000000c000c7308 */ /* 0x000e620000000800 */
[----:B0-----:R-:W-:-:S01]  /*68d0*/  FADD.FTZ R5, R10, R5 ;  /* 0x000000050a057221 */ /* 0x001fc20000010000 */
[----:B------:R-:W-:Y:S01]  /*68e0*/  FFMA.FTZ R136, R136, UR37, -R200 ;  /* 0x0000002588887c23 */ /* 0x000fe200080108c8 */
[----:B------:R-:W-:-:S01]  /*68f0*/  FFMA.FTZ R138, R138, UR37, -R133 ;  /* 0x000000258a8a7c23 */ /* 0x000fc20008010885 */
[----:B------:R-:W-:Y:S01]  /*6900*/  FFMA.FTZ R137, R137, UR37, -R200 ;  /* 0x0000002589897c23 */ /* 0x000fe200080108c8 */
[----:B------:R-:W-:-:S01]  /*6910*/  FFMA.FTZ R139, R139, UR37, -R133 ;  /* 0x000000258b8b7c23 */ /* 0x000fc20008010885 */
[----:B------:R-:W-:Y:S01]  /*6920*/  FFMA.FTZ R140, R140, UR37, -R200 ;  /* 0x000000258c8c7c23 */ /* 0x000fe200080108c8 */
[----:B------:R-:W-:-:S01]  /*6930*/  FFMA.FTZ R142, R142, UR37, -R133 ;  /* 0x000000258e8e7c23 */ /* 0x000fc20008010885 */
[----:B------:R-:W0:Y:S01]  /*6940*/  MUFU.EX2 R180, R180 ;  /* 0x000000b400b47308 */ /* 0x000e220000000800 */
[----:B--2---:R-:W-:-:S01]  /*6950*/  FADD.FTZ R189, R177, R6 ;  /* 0x00000006b1bd7221 */ /* 0x004fc20000010000 */
[----:B------:R-:W-:Y:S01]  /*6960*/  FFMA.FTZ R141, R141, UR37, -R200 ;  /* 0x000000258d8d7c23 */ /* 0x000fe200080108c8 */
[----:B------:R-:W-:-:S01]  /*6970*/  FFMA.FTZ R143, R143, UR37, -R133 ;  /* 0x000000258f8f7c23 */ /* 0x000fc20008010885 */
[----:B------:R-:W-:Y:S01]  /*6980*/  FFMA.FTZ R144, R144, UR37, -R200 ;  /* 0x0000002590907c23 */ /* 0x000fe200080108c8 */
[----:B------:R-:W-:-:S01]  /*6990*/  FFMA.FTZ R146, R146, UR37, -R133 ;  /* 0x0000002592927c23 */ /* 0x000fc20008010885 */
[----:B------:R-:W-:Y:S01]  /*69a0*/  FFMA.FTZ R145, R145, UR37, -R200 ;  /* 0x0000002591917c23 */ /* 0x000fe200080108c8 */
[----:B------:R-:W-:-:S01]  /*69b0*/  FFMA.FTZ R147, R147, UR37, -R133 ;  /* 0x0000002593937c23 */ /* 0x000fc20008010885 */
[----:B------:R-:W2:Y:S01]  /*69c0*/  MUFU.EX2 R13, R13 ;  /* 0x0000000d000d7308 */ /* 0x000ea20000000800 */
[----:B-1----:R-:W-:-:S01]  /*69d0*/  FADD.FTZ R6, R12, R5 ;  /* 0x000000050c067221 */ /* 0x002fc20000010000 */
        /* <DEDUP_REMOVED lines=12> */
[--C-:B------:R-:W-:Y:S01]  /*6aa0*/  FFMA.FTZ R125, R125, UR37, -R200.reuse ;  /* 0x000000257d7d7c23 */ /* 0x100fe200080108c8 */
[----:B------:R-:W-:-:S01]  /*6ab0*/  FFMA.FTZ R128, R128, UR37, -R200 ;  /* 0x0000002580807c23 */ /* 0x000fc200080108c8 */
[----:B------:R-:W0:Y:S01]  /*6ac0*/  MUFU.EX2 R14, R14 ;  /* 0x0000000e000e7308 */ /* 0x000e220000000800 */
[----:B--2---:R-:W-:-:S01]  /*6ad0*/  FADD.FTZ R5, R13, R6 ;  /* 0x000000060d057221 */ /* 0x004fc20000010000 */
[--C-:B------:R-:W-:Y:S01]  /*6ae0*/  FFMA.FTZ R129, R129, UR37, -R200.reuse ;  /* 0x0000002581817c23 */ /* 0x100fe200080108c8 */
[----:B------:R-:W-:-:S01]  /*6af0*/  FFMA.FTZ R132, R132, UR37, -R200 ;  /* 0x0000002584847c23 */ /* 0x000fc200080108c8 */
[----:B------:R-:W-:-:S04]  /*6b00*/  FFMA.FTZ R134, R134, UR37, -R133 ;  /* 0x0000002586867c23 */ /* 0x000fc80008010885 */
[----:B------:R-:W2:Y:S01]  /*6b10*/  MUFU.EX2 R184, R184 ;  /* 0x000000b800b87308 */ /* 0x000ea20000000800 */
[----:B-1----:R-:W-:-:S07]  /*6b20*/  FADD.FTZ R189, R181, R188 ;  /* 0x000000bcb5bd7221 */ /* 0x002fce0000010000 */
[----:B------:R-:W1:Y:S01]  /*6b30*/  MUFU.EX2 R15, R15 ;  /* 0x0000000f000f7308 */ /* 0x000e620000000800 */
[----:B0-----:R-:W-:-:S07]  /*6b40*/  FADD.FTZ R6, R14, R5 ;  /* 0x000000050e067221 */ /* 0x001fce0000010000 */
[----:B------:R-:W0:Y:S01]  /*6b50*/  MUFU.EX2 R185, R185 ;  /* 0x000000b900b97308 */ /* 0x000e220000000800 */
[----:B--2---:R-:W-:-:S07]  /*6b60*/  FADD.FTZ R188, R184, R189 ;  /* 0x000000bdb8bc7221 */ /* 0x004fce0000010000 */
        /* <DEDUP_REMOVED lines=79> */
[----:B-1----:R-:W-:-:S01]  /*7060*/  FADD.FTZ R188, R138, R189 ;  /* 0x000000bd8abc7221 */ /* 0x002fc20000010000 */
[--C-:B------:R-:W-:Y:S01]  /*7070*/  FFMA.FTZ R189, R127, UR37, -R133.reuse ;  /* 0x000000257fbd7c23 */ /* 0x100fe20008010885 */
[----:B------:R-:W-:-:S05]  /*7080*/  FFMA.FTZ R127, R130, UR37, -R133 ;  /* 0x00000025827f7c23 */ /* 0x000fca0008010885 */
        /* <DEDUP_REMOVED lines=19> */
[----:B0-----:R-:W-:-:S01]  /*71c0*/  FADD.FTZ R191, R147, R130 ;  /* 0x0000008293bf7221 */ /* 0x001fc20000010000 */
[--C-:B------:R-:W-:Y:S01]  /*71d0*/  FFMA.FTZ R130, R131, UR37, -R133.reuse ;  /* 0x0000002583827c23 */ /* 0x100fe20008010885 */
[----:B------:R-:W-:-:S05]  /*71e0*/  FFMA.FTZ R133, R135, UR37, -R133 ;  /* 0x0000002587857c23 */ /* 0x000fca0008010885 */
        /* <DEDUP_REMOVED lines=36> */
[----:B--2---:R-:W-:-:S03]  /*7430*/  FADD.FTZ R5, R173, R6 ;  /* 0x00000006ad057221 */ /* 0x004fc60000010000 */
[----:B-1----:R-:W-:Y:S01]  /*7440*/  FADD.FTZ R6, R133, R131 ;  /* 0x0000008385067221 */ /* 0x002fe20000010000 */
[----:B------:R-:W-:Y:S06]  /*7450*/  @!P0 BRA `(.L_x_28) ;  /* 0x0000000000048947 */ /* 0x000fec0003800000 */
[----:B------:R-:W-:Y:S01]  /*7460*/  BPT.TRAP 0x1 ;  /* 0x000000040000795c */ /* 0x000fe20000300000 */
.L_x_28:
[----:B------:R-:W-:Y:S01]  /*7470*/  UISETP.GT.AND UP0, UPT, UR58, UR38, UPT ;  /* 0x000000263a00728c */ /* 0x000fe2000bf04270 */
[----:B------:R-:W-:Y:S01]  /*7480*/  F2FP.SATFINITE.E4M3.F32.PACK_AB_MERGE_C R12, R13, R12, RZ ;  /* 0x0000000c0d0c723e */ /* 0x000fe200048070ff */
[----:B------:R-:W-:Y:S01]  /*7490*/  ULEA UR4, UR53, UR36, 0x3 ;  /* 0x0000002435047291 */ /* 0x000fe2000f8e183f */
[----:B------:R-:W-:Y:S01]  /*74a0*/  F2FP.SATFINITE.E4M3.F32.PACK_AB_MERGE_C R180, R181, R180, RZ ;  /* 0x000000b4b5b4723e */ /* 0x000fe200048070ff */
[----:B------:R-:W-:Y:S01]  /*74b0*/  UIADD3 UR58, UR58, -0x1, URZ ;  /* 0xffffffff3a3a7890 */ /* 0x000fe2000fffe03f */
[----:B------:R-:W-:Y:S01]  /*74c0*/  F2FP.SATFINITE.E4M3.F32.PACK_AB_MERGE_C R17, R18, R17, RZ ;  /* 0x000000111211723e */ /* 0x000fe200048070ff */
[----:B------:R-:W-:Y:S01]  /*74d0*/  UIADD3 UR4, UR4, 0x33460, URZ ;  /* 0x0003346004047890 */ /* 0x000fe2000fffe03f */
[----:B------:R-:W-:Y:S01]  /*74e0*/  PLOP3.LUT P1, PT, PT, PT, UP0, 0x80, 0x0 ;  /* 0x000000000000781c */ /* 0x000fe20003f2f008 */
[----:B------:R-:W-:Y:S01]  /*74f0*/  UMOV UR60, UR55 ;  /* 0x00000037003c7c82 */ /* 0x000fe20008000000 */
[----:B------:R-:W-:Y:S01]  /*7500*/  F2FP.SATFINITE.E4M3.F32.PACK_AB_MERGE_C R186, R187, R186, RZ ;  /* 0x000000babbba723e */ /* 0x000fe200048070ff */
[----:B------:R-:W-:Y:S01]  /*7510*/  UPRMT UR4, UR54, 0x654, UR4 ;  /* 0x0000065436047896 */ /* 0x000fe20008000004 */
[----:B------:R-:W-:Y:S01]  /*7520*/  F2FP.SATFINITE.E4M3.F32.PACK_AB_MERGE_C R21, R22, R21, RZ ;  /* 0x000000151615723e */ /* 0x000fe200048070ff */
[----:B------:R-:W-:Y:S01]  /*7530*/  FMUL.FTZ R24, R24, R8 ;  /* 0x0000000818187220 */ /* 0x000fe20000410000 */
[----:B------:R-:W-:Y:S01]  /*7540*/  F2FP.SATFINITE.E4M3.F32.PACK_AB_MERGE_C R174, R175, R174, RZ ;  /* 0x000000aeafae723e */ /* 0x000fe200048070ff */
[-C--:B------:R-:W-:Y:S01]  /*7550*/  FMUL.FTZ R25, R25, R8.reuse ;  /* 0x0000000819197220 */ /* 0x080fe20000410000 */
[----:B------:R-:W-:Y:S01]  /*7560*/  F2FP.SATFINITE.E4M3.F32.PACK_AB_MERGE_C R169, R172, R169, RZ ;  /* 0x000000a9aca9723e */ /* 0x000fe200048070ff */
[----:B------:R-:W-:Y:S01]  /*7570*/  FMUL.FTZ R28, R28, R8 ;  /* 0x000000081c1c7220 */ /* 0x000fe20000410000 */
[----:B------:R-:W-:Y:S01]  /*7580*/  F2FP.SATFINITE.E4M3.F32.PACK_AB_MERGE_C R182, R183, R182, RZ ;  /* 0x000000b6b7b6723e */ /* 0x000fe200048070ff */
[----:B------:R-:W-:Y:S01]  /*7590*/  FMUL.FTZ R29, R29, R8 ;  /* 0x000000081d1d7220 */ /* 0x000fe20000410000 */
[----:B------:R-:W-:Y:S01]  /*75a0*/  F2FP.SATFINITE.E4M3.F32.PACK_AB_MERGE_C R156, R157, R156, RZ ;  /* 0x0000009c9d9c723e */ /* 0x000fe200048070ff */
[----:B------:R-:W-:Y:S01]  /*75b0*/  SYNCS.ARRIVE.TRANS64.RED.A1T0 RZ, [UR4], RZ ;  /* 0x000000ffffff79a7 */ /* 0x000fe20008100404 */
[----:B------:R-:W-:Y:S01]  /*75c0*/  F2FP.SATFINITE.E4M3.F32.PACK_AB_MERGE_C R158, R159, R158, RZ ;  /* 0x0000009e9f9e723e */ /* 0x000fe200048070ff */
[----:B------:R-:W-:Y:S01]  /*75d0*/  FMUL.FTZ R32, R32, R8 ;  /* 0x0000000820207220 */ /* 0x000fe20000410000 */
        /* <DEDUP_REMOVED lines=19> */
[-C--:B------:R-:W-:Y:S01]  /*7710*/  FMUL.FTZ R52, R52, R8.reuse ;  /* 0x0000000834347220 */ /* 0x080fe20000410000 */
[----:B------:R-:W-:Y:S01]  /*7720*/  R2UR UR53, R0 ;  /* 0x00000000003572ca */ /* 0x000fe200000e0000 */
[-C--:B------:R-:W-:Y:S01]  /*7730*/  FMUL.FTZ R53, R53, R8.reuse ;  /* 0x0000000835357220 */ /* 0x080fe20000410000 */
        /* <DEDUP_REMOVED lines=31> */
[----:B------:R-:W-:Y:S01]  /*7930*/  FMUL.FTZ R117, R117, R8 ;  /* 0x0000000875757220 */ /* 0x000fe20000410000 */
        /* <DEDUP_REMOVED lines=48> */
[----:B------:R-:W-:Y:S01]  /*7c40*/  F2FP.SATFINITE.E4M3.F32.PACK_AB_MERGE_C R200, R10, R11, R12 ;  /* 0x0000000b0ac8723e */ /* 0x000fe2000480700c */
[----:B------:R-:W-:Y:S01]  /*7c50*/  IMAD.MOV.U32 R9, RZ, RZ, R4 ;  /* 0x000000ffff097224 */ /* 0x000fe200078e0004 */
[----:B------:R-:W-:Y:S01]  /*7c60*/  F2FP.SATFINITE.E4M3.F32.PACK_AB_MERGE_C R201, R177, R176, R180 ;  /* 0x000000b0b1c9723e */ /* 0x000fe200048070b4 */
[----:B------:R-:W-:Y:S01]  /*7c70*/  IMAD.MOV.U32 R8, RZ, RZ, R7 ;  /* 0x000000ffff087224 */ /* 0x000fe200078e0007 */
[----:B------:R-:W-:-:S02]  /*7c80*/  F2FP.SATFINITE.E4M3.F32.PACK_AB_MERGE_C R202, R15, R14, R17 ;  /* 0x0000000e0fca723e */ /* 0x000fc40004807011 */
[----:B------:R-:W-:Y:S02]  /*7c90*/  F2FP.SATFINITE.E4M3.F32.PACK_AB_MERGE_C R203, R185, R184, R186 ;  /* 0x000000b8b9cb723e */ /* 0x000fe400048070ba */
[----:B------:R-:W-:Y:S02]  /*7ca0*/  F2FP.SATFINITE.E4M3.F32.PACK_AB_MERGE_C R204, R20, R19, R21 ;  /* 0x0000001314cc723e */ /* 0x000fe40004807015 */
[----:B------:R-:W-:Y:S02]  /*7cb0*/  F2FP.SATFINITE.E4M3.F32.PACK_AB_MERGE_C R205, R171, R170, R174 ;  /* 0x000000aaabcd723e */ /* 0x000fe400048070ae */
[----:B------:R-:W-:Y:S02]  /*7cc0*/  F2FP.SATFINITE.E4M3.F32.PACK_AB_MERGE_C R206, R168, R23, R169 ;  /* 0x00000017a8ce723e */ /* 0x000fe400048070a9 */
[----:B------:R-:W-:Y:S02]  /*7cd0*/  F2FP.SATFINITE.E4M3.F32.PACK_AB_MERGE_C R207, R179, R178, R182 ;  /* 0x000000b2b3cf723e */ /* 0x000fe400048070b6 */
        /* <DEDUP_REMOVED lines=11> */
[----:B------:R-:W-:Y:S01]  /*7d90*/  F2FP.SATFINITE.E4M3.F32.PACK_AB_MERGE_C R219, R130, R127, R13 ;  /* 0x0000007f82db723e */ /* 0x000fe2000480700d */
[----:B------:R-:W-:Y:S06]  /*7da0*/  @P1 BRA `(.L_x_29) ;  /* 0xffffffd000341947 */ /* 0x000fec000383ffff */
.L_x_18:
[----:B------:R-:W-:Y:S06]  /*7db0*/  BAR.ARV 0x8, 0x180 ;  /* 0x0206000000007b1d */ /* 0x000fec0000002000 */
[----:B------:R-:W-:Y:S05]  /*7dc0*/  @!P0 BRA `(.L_x_30) ;  /* 0x0000000000048947 */ /* 0x000fea0003800000 */
[----:B------:R-:W-:Y:S01]  /*7dd0*/  BPT.TRAP 0x1 ;  /* 0x000000040000795c */ /* 0x000fe20000300000 */
.L_x_30:
[----:B------:R-:W-:Y:S01]  /*7de0*/  R2UR UR9, R0 ;  /* 0x00000000000972ca */ /* 0x000fe200000e0000 */
[----:B------:R-:W-:-:S05]  /*7df0*/  IMAD.U32 R2, RZ, RZ, UR55 ;  /* 0x00000037ff027e24 */ /* 0x000fca000f8e00ff */
[----:B------:R-:W-:-:S07]  /*7e00*/  SHF.L.U32 R2, R2, 0x1f, RZ ;  /* 0x0000001f02027819 */ /* 0x000fce00000006ff */
[----:B------:R-:W-:-:S09]  /*7e10*/  ULEA UR9, UR9, UR36, 0x3 ;  /* 0x0000002409097291 */ /* 0x000fd2000f8e183f */
[----:B------:R0:W1:Y:S01]  /*7e20*/  SYNCS.PHASECHK.TRANS64.TRYWAIT P1, [UR9+0x33450], R2 ;  /* 0x03345002ff0075a7 */ /* 0x0000620008020149 */
[----:B------:R-:W-:Y:S05]  /*7e30*/  @!P0 BRA `(.L_x_31) ;  /* 0x0000000000048947 */ /* 0x000fea0003800000 */
[----:B------:R-:W-:Y:S01]  /*7e40*/  BPT.TRAP 0x1 ;  /* 0x000000040000795c */ /* 0x000fe20000300000 */
.L_x_31:
[----:B-1----:R-:W-:Y:S05]  /*7e50*/  @P1 BRA `(.L_x_32) ;  /* 0x0000000000081947 */ /* 0x002fea0003800000 */
[----:B------:R-:W1:Y:S02]  /*7e60*/  SYNCS.PHASECHK.TRANS64.TRYWAIT P1, [UR9+0x33450], R2 ;  /* 0x03345002ff0075a7 */ /* 0x000e640008020149 */
[----:B-1----:R-:W-:Y:S05]  /*7e70*/  @!P1 BRA `(.L_x_33) ;  /* 0x0000008c00289947 */ /* 0x002fea0003800000 */
.L_x_32:
[----:B------:R-:W-:Y:S01]  /*7e80*/  UIADD3 UR36, UR36, 0x200, URZ ;  /* 0x0000020024247890 */ /* 0x000fe2000fffe03f */
[----:B------:R-:W-:Y:S01]  /*7e90*/  R2UR UR4, R0 ;  /* 0x00000000000472ca */ /* 0x000fe200000e0000 */
[----:B------:R-:W-:Y:S01]  /*7ea0*/  WARPGROUP.ARRIVE ;  /* 0x00000000000079c5 */ /* 0x000fe20000000000 */
[----:B------:R-:W-:Y:S01]  /*7eb0*/  UMOV UR7, 0xc0000010 ;  /* 0xc000001000077882 */ /* 0x000fe20000000000 */
[----:B------:R-:W-:Y:S01]  /*7ec0*/  USHF.R.U32.HI UR36, URZ, 0x4, UR36 ;  /* 0x000000043f247899 */ /* 0x000fe20008011624 */
[----:B------:R-:W-:Y:S01]  /*7ed0*/  IMAD.MOV.U32 R8, RZ, RZ, 0x3f800000 ;  /* 0x3f800000ff087424 */ /* 0x000fe200078e00ff */
[----:B------:R-:W-:Y:S02]  /*7ee0*/  ULDC.64 UR10, c[0x0][0x9a0] ;  /* 0x00026800000a7ab9 */ /* 0x000fe40000000a00 */
[----:B------:R-:W-:Y:S02]  /*7ef0*/  ULOP3.LUT UR36, UR36, 0x3fff, URZ, 0xc0, !UPT ;  /* 0x00003fff24247892 */ /* 0x000fe4000f8ec03f */
[----:B------:R-:W-:-:S02]  /*7f00*/  UISETP.NE.U32.AND UP0, UPT, UR10, URZ, UPT ;  /* 0x0000003f0a00728c */ /* 0x000fc4000bf05070 */
[----:B------:R-:W-:Y:S02]  /*7f10*/  ULOP3.LUT UR8, UR36, 0x10000, URZ, 0xfc, !UPT ;  /* 0x0001000024087892 */ /* 0x000fe4000f8efc3f */
[----:B------:R-:W-:Y:S02]  /*7f20*/  UISETP.NE.AND.EX UP0, UPT, UR11, URZ, UPT, UP0 ;  /* 0x0000003f0b00728c */ /* 0x000fe4000bf05300 */
[----:B------:R-:W-:-:S04]  /*7f30*/  UIMAD UR8, UR4, 0x780, UR8 ;  /* 0x00000780040878a4 */ /* 0x000fc8000f8e0208 */
[----:B------:R-:W-:Y:S01]  /*7f40*/  UIADD3 UR4, UR8, 0x180, URZ ;  /* 0x0000018008047890 */ /* 0x000fe2000fffe03f */
[----:B------:R-:W-:Y:S02]  /*7f50*/  PLOP3.LUT P1, PT, PT, PT, UP0, 0x80, 0x0 ;  /* 0x000000000000781c */ /* 0x000fe40003f2f008 */
[----:B------:R-:W-:-:S06]  /*7f60*/  UMOV UR6, UR8 ;  /* 0x0000000800067c82 */ /* 0x000fcc0008000000 */
[----:B------:R-:W-:Y:S01]  /*7f70*/  QGMMA.64x192x32.F32.E4M3.E4M3 R24, R200, gdesc[UR4], R24, gsb0 ;  /* 0x02e00004c8187df3 */ /* 0x000fe20008000818 */
[----:B------:R-:W-:Y:S01]  /*7f80*/  UMOV UR7, 0xc0000010 ;  /* 0xc000001000077882 */ /* 0x000fe20000000000 */
[----:B------:R-:W-:Y:S01]  /*7f90*/  UMOV UR6, UR4 ;  /* 0x0000000400067c82 */ /* 0x000fe20008000000 */
[----:B------:R-:W-:Y:S01]  /*7fa0*/  UIADD3 UR4, UR8, 0x300, URZ ;  /* 0x0000030008047890 */ /* 0x000fe2000fffe03f */
[----:B------:R-:W-:Y:S01]  /*7fb0*/  @UP0 ULDC.64 UR12, c[0x0][0x9c8] ;  /* 0x00027200000c0ab9 */ /* 0x000fe20000000a00 */
[----:B------:R-:W-:Y:S02]  /*7fc0*/  WARPGROUP.DEPBAR.LE gsb0, 0x0 ;  /* 0x00008000000079c5 */ /* 0x000fe40000010000 */
[----:B------:R-:W-:-:S13]  /*7fd0*/  WARPGROUP.ARRIVE ;  /* 0x00000000000079c5 */ /* 0x000fda0000000000 */
[----:B------:R-:W-:Y:S01]  /*7fe0*/  QGMMA.64x192x32.F32.E4M3.E4M3 R24, R204, gdesc[UR4], R24, gsb0 ;  /* 0x02e00004cc187df3 */ /* 0x000fe20008000818 */
[----:B------:R-:W-:Y:S01]  /*7ff0*/  UMOV UR6, UR4 ;  /* 0x0000000400067c82 */ /* 0x000fe20008000000 */
[----:B------:R-:W-:Y:S01]  /*8000*/  UMOV UR7, 0xc0000010 ;  /* 0xc000001000077882 */ /* 0x000fe20000000000 */
[----:B------:R-:W-:Y:S01]  /*8010*/  @UP0 UIMAD.WIDE.U32 UR4, UR49, UR12, URZ ;  /* 0x0000000c310402a5 */ /* 0x000fe2000f8e003f */
[----:B------:R-:W-:Y:S02]  /*8020*/  WARPGROUP.DEPBAR.LE gsb0, 0x0 ;  /* 0x00008000000079c5 */ /* 0x000fe40000010000 */
[----:B------:R-:W-:-:S14]  /*8030*/  WARPGROUP.ARRIVE ;  /* 0x00000000000079c5 */ /* 0x000fdc0000000000 */
[----:B------:R-:W-:Y:S01]  /*8040*/  QGMMA.64x192x32.F32.E4M3.E4M3 R24, R208, gdesc[UR4], R24, gsb0 ;  /* 0x02e00004d0187df3 */ /* 0x000fe20008000818 */
[----:B------:R-:W-:Y:S02]  /*8050*/  @UP0 UIMAD UR6, UR39, UR12, URZ ;  /* 0x0000000c270602a4 */ /* 0x000fe4000f8e023f */
[----:B------:R-:W-:Y:S02]  /*8060*/  @UP0 USHF.R.S32.HI UR7, URZ, 0x1f, UR51 ;  /* 0x0000001f3f070899 */ /* 0x000fe40008011433 */
[----:B------:R-:W-:-:S03]  /*8070*/  @UP0 UIMAD UR6, UR49, UR13, UR6 ;  /* 0x0000000d310602a4 */ /* 0x000fc6000f8e0206 */
[----:B------:R-:W-:Y:S01]  /*8080*/  @UP0 ULDC.64 UR12, c[0x0][0x9d0] ;  /* 0x00027400000c0ab9 */ /* 0x000fe20000000a00 */
[----:B------:R-:W-:Y:S02]  /*8090*/  @UP0 UIADD3 UR5, UR5, UR6, URZ ;  /* 0x0000000605050290 */ /* 0x000fe4000fffe03f */
[----:B------:R-:W-:Y:S02]  /*80a0*/  @UP0 UIMAD UR6, UR7, UR12, URZ ;  /* 0x0000000c070602a4 */ /* 0x000fe4000f8e023f */
[----:B------:R-:W-:Y:S02]  /*80b0*/  @UP0 UIMAD.WIDE.U32 UR4, UR51, UR12, UR4 ;  /* 0x0000000c330402a5 */ /* 0x000fe4000f8e0004 */
[----:B------:R-:W-:-:S04]  /*80c0*/  @UP0 UIMAD UR6, UR51, UR13, UR6 ;  /* 0x0000000d330602a4 */ /* 0x000fc8000f8e0206 */
[----:B------:R-:W-:Y:S02]  /*80d0*/  @UP0 UIADD3 UR5, UR5, UR6, URZ ;  /* 0x0000000605050290 */ /* 0x000fe4000fffe03f */
[----:B------:R-:W-:-:S04]  /*80e0*/  @UP0 ULEA UR6, UP1, UR4, UR10, 0x2 ;  /* 0x0000000a04060291 */ /* 0x000fc8000f82103f */
[----:B------:R-:W-:Y:S02]  /*80f0*/  @UP0 ULEA.HI.X UR7, UR4, UR11, UR5, 0x2, UP1 ;  /* 0x0000000b04070291 */ /* 0x000fe400088f1405 */
[----:B01----:R-:W-:-:S04]  /*8100*/  IMAD.U32 R2, RZ, RZ, UR6 ;  /* 0x00000006ff027e24 */ /* 0x003fc8000f8e00ff */
[----:B------:R-:W-:-:S05]  /*8110*/  IMAD.U32 R3, RZ, RZ, UR7 ;  /* 0x00000007ff037e24 */ /* 0x000fca000f8e00ff */
[----:B------:R0:W2:Y:S01]  /*8120*/  @P1 LDG.E R8, desc[UR56][R2.64] ;  /* 0x0000003802081981 */ /* 0x0000a2000c1e1900 */
[----:B------:R-:W-:Y:S01]  /*8130*/  UIADD3 UR4, UR8, 0x480, URZ ;  /* 0x0000048008047890 */ /* 0x000fe2000fffe03f */
[----:B------:R-:W-:-:S06]  /*8140*/  UMOV UR7, 0xc0000010 ;  /* 0xc000001000077882 */ /* 0x000fcc0000000000 */
[----:B------:R-:W-:Y:S01]  /*8150*/  UMOV UR6, UR4 ;  /* 0x0000000400067c82 */ /* 0x000fe20008000000 */
[----:B------:R-:W-:Y:S01]  /*8160*/  UIADD3 UR8, UR8, 0x600, URZ ;  /* 0x0000060008087890 */ /* 0x000fe2000fffe03f */
[----:B------:R-:W-:Y:S02]  /*8170*/  WARPGROUP.DEPBAR.LE gsb0, 0x0 ;  /* 0x00008000000079c5 */ /* 0x000fe40000010000 */
[----:B------:R-:W-:-:S06]  /*8180*/  WARPGROUP.ARRIVE ;  /* 0x00000000000079c5 */ /* 0x000fcc0000000000 */
[----:B------:R-:W-:Y:S01]  /*8190*/  QGMMA.64x192x32.F32.E4M3.E4M3 R24, R212, gdesc[UR4], R24, gsb0 ;  /* 0x02e00004d4187df3 */ /* 0x000fe20008000818 */
[----:B------:R-:W-:Y:S01]  /*81a0*/  UMOV UR6, UR8 ;  /* 0x0000000800067c82 */ /* 0x000fe20008000000 */
[----:B------:R-:W-:Y:S01]  /*81b0*/  UMOV UR7, 0xc0000010 ;  /* 0xc000001000077882 */ /* 0x000fe20000000000 */
[----:B------:R-:W1:Y:S04]  /*81c0*/  SHFL.BFLY PT, R0, R5, 0x2, 0x1f ;  /* 0x0c401f0005007f89 */ /* 0x000e6800000e0000 */
[----:B------:R-:W3:Y:S01]  /*81d0*/  SHFL.BFLY PT, R11, R6, 0x2, 0x1f ;  /* 0x0c401f00060b7f89 */ /* 0x000ee200000e0000 */
[----:B-1----:R-:W-:Y:S01]  /*81e0*/  FADD.FTZ R0, R0, R5 ;  /* 0x0000000500007221 */ /* 0x002fe20000010000 */
[----:B---3--:R-:W-:-:S04]  /*81f0*/  FADD.FTZ R11, R11, R6 ;  /* 0x000000060b0b7221 */ /* 0x008fc80000010000 */
[----:B------:R-:W1:Y:S04]  /*8200*/  SHFL.BFLY PT, R9, R0, 0x1, 0x1f ;  /* 0x0c201f0000097f89 */ /* 0x000e6800000e0000 */
[----:B0-----:R-:W0:Y:S01]  /*8210*/  SHFL.BFLY PT, R2, R11, 0x1, 0x1f ;  /* 0x0c201f000b027f89 */ /* 0x001e2200000e0000 */
[----:B------:R-:W-:Y:S02]  /*8220*/  IMAD.MOV.U32 R3, RZ, RZ, RZ ;  /* 0x000000ffff037224 */ /* 0x000fe400078e00ff */
[----:B-1----:R-:W-:Y:S01]  /*8230*/  FADD.FTZ R12, R0, R9 ;  /* 0x00000009000c7221 */ /* 0x002fe20000010000 */
[----:B0-----:R-:W-:-:S04]  /*8240*/  FADD.FTZ R13, R11, R2 ;  /* 0x000000020b0d7221 */ /* 0x001fc80000010000 */
[C---:B------:R-:W-:Y:S01]  /*8250*/  FSETP.NE.FTZ.AND P1, PT, R12.reuse, RZ, PT ;  /* 0x000000ff0c00720b */ /* 0x040fe20003f35000 */
[----:B------:R-:W-:Y:S01]  /*8260*/  FMUL.FTZ R14, R12, 0.00390625 ;  /* 0x3b8000000c0e7820 */ /* 0x000fe20000410000 */
[----:B------:R-:W-:-:S04]  /*8270*/  FMUL.FTZ R10, R13, 0.00390625 ;  /* 0x3b8000000d0a7820 */ /* 0x000fc80000410000 */
[----:B------:R-:W-:Y:S02]  /*8280*/  FSETP.NE.FTZ.AND P2, PT, R14, RZ, PT ;  /* 0x000000ff0e00720b */ /* 0x000fe40003f55000 */
[----:B------:R-:W-:-:S05]  /*8290*/  FSETP.NE.FTZ.AND P3, PT, R10, RZ, PT ;  /* 0x000000ff0a00720b */ /* 0x000fca0003f75000 */
[----:B------:R-:W-:Y:S01]  /*82a0*/  @P1 MUFU.RCP R3, R12 ;  /* 0x0000000c00031308 */ /* 0x000fe20000001000 */
[----:B------:R-:W-:Y:S01]  /*82b0*/  FSETP.NE.FTZ.AND P1, PT, R13, RZ, PT ;  /* 0x000000ff0d00720b */ /* 0x000fe20003f35000 */
[----:B------:R-:W-:-:S06]  /*82c0*/  IMAD.MOV.U32 R9, RZ, RZ, RZ ;  /* 0x000000ffff097224 */ /* 0x000fcc00078e00ff */
[----:B------:R-:W0:Y:S01]  /*82d0*/  @P2 MUFU.LG2 R5, R14 ;  /* 0x0000000e00052308 */ /* 0x000e220000000c00 */
[----:B------:R-:W-:Y:S02]  /*82e0*/  WARPGROUP.DEPBAR.LE gsb0, 0x0 ;  /* 0x00008000000079c5 */ /* 0x000fe40000010000 */
[----:B------:R-:W-:-:S06]  /*82f0*/  WARPGROUP.ARRIVE ;  /* 0x00000000000079c5 */ /* 0x000fcc0000000000 */
[----:B------:R-:W-:Y:S01]  /*8300*/  QGMMA.64x192x32.F32.E4M3.E4M3 R24, R216, gdesc[UR4], R24, gsb0 ;  /* 0x02e00004d8187df3 */ /* 0x000fe20008000818 */
[----:B------:R-:W1:Y:S08]  /*8310*/  @P3 MUFU.LG2 R10, R10 ;  /* 0x0000000a000a3308 */ /* 0x000e700000000c00 */
[----:B------:R-:W3:Y:S01]  /*8320*/  @P1 MUFU.RCP R9, R13 ;  /* 0x0000000d00091308 */ /* 0x000ee20000001000 */
[----:B------:R-:W-:-:S02]  /*8330*/  IMAD.U32 R11, RZ, RZ, UR37 ;  /* 0x00000025ff0b7e24 */ /* 0x000fc4000f8e00ff */
[----:B------:R-:W-:Y:S02]  /*8340*/  IMAD.U32 R6, RZ, RZ, UR37 ;  /* 0x00000025ff067e24 */ /* 0x000fe4000f8e00ff */
[----:B0-----:R-:W-:Y:S01]  /*8350*/  @P2 FMUL.FTZ R5, R5, 0.69314718246459960938 ;  /* 0x3f31721805052820 */ /* 0x001fe20000410000 */
[----:B------:R-:W-:Y:S01]  /*8360*/  @P3 FMUL.FTZ R12, R11, 0.69314718246459960938 ;  /* 0x3f3172180b0c3820 */ /* 0x000fe20000410000 */
[----:B------:R-:W-:Y:S01]  /*8370*/  @P2 FMUL.FTZ R6, R6, 0.69314718246459960938 ;  /* 0x3f31721806062820 */ /* 0x000fe20000410000 */
[----:B-1----:R-:W-:Y:S01]  /*8380*/  @P3 FMUL.FTZ R11, R10, 0.69314718246459960938 ;  /* 0x3f3172180a0b3820 */ /* 0x002fe20000410000 */
[----:B------:R-:W-:Y:S02]  /*8390*/  IMAD.MOV.U32 R2, RZ, RZ, -0x800000 ;  /* 0xff800000ff027424 */ /* 0x000fe400078e00ff */
[----:B--2---:R-:W-:Y:S01]  /*83a0*/  FMUL.FTZ R3, R3, R8 ;  /* 0x0000000803037220 */ /* 0x004fe20000410000 */
[----:B------:R-:W-:Y:S02]  /*83b0*/  IMAD.MOV.U32 R0, RZ, RZ, -0x800000 ;  /* 0xff800000ff007424 */ /* 0x000fe400078e00ff */
[----:B------:R-:W-:Y:S01]  /*83c0*/  @P2 FFMA.FTZ R2, R6, R7, R5 ;  /* 0x0000000706022223 */ /* 0x000fe20000010005 */
[----:B------:R-:W-:Y:S01]  /*83d0*/  @P3 FFMA.FTZ R0, R12, R4, R11 ;  /* 0x000000040c003223 */ /* 0x000fe2000001000b */
[----:B---3--:R-:W-:Y:S01]  /*83e0*/  FMUL.FTZ R8, R9, R8 ;  /* 0x0000000809087220 */ /* 0x008fe20000410000 */
[----:B------:R-:W-:-:S02]  /*83f0*/  WARPGROUP.DEPBAR.LE gsb0, 0x0 ;  /* 0x00008000000079c5 */ /* 0x000fc40000010000 */
[----:B------:R-:W-:Y:S05]  /*8400*/  @!P0 BRA `(.L_x_34) ;  /* 0x0000000000048947 */ /* 0x000fea0003800000 */
[----:B------:R-:W-:Y:S01]  /*8410*/  BPT.TRAP 0x1 ;  /* 0x000000040000795c */ /* 0x000fe20000300000 */
.L_x_34:
[----:B------:R-:W-:Y:S01]  /*8420*/  UIADD3 UR4, UR9, 0x33460, URZ ;  /* 0x0003346009047890 */ /* 0x000fe2000fffe03f */
[-C--:B------:R-:W-:Y:S01]  /*8430*/  FMUL.FTZ R11, R40, R3.reuse ;  /* 0x00000003280b7220 */ /* 0x080fe20000410000 */
[-C--:B------:R-:W-:Y:S01]  /*8440*/  FMUL.FTZ R15, R48, R3.reuse ;  /* 0x00000003300f7220 */ /* 0x080fe20000410000 */
[-C--:B------:R-:W-:Y:S01]  /*8450*/  FMUL.FTZ R9, R24, R3.reuse ;  /* 0x0000000318097220 */ /* 0x080fe20000410000 */
[----:B------:R-:W-:Y:S01]  /*8460*/  UPRMT UR4, UR54, 0x654, UR4 ;  /* 0x0000065436047896 */ /* 0x000fe20008000004 */
        /* <DEDUP_REMOVED lines=8> */
[----:B------:R-:W-:Y:S01]  /*84f0*/  SYNCS.ARRIVE.TRANS64.RED.A1T0 RZ, [UR4], RZ ;  /* 0x000000ffffff79a7 */ /* 0x000fe20008100404 */
        /* <DEDUP_REMOVED lines=79> */
[----:B------:R-:W-:Y:S01]  /*89f0*/  PLOP3.LUT P0, PT, PT, PT, PT, 0x8, 0x0 ;  /* 0x000000000000781c */ /* 0x000fe20003f0e170 */
[-C--:B------:R-:W-:Y:S01]  /*8a00*/  FMUL.FTZ R51, R102, R8.reuse ;  /* 0x0000000866337220 */ /* 0x080fe20000410000 */
[-C--:B------:R-:W-:Y:S01]  /*8a10*/  FMUL.FTZ R99, R99, R8.reuse ;  /* 0x0000000863637220 */ /* 0x080fe20000410000 */
[-C--:B------:R-:W-:Y:S01]  /*8a20*/  FMUL.FTZ R110, R110, R8.reuse ;  /* 0x000000086e6e7220 */ /* 0x080fe20000410000 */
[-C--:B------:R-:W-:Y:S01]  /*8a30*/  FMUL.FTZ R116, R107, R8.reuse ;  /* 0x000000086b747220 */ /* 0x080fe20000410000 */
[-C--:B------:R-:W-:Y:S01]  /*8a40*/  FMUL.FTZ R118, R118, R8.reuse ;  /* 0x0000000876767220 */ /* 0x080fe20000410000 */
[----:B------:R-:W-:-:S07]  /*8a50*/  FMUL.FTZ R115, R115, R8 ;  /* 0x0000000873737220 */ /* 0x000fce0000410000 */
.L_x_10:
[----:B------:R-:W-:Y:S05]  /*8a60*/  @P0 BRA `(.L_x_35) ;  /* 0x0000002c006c0947 */ /* 0x000fea0003800000 */
[----:B------:R-:W0:Y:S01]  /*8a70*/  S2R R67, SR_TID.X ;  /* 0x0000000000437919 */ /* 0x000e220000002100 */
[----:B------:R-:W-:Y:S01]  /*8a80*/  ULDC.64 UR4, c[0x4][0x38] ;  /* 0x01000e0000047ab9 */ /* 0x000fe20000000a00 */
[----:B------:R-:W1:Y:S01]  /*8a90*/  LDC R113, c[0x0][0xbe8] ;  /* 0x0002fa00ff717b82 */ /* 0x000e620000000800 */
[----:B------:R-:W-:Y:S01]  /*8aa0*/  ULDC.64 UR8, c[0x0][0xbd0] ;  /* 0x0002f40000087ab9 */ /* 0x000fe20000000a00 */
[----:B------:R-:W-:Y:S01]  /*8ab0*/  USHF.R.S32.HI UR7, URZ, 0x1f, UR51 ;  /* 0x0000001f3f077899 */ /* 0x000fe20008011433 */
[----:B------:R-:W-:Y:S01]  /*8ac0*/  ULDC.64 UR10, c[0x0][0xb38] ;  /* 0x0002ce00000a7ab9 */ /* 0x000fe20000000a00 */
[----:B0-----:R-:W-:-:S05]  /*8ad0*/  IMAD.SHL.U32 R3, R67, 0x4, RZ ;  /* 0x0000000443037824 */ /* 0x001fca00078e00ff */
[----:B------:R-:W-:Y:S01]  /*8ae0*/  LOP3.LUT R3, R3, 0xc, RZ, 0xc0, !PT ;  /* 0x0000000c03037812 */ /* 0x000fe200078ec0ff */
[----:B------:R-:W-:Y:S03]  /*8af0*/  BAR.SYNC.DEFER_BLOCKING 0x1, 0x100 ;  /* 0x0044000000007b1d */ /* 0x000fe60000010000 */
[----:B------:R-:W-:-:S05]  /*8b00*/  IADD3 R4, P0, R3, UR4, RZ ;  /* 0x0000000403047c10 */ /* 0x000fca000ff1e0ff */
[----:B------:R-:W-:-:S05]  /*8b10*/  IMAD.X R5, RZ, RZ, UR5, P0 ;  /* 0x00000005ff057e24 */ /* 0x000fca00080e06ff */
[----:B------:R0:W2:Y:S01]  /*8b20*/  LDG.E.CONSTANT R3, desc[UR56][R4.64] ;  /* 0x0000003804037981 */ /* 0x0000a2000c1e9900 */
[----:B------:R-:W-:Y:S01]  /*8b30*/  LOP3.LUT P0, R8, R67, 0x3, RZ, 0xc0, !PT ;  /* 0x0000000343087812 */ /* 0x000fe2000780c0ff */
[----:B------:R-:W-:Y:S01]  /*8b40*/  UIMAD.WIDE.U32 UR4, UR51, UR8, URZ ;  /* 0x00000008330472a5 */ /* 0x000fe2000f8e003f */
[----:B-1----:R-:W-:Y:S01]  /*8b50*/  ISETP.NE.AND P2, PT, R113, 0x1, PT ;  /* 0x000000017100780c */ /* 0x002fe20003f45270 */
[----:B------:R-:W-:Y:S01]  /*8b60*/  UIMAD UR6, UR7, UR8, URZ ;  /* 0x00000008070672a4 */ /* 0x000fe2000f8e023f */
[----:B------:R-:W-:Y:S01]  /*8b70*/  ISETP.EQ.OR P0, PT, R8, 0x3, !P0 ;  /* 0x000000030800780c */ /* 0x000fe20004702670 */
[----:B------:R-:W-:Y:S01]  /*8b80*/  UIMAD UR8, UR7, UR10, URZ ;  /* 0x0000000a070872a4 */ /* 0x000fe2000f8e023f */
[----:B------:R-:W-:Y:S01]  /*8b90*/  BSSY B0, `(.L_x_36) ;  /* 0x000021e000007945 */ /* 0x000fe20003800000 */
[----:B------:R-:W-:Y:S01]  /*8ba0*/  UIMAD UR9, UR51, UR9, UR6 ;  /* 0x00000009330972a4 */ /* 0x000fe2000f8e0206 */
[----:B------:R-:W-:Y:S01]  /*8bb0*/  SEL R38, R19, R22, P0 ;  /* 0x0000001613267207 */ /* 0x000fe20000000000 */
[----:B------:R-:W-:Y:S01]  /*8bc0*/  UIMAD.WIDE.U32 UR6, UR51, UR10, URZ ;  /* 0x0000000a330672a5 */ /* 0x000fe2000f8e003f */
[----:B------:R-:W-:Y:S01]  /*8bd0*/  SEL R19, R22, R19, P0 ;  /* 0x0000001316137207 */ /* 0x000fe20000000000 */
[----:B------:R-:W-:Y:S01]  /*8be0*/  UIADD3 UR9, UR5, UR9, URZ ;  /* 0x0000000905097290 */ /* 0x000fe2000fffe03f */
[----:B------:R-:W-:Y:S01]  /*8bf0*/  SEL R176, R121, R60, P0 ;  /* 0x0000003c79b07207 */ /* 0x000fe20000000000 */
[----:B------:R-:W-:Y:S01]  /*8c00*/  UIMAD UR8, UR51, UR11, UR8 ;  /* 0x0000000b330872a4 */ /* 0x000fe2000f8e0208 */
[----:B------:R-:W-:-:S02]  /*8c10*/  SEL R22, R60, R121, P0 ;  /* 0x000000793c167207 */ /* 0x000fc40000000000 */
[----:B------:R-:W-:Y:S01]  /*8c20*/  SEL R146, R46, R47, P0 ;  /* 0x0000002f2e927207 */ /* 0x000fe20000000000 */
[----:B------:R-:W-:Y:S01]  /*8c30*/  UIADD3 UR8, UR7, UR8, URZ ;  /* 0x0000000807087290 */ /* 0x000fe2000fffe03f */
[----:B------:R-:W-:Y:S01]  /*8c40*/  SEL R60, R47, R46, P0 ;  /* 0x0000002e2f3c7207 */ /* 0x000fe20000000000 */
[----:B------:R-:W-:Y:S01]  /*8c50*/  VIADD R46, R67, 0xffffff80 ;  /* 0xffffff80432e7836 */ /* 0x000fe20000000000 */
[----:B------:R-:W-:Y:S02]  /*8c60*/  SEL R148, R56, R7, P0 ;  /* 0x0000000738947207 */ /* 0x000fe40000000000 */
[----:B------:R-:W-:Y:S02]  /*8c70*/  SEL R56, R7, R56, P0 ;  /* 0x0000003807387207 */ /* 0x000fe40000000000 */
[----:B0-----:R-:W-:Y:S02]  /*8c80*/  SHF.R.S32.HI R5, RZ, 0x1f, R46 ;  /* 0x0000001fff057819 */ /* 0x001fe4000001142e */
[----:B------:R-:W-:-:S02]  /*8c90*/  SEL R8, R9, R10, P0 ;  /* 0x0000000a09087207 */ /* 0x000fc40000000000 */
[----:B------:R-:W-:Y:S02]  /*8ca0*/  LEA.HI R4, R5, R46, RZ, 0x7 ;  /* 0x0000002e05047211 */ /* 0x000fe400078f38ff */
[----:B------:R-:W-:Y:S02]  /*8cb0*/  SEL R9, R10, R9, P0 ;  /* 0x000000090a097207 */ /* 0x000fe40000000000 */
[----:B------:R-:W-:Y:S02]  /*8cc0*/  LOP3.LUT R7, R4, 0xffffff80, RZ, 0xc0, !PT ;  /* 0xffffff8004077812 */ /* 0x000fe400078ec0ff */
[----:B------:R-:W-:Y:S02]  /*8cd0*/  SEL R10, R12, R33, P0 ;  /* 0x000000210c0a7207 */ /* 0x000fe40000000000 */
[----:B------:R-:W-:Y:S02]  /*8ce0*/  SEL R36, R11, R24, P0 ;  /* 0x000000180b247207 */ /* 0x000fe40000000000 */
[----:B------:R-:W-:-:S02]  /*8cf0*/  SEL R16, R24, R11, P0 ;  /* 0x0000000b18107207 */ /* 0x000fc40000000000 */
[----:B------:R-:W-:Y:S02]  /*8d00*/  SEL R178, R25, R122, P0 ;  /* 0x0000007a19b27207 */ /* 0x000fe40000000000 */
[----:B------:R-:W-:Y:S02]  /*8d10*/  SEL R12, R33, R12, P0 ;  /* 0x0000000c210c7207 */ /* 0x000fe40000000000 */
[----:B------:R-:W-:Y:S02]  /*8d20*/  SEL R25, R122, R25, P0 ;  /* 0x000000197a197207 */ /* 0x000fe40000000000 */
[----:B------:R-:W-:Y:S02]  /*8d30*/  SHF.R.S32.HI R11, RZ, 0x7, R4 ;  /* 0x00000007ff0b7819 */ /* 0x000fe40000011404 */
[----:B------:R-:W-:Y:S02]  /*8d40*/  SEL R122, R96, R97, P0 ;  /* 0x00000061607a7207 */ /* 0x000fe40000000000 */
[----:B------:R-:W-:Y:S01]  /*8d50*/  SEL R33, R97, R96, P0 ;  /* 0x0000006061217207 */ /* 0x000fe20000000000 */
[----:B------:R-:W-:Y:S01]  /*8d60*/  IMAD.IADD R96, R46, 0x1, -R7 ;  /* 0x000000012e607824 */ /* 0x000fe200078e0a07 */
[----:B------:R-:W-:-:S02]  /*8d70*/  LEA.HI R5, R5, R46, RZ, 0x2 ;  /* 0x0000002e05057211 */ /* 0x000fc400078f10ff */
[----:B------:R-:W-:Y:S02]  /*8d80*/  LEA.HI R4, R4, R11, RZ, 0x1 ;  /* 0x0000000b04047211 */ /* 0x000fe400078f08ff */
[----:B------:R-:W-:Y:S02]  /*8d90*/  LOP3.LUT R7, R5, 0xfffffffc, RZ, 0xc0, !PT ;  /* 0xfffffffc05077812 */ /* 0x000fe400078ec0ff */
[----:B------:R-:W-:Y:S02]  /*8da0*/  SEL R140, R29, R64, P0 ;  /* 0x000000401d8c7207 */ /* 0x000fe40000000000 */
[----:B------:R-:W-:Y:S02]  /*8db0*/  SEL R59, R64, R29, P0 ;  /* 0x0000001d403b7207 */ /* 0x000fe40000000000 */
[----:B------:R-:W-:Y:S02]  /*8dc0*/  SHF.R.S32.HI R29, RZ, 0x1f, R96 ;  /* 0x0000001fff1d7819 */ /* 0x000fe40000011460 */
[----:B------:R-:W-:-:S02]  /*8dd0*/  SEL R28, R17, R20, P0 ;  /* 0x00000014111c7207 */ /* 0x000fc40000000000 */
[----:B------:R-:W-:Y:S02]  /*8de0*/  SEL R144, R57, R52, P0 ;  /* 0x0000003439907207 */ /* 0x000fe40000000000 */
[----:B------:R-:W-:Y:S02]  /*8df0*/  LOP3.LUT R4, R4, 0x3fffffe, RZ, 0xc0, !PT ;  /* 0x03fffffe04047812 */ /* 0x000fe400078ec0ff */
[----:B------:R-:W-:Y:S02]  /*8e00*/  SEL R17, R20, R17, P0 ;  /* 0x0000001114117207 */ /* 0x000fe40000000000 */
[----:B------:R-:W-:Y:S01]  /*8e10*/  SEL R42, R15, R40, P0 ;  /* 0x000000280f2a7207 */ /* 0x000fe20000000000 */
[----:B------:R-:W-:Y:S01]  /*8e20*/  IMAD.IADD R11, R11, 0x1, -R4 ;  /* 0x000000010b0b7824 */ /* 0x000fe200078e0a04 */
[----:B------:R-:W-:Y:S01]  /*8e30*/  SEL R18, R40, R15, P0 ;  /* 0x0000000f28127207 */ /* 0x000fe20000000000 */
[----:B------:R-:W-:Y:S01]  /*8e40*/  IMAD.IADD R15, R46, 0x1, -R7 ;  /* 0x000000012e0f7824 */ /* 0x000fe200078e0a07 */
[----:B------:R-:W-:Y:S01]  /*8e50*/  SEL R57, R52, R57, P0 ;  /* 0x0000003934397207 */ /* 0x000fe20000000000 */
[----:B------:R-:W-:Y:S01]  /*8e60*/  IMAD.U32 R7, RZ, RZ, UR5 ;  /* 0x00000005ff077e24 */ /* 0x000fe2000f8e00ff */
[----:B------:R-:W-:Y:S01]  /*8e70*/  SEL R180, R37, R44, P0 ;  /* 0x0000002c25b47207 */ /* 0x000fe20000000000 */
[----:B------:R-:W-:Y:S01]  /*8e80*/  IMAD.U32 R7, RZ, RZ, UR9 ;  /* 0x00000009ff077e24 */ /* 0x000fe2000f8e00ff */
[----:B------:R-:W-:-:S02]  /*8e90*/  SEL R20, R44, R37, P0 ;  /* 0x000000252c147207 */ /* 0x000fc40000000000 */
[----:B------:R-:W-:Y:S02]  /*8ea0*/  SEL R142, R54, R55, P0 ;  /* 0x00000037368e7207 */ /* 0x000fe40000000000 */
[----:B------:R-:W-:Y:S02]  /*8eb0*/  SEL R106, R55, R54, P0 ;  /* 0x00000036376a7207 */ /* 0x000fe40000000000 */
[----:B------:R-:W-:Y:S02]  /*8ec0*/  SEL R138, R62, R63, P0 ;  /* 0x0000003f3e8a7207 */ /* 0x000fe40000000000 */
[----:B------:R-:W-:Y:S02]  /*8ed0*/  SEL R52, R63, R62, P0 ;  /* 0x0000003e3f347207 */ /* 0x000fe40000000000 */
[----:B------:R-:W-:Y:S02]  /*8ee0*/  SEL R184, R21, R32, P0 ;  /* 0x0000002015b87207 */ /* 0x000fe40000000000 */
[----:B------:R-:W-:-:S02]  /*8ef0*/  SEL R54, R31, R68, P0 ;  /* 0x000000441f367207 */ /* 0x000fc40000000000 */
[----:B------:R-:W-:Y:S02]  /*8f00*/  SEL R62, R68, R31, P0 ;  /* 0x0000001f443e7207 */ /* 0x000fe40000000000 */
[----:B------:R-:W-:Y:S01]  /*8f10*/  LEA.HI R37, R29, R96, RZ, 0x2 ;  /* 0x000000601d257211 */ /* 0x000fe200078f10ff */
[----:B------:R-:W0:Y:S01]  /*8f20*/  S2R R31, SR_CTAID.X ;  /* 0x00000000001f7919 */ /* 0x000e220000002500 */
[----:B------:R-:W-:Y:S02]  /*8f30*/  SEL R21, R32, R21, P0 ;  /* 0x0000001520157207 */ /* 0x000fe40000000000 */
[----:B------:R-:W-:Y:S02]  /*8f40*/  SEL R14, R13, R6, P0 ;  /* 0x000000060d0e7207 */ /* 0x000fe40000000000 */
[----:B------:R-:W-:Y:S02]  /*8f50*/  SEL R170, R84, R85, P0 ;  /* 0x0000005554aa7207 */ /* 0x000fe40000000000 */
[----:B------:R-:W-:-:S02]  /*8f60*/  SEL R32, R85, R84, P0 ;  /* 0x0000005455207207 */ /* 0x000fc40000000000 */
[----:B------:R-:W-:Y:S02]  /*8f70*/  SEL R13, R6, R13, P0 ;  /* 0x0000000d060d7207 */ /* 0x000fe40000000000 */
[----:B------:R-:W-:Y:S02]  /*8f80*/  SEL R64, R82, R83, P0 ;  /* 0x0000005352407207 */ /* 0x000fe40000000000 */
[----:B------:R-:W-:Y:S02]  /*8f90*/  SEL R91, R83, R82, P0 ;  /* 0x00000052535b7207 */ /* 0x000fe40000000000 */
[----:B------:R-:W-:Y:S02]  /*8fa0*/  SEL R128, R94, R95, P0 ;  /* 0x0000005f5e807207 */ /* 0x000fe40000000000 */
[----:B------:R-:W-:Y:S02]  /*8fb0*/  SEL R85, R95, R94, P0 ;  /* 0x0000005e5f557207 */ /* 0x000fe40000000000 */
[----:B------:R-:W-:-:S02]  /*8fc0*/  LEA.HI R4, R29, R96, RZ, 0x5 ;  /* 0x000000601d047211 */ /* 0x000fc400078f28ff */
[----:B------:R-:W-:Y:S02]  /*8fd0*/  SEL R172, R69, R72, P0 ;  /* 0x0000004845ac7207 */ /* 0x000fe40000000000 */
[----:B------:R-:W-:Y:S02]  /*8fe0*/  SEL R24, R72, R69, P0 ;  /* 0x0000004548187207 */ /* 0x000fe40000000000 */
[----:B------:R-:W-:Y:S02]  /*8ff0*/  SEL R94, R65, R116, P0 ;  /* 0x00000074415e7207 */ /* 0x000fe40000000000 */
[----:B------:R-:W-:Y:S02]  /*9000*/  SEL R83, R116, R65, P0 ;  /* 0x0000004174537207 */ /* 0x000fe40000000000 */
[--C-:B------:R-:W-:Y:S02]  /*9010*/  SHF.R.S32.HI R5, RZ, 0x2, R37.reuse ;  /* 0x00000002ff057819 */ /* 0x100fe40000011425 */
[----:B------:R-:W-:-:S02]  /*9020*/  SHF.R.S32.HI R6, RZ, 0x1f, R37 ;  /* 0x0000001fff067819 */ /* 0x000fc40000011425 */
[----:B------:R-:W-:Y:S02]  /*9030*/  LEA.HI R29, R15, R15, RZ, 0x1 ;  /* 0x0000000f0f1d7211 */ /* 0x000fe400078f08ff */
[----:B------:R-:W-:Y:S02]  /*9040*/  SEL R166, R88, R89, P0 ;  /* 0x0000005958a67207 */ /* 0x000fe40000000000 */
[----:B------:R-:W-:Y:S02]  /*9050*/  SEL R30, R89, R88, P0 ;  /* 0x00000058591e7207 */ /* 0x000fe40000000000 */
[----:B------:R-:W-:Y:S02]  /*9060*/  SEL R72, R118, R119, P0 ;  /* 0x0000007776487207 */ /* 0x000fe40000000000 */
[----:B------:R-:W-:Y:S02]  /*9070*/  SEL R154, R53, R48, P0 ;  /* 0x00000030359a7207 */ /* 0x000fe40000000000 */
[----:B------:R-:W-:-:S02]  /*9080*/  SEL R88, R119, R118, P0 ;  /* 0x0000007677587207 */ /* 0x000fc40000000000 */
[----:B------:R-:W-:Y:S02]  /*9090*/  SEL R53, R48, R53, P0 ;  /* 0x0000003530357207 */ /* 0x000fe40000000000 */
[----:B------:R-:W-:Y:S02]  /*90a0*/  SEL R136, R70, R71, P0 ;  /* 0x0000004746887207 */ /* 0x000fe40000000000 */
[----:B------:R-:W-:Y:S02]  /*90b0*/  SEL R102, R71, R70, P0 ;  /* 0x0000004647667207 */ /* 0x000fe40000000000 */
[----:B------:R-:W-:Y:S02]  /*90c0*/  LEA.HI R6, R6, R5, RZ, 0x3 ;  /* 0x0000000506067211 */ /* 0x000fe400078f18ff */
[----:B------:R-:W-:Y:S02]  /*90d0*/  LOP3.LUT R48, R29, 0x1ffffffe, RZ, 0xc0, !PT ;  /* 0x1ffffffe1d307812 */ /* 0x000fe400078ec0ff */
[----:B------:R-:W-:-:S02]  /*90e0*/  SEL R68, R98, R99, P0 ;  /* 0x0000006362447207 */ /* 0x000fc40000000000 */
[----:B------:R-:W-:Y:S01]  /*90f0*/  SEL R82, R99, R98, P0 ;  /* 0x0000006263527207 */ /* 0x000fe20000000000 */
[----:B------:R-:W-:Y:S01]  /*9100*/  IMAD.IADD R48, R15, 0x1, -R48 ;  /* 0x000000010f307824 */ /* 0x000fe200078e0a30 */
[----:B------:R-:W-:Y:S02]  /*9110*/  SEL R70, R51, R104, P0 ;  /* 0x0000006833467207 */ /* 0x000fe40000000000 */
[----:B------:R-:W-:Y:S02]  /*9120*/  SEL R182, R23, R120, P0 ;  /* 0x0000007817b67207 */ /* 0x000fe40000000000 */
[----:B------:R-:W-:Y:S02]  /*9130*/  SEL R174, R76, R77, P0 ;  /* 0x0000004d4cae7207 */ /* 0x000fe40000000000 */
[----:B------:R-:W-:Y:S02]  /*9140*/  SEL R27, R77, R76, P0 ;  /* 0x0000004c4d1b7207 */ /* 0x000fe40000000000 */
[----:B------:R-:W-:-:S02]  /*9150*/  SEL R132, R74, R75, P0 ;  /* 0x0000004b4a847207 */ /* 0x000fc40000000000 */
[----:B------:R-:W-:Y:S02]  /*9160*/  SEL R97, R75, R74, P0 ;  /* 0x0000004a4b617207 */ /* 0x000fe40000000000 */
[----:B------:R-:W-:Y:S02]  /*9170*/  LOP3.LUT R6, R6, 0xfffffff8, RZ, 0xc0, !PT ;  /* 0xfffffff806067812 */ /* 0x000fe400078ec0ff */
[----:B------:R-:W-:Y:S02]  /*9180*/  SEL R23, R120, R23, P0 ;  /* 0x0000001778177207 */ /* 0x000fe40000000000 */
[----:B------:R-:W-:Y:S01]  /*9190*/  SEL R120, R92, R93, P0 ;  /* 0x0000005d5c787207 */ /* 0x000fe20000000000 */
[----:B------:R-:W-:Y:S01]  /*91a0*/  IMAD.IADD R5, R5, 0x1, -R6 ;  /* 0x0000000105057824 */ /* 0x000fe200078e0a06 */
[----:B------:R-:W-:Y:S01]  /*91b0*/  SEL R34, R93, R92, P0 ;  /* 0x0000005c5d227207 */ /* 0x000fe20000000000 */
[----:B------:R-:W-:Y:S01]  /*91c0*/  IMAD.U32 R6, RZ, RZ, UR4 ;  /* 0x00000004ff067e24 */ /* 0x000fe2000f8e00ff */
[----:B------:R-:W-:Y:S01]  /*91d0*/  SEL R134, R78, R79, P0 ;  /* 0x0000004f4e867207 */ /* 0x000fe20000000000 */
[----:B------:R-:W1:Y:S01]  /*91e0*/  S2UR UR4, SR_CTAID.Y ;  /* 0x00000000000479c3 */ /* 0x000e620000002600 */
[----:B------:R-:W-:-:S02]  /*91f0*/  SEL R84, R79, R78, P0 ;  /* 0x0000004e4f547207 */ /* 0x000fc40000000000 */
[----:B------:R-:W-:Y:S02]  /*9200*/  SEL R92, R114, R115, P0 ;  /* 0x00000073725c7207 */ /* 0x000fe40000000000 */
[----:B------:R-:W-:Y:S02]  /*9210*/  SEL R78, R115, R114, P0 ;  /* 0x00000072734e7207 */ /* 0x000fe40000000000 */
[----:B------:R-:W-:Y:S02]  /*9220*/  SHF.R.S32.HI R4, RZ, 0x5, R4 ;  /* 0x00000005ff047819 */ /* 0x000fe40000011404 */
[----:B------:R-:W-:Y:S02]  /*9230*/  SEL R168, R80, R81, P0 ;  /* 0x0000005150a87207 */ /* 0x000fe40000000000 */
[----:B------:R-:W-:Y:S01]  /*9240*/  SEL R26, R81, R80, P0 ;  /* 0x00000050511a7207 */ /* 0x000fe20000000000 */
[----:B------:R-:W-:Y:S01]  /*9250*/  IMAD R46, R4, 0x10, R5 ;  /* 0x00000010042e7824 */ /* 0x000fe200078e0205 */
[----:B------:R-:W-:Y:S01]  /*9260*/  SEL R152, R45, R50, P0 ;  /* 0x000000322d987207 */ /* 0x000fe20000000000 */
[----:B------:R-:W-:Y:S01]  /*9270*/  IMAD.U32 R5, RZ, RZ, UR7 ;  /* 0x00000007ff057e24 */ /* 0x000fe2000f8e00ff */
        /* <DEDUP_REMOVED lines=9> */
[----:B0-----:R-:W-:Y:S01]  /*9310*/  IMAD R48, R31, 0x80, R48 ;  /* 0x000000801f307824 */ /* 0x001fe200078e0230 */
[----:B------:R-:W-:Y:S01]  /*9320*/  SEL R160, R123, R112, P0 ;  /* 0x000000707ba07207 */ /* 0x000fe20000000000 */
[----:B------:R-:W-:Y:S01]  /*9330*/  ULDC.64 UR6, c[0x0][0xb48] ;  /* 0x0002d20000067ab9 */ /* 0x000fe20000000a00 */
[----:B------:R-:W-:Y:S01]  /*9340*/  SEL R35, R112, R123, P0 ;  /* 0x0000007b70237207 */ /* 0x000fe20000000000 */
[----:B------:R-:W-:Y:S01]  /*9350*/  ULDC.64 UR8, c[0x0][0xb28] ;  /* 0x0002ca0000087ab9 */ /* 0x000fe20000000a00 */
[----:B------:R-:W-:-:S02]  /*9360*/  SEL R156, R124, R41, P0 ;  /* 0x000000297c9c7207 */ /* 0x000fc40000000000 */
[----:B------:R-:W-:Y:S02]  /*9370*/  SEL R158, R49, R126, P0 ;  /* 0x0000007e319e7207 */ /* 0x000fe40000000000 */
[----:B------:R-:W-:Y:S02]  /*9380*/  SEL R41, R41, R124, P0 ;  /* 0x0000007c29297207 */ /* 0x000fe40000000000 */
[----:B------:R-:W-:Y:S02]  /*9390*/  SEL R49, R126, R49, P0 ;  /* 0x000000317e317207 */ /* 0x000fe40000000000 */
[----:B------:R-:W-:Y:S02]  /*93a0*/  LOP3.LUT R37, R37, 0x7ffffffc, RZ, 0xc0, !PT ;  /* 0x7ffffffc25257812 */ /* 0x000fe400078ec0ff */
[----:B------:R-:W-:Y:S02]  /*93b0*/  SEL R164, R100, R101, P0 ;  /* 0x0000006564a47207 */ /* 0x000fe40000000000 */
[----:B------:R-:W-:Y:S01]  /*93c0*/  SEL R40, R101, R100, P0 ;  /* 0x0000006465287207 */ /* 0x000fe20000000000 */
[----:B------:R-:W-:Y:S01]  /*93d0*/  IMAD R100, R31, 0x80, R11 ;  /* 0x000000801f647824 */ /* 0x000fe200078e020b */
[----:B------:R-:W-:-:S02]  /*93e0*/  SEL R162, R108, R109, P0 ;  /* 0x0000006d6ca27207 */ /* 0x000fc40000000000 */
[----:B------:R-:W-:Y:S02]  /*93f0*/  SEL R150, R58, R39, P0 ;  /* 0x000000273a967207 */ /* 0x000fe40000000000 */
[----:B------:R-:W-:Y:S02]  /*9400*/  SEL R126, R90, R43, P0 ;  /* 0x0000002b5a7e7207 */ /* 0x000fe40000000000 */
[----:B------:R-:W-:Y:S02]  /*9410*/  SEL R124, R110, R111, P0 ;  /* 0x0000006f6e7c7207 */ /* 0x000fe40000000000 */
[C---:B------:R-:W-:Y:S01]  /*9420*/  LOP3.LUT P1, RZ, R96.reuse, 0x3, RZ, 0xc0, !PT ;  /* 0x0000000360ff7812 */ /* 0x040fe2000782c0ff */
[----:B------:R-:W-:Y:S01]  /*9430*/  IMAD.IADD R96, R96, 0x1, -R37 ;  /* 0x0000000160607824 */ /* 0x000fe200078e0a25 */
[----:B------:R-:W-:Y:S02]  /*9440*/  SEL R44, R109, R108, P0 ;  /* 0x0000006c6d2c7207 */ /* 0x000fe40000000000 */
[----:B------:R-:W-:Y:S01]  /*9450*/  SEL R58, R39, R58, P0 ;  /* 0x0000003a273a7207 */ /* 0x000fe20000000000 */
[----:B------:R-:W-:Y:S01]  /*9460*/  IMAD.SHL.U32 R96, R96, 0x2, RZ ;  /* 0x0000000260607824 */ /* 0x000fe200078e00ff */
[----:B------:R-:W-:-:S02]  /*9470*/  SEL R90, R43, R90, P0 ;  /* 0x0000005a2b5a7207 */ /* 0x000fc40000000000 */
[----:B------:R-:W-:Y:S02]  /*9480*/  SEL R81, R104, R51, P0 ;  /* 0x0000003368517207 */ /* 0x000fe40000000000 */
[----:B------:R-:W-:Y:S02]  /*9490*/  SEL R79, R111, R110, P0 ;  /* 0x0000006e6f4f7207 */ /* 0x000fe40000000000 */
[----:B--2---:R-:W-:Y:S01]  /*94a0*/  LOP3.LUT R65, R3, 0x2, RZ, 0x3c, !PT ;  /* 0x0000000203417812 */ /* 0x004fe200078e3cff */
[----:B------:R-:W-:Y:S04]  /*94b0*/  SHFL.IDX PT, R72, R72, R3, 0x1c1f ;  /* 0x001c1f0348487589 */ /* 0x000fe800000e0000 */
[----:B------:R-:W-:Y:S04]  /*94c0*/  SHFL.IDX PT, R99, R9, R65, 0x1c1f ;  /* 0x001c1f4109637589 */ /* 0x000fe800000e0000 */
[----:B------:R-:W-:Y:S04]  /*94d0*/  SHFL.IDX PT, R9, R88, R65, 0x1c1f ;  /* 0x001c1f4158097589 */ /* 0x000fe800000e0000 */
[----:B------:R-:W-:Y:S04]  /*94e0*/  SHFL.IDX PT, R63, R14, R3, 0x1c1f ;  /* 0x001c1f030e3f7589 */ /* 0x000fe800000e0000 */
[----:B------:R-:W-:Y:S04]  /*94f0*/  SHFL.IDX PT, R98, R8, R3, 0x1c1f ;  /* 0x001c1f0308627589 */ /* 0x000fe800000e0000 */
[----:B------:R-:W-:Y:S04]  /*9500*/  SHFL.IDX PT, R76, R36, R3, 0x1c1f ;  /* 0x001c1f03244c7589 */ /* 0x000fe800000e0000 */
[----:B------:R-:W-:Y:S04]  /*9510*/  SHFL.IDX PT, R67, R38, R3, 0x1c1f ;  /* 0x001c1f0326437589 */ /* 0x000fe800000e0000 */
[----:B------:R-:W-:Y:S04]  /*9520*/  SHFL.IDX PT, R74, R42, R3, 0x1c1f ;  /* 0x001c1f032a4a7589 */ /* 0x000fe800000e0000 */
[----:B------:R-:W0:Y:S04]  /*9530*/  SHFL.IDX PT, R77, R16, R65, 0x1c1f ;  /* 0x001c1f41104d7589 */ /* 0x000e2800000e0000 */
[----:B------:R-:W-:Y:S04]  /*9540*/  SHFL.IDX PT, R75, R18, R65, 0x1c1f ;  /* 0x001c1f41124b7589 */ /* 0x000fe800000e0000 */
[----:B------:R-:W-:Y:S04]  /*9550*/  SHFL.IDX PT, R38, R64, R3, 0x1c1f ;  /* 0x001c1f0340267589 */ /* 0x000fe800000e0000 */
[----:B------:R-:W-:Y:S04]  /*9560*/  SHFL.IDX PT, R15, R68, R3, 0x1c1f ;  /* 0x001c1f03440f7589 */ /* 0x000fe800000e0000 */
[----:B------:R-:W-:Y:S04]  /*9570*/  SHFL.IDX PT, R14, R70, R3, 0x1c1f ;  /* 0x001c1f03460e7589 */ /* 0x000fe800000e0000 */
[----:B------:R-:W-:Y:S04]  /*9580*/  SHFL.IDX PT, R69, R184, R3, 0x1c1f ;  /* 0x001c1f03b8457589 */ /* 0x000fe800000e0000 */
[----:B------:R-:W2:Y:S01]  /*9590*/  SHFL.IDX PT, R64, R13, R65, 0x1c1f ;  /* 0x001c1f410d407589 */ /* 0x000ea200000e0000 */
[----:B0-----:R-:W-:-:S02]  /*95a0*/  SEL R88, R76, R77, P0 ;  /* 0x0000004d4c587207 */ /* 0x001fc40000000000 */
[----:B------:R-:W-:Y:S01]  /*95b0*/  SEL R76, R77, R76, P0 ;  /* 0x0000004c4d4c7207 */ /* 0x000fe20000000000 */
[----:B------:R-:W0:Y:S04]  /*95c0*/  SHFL.IDX PT, R68, R19, R65, 0x1c1f ;  /* 0x001c1f4113447589 */ /* 0x000e2800000e0000 */
[----:B------:R-:W3:Y:S04]  /*95d0*/  SHFL.IDX PT, R70, R21, R65, 0x1c1f ;  /* 0x001c1f4115467589 */ /* 0x000ee800000e0000 */
[----:B------:R-:W-:Y:S04]  /*95e0*/  SHFL.IDX PT, R115, R176, R3, 0x1c1f ;  /* 0x001c1f03b0737589 */ /* 0x000fe800000e0000 */
[----:B------:R-:W-:Y:S04]  /*95f0*/  SHFL.IDX PT, R114, R178, R3, 0x1c1f ;  /* 0x001c1f03b2727589 */ /* 0x000fe800000e0000 */
[----:B------:R-:W-:Y:S04]  /*9600*/  SHFL.IDX PT, R25, R25, R65, 0x1c1f ;  /* 0x001c1f4119197589 */ /* 0x000fe800000e0000 */
[----:B------:R-:W4:Y:S01]  /*9610*/  SHFL.IDX PT, R22, R22, R65, 0x1c1f ;  /* 0x001c1f4116167589 */ /* 0x000f2200000e0000 */
[----:B--2---:R-:W-:-:S03]  /*9620*/  SEL R95, R63, R64, P0 ;  /* 0x000000403f5f7207 */ /* 0x004fc60000000000 */
[----:B------:R-:W-:Y:S01]  /*9630*/  SHFL.IDX PT, R86, R10, R3, 0x1c1f ;  /* 0x001c1f030a567589 */ /* 0x000fe200000e0000 */
[----:B0-----:R-:W-:Y:S02]  /*9640*/  SEL R89, R67, R68, P0 ;  /* 0x0000004443597207 */ /* 0x001fe40000000000 */
[----:B------:R-:W-:Y:S01]  /*9650*/  SEL R77, R68, R67, P0 ;  /* 0x00000043444d7207 */ /* 0x000fe20000000000 */
[----:B------:R-:W-:Y:S01]  /*9660*/  SHFL.IDX PT, R87, R12, R65, 0x1c1f ;  /* 0x001c1f410c577589 */ /* 0x000fe200000e0000 */
[----:B---3--:R-:W-:-:S03]  /*9670*/  SEL R73, R69, R70, P0 ;  /* 0x0000004645497207 */ /* 0x008fc60000000000 */
[----:B------:R-:W-:Y:S04]  /*9680*/  SHFL.IDX PT, R66, R28, R3, 0x1c1f ;  /* 0x001c1f031c427589 */ /* 0x000fe800000e0000 */
[----:B------:R-:W0:Y:S04]  /*9690*/  SHFL.IDX PT, R17, R17, R65, 0x1c1f ;  /* 0x001c1f4111117589 */ /* 0x000e2800000e0000 */
[----:B------:R-:W-:Y:S04]  /*96a0*/  SHFL.IDX PT, R71, R180, R3, 0x1c1f ;  /* 0x001c1f03b4477589 */ /* 0x000fe800000e0000 */
[----:B------:R-:W-:Y:S01]  /*96b0*/  SHFL.IDX PT, R20, R20, R65, 0x1c1f ;  /* 0x001c1f4114147589 */ /* 0x000fe200000e0000 */
[----:B----4-:R-:W-:-:S03]  /*96c0*/  SEL R68, R115, R22, P0 ;  /* 0x0000001673447207 */ /* 0x010fc60000000000 */
[----:B------:R-:W-:Y:S04]  /*96d0*/  SHFL.IDX PT, R112, R182, R3, 0x1c1f ;  /* 0x001c1f03b6707589 */ /* 0x000fe800000e0000 */
[----:B------:R-:W-:Y:S04]  /*96e0*/  SHFL.IDX PT, R117, R172, R3, 0x1c1f ;  /* 0x001c1f03ac757589 */ /* 0x000fe800000e0000 */
[----:B------:R-:W-:Y:S04]  /*96f0*/  SHFL.IDX PT, R116, R174, R3, 0x1c1f ;  /* 0x001c1f03ae747589 */ /* 0x000fe800000e0000 */
[----:B------:R-:W2:Y:S01]  /*9700*/  SHFL.IDX PT, R23, R23, R65, 0x1c1f ;  /* 0x001c1f4117177589 */ /* 0x000ea200000e0000 */
[----:B0-----:R-:W-:-:S03]  /*9710*/  SEL R93, R66, R17, P0 ;  /* 0x00000011425d7207 */ /* 0x001fc60000000000 */
[----:B------:R-:W0:Y:S04]  /*9720*/  SHFL.IDX PT, R27, R27, R65, 0x1c1f ;  /* 0x001c1f411b1b7589 */ /* 0x000e2800000e0000 */
[----:B------:R-:W-:Y:S04]  /*9730*/  SHFL.IDX PT, R24, R24, R65, 0x1c1f ;  /* 0x001c1f4118187589 */ /* 0x000fe800000e0000 */
[----:B------:R-:W-:Y:S04]  /*9740*/  SHFL.IDX PT, R119, R168, R3, 0x1c1f ;  /* 0x001c1f03a8777589 */ /* 0x000fe800000e0000 */
[----:B------:R-:W-:Y:S04]  /*9750*/  SHFL.IDX PT, R118, R170, R3, 0x1c1f ;  /* 0x001c1f03aa767589 */ /* 0x000fe800000e0000 */
[----:B------:R-:W-:Y:S04]  /*9760*/  SHFL.IDX PT, R121, R166, R3, 0x1c1f ;  /* 0x001c1f03a6797589 */ /* 0x000fe800000e0000 */
[----:B------:R-:W-:Y:S01]  /*9770*/  SHFL.IDX PT, R120, R120, R3, 0x1c1f ;  /* 0x001c1f0378787589 */ /* 0x000fe200000e0000 */
[----:B--2---:R-:W-:-:S03]  /*9780*/  SEL R67, R23, R112, P0 ;  /* 0x0000007017437207 */ /* 0x004fc60000000000 */
        /* <DEDUP_REMOVED lines=23> */
[----:B------:R2:W-:Y:S04]  /*9900*/  SHFL.IDX PT, R10, R94, R3, 0x1c1f ;  /* 0x001c1f035e0a7589 */ /* 0x0005e800000e0000 */
[----:B------:R-:W-:Y:S04]  /*9910*/  SHFL.IDX PT, R8, R124, R3, 0x1c1f ;  /* 0x001c1f037c087589 */ /* 0x000fe800000e0000 */
[----:B------:R3:W-:Y:S01]  /*9920*/  SHFL.IDX PT, R11, R92, R3, 0x1c1f ;  /* 0x001c1f035c0b7589 */ /* 0x0007e200000e0000 */
[----:B--2---:R-:W-:-:S03]  /*9930*/  SEL R94, R98, R99, P0 ;  /* 0x00000063625e7207 */ /* 0x004fc60000000000 */
[----:B------:R-:W2:Y:S01]  /*9940*/  SHFL.IDX PT, R40, R40, R65, 0x1c1f ;  /* 0x001c1f4128287589 */ /* 0x000ea200000e0000 */
[----:B------:R-:W-:Y:S02]  /*9950*/  SEL R98, R99, R98, P0 ;  /* 0x0000006263627207 */ /* 0x000fe40000000000 */
[----:B------:R-:W-:Y:S01]  /*9960*/  SEL R99, R64, R63, P0 ;  /* 0x0000003f40637207 */ /* 0x000fe20000000000 */
[----:B------:R-:W4:Y:S01]  /*9970*/  SHFL.IDX PT, R16, R41, R65, 0x1c1f ;  /* 0x001c1f4129107589 */ /* 0x000f2200000e0000 */
[----:B------:R-:W-:Y:S02]  /*9980*/  SEL R64, R22, R115, P0 ;  /* 0x0000007316407207 */ /* 0x000fe40000000000 */
[----:B---3--:R-:W-:Y:S01]  /*9990*/  SEL R3, R72, R9, P0 ;  /* 0x0000000948037207 */ /* 0x008fe20000000000 */
[----:B------:R-:W3:Y:S01]  /*99a0*/  SHFL.IDX PT, R12, R49, R65, 0x1c1f ;  /* 0x001c1f41310c7589 */ /* 0x000ee200000e0000 */
[----:B------:R-:W-:Y:S02]  /*99b0*/  SEL R9, R9, R72, P0 ;  /* 0x0000004809097207 */ /* 0x000fe40000000000 */
[----:B------:R-:W-:Y:S01]  /*99c0*/  SEL R72, R74, R75, P0 ;  /* 0x0000004b4a487207 */ /* 0x000fe20000000000 */
[----:B------:R-:W5:Y:S01]  /*99d0*/  SHFL.IDX PT, R18, R53, R65, 0x1c1f ;  /* 0x001c1f4135127589 */ /* 0x000f6200000e0000 */
[----:B------:R-:W-:-:S02]  /*99e0*/  SEL R74, R75, R74, P0 ;  /* 0x0000004a4b4a7207 */ /* 0x000fc40000000000 */
[----:B------:R-:W-:Y:S01]  /*99f0*/  SEL R75, R70, R69, P0 ;  /* 0x00000045464b7207 */ /* 0x000fe20000000000 */
[----:B------:R-:W-:Y:S01]  /*9a00*/  SHFL.IDX PT, R13, R32, R65, 0x1c1f ;  /* 0x001c1f41200d7589 */ /* 0x000fe200000e0000 */
[----:B------:R-:W-:Y:S02]  /*9a10*/  SEL R69, R114, R25, P0 ;  /* 0x0000001972457207 */ /* 0x000fe40000000000 */
[----:B------:R-:W-:Y:S01]  /*9a20*/  SEL R92, R86, R87, P0 ;  /* 0x00000057565c7207 */ /* 0x000fe20000000000 */
[----:B------:R-:W-:Y:S01]  /*9a30*/  SHFL.IDX PT, R26, R26, R65, 0x1c1f ;  /* 0x001c1f411a1a7589 */ /* 0x000fe200000e0000 */
[----:B------:R-:W-:Y:S02]  /*9a40*/  SEL R86, R87, R86, P0 ;  /* 0x0000005657567207 */ /* 0x000fe40000000000 */
[----:B------:R-:W-:Y:S01]  /*9a50*/  SEL R87, R17, R66, P0 ;  /* 0x0000004211577207 */ /* 0x000fe20000000000 */
[----:B------:R-:W-:Y:S01]  /*9a60*/  SHFL.IDX PT, R19, R34, R65, 0x1c1f ;  /* 0x001c1f4122137589 */ /* 0x000fe200000e0000 */
[----:B------:R-:W-:-:S02]  /*9a70*/  SEL R70, R71, R20, P0 ;  /* 0x0000001447467207 */ /* 0x000fc40000000000 */
[----:B------:R-:W-:Y:S01]  /*9a80*/  SEL R66, R20, R71, P0 ;  /* 0x0000004714427207 */ /* 0x000fe20000000000 */
[----:B------:R-:W-:Y:S01]  /*9a90*/  SHFL.IDX PT, R30, R30, R65, 0x1c1f ;  /* 0x001c1f411e1e7589 */ /* 0x000fe200000e0000 */
[----:B------:R-:W-:Y:S02]  /*9aa0*/  SEL R71, R112, R23, P0 ;  /* 0x0000001770477207 */ /* 0x000fe40000000000 */
[----:B0-----:R-:W-:Y:S01]  /*9ab0*/  SEL R63, R27, R116, P0 ;  /* 0x000000741b3f7207 */ /* 0x001fe20000000000 */
[----:B------:R-:W0:Y:S01]  /*9ac0*/  SHFL.IDX PT, R33, R33, R65, 0x1c1f ;  /* 0x001c1f4121217589 */ /* 0x000e2200000e0000 */
[----:B------:R-:W1:Y:S01]  /*9ad0*/  LDC R112, c[0x0][0xc50] ;  /* 0x00031400ff707b82 */ /* 0x000e620000000800 */
[----:B--2---:R-:W-:Y:S02]  /*9ae0*/  SEL R21, R111, R40, P0 ;  /* 0x000000286f157207 */ /* 0x004fe40000000000 */
[----:B------:R2:W-:Y:S01]  /*9af0*/  SHFL.IDX PT, R123, R44, R65, 0x1c1f ;  /* 0x001c1f412c7b7589 */ /* 0x0005e200000e0000 */
[----:B------:R-:W-:Y:S01]  /*9b00*/  SEL R23, R40, R111, P0 ;  /* 0x0000006f28177207 */ /* 0x000fe20000000000 */
[----:B------:R-:W-:Y:S01]  /*9b10*/  IMAD R111, RZ, RZ, -UR51 ;  /* 0x80000033ff6f7e24 */ /* 0x000fe2000f8e02ff */
[----:B----4-:R-:W-:Y:S01]  /*9b20*/  SEL R40, R107, R16, P0 ;  /* 0x000000106b287207 */ /* 0x010fe20000000000 */
[----:B------:R-:W-:Y:S01]  /*9b30*/  SHFL.IDX PT, R35, R35, R65, 0x1c1f ;  /* 0x001c1f4123237589 */ /* 0x000fe200000e0000 */
[----:B---3--:R-:W-:-:S02]  /*9b40*/  SEL R41, R105, R12, P0 ;  /* 0x0000000c69297207 */ /* 0x008fc40000000000 */
[----:B-----5:R-:W-:Y:S01]  /*9b50*/  SEL R17, R18, R103, P0 ;  /* 0x0000006712117207 */ /* 0x020fe20000000000 */
[----:B------:R3:W4:Y:S01]  /*9b60*/  SHFL.IDX PT, R125, R45, R65, 0x1c1f ;  /* 0x001c1f412d7d7589 */ /* 0x00072200000e0000 */
[----:B--2---:R-:W-:-:S03]  /*9b70*/  SEL R44, R16, R107, P0 ;  /* 0x0000006b102c7207 */ /* 0x004fc60000000000 */
[----:B------:R2:W-:Y:S01]  /*9b80*/  SHFL.IDX PT, R124, R58, R65, 0x1c1f ;  /* 0x001c1f413a7c7589 */ /* 0x0005e200000e0000 */
[----:B------:R-:W5:Y:S03]  /*9b90*/  @P2 LDC R107, c[0x0][0xbec] ;  /* 0x0002fb00ff6b2b82 */ /* 0x000f660000000800 */
[----:B------:R2:W5:Y:S01]  /*9ba0*/  SHFL.IDX PT, R126, R56, R65, 0x1c1f ;  /* 0x001c1f41387e7589 */ /* 0x00056200000e0000 */
[----:B---3--:R-:W-:-:S03]  /*9bb0*/  SEL R45, R12, R105, P0 ;  /* 0x000000690c2d7207 */ /* 0x008fc60000000000 */
[----:B------:R3:W-:Y:S01]  /*9bc0*/  SHFL.IDX PT, R128, R60, R65, 0x1c1f ;  /* 0x001c1f413c807589 */ /* 0x0007e200000e0000 */
[----:B0-----:R-:W-:Y:S02]  /*9bd0*/  SEL R20, R122, R33, P0 ;  /* 0x000000217a147207 */ /* 0x001fe40000000000 */
[----:B--2---:R-:W-:Y:S01]  /*9be0*/  SEL R58, R119, R26, P0 ;  /* 0x0000001a773a7207 */ /* 0x004fe20000000000 */
[----:B------:R0:W2:Y:S01]  /*9bf0*/  SHFL.IDX PT, R127, R57, R65, 0x1c1f ;  /* 0x001c1f41397f7589 */ /* 0x0000a200000e0000 */
[----:B------:R-:W-:Y:S02]  /*9c00*/  SEL R22, R33, R122, P0 ;  /* 0x0000007a21167207 */ /* 0x000fe40000000000 */
[----:B------:R-:W-:Y:S01]  /*9c10*/  SEL R56, R26, R119, P0 ;  /* 0x000000771a387207 */ /* 0x000fe20000000000 */
[----:B------:R-:W-:Y:S01]  /*9c20*/  SHFL.IDX PT, R106, R106, R65, 0x1c1f ;  /* 0x001c1f416a6a7589 */ /* 0x000fe200000e0000 */
[----:B------:R-:W-:Y:S01]  /*9c30*/  SEL R26, R121, R30, P0 ;  /* 0x0000001e791a7207 */ /* 0x000fe20000000000 */
[----:B-1----:R-:W-:Y:S01]  /*9c40*/  IMAD R119, R112, R111, UR4 ;  /* 0x0000000470777e24 */ /* 0x002fe2000f8e026f */
[----:B---3--:R-:W-:Y:S01]  /*9c50*/  SEL R60, R117, R24, P0 ;  /* 0x00000018753c7207 */ /* 0x008fe20000000000 */
[----:B------:R1:W-:Y:S01]  /*9c60*/  SHFL.IDX PT, R109, R59, R65, 0x1c1f ;  /* 0x001c1f413b6d7589 */ /* 0x0003e200000e0000 */
[----:B----4-:R-:W-:Y:S01]  /*9c70*/  SEL R12, R104, R125, P0 ;  /* 0x0000007d680c7207 */ /* 0x010fe20000000000 */
[----:B------:R-:W-:Y:S01]  /*9c80*/  ULDC.64 UR4, c[0x0][0xbe0] ;  /* 0x0002f80000047ab9 */ /* 0x000fe20000000a00 */
[----:B------:R-:W-:Y:S01]  /*9c90*/  SEL R16, R125, R104, P0 ;  /* 0x000000687d107207 */ /* 0x000fe20000000000 */
[----:B------:R-:W-:Y:S01]  /*9ca0*/  SHFL.IDX PT, R52, R52, R65, 0x1c1f ;  /* 0x001c1f4134347589 */ /* 0x000fe200000e0000 */
[----:B------:R-:W-:-:S02]  /*9cb0*/  SEL R32, R110, R35, P0 ;  /* 0x000000236e207207 */ /* 0x000fc40000000000 */
[----:B------:R-:W-:Y:S01]  /*9cc0*/  SEL R34, R35, R110, P0 ;  /* 0x0000006e23227207 */ /* 0x000fe20000000000 */
[----:B------:R3:W4:Y:S01]  /*9cd0*/  SHFL.IDX PT, R49, R61, R65, 0x1c1f ;  /* 0x001c1f413d317589 */ /* 0x00072200000e0000 */
[----:B0-----:R-:W-:Y:S01]  /*9ce0*/  SEL R57, R13, R118, P0 ;  /* 0x000000760d397207 */ /* 0x001fe20000000000 */
[----:B------:R-:W0:Y:S01]  /*9cf0*/  @P2 LDC R110, c[0x0][0xbf0] ;  /* 0x0002fc00ff6e2b82 */ /* 0x000e220000000800 */
[----:B-1----:R-:W-:Y:S01]  /*9d00*/  SEL R59, R118, R13, P0 ;  /* 0x0000000d763b7207 */ /* 0x002fe20000000000 */
[----:B------:R-:W-:Y:S01]  /*9d10*/  SHFL.IDX PT, R102, R102, R65, 0x1c1f ;  /* 0x001c1f4166667589 */ /* 0x000fe200000e0000 */
[----:B------:R-:W-:Y:S01]  /*9d20*/  SEL R13, R103, R18, P0 ;  /* 0x00000012670d7207 */ /* 0x000fe20000000000 */
[----:B-----5:R-:W-:Y:S01]  /*9d30*/  @P2 IMAD.HI.U32 R103, R48, R107, RZ ;  /* 0x0000006b30672227 */ /* 0x020fe200078e00ff */
[----:B------:R-:W-:Y:S01]  /*9d40*/  SEL R18, R101, R126, P0 ;  /* 0x0000007e65127207 */ /* 0x000fe20000000000 */
[----:B------:R1:W5:Y:S01]  /*9d50*/  SHFL.IDX PT, R53, R62, R65, 0x1c1f ;  /* 0x001c1f413e357589 */ /* 0x00036200000e0000 */
[----:B------:R-:W-:-:S02]  /*9d60*/  SEL R33, R108, R123, P0 ;  /* 0x0000007b6c217207 */ /* 0x000fc40000000000 */
[----:B---3--:R-:W-:Y:S01]  /*9d70*/  SEL R61, R116, R27, P0 ;  /* 0x0000001b743d7207 */ /* 0x008fe20000000000 */
[----:B------:R-:W-:Y:S01]  /*9d80*/  SHFL.IDX PT, R84, R84, R65, 0x1c1f ;  /* 0x001c1f4154547589 */ /* 0x000fe200000e0000 */
[----:B------:R-:W-:Y:S02]  /*9d90*/  SEL R35, R123, R108, P0 ;  /* 0x0000006c7b237207 */ /* 0x000fe40000000000 */
[----:B------:R-:W-:Y:S01]  /*9da0*/  SEL R27, R120, R19, P0 ;  /* 0x00000013781b7207 */ /* 0x000fe20000000000 */
[----:B------:R-:W-:Y:S01]  /*9db0*/  SHFL.IDX PT, R97, R97, R65, 0x1c1f ;  /* 0x001c1f4161617589 */ /* 0x000fe200000e0000 */
[----:B-1----:R-:W-:-:S03]  /*9dc0*/  SEL R62, R24, R117, P0 ;  /* 0x00000075183e7207 */ /* 0x002fc60000000000 */
[----:B------:R-:W-:Y:S01]  /*9dd0*/  SHFL.IDX PT, R80, R80, R65, 0x1c1f ;  /* 0x001c1f4150507589 */ /* 0x000fe200000e0000 */
[----:B------:R-:W1:Y:S01]  /*9de0*/  LDC.64 R116, c[0x0][0xb40] ;  /* 0x0002d000ff747b82 */ /* 0x000e620000000a00 */
[----:B------:R-:W-:Y:S02]  /*9df0*/  SEL R24, R30, R121, P0 ;  /* 0x000000791e187207 */ /* 0x000fe40000000000 */
[----:B------:R-:W-:Y:S01]  /*9e00*/  SHFL.IDX PT, R91, R91, R65, 0x1c1f ;  /* 0x001c1f415b5b7589 */ /* 0x000fe200000e0000 */
[----:B------:R-:W-:-:S03]  /*9e10*/  SEL R30, R126, R101, P0 ;  /* 0x000000657e1e7207 */ /* 0x000fc60000000000 */
[----:B------:R-:W-:Y:S01]  /*9e20*/  SHFL.IDX PT, R85, R85, R65, 0x1c1f ;  /* 0x001c1f4155557589 */ /* 0x000fe200000e0000 */
[----:B------:R-:W3:Y:S03]  /*9e30*/  @P2 LDC R121, c[0x0][0xbec] ;  /* 0x0002fb00ff792b82 */ /* 0x000ee60000000800 */
[----:B------:R-:W-:Y:S04]  /*9e40*/  SHFL.IDX PT, R90, R90, R65, 0x1c1f ;  /* 0x001c1f415a5a7589 */ /* 0x000fe800000e0000 */
[----:B------:R-:W-:Y:S04]  /*9e50*/  SHFL.IDX PT, R81, R81, R65, 0x1c1f ;  /* 0x001c1f4151517589 */ /* 0x000fe800000e0000 */
[----:B------:R-:W-:Y:S04]  /*9e60*/  SHFL.IDX PT, R82, R82, R65, 0x1c1f ;  /* 0x001c1f4152527589 */ /* 0x000fe800000e0000 */
[----:B------:R-:W-:Y:S01]  /*9e70*/  SHFL.IDX PT, R79, R79, R65, 0x1c1f ;  /* 0x001c1f414f4f7589 */ /* 0x000fe200000e0000 */
[----:B-1----:R-:W-:-:S02]  /*9e80*/  IMAD R108, R116, UR39, RZ ;  /* 0x00000027746c7c24 */ /* 0x002fc4000f8e02ff */
[----:B------:R-:W-:Y:S01]  /*9e90*/  IMAD.WIDE.U32 R4, R116, UR49, R4 ;  /* 0x0000003174047c25 */ /* 0x000fe2000f8e0004 */
[----:B------:R-:W-:Y:S03]  /*9ea0*/  SHFL.IDX PT, R83, R83, R65, 0x1c1f ;  /* 0x001c1f4153537589 */ /* 0x000fe600000e0000 */
[----:B------:R-:W-:Y:S01]  /*9eb0*/  IMAD R111, R117, UR49, R108 ;  /* 0x00000031756f7c24 */ /* 0x000fe2000f8e026c */
[----:B------:R1:W-:Y:S01]  /*9ec0*/  SHFL.IDX PT, R78, R78, R65, 0x1c1f ;  /* 0x001c1f414e4e7589 */ /* 0x0003e200000e0000 */
[----:B------:R-:W-:Y:S01]  /*9ed0*/  SHF.R.S32.HI R108, RZ, 0x1f, R119 ;  /* 0x0000001fff6c7819 */ /* 0x000fe20000011477 */
[----:B---3--:R-:W-:-:S04]  /*9ee0*/  @P2 IMAD.HI.U32 R121, R48, R121, RZ ;  /* 0x0000007930792227 */ /* 0x008fc800078e00ff */
[----:B------:R-:W-:Y:S02]  /*9ef0*/  IMAD.IADD R111, R5, 0x1, R111 ;  /* 0x00000001056f7824 */ /* 0x000fe400078e026f */
[C---:B------:R-:W-:Y:S01]  /*9f00*/  IMAD R5, R108.reuse, UR4, RZ ;  /* 0x000000046c057c24 */ /* 0x040fe2000f8e02ff */
[----:B-1----:R-:W-:Y:S01]  /*9f10*/  SEL R65, R25, R114, P0 ;  /* 0x0000007219417207 */ /* 0x002fe20000000000 */
[----:B------:R-:W-:Y:S01]  /*9f20*/  IMAD R108, R108, UR6, RZ ;  /* 0x000000066c6c7c24 */ /* 0x000fe2000f8e02ff */
[----:B------:R-:W1:Y:S01]  /*9f30*/  LDC.64 R114, c[0x0][0xbd8] ;  /* 0x0002f600ff727b82 */ /* 0x000e620000000a00 */
[----:B------:R-:W-:Y:S01]  /*9f40*/  IMAD R107, R119, UR5, R5 ;  /* 0x00000005776b7c24 */ /* 0x000fe2000f8e0205 */
[----:B------:R-:W-:Y:S02]  /*9f50*/  SEL R25, R19, R120, P0 ;  /* 0x0000007813197207 */ /* 0x000fe40000000000 */
[----:B------:R-:W-:Y:S02]  /*9f60*/  SEL R19, R31, R124, P0 ;  /* 0x0000007c1f137207 */ /* 0x000fe40000000000 */
[----:B------:R-:W-:Y:S01]  /*9f70*/  SEL R31, R124, R31, P0 ;  /* 0x0000001f7c1f7207 */ /* 0x000fe20000000000 */
[----:B-1----:R-:W-:-:S04]  /*9f80*/  IMAD R104, R114, UR39, RZ ;  /* 0x0000002772687c24 */ /* 0x002fc8000f8e02ff */
[----:B------:R-:W-:Y:S02]  /*9f90*/  IMAD R101, R115, UR49, R104 ;  /* 0x0000003173657c24 */ /* 0x000fe4000f8e0268 */
[----:B------:R-:W-:Y:S01]  /*9fa0*/  IMAD.WIDE.U32 R104, R114, UR49, R6 ;  /* 0x0000003172687c25 */ /* 0x000fe2000f8e0006 */
[----:B--2---:R-:W-:Y:S01]  /*9fb0*/  SEL R6, R42, R127, P0 ;  /* 0x0000007f2a067207 */ /* 0x004fe20000000000 */
[----:B------:R-:W1:Y:S01]  /*9fc0*/  @P2 LDC R114, c[0x0][0xbf0] ;  /* 0x0002fc00ff722b82 */ /* 0x000e620000000800 */
[----:B------:R-:W-:Y:S01]  /*9fd0*/  SEL R7, R43, R128, P0 ;  /* 0x000000802b077207 */ /* 0x000fe20000000000 */
[----:B------:R-:W-:Y:S01]  /*9fe0*/  IMAD.IADD R105, R105, 0x1, R101 ;  /* 0x0000000169697824 */ /* 0x000fe200078e0265 */
[----:B------:R-:W-:Y:S01]  /*9ff0*/  SEL R42, R127, R42, P0 ;  /* 0x0000002a7f2a7207 */ /* 0x000fe20000000000 */
[----:B------:R-:W-:Y:S01]  /*a000*/  IMAD.MOV.U32 R101, RZ, RZ, R48 ;  /* 0x000000ffff657224 */ /* 0x000fe200078e0030 */
[----:B0-----:R-:W-:Y:S01]  /*a010*/  @P2 SHF.R.U32.HI R101, RZ, R110, R103 ;  /* 0x0000006eff652219 */ /* 0x001fe20000011667 */
[----:B------:R-:W-:Y:S01]  /*a020*/  IMAD.MOV.U32 R110, RZ, RZ, R4 ;  /* 0x000000ffff6e7224 */ /* 0x000fe200078e0004 */
[----:B------:R-:W-:Y:S01]  /*a030*/  SEL R43, R128, R43, P0 ;  /* 0x0000002b802b7207 */ /* 0x000fe20000000000 */
[----:B------:R-:W-:Y:S01]  /*a040*/  IMAD.WIDE.U32 R4, R119, UR4, R104 ;  /* 0x0000000477047c25 */ /* 0x000fe2000f8e0068 */
[----:B------:R-:W-:Y:S01]  /*a050*/  SHF.R.S32.HI R105, RZ, 0x1f, R101 ;  /* 0x0000001fff697819 */ /* 0x000fe20000011465 */
[----:B------:R-:W-:-:S02]  /*a060*/  ULDC.64 UR4, c[0x0][0xb30] ;  /* 0x0002cc0000047ab9 */ /* 0x000fc40000000a00 */
[----:B------:R-:W-:Y:S02]  /*a070*/  IMAD.MOV.U32 R103, RZ, RZ, R48 ;  /* 0x000000ffff677224 */ /* 0x000fe400078e0030 */
[C---:B------:R-:W-:Y:S02]  /*a080*/  IMAD R115, R119.reuse, UR7, R108 ;  /* 0x0000000777737c24 */ /* 0x040fe4000f8e026c */
[----:B------:R-:W-:Y:S01]  /*a090*/  IMAD.WIDE.U32 R110, R119, UR6, R110 ;  /* 0x00000006776e7c25 */ /* 0x000fe2000f8e006e */
[----:B------:R-:W-:-:S03]  /*a0a0*/  ULDC.64 UR6, c[0x0][0xbc8] ;  /* 0x0002f20000067ab9 */ /* 0x000fc60000000a00 */
[----:B------:R-:W-:Y:S01]  /*a0b0*/  IMAD.IADD R111, R111, 0x1, R115 ;  /* 0x000000016f6f7824 */ /* 0x000fe200078e0273 */
[----:B-1----:R-:W-:Y:S02]  /*a0c0*/  @P2 SHF.R.U32.HI R103, RZ, R114, R121 ;  /* 0x00000072ff672219 */ /* 0x002fe40000011679 */
[----:B------:R-:W-:Y:S01]  /*a0d0*/  IADD3 R104, P2, R101, R4, RZ ;  /* 0x0000000465687210 */ /* 0x000fe20007f5e0ff */
[----:B------:R-:W-:Y:S01]  /*a0e0*/  IMAD.MOV R101, RZ, RZ, -R101 ;  /* 0x000000ffff657224 */ /* 0x000fe200078e0a65 */
[--C-:B------:R-:W-:Y:S01]  /*a0f0*/  SHF.R.S32.HI R4, RZ, 0x1f, R103.reuse ;  /* 0x0000001fff047819 */ /* 0x100fe20000011467 */
[----:B------:R-:W-:Y:S01]  /*a100*/  IMAD.MOV R108, RZ, RZ, -R103 ;  /* 0x000000ffff6c7224 */ /* 0x000fe200078e0a67 */
[----:B------:R-:W-:Y:S01]  /*a110*/  IADD3.X R105, R105, R5, R107, P2, !PT ;  /* 0x0000000569697210 */ /* 0x000fe200017fe46b */
[----:B------:R-:W-:Y:S02]  /*a120*/  IMAD R101, R113, R101, R48 ;  /* 0x0000006571657224 */ /* 0x000fe400078e0230 */
[----:B------:R-:W-:-:S02]  /*a130*/  IMAD R4, R4, UR4, RZ ;  /* 0x0000000404047c24 */ /* 0x000fc4000f8e02ff */
[----:B------:R-:W-:Y:S01]  /*a140*/  IMAD R107, R113, R108, R48 ;  /* 0x0000006c716b7224 */ /* 0x000fe200078e0230 */
[----:B------:R-:W-:Y:S01]  /*a150*/  SHF.R.S32.HI R48, RZ, 0x1f, R101 ;  /* 0x0000001fff307819 */ /* 0x000fe20000011465 */
[C---:B------:R-:W-:Y:S01]  /*a160*/  IMAD R115, R103.reuse, UR5, R4 ;  /* 0x0000000567737c24 */ /* 0x040fe2000f8e0204 */
[----:B------:R-:W0:Y:S01]  /*a170*/  S2UR UR5, SR_CgaCtaId ;  /* 0x00000000000579c3 */ /* 0x000e220000008800 */
[----:B------:R-:W-:Y:S01]  /*a180*/  IMAD.WIDE.U32 R4, R103, UR4, R110 ;  /* 0x0000000467047c25 */ /* 0x000fe2000f8e006e */
[----:B------:R-:W-:Y:S01]  /*a190*/  SHF.R.S32.HI R103, RZ, 0x1f, R107 ;  /* 0x0000001fff677819 */ /* 0x000fe2000001146b */
[----:B------:R-:W-:Y:S02]  /*a1a0*/  UMOV UR4, 0x400 ;  /* 0x0000040000047882 */ /* 0x000fe40000000000 */
[----:B------:R-:W-:Y:S02]  /*a1b0*/  IMAD R48, R48, UR6, RZ ;  /* 0x0000000630307c24 */ /* 0x000fe4000f8e02ff */
[----:B------:R-:W-:-:S02]  /*a1c0*/  IMAD.IADD R5, R5, 0x1, R115 ;  /* 0x0000000105057824 */ /* 0x000fc400078e0273 */
[----:B------:R-:W-:Y:S02]  /*a1d0*/  IMAD R108, R103, UR8, RZ ;  /* 0x00000008676c7c24 */ /* 0x000fe4000f8e02ff */
[C---:B------:R-:W-:Y:S01]  /*a1e0*/  IMAD R103, R101.reuse, UR7, R48 ;  /* 0x0000000765677c24 */ /* 0x040fe2000f8e0230 */
[----:B----4-:R-:W-:Y:S01]  /*a1f0*/  SEL R48, R50, R49, P0 ;  /* 0x0000003132307207 */ /* 0x010fe20000000000 */
[----:B------:R-:W-:Y:S01]  /*a200*/  IMAD.WIDE.U32 R104, R101, UR6, R104 ;  /* 0x0000000665687c25 */ /* 0x000fe2000f8e0068 */
[----:B------:R-:W-:Y:S01]  /*a210*/  ULDC.64 UR6, c[0x0][0xba8] ;  /* 0x0002ea0000067ab9 */ /* 0x000fe20000000a00 */
[----:B------:R-:W-:Y:S02]  /*a220*/  SEL R50, R49, R50, P0 ;  /* 0x0000003231327207 */ /* 0x000fe40000000000 */
[----:B------:R-:W-:Y:S01]  /*a230*/  IMAD.WIDE.U32 R110, R107, UR8, R4 ;  /* 0x000000086b6e7c25 */ /* 0x000fe2000f8e0004 */
[----:B------:R-:W-:Y:S01]  /*a240*/  LEA R112, P2, R104, UR6, 0x2 ;  /* 0x0000000668707c11 */ /* 0x000fe2000f8410ff */
[----:B------:R-:W-:Y:S01]  /*a250*/  ULDC UR6, c[0x0][0xa88] ;  /* 0x0002a20000067ab9 */ /* 0x000fe20000000800 */
[----:B------:R-:W-:Y:S01]  /*a260*/  SEL R4, R46, R109, P0 ;  /* 0x0000006d2e047207 */ /* 0x000fe20000000000 */
[----:B------:R-:W-:Y:S01]  /*a270*/  IMAD.IADD R5, R105, 0x1, R103 ;  /* 0x0000000169057824 */ /* 0x000fe200078e0267 */
[----:B------:R-:W-:Y:S01]  /*a280*/  SEL R46, R109, R46, P0 ;  /* 0x0000002e6d2e7207 */ /* 0x000fe20000000000 */
[----:B------:R-:W-:Y:S01]  /*a290*/  IMAD R101, R107, UR9, R108 ;  /* 0x000000096b657c24 */ /* 0x000fe2000f8e026c */
[----:B------:R-:W-:Y:S01]  /*a2a0*/  ULDC.64 UR8, c[0x0][0xb00] ;  /* 0x0002c00000087ab9 */ /* 0x000fe20000000a00 */
[----:B------:R-:W-:Y:S01]  /*a2b0*/  SHFL.IDX PT, R108, R112, RZ, 0x1c1f ;  /* 0x001c1fff706c7589 */ /* 0x000fe200000e0000 */
[----:B------:R-:W-:Y:S01]  /*a2c0*/  LEA.HI.X R114, R104, UR7, R5, 0x2, P2 ;  /* 0x0000000768727c11 */ /* 0x000fe200090f1405 */
[----:B------:R-:W-:Y:S01]  /*a2d0*/  IMAD.IADD R107, R111, 0x1, R101 ;  /* 0x000000016f6b7824 */ /* 0x000fe200078e0265 */
[C---:B------:R-:W-:Y:S01]  /*a2e0*/  LEA R103, P3, R110.reuse, UR8, 0x2 ;  /* 0x000000086e677c11 */ /* 0x040fe2000f8610ff */
[----:B0-----:R-:W-:Y:S01]  /*a2f0*/  ULEA UR4, UR5, UR4, 0x18 ;  /* 0x0000000405047291 */ /* 0x001fe2000f8ec03f */
[----:B------:R-:W-:Y:S01]  /*a300*/  SEL R5, R47, R106, P0 ;  /* 0x0000006a2f057207 */ /* 0x000fe20000000000 */
[----:B------:R-:W0:Y:S01]  /*a310*/  SHFL.IDX PT, R109, R114, RZ, 0x1c1f ;  /* 0x001c1fff726d7589 */ /* 0x000e2200000e0000 */
[----:B------:R-:W-:Y:S01]  /*a320*/  LEA.HI.X R107, R110, UR9, R107, 0x2, P3 ;  /* 0x000000096e6b7c11 */ /* 0x000fe200098f146b */
[----:B------:R-:W-:Y:S01]  /*a330*/  IMAD R101, R113, UR6, RZ ;  /* 0x0000000671657c24 */ /* 0x000fe2000f8e02ff */
[----:B------:R-:W-:Y:S01]  /*a340*/  SEL R47, R106, R47, P0 ;  /* 0x0000002f6a2f7207 */ /* 0x000fe20000000000 */
[----:B------:R-:W-:Y:S01]  /*a350*/  SHFL.IDX PT, R110, R112, 0x1, 0x1c1f ;  /* 0x003c1f00706e7f89 */ /* 0x000fe200000e0000 */
[C---:B------:R-:W-:Y:S01]  /*a360*/  VIADD R106, R100.reuse, 0x8 ;  /* 0x00000008646a7836 */ /* 0x040fe20000000000 */
[----:B------:R-:W-:Y:S01]  /*a370*/  UIADD3 UR4, UR4, 0x33420, URZ ;  /* 0x0003342004047890 */ /* 0x000fe2000fffe03f */
[CC--:B------:R-:W-:Y:S01]  /*a380*/  ISETP.GE.OR P2, PT, R100.reuse, R101.reuse, P1 ;  /* 0x000000656400720c */ /* 0x0c0fe20000f46670 */
[----:B------:R-:W1:Y:S01]  /*a390*/  SHFL.IDX PT, R111, R114, 0x1, 0x1c1f ;  /* 0x003c1f00726f7f89 */ /* 0x000e6200000e0000 */
[-C--:B------:R-:W-:Y:S01]  /*a3a0*/  ISETP.GE.AND P3, PT, R100, R101.reuse, PT ;  /* 0x000000656400720c */ /* 0x080fe20003f66270 */
[----:B------:R-:W-:Y:S01]  /*a3b0*/  UPRMT UR4, URZ, 0x654, UR4 ;  /* 0x000006543f047896 */ /* 0x000fe20008000004 */
[----:B------:R-:W-:Y:S01]  /*a3c0*/  ISETP.GE.OR P1, PT, R106, R101, P1 ;  /* 0x000000656a00720c */ /* 0x000fe20000f26670 */
[----:B------:R2:W3:Y:S01]  /*a3d0*/  SHFL.IDX PT, R104, R103, RZ, 0x1c1f ;  /* 0x001c1fff67687589 */ /* 0x0004e200000e0000 */
[----:B------:R-:W-:-:S02]  /*a3e0*/  SEL R49, R51, R52, P0 ;  /* 0x0000003433317207 */ /* 0x000fc40000000000 */
[----:B------:R-:W-:Y:S01]  /*a3f0*/  SEL R51, R52, R51, P0 ;  /* 0x0000003334337207 */ /* 0x000fe20000000000 */
[----:B------:R2:W4:Y:S01]  /*a400*/  SHFL.IDX PT, R105, R107, RZ, 0x1c1f ;  /* 0x001c1fff6b697589 */ /* 0x00052200000e0000 */
[----:B-----5:R-:W-:Y:S02]  /*a410*/  SEL R52, R54, R53, P0 ;  /* 0x0000003536347207 */ /* 0x020fe40000000000 */
[----:B------:R-:W-:Y:S01]  /*a420*/  SYNCS.ARRIVE.TRANS64.RED.A1T0 RZ, [UR4], RZ ;  /* 0x000000ffffff79a7 */ /* 0x000fe20008100404 */
[----:B------:R-:W-:Y:S02]  /*a430*/  SEL R54, R53, R54, P0 ;  /* 0x0000003635367207 */ /* 0x000fe40000000000 */
[----:B------:R-:W-:Y:S01]  /*a440*/  SEL R53, R55, R102, P0 ;  /* 0x0000006637357207 */ /* 0x000fe20000000000 */
[----:B0-----:R2:W-:Y:S01]  /*a450*/  @!P2 ST.E desc[UR56][R108.64], R2 ;  /* 0x000000026c00a985 */ /* 0x0015e2000c101938 */
[----:B------:R-:W-:-:S03]  /*a460*/  SEL R55, R102, R55, P0 ;  /* 0x0000003766377207 */ /* 0x000fc60000000000 */
[----:B-1----:R2:W-:Y:S01]  /*a470*/  @!P1 ST.E desc[UR56][R110.64], R0 ;  /* 0x000000006e009985 */ /* 0x0025e2000c101938 */
[----:B------:R-:W-:Y:S05]  /*a480*/  @P3 BRA `(.L_x_37) ;  /* 0x0000000800383947 */ /* 0x000fea0003800000 */
[C---:B--2---:R-:W-:Y:S01]  /*a490*/  VIADD R0, R96.reuse, 0x8 ;  /* 0x0000000860007836 */ /* 0x044fe20000000000 */
[----:B------:R-:W-:Y:S01]  /*a4a0*/  ULDC UR4, c[0x0][0xac8] ;  /* 0x0002b20000047ab9 */ /* 0x000fe20000000800 */
[C---:B------:R-:W-:Y:S01]  /*a4b0*/  VIADD R100, R96.reuse, 0x10 ;  /* 0x0000001060647836 */ /* 0x040fe20000000000 */
[C---:B------:R-:W-:Y:S01]  /*a4c0*/  ISETP.GE.AND P4, PT, R96.reuse, UR4, PT ;  /* 0x0000000460007c0c */ /* 0x040fe2000bf86270 */
[----:B------:R-:W-:Y:S01]  /*a4d0*/  VIADD R102, R96, 0x18 ;  /* 0x0000001860667836 */ /* 0x000fe20000000000 */
[----:B------:R-:W-:Y:S01]  /*a4e0*/  ISETP.GE.AND P5, PT, R0, UR4, PT ;  /* 0x0000000400007c0c */ /* 0x000fe2000bfa6270 */
[----:B------:R-:W-:Y:S01]  /*a4f0*/  VIADD R112, R96, 0x20 ;  /* 0x0000002060707836 */ /* 0x000fe20000000000 */
[----:B------:R-:W-:Y:S01]  /*a500*/  ISETP.GE.AND P3, PT, R100, UR4, PT ;  /* 0x0000000464007c0c */ /* 0x000fe2000bf66270 */
[----:B------:R-:W-:Y:S01]  /*a510*/  VIADD R114, R96, 0x30 ;  /* 0x0000003060727836 */ /* 0x000fe20000000000 */
[----:B------:R-:W-:Y:S02]  /*a520*/  ISETP.GE.AND P1, PT, R102, UR4, PT ;  /* 0x0000000466007c0c */ /* 0x000fe4000bf26270 */
[----:B------:R-:W-:-:S05]  /*a530*/  ISETP.GE.AND P2, PT, R112, UR4, PT ;  /* 0x0000000470007c0c */ /* 0x000fca000bf46270 */
[--C-:B---34-:R-:W-:Y:S02]  /*a540*/  @!P4 IMAD.WIDE R108, R96, 0x4, R104.reuse ;  /* 0x00000004606cc825 */ /* 0x118fe400078e0268 */
[----:B------:R-:W-:Y:S02]  /*a550*/  @!P5 LEA.HI R0, R0, R0, RZ, 0x1 ;  /* 0x000000000000d211 */ /* 0x000fe400078f08ff */
[----:B------:R-:W-:Y:S01]  /*a560*/  @!P3 LEA.HI R100, R100, R100, RZ, 0x1 ;  /* 0x000000646464b211 */ /* 0x000fe200078f08ff */
[----:B------:R0:W-:Y:S01]  /*a570*/  @!P4 ST.E.64 desc[UR56][R108.64], R94 ;  /* 0x0000005e6c00c985 */ /* 0x0001e2000c101b38 */
[----:B------:R-:W-:Y:S01]  /*a580*/  @!P5 LOP3.LUT R111, R0, 0xfffffffe, RZ, 0xc0, !PT ;  /* 0xfffffffe006fd812 */ /* 0x000fe200078ec0ff */
[----:B------:R-:W-:Y:S01]  /*a590*/  VIADD R0, R96, 0x28 ;  /* 0x0000002860007836 */ /* 0x000fe20000000000 */
[----:B------:R-:W-:Y:S01]  /*a5a0*/  @!P3 LOP3.LUT R113, R100, 0xfffffffe, RZ, 0xc0, !PT ;  /* 0xfffffffe6471b812 */ /* 0x000fe200078ec0ff */
[----:B------:R-:W-:Y:S01]  /*a5b0*/  VIADD R100, R96, 0x38 ;  /* 0x0000003860647836 */ /* 0x000fe20000000000 */
[----:B------:R-:W-:Y:S01]  /*a5c0*/  @!P1 LEA.HI R102, R102, R102, RZ, 0x1 ;  /* 0x0000006666669211 */ /* 0x000fe200078f08ff */
[----:B------:R-:W-:Y:S01]  /*a5d0*/  @!P5 IMAD.WIDE R110, R111, 0x4, R104 ;  /* 0x000000046f6ed825 */ /* 0x000fe200078e0268 */
[----:B------:R-:W-:-:S02]  /*a5e0*/  ISETP.GE.AND P4, PT, R0, UR4, PT ;  /* 0x0000000400007c0c */ /* 0x000fc4000bf86270 */
[----:B------:R-:W-:Y:S02]  /*a5f0*/  @!P2 LEA.HI R112, R112, R112, RZ, 0x1 ;  /* 0x000000707070a211 */ /* 0x000fe400078f08ff */
[----:B------:R1:W-:Y:S01]  /*a600*/  @!P5 ST.E.64 desc[UR56][R110.64], R98 ;  /* 0x000000626e00d985 */ /* 0x0003e2000c101b38 */
[----:B------:R-:W-:Y:S02]  /*a610*/  ISETP.GE.AND P5, PT, R114, UR4, PT ;  /* 0x0000000472007c0c */ /* 0x000fe4000bfa6270 */
[----:B------:R-:W-:Y:S01]  /*a620*/  @!P1 LOP3.LUT R115, R102, 0xfffffffe, RZ, 0xc0, !PT ;  /* 0xfffffffe66739812 */ /* 0x000fe200078ec0ff */
[--C-:B0-----:R-:W-:Y:S01]  /*a630*/  @!P3 IMAD.WIDE R94, R113, 0x4, R104.reuse ;  /* 0x00000004715eb825 */ /* 0x101fe200078e0268 */
[----:B------:R-:W-:Y:S02]  /*a640*/  ISETP.GE.AND P6, PT, R100, UR4, PT ;  /* 0x0000000464007c0c */ /* 0x000fe4000bfc6270 */
[----:B------:R-:W-:Y:S01]  /*a650*/  @!P2 LOP3.LUT R109, R112, 0xfffffffe, RZ, 0xc0, !PT ;  /* 0xfffffffe706da812 */ /* 0x000fe200078ec0ff */
[----:B------:R-:W-:Y:S01]  /*a660*/  VIADD R102, R96, 0x40 ;  /* 0x0000004060667836 */ /* 0x000fe20000000000 */
[----:B------:R-:W-:Y:S01]  /*a670*/  @!P4 LEA.HI R0, R0, R0, RZ, 0x1 ;  /* 0x000000000000c211 */ /* 0x000fe200078f08ff */
[----:B------:R0:W-:Y:S02]  /*a680*/  @!P3 ST.E.64 desc[UR56][R94.64], R92 ;  /* 0x0000005c5e00b985 */ /* 0x0001e4000c101b38 */
[----:B------:R-:W-:Y:S01]  /*a690*/  @!P2 IMAD.WIDE R108, R109, 0x4, R104 ;  /* 0x000000046d6ca825 */ /* 0x000fe200078e0268 */
[----:B------:R-:W-:-:S02]  /*a6a0*/  ISETP.GE.AND P3, PT, R102, UR4, PT ;  /* 0x0000000466007c0c */ /* 0x000fc4000bf66270 */
[----:B-1----:R-:W-:Y:S01]  /*a6b0*/  @!P4 LOP3.LUT R111, R0, 0xfffffffe, RZ, 0xc0, !PT ;  /* 0xfffffffe006fc812 */ /* 0x002fe200078ec0ff */
[----:B------:R-:W-:Y:S01]  /*a6c0*/  @!P1 IMAD.WIDE R98, R115, 0x4, R104 ;  /* 0x0000000473629825 */ /* 0x000fe200078e0268 */
[----:B------:R-:W-:Y:S02]  /*a6d0*/  @!P5 LEA.HI R114, R114, R114, RZ, 0x1 ;  /* 0x000000727272d211 */ /* 0x000fe400078f08ff */
[----:B------:R-:W-:Y:S01]  /*a6e0*/  @!P6 LEA.HI R100, R100, R100, RZ, 0x1 ;  /* 0x000000646464e211 */ /* 0x000fe200078f08ff */
[C---:B------:R-:W-:Y:S01]  /*a6f0*/  VIADD R110, R96.reuse, 0x48 ;  /* 0x00000048606e7836 */ /* 0x040fe20000000000 */
[----:B------:R1:W-:Y:S01]  /*a700*/  @!P1 ST.E.64 desc[UR56][R98.64], R86 ;  /* 0x0000005662009985 */ /* 0x0003e2000c101b38 */
[----:B------:R-:W-:Y:S01]  /*a710*/  VIADD R0, R96, 0x50 ;  /* 0x0000005060007836 */ /* 0x000fe20000000000 */
[----:B0-----:R-:W-:Y:S02]  /*a720*/  @!P5 LOP3.LUT R93, R114, 0xfffffffe, RZ, 0xc0, !PT ;  /* 0xfffffffe725dd812 */ /* 0x001fe400078ec0ff */
[----:B------:R0:W-:Y:S01]  /*a730*/  @!P2 ST.E.64 desc[UR56][R108.64], R88 ;  /* 0x000000586c00a985 */ /* 0x0001e2000c101b38 */
[----:B------:R-:W-:-:S02]  /*a740*/  ISETP.GE.AND P1, PT, R110, UR4, PT ;  /* 0x000000046e007c0c */ /* 0x000fc4000bf26270 */
[----:B------:R-:W-:Y:S02]  /*a750*/  ISETP.GE.AND P2, PT, R0, UR4, PT ;  /* 0x0000000400007c0c */ /* 0x000fe4000bf46270 */
[----:B------:R-:W-:Y:S02]  /*a760*/  @!P6 LOP3.LUT R95, R100, 0xfffffffe, RZ, 0xc0, !PT ;  /* 0xfffffffe645fe812 */ /* 0x000fe400078ec0ff */
[----:B------:R-:W-:Y:S01]  /*a770*/  @!P3 LEA.HI R102, R102, R102, RZ, 0x1 ;  /* 0x000000666666b211 */ /* 0x000fe200078f08ff */
[----:B-1----:R-:W-:-:S04]  /*a780*/  @!P4 IMAD.WIDE R86, R111, 0x4, R104 ;  /* 0x000000046f56c825 */ /* 0x002fc800078e0268 */
[----:B------:R-:W-:Y:S01]  /*a790*/  VIADD R98, R96, 0x58 ;  /* 0x0000005860627836 */ /* 0x000fe20000000000 */
[----:B------:R1:W-:Y:S01]  /*a7a0*/  @!P4 ST.E.64 desc[UR56][R86.64], R76 ;  /* 0x0000004c5600c985 */ /* 0x0003e2000c101b38 */
[--C-:B0-----:R-:W-:Y:S01]  /*a7b0*/  @!P5 IMAD.WIDE R88, R93, 0x4, R104.reuse ;  /* 0x000000045d58d825 */ /* 0x101fe200078e0268 */
[----:B------:R-:W-:Y:S02]  /*a7c0*/  @!P1 LEA.HI R110, R110, R110, RZ, 0x1 ;  /* 0x0000006e6e6e9211 */ /* 0x000fe400078f08ff */
[----:B------:R-:W-:Y:S01]  /*a7d0*/  ISETP.GE.AND P4, PT, R98, UR4, PT ;  /* 0x0000000462007c0c */ /* 0x000fe2000bf86270 */
[----:B------:R-:W-:Y:S01]  /*a7e0*/  @!P6 IMAD.WIDE R92, R95, 0x4, R104 ;  /* 0x000000045f5ce825 */ /* 0x000fe200078e0268 */
[----:B------:R-:W-:Y:S01]  /*a7f0*/  @!P3 LOP3.LUT R95, R102, 0xfffffffe, RZ, 0xc0, !PT ;  /* 0xfffffffe665fb812 */ /* 0x000fe200078ec0ff */
[----:B------:R0:W-:Y:S01]  /*a800*/  @!P5 ST.E.64 desc[UR56][R88.64], R72 ;  /* 0x000000485800d985 */ /* 0x0001e2000c101b38 */
[----:B------:R-:W-:Y:S01]  /*a810*/  @!P2 LEA.HI R0, R0, R0, RZ, 0x1 ;  /* 0x000000000000a211 */ /* 0x000fe200078f08ff */
[----:B------:R-:W-:-:S02]  /*a820*/  VIADD R99, R96, 0x60 ;  /* 0x0000006060637836 */ /* 0x000fc40000000000 */
[--C-:B------:R-:W-:Y:S01]  /*a830*/  @!P3 IMAD.WIDE R94, R95, 0x4, R104.reuse ;  /* 0x000000045f5eb825 */ /* 0x100fe200078e0268 */
[----:B------:R2:W-:Y:S01]  /*a840*/  @!P6 ST.E.64 desc[UR56][R92.64], R74 ;  /* 0x0000004a5c00e985 */ /* 0x0005e2000c101b38 */
[----:B-1----:R-:W-:Y:S02]  /*a850*/  @!P1 LOP3.LUT R77, R110, 0xfffffffe, RZ, 0xc0, !PT ;  /* 0xfffffffe6e4d9812 */ /* 0x002fe400078ec0ff */
[----:B------:R-:W-:Y:S01]  /*a860*/  VIADD R76, R96, 0x70 ;  /* 0x00000070604c7836 */ /* 0x000fe20000000000 */
[----:B------:R-:W-:Y:S01]  /*a870*/  @!P2 LOP3.LUT R87, R0, 0xfffffffe, RZ, 0xc0, !PT ;  /* 0xfffffffe0057a812 */ /* 0x000fe200078ec0ff */
[----:B------:R1:W-:Y:S01]  /*a880*/  @!P3 ST.E.64 desc[UR56][R94.64], R70 ;  /* 0x000000465e00b985 */ /* 0x0003e2000c101b38 */
[----:B------:R-:W-:Y:S01]  /*a890*/  @!P4 LEA.HI R98, R98, R98, RZ, 0x1 ;  /* 0x000000626262c211 */ /* 0x000fe200078f08ff */
[----:B------:R-:W-:Y:S01]  /*a8a0*/  VIADD R0, R96, 0x68 ;  /* 0x0000006860007836 */ /* 0x000fe20000000000 */
[----:B------:R-:W-:Y:S01]  /*a8b0*/  ISETP.GE.AND P3, PT, R99, UR4, PT ;  /* 0x0000000463007c0c */ /* 0x000fe2000bf66270 */
[----:B0-----:R-:W-:Y:S01]  /*a8c0*/  @!P1 IMAD.WIDE R72, R77, 0x4, R104 ;  /* 0x000000044d489825 */ /* 0x001fe200078e0268 */
[----:B------:R-:W-:-:S03]  /*a8d0*/  ISETP.GE.AND P6, PT, R76, UR4, PT ;  /* 0x000000044c007c0c */ /* 0x000fc6000bfc6270 */
[----:B------:R-:W-:Y:S01]  /*a8e0*/  VIADD R77, R96, 0x78 ;  /* 0x00000078604d7836 */ /* 0x000fe20000000000 */
[----:B------:R0:W-:Y:S01]  /*a8f0*/  @!P1 ST.E.64 desc[UR56][R72.64], R66 ;  /* 0x0000004248009985 */ /* 0x0001e2000c101b38 */
[----:B--2---:R-:W-:Y:S01]  /*a900*/  @!P2 IMAD.WIDE R74, R87, 0x4, R104 ;  /* 0x00000004574aa825 */ /* 0x004fe200078e0268 */
[----:B------:R-:W-:Y:S02]  /*a910*/  ISETP.GE.AND P1, PT, R0, UR4, PT ;  /* 0x0000000400007c0c */ /* 0x000fe4000bf26270 */
[----:B------:R-:W-:Y:S01]  /*a920*/  ISETP.GE.AND P5, PT, R77, UR4, PT ;  /* 0x000000044d007c0c */ /* 0x000fe2000bfa6270 */
[----:B------:R-:W-:Y:S01]  /*a930*/  VIADD R86, R96, 0x80 ;  /* 0x0000008060567836 */ /* 0x000fe20000000000 */
[----:B-1----:R-:W-:Y:S01]  /*a940*/  @!P4 LOP3.LUT R71, R98, 0xfffffffe, RZ, 0xc0, !PT ;  /* 0xfffffffe6247c812 */ /* 0x002fe200078ec0ff */
[----:B------:R-:W-:Y:S01]  /*a950*/  VIADD R87, R96, 0x88 ;  /* 0x0000008860577836 */ /* 0x000fe20000000000 */
[----:B------:R1:W-:Y:S01]  /*a960*/  @!P2 ST.E.64 desc[UR56][R74.64], R68 ;  /* 0x000000444a00a985 */ /* 0x0003e2000c101b38 */
[----:B------:R-:W-:-:S02]  /*a970*/  @!P3 LEA.HI R99, R99, R99, RZ, 0x1 ;  /* 0x000000636363b211 */ /* 0x000fc400078f08ff */
[----:B------:R-:W-:Y:S02]  /*a980*/  ISETP.GE.AND P2, PT, R86, UR4, PT ;  /* 0x0000000456007c0c */ /* 0x000fe4000bf46270 */
[----:B------:R-:W-:Y:S01]  /*a990*/  @!P6 LEA.HI R76, R76, R76, RZ, 0x1 ;  /* 0x0000004c4c4ce211 */ /* 0x000fe200078f08ff */
[----:B0-----:R-:W-:Y:S01]  /*a9a0*/  @!P4 IMAD.WIDE R66, R71, 0x4, R104 ;  /* 0x000000044742c825 */ /* 0x001fe200078e0268 */
[----:B------:R-:W-:Y:S02]  /*a9b0*/  @!P1 LEA.HI R0, R0, R0, RZ, 0x1 ;  /* 0x0000000000009211 */ /* 0x000fe400078f08ff */
[----:B------:R-:W-:Y:S02]  /*a9c0*/  @!P6 LOP3.LUT R73, R76, 0xfffffffe, RZ, 0xc0, !PT ;  /* 0xfffffffe4c49e812 */ /* 0x000fe400078ec0ff */
[----:B------:R0:W-:Y:S01]  /*a9d0*/  @!P4 ST.E.64 desc[UR56][R66.64], R64 ;  /* 0x000000404200c985 */ /* 0x0001e2000c101b38 */
[----:B------:R-:W-:Y:S02]  /*a9e0*/  ISETP.GE.AND P4, PT, R87, UR4, PT ;  /* 0x0000000457007c0c */ /* 0x000fe4000bf86270 */
[----:B-1----:R-:W-:-:S02]  /*a9f0*/  @!P3 LOP3.LUT R69, R99, 0xfffffffe, RZ, 0xc0, !PT ;  /* 0xfffffffe6345b812 */ /* 0x002fc400078ec0ff */
[----:B------:R-:W-:Y:S02]  /*aa00*/  @!P5 LEA.HI R77, R77, R77, RZ, 0x1 ;  /* 0x0000004d4d4dd211 */ /* 0x000fe400078f08ff */
[----:B------:R-:W-:Y:S01]  /*aa10*/  @!P1 LOP3.LUT R71, R0, 0xfffffffe, RZ, 0xc0, !PT ;  /* 0xfffffffe00479812 */ /* 0x000fe200078ec0ff */
[----:B------:R-:W-:Y:S01]  /*aa20*/  @!P3 IMAD.WIDE R68, R69, 0x4, R104 ;  /* 0x000000044544b825 */ /* 0x000fe200078e0268 */
[----:B------:R-:W-:-:S03]  /*aa30*/  @!P2 LEA.HI R86, R86, R86, RZ, 0x1 ;  /* 0x000000565656a211 */ /* 0x000fc600078f08ff */
[--C-:B------:R-:W-:Y:S01]  /*aa40*/  @!P1 IMAD.WIDE R70, R71, 0x4, R104.reuse ;  /* 0x0000000447469825 */ /* 0x100fe200078e0268 */
[----:B------:R1:W-:Y:S01]  /*aa50*/  @!P3 ST.E.64 desc[UR56][R68.64], R60 ;  /* 0x0000003c4400b985 */ /* 0x0003e2000c101b38 */
[----:B------:R-:W-:Y:S02]  /*aa60*/  @!P4 LEA.HI R87, R87, R87, RZ, 0x1 ;  /* 0x000000575757c211 */ /* 0x000fe400078f08ff */
[----:B0-----:R-:W-:Y:S01]  /*aa70*/  @!P5 LOP3.LUT R67, R77, 0xfffffffe, RZ, 0xc0, !PT ;  /* 0xfffffffe4d43d812 */ /* 0x001fe200078ec0ff */
[--C-:B------:R-:W-:Y:S01]  /*aa80*/  @!P6 IMAD.WIDE R64, R73, 0x4, R104.reuse ;  /* 0x000000044940e825 */ /* 0x100fe200078e0268 */
[----:B------:R-:W-:Y:S01]  /*aa90*/  @!P2 LOP3.LUT R73, R86, 0xfffffffe, RZ, 0xc0, !PT ;  /* 0xfffffffe5649a812 */ /* 0x000fe200078ec0ff */
[----:B------:R0:W-:Y:S01]  /*aaa0*/  @!P1 ST.E.64 desc[UR56][R70.64], R62 ;  /* 0x0000003e46009985 */ /* 0x0001e2000c101b38 */
[----:B------:R-:W-:Y:S01]  /*aab0*/  @!P4 LOP3.LUT R87, R87, 0xfffffffe, RZ, 0xc0, !PT ;  /* 0xfffffffe5757c812 */ /* 0x000fe200078ec0ff */
[----:B------:R-:W-:Y:S02]  /*aac0*/  @!P5 IMAD.WIDE R66, R67, 0x4, R104 ;  /* 0x000000044342d825 */ /* 0x000fe400078e0268 */
[----:B------:R2:W-:Y:S02]  /*aad0*/  @!P6 ST.E.64 desc[UR56][R64.64], R58 ;  /* 0x0000003a4000e985 */ /* 0x0005e4000c101b38 */
[----:B------:R-:W-:-:S02]  /*aae0*/  VIADD R0, R96, 0x90 ;  /* 0x0000009060007836 */ /* 0x000fc40000000000 */
[--C-:B-1----:R-:W-:Y:S01]  /*aaf0*/  @!P2 IMAD.WIDE R60, R73, 0x4, R104.reuse ;  /* 0x00000004493ca825 */ /* 0x102fe200078e0268 */
[----:B------:R-:W-:Y:S02]  /*ab00*/  @!P5 ST.E.64 desc[UR56][R66.64], R56 ;  /* 0x000000384200d985 */ /* 0x000fe4000c101b38 */
[----:B------:R-:W-:Y:S01]  /*ab10*/  ISETP.GE.AND P1, PT, R0, UR4, PT ;  /* 0x0000000400007c0c */ /* 0x000fe2000bf26270 */
[----:B------:R-:W-:Y:S01]  /*ab20*/  VIADD R68, R96, 0x98 ;  /* 0x0000009860447836 */ /* 0x000fe20000000000 */
[----:B------:R-:W-:Y:S01]  /*ab30*/  @!P2 ST.E.64 desc[UR56][R60.64], R26 ;  /* 0x0000001a3c00a985 */ /* 0x000fe2000c101b38 */
[----:B0-----:R-:W-:-:S03]  /*ab40*/  @!P4 IMAD.WIDE R62, R87, 0x4, R104 ;  /* 0x00000004573ec825 */ /* 0x001fc600078e0268 */
[----:B------:R-:W-:Y:S01]  /*ab50*/  ISETP.GE.AND P2, PT, R68, UR4, PT ;  /* 0x0000000444007c0c */ /* 0x000fe2000bf46270 */
[C---:B------:R-:W-:Y:S01]  /*ab60*/  VIADD R69, R96.reuse, 0xa0 ;  /* 0x000000a060457836 */ /* 0x040fe20000000000 */
[----:B------:R0:W-:Y:S01]  /*ab70*/  @!P4 ST.E.64 desc[UR56][R62.64], R24 ;  /* 0x000000183e00c985 */ /* 0x0001e2000c101b38 */
[C---:B------:R-:W-:Y:S02]  /*ab80*/  VIADD R70, R96.reuse, 0xa8 ;  /* 0x000000a860467836 */ /* 0x040fe40000000000 */
[C---:B--2---:R-:W-:Y:S01]  /*ab90*/  VIADD R58, R96.reuse, 0xb0 ;  /* 0x000000b0603a7836 */ /* 0x044fe20000000000 */
[----:B------:R-:W-:Y:S01]  /*aba0*/  ISETP.GE.AND P3, PT, R69, UR4, PT ;  /* 0x0000000445007c0c */ /* 0x000fe2000bf66270 */
[----:B------:R-:W-:Y:S01]  /*abb0*/  VIADD R59, R96, 0xb8 ;  /* 0x000000b8603b7836 */ /* 0x000fe20000000000 */
[----:B------:R-:W-:Y:S02]  /*abc0*/  ISETP.GE.AND P4, PT, R70, UR4, PT ;  /* 0x0000000446007c0c */ /* 0x000fe4000bf86270 */
[----:B------:R-:W-:-:S02]  /*abd0*/  ISETP.GE.AND P5, PT, R58, UR4, PT ;  /* 0x000000043a007c0c */ /* 0x000fc4000bfa6270 */
[----:B------:R-:W-:Y:S02]  /*abe0*/  ISETP.GE.AND P6, PT, R59, UR4, PT ;  /* 0x000000043b007c0c */ /* 0x000fe4000bfc6270 */
[----:B------:R-:W-:Y:S02]  /*abf0*/  @!P1 LEA.HI R0, R0, R0, RZ, 0x1 ;  /* 0x0000000000009211 */ /* 0x000fe400078f08ff */
[----:B------:R-:W-:Y:S02]  /*ac00*/  @!P2 LEA.HI R68, R68, R68, RZ, 0x1 ;  /* 0x000000444444a211 */ /* 0x000fe400078f08ff */
[----:B0-----:R-:W-:Y:S02]  /*ac10*/  @!P1 LOP3.LUT R25, R0, 0xfffffffe, RZ, 0xc0, !PT ;  /* 0xfffffffe00199812 */ /* 0x001fe400078ec0ff */
[----:B------:R-:W-:Y:S02]  /*ac20*/  @!P3 LEA.HI R69, R69, R69, RZ, 0x1 ;  /* 0x000000454545b211 */ /* 0x000fe400078f08ff */
[----:B------:R-:W-:-:S02]  /*ac30*/  @!P4 LEA.HI R70, R70, R70, RZ, 0x1 ;  /* 0x000000464646c211 */ /* 0x000fc400078f08ff */
[----:B------:R-:W-:Y:S02]  /*ac40*/  @!P5 LEA.HI R58, R58, R58, RZ, 0x1 ;  /* 0x0000003a3a3ad211 */ /* 0x000fe400078f08ff */
[----:B------:R-:W-:Y:S02]  /*ac50*/  @!P6 LEA.HI R24, R59, R59, RZ, 0x1 ;  /* 0x0000003b3b18e211 */ /* 0x000fe400078f08ff */
[----:B------:R-:W-:Y:S02]  /*ac60*/  @!P2 LOP3.LUT R27, R68, 0xfffffffe, RZ, 0xc0, !PT ;  /* 0xfffffffe441ba812 */ /* 0x000fe400078ec0ff */
[----:B------:R-:W-:Y:S02]  /*ac70*/  @!P3 LOP3.LUT R57, R69, 0xfffffffe, RZ, 0xc0, !PT ;  /* 0xfffffffe4539b812 */ /* 0x000fe400078ec0ff */
[----:B------:R-:W-:Y:S01]  /*ac80*/  @!P4 LOP3.LUT R59, R70, 0xfffffffe, RZ, 0xc0, !PT ;  /* 0xfffffffe463bc812 */ /* 0x000fe200078ec0ff */
[----:B------:R-:W-:Y:S01]  /*ac90*/  @!P2 IMAD.WIDE R26, R27, 0x4, R104 ;  /* 0x000000041b1aa825 */ /* 0x000fe200078e0268 */
[----:B------:R-:W-:-:S02]  /*aca0*/  @!P5 LOP3.LUT R61, R58, 0xfffffffe, RZ, 0xc0, !PT ;  /* 0xfffffffe3a3dd812 */ /* 0x000fc400078ec0ff */
[----:B------:R-:W-:Y:S01]  /*acb0*/  @!P6 LOP3.LUT R63, R24, 0xfffffffe, RZ, 0xc0, !PT ;  /* 0xfffffffe183fe812 */ /* 0x000fe200078ec0ff */
[----:B------:R-:W-:-:S04]  /*acc0*/  @!P1 IMAD.WIDE R24, R25, 0x4, R104 ;  /* 0x0000000419189825 */ /* 0x000fc800078e0268 */
[--C-:B------:R-:W-:Y:S01]  /*acd0*/  @!P3 IMAD.WIDE R56, R57, 0x4, R104.reuse ;  /* 0x000000043938b825 */ /* 0x100fe200078e0268 */
[----:B------:R0:W-:Y:S03]  /*ace0*/  @!P1 ST.E.64 desc[UR56][R24.64], R20 ;  /* 0x0000001418009985 */ /* 0x0001e6000c101b38 */
[--C-:B------:R-:W-:Y:S01]  /*acf0*/  @!P4 IMAD.WIDE R58, R59, 0x4, R104.reuse ;  /* 0x000000043b3ac825 */ /* 0x100fe200078e0268 */
[----:B------:R0:W-:Y:S03]  /*ad00*/  @!P2 ST.E.64 desc[UR56][R26.64], R22 ;  /* 0x000000161a00a985 */ /* 0x0001e6000c101b38 */
[--C-:B------:R-:W-:Y:S01]  /*ad10*/  @!P5 IMAD.WIDE R60, R61, 0x4, R104.reuse ;  /* 0x000000043d3cd825 */ /* 0x100fe200078e0268 */
[----:B------:R0:W-:Y:S03]  /*ad20*/  @!P3 ST.E.64 desc[UR56][R56.64], R32 ;  /* 0x000000203800b985 */ /* 0x0001e6000c101b38 */
[----:B------:R-:W-:Y:S01]  /*ad30*/  @!P6 IMAD.WIDE R104, R63, 0x4, R104 ;  /* 0x000000043f68e825 */ /* 0x000fe200078e0268 */
[----:B------:R0:W-:Y:S04]  /*ad40*/  @!P4 ST.E.64 desc[UR56][R58.64], R34 ;  /* 0x000000223a00c985 */ /* 0x0001e8000c101b38 */
[----:B------:R0:W-:Y:S04]  /*ad50*/  @!P5 ST.E.64 desc[UR56][R60.64], R40 ;  /* 0x000000283c00d985 */ /* 0x0001e8000c101b38 */
[----:B------:R0:W-:Y:S02]  /*ad60*/  @!P6 ST.E.64 desc[UR56][R104.64], R44 ;  /* 0x0000002c6800e985 */ /* 0x0001e4000c101b38 */
.L_x_37:
[----:B------:R-:W-:Y:S05]  /*ad70*/  BSYNC B0 ;  /* 0x0000000000007941 */ /* 0x000fea0003800000 */
.L_x_36:
[----:B------:R-:W-:Y:S01]  /*ad80*/  ISETP.GE.AND P1, PT, R106, R101, PT ;  /* 0x000000656a00720c */ /* 0x000fe20003f26270 */
[----:B0-----:R1:W0:Y:S01]  /*ad90*/  SHFL.IDX PT, R21, R107, 0x1, 0x1c1f ;  /* 0x003c1f006b157f89 */ /* 0x00122200000e0000 */
[----:B------:R-:W-:Y:S02]  /*ada0*/  SEL R40, R38, R91, P0 ;  /* 0x0000005b26287207 */ /* 0x000fe40000000000 */
[----:B------:R-:W-:Y:S01]  /*adb0*/  SEL R22, R29, R90, P0 ;  /* 0x0000005a1d167207 */ /* 0x000fe20000000000 */
[----:B------:R1:W0:Y:S01]  /*adc0*/  SHFL.IDX PT, R20, R103, 0x1, 0x1c1f ;  /* 0x003c1f0067147f89 */ /* 0x00022200000e0000 */
        /* <DEDUP_REMOVED lines=18> */
[----:B--2---:R-:W-:Y:S02]  /*aef0*/  SEL R2, R11, R78, P0 ;  /* 0x0000004e0b027207 */ /* 0x004fe40000000000 */
[----:B------:R-:W-:Y:S01]  /*af00*/  SEL R8, R78, R11, P0 ;  /* 0x0000000b4e087207 */ /* 0x000fe20000000000 */
[----:B01----:R-:W-:Y:S06]  /*af10*/  @P1 BRA `(.L_x_8) ;  /* 0x0000005800981947 */ /* 0x003fec0003800000 */
[C---:B------:R-:W-:Y:S01]  /*af20*/  VIADD R0, R96.reuse, 0x8 ;  /* 0x0000000860007836 */ /* 0x040fe20000000000 */
[----:B------:R-:W-:Y:S01]  /*af30*/  ULDC UR4, c[0x0][0xac8] ;  /* 0x0002b20000047ab9 */ /* 0x000fe20000000800 */
[C---:B------:R-:W-:Y:S01]  /*af40*/  VIADD R32, R96.reuse, 0x10 ;  /* 0x0000001060207836 */ /* 0x040fe20000000000 */
[C---:B------:R-:W-:Y:S01]  /*af50*/  ISETP.GE.AND P0, PT, R96.reuse, UR4, PT ;  /* 0x0000000460007c0c */ /* 0x040fe2000bf06270 */
[----:B------:R-:W-:Y:S01]  /*af60*/  VIADD R33, R96, 0x18 ;  /* 0x0000001860217836 */ /* 0x000fe20000000000 */
[----:B------:R-:W-:Y:S01]  /*af70*/  ISETP.GE.AND P1, PT, R0, UR4, PT ;  /* 0x0000000400007c0c */ /* 0x000fe2000bf26270 */
[----:B------:R-:W-:Y:S01]  /*af80*/  VIADD R56, R96, 0x20 ;  /* 0x0000002060387836 */ /* 0x000fe20000000000 */
[----:B------:R-:W-:Y:S01]  /*af90*/  ISETP.GE.AND P5, PT, R32, UR4, PT ;  /* 0x0000000420007c0c */ /* 0x000fe2000bfa6270 */
[C---:B------:R-:W-:Y:S01]  /*afa0*/  VIADD R58, R96.reuse, 0x28 ;  /* 0x00000028603a7836 */ /* 0x040fe20000000000 */
[----:B------:R-:W-:Y:S01]  /*afb0*/  ISETP.GE.AND P6, PT, R33, UR4, PT ;  /* 0x0000000421007c0c */ /* 0x000fe2000bfc6270 */
[----:B------:R-:W-:Y:S01]  /*afc0*/  VIADD R59, R96, 0x30 ;  /* 0x00000030603b7836 */ /* 0x000fe20000000000 */
[----:B------:R-:W-:-:S02]  /*afd0*/  ISETP.GE.AND P2, PT, R56, UR4, PT ;  /* 0x0000000438007c0c */ /* 0x000fc4000bf46270 */
[----:B------:R-:W-:Y:S02]  /*afe0*/  ISETP.GE.AND P3, PT, R58, UR4, PT ;  /* 0x000000043a007c0c */ /* 0x000fe4000bf66270 */
[----:B------:R-:W-:Y:S01]  /*aff0*/  ISETP.GE.AND P4, PT, R59, UR4, PT ;  /* 0x000000043b007c0c */ /* 0x000fe2000bf86270 */
[----:B------:R-:W-:Y:S02]  /*b000*/  @!P0 IMAD.WIDE R10, R96, 0x4, R20 ;  /* 0x00000004600a8825 */ /* 0x000fe400078e0214 */
[----:B------:R-:W-:Y:S02]  /*b010*/  @!P1 LEA.HI R0, R0, R0, RZ, 0x1 ;  /* 0x0000000000009211 */ /* 0x000fe400078f08ff */
[----:B------:R-:W-:Y:S01]  /*b020*/  @!P5 LEA.HI R32, R32, R32, RZ, 0x1 ;  /* 0x000000202020d211 */ /* 0x000fe200078f08ff */
[----:B------:R0:W-:Y:S01]  /*b030*/  @!P0 ST.E.64 desc[UR56][R10.64], R12 ;  /* 0x0000000c0a008985 */ /* 0x0001e2000c101b38 */
[----:B------:R-:W-:Y:S02]  /*b040*/  @!P6 LEA.HI R44, R33, R33, RZ, 0x1 ;  /* 0x00000021212ce211 */ /* 0x000fe400078f08ff */
[----:B------:R-:W-:Y:S01]  /*b050*/  @!P1 LOP3.LUT R33, R0, 0xfffffffe, RZ, 0xc0, !PT ;  /* 0xfffffffe00219812 */ /* 0x000fe200078ec0ff */
[----:B------:R-:W-:Y:S01]  /*b060*/  VIADD R0, R96, 0x38 ;  /* 0x0000003860007836 */ /* 0x000fe20000000000 */
[----:B------:R-:W-:-:S02]  /*b070*/  @!P5 LOP3.LUT R45, R32, 0xfffffffe, RZ, 0xc0, !PT ;  /* 0xfffffffe202dd812 */ /* 0x000fc400078ec0ff */
[----:B------:R-:W-:Y:S01]  /*b080*/  @!P6 LOP3.LUT R57, R44, 0xfffffffe, RZ, 0xc0, !PT ;  /* 0xfffffffe2c39e812 */ /* 0x000fe200078ec0ff */
[----:B------:R-:W-:Y:S01]  /*b090*/  VIADD R44, R96, 0x40 ;  /* 0x00000040602c7836 */ /* 0x000fe20000000000 */
[----:B------:R-:W-:Y:S02]  /*b0a0*/  @!P2 LEA.HI R56, R56, R56, RZ, 0x1 ;  /* 0x000000383838a211 */ /* 0x000fe400078f08ff */
[----:B------:R-:W-:Y:S02]  /*b0b0*/  @!P3 LEA.HI R58, R58, R58, RZ, 0x1 ;  /* 0x0000003a3a3ab211 */ /* 0x000fe400078f08ff */
[----:B------:R-:W-:Y:S01]  /*b0c0*/  @!P4 LEA.HI R59, R59, R59, RZ, 0x1 ;  /* 0x0000003b3b3bc211 */ /* 0x000fe200078f08ff */
[----:B0-----:R-:W-:-:S03]  /*b0d0*/  @!P1 IMAD.WIDE R10, R33, 0x4, R20 ;  /* 0x00000004210a9825 */ /* 0x001fc600078e0214 */
[----:B------:R-:W-:Y:S01]  /*b0e0*/  @!P4 LOP3.LUT R59, R59, 0xfffffffe, RZ, 0xc0, !PT ;  /* 0xfffffffe3b3bc812 */ /* 0x000fe200078ec0ff */
[--C-:B------:R-:W-:Y:S01]  /*b0f0*/  @!P5 IMAD.WIDE R12, R45, 0x4, R20.reuse ;  /* 0x000000042d0cd825 */ /* 0x100fe200078e0214 */
[----:B------:R0:W-:Y:S01]  /*b100*/  @!P1 ST.E.64 desc[UR56][R10.64], R16 ;  /* 0x000000100a009985 */ /* 0x0001e2000c101b38 */
[----:B------:R-:W-:Y:S02]  /*b110*/  ISETP.GE.AND P1, PT, R44, UR4, PT ;  /* 0x000000042c007c0c */ /* 0x000fe4000bf26270 */
[----:B------:R-:W-:Y:S01]  /*b120*/  @!P6 IMAD.WIDE R32, R57, 0x4, R20 ;  /* 0x000000043920e825 */ /* 0x000fe200078e0214 */
[----:B------:R1:W-:Y:S01]  /*b130*/  @!P5 ST.E.64 desc[UR56][R12.64], R18 ;  /* 0x000000120c00d985 */ /* 0x0003e2000c101b38 */
[----:B------:R-:W-:Y:S02]  /*b140*/  ISETP.GE.AND P5, PT, R0, UR4, PT ;  /* 0x0000000400007c0c */ /* 0x000fe4000bfa6270 */
[----:B------:R-:W-:Y:S01]  /*b150*/  VIADD R57, R96, 0x48 ;  /* 0x0000004860397836 */ /* 0x000fe20000000000 */
[----:B------:R-:W-:Y:S01]  /*b160*/  @!P2 LOP3.LUT R45, R56, 0xfffffffe, RZ, 0xc0, !PT ;  /* 0xfffffffe382da812 */ /* 0x000fe200078ec0ff */
[----:B------:R2:W-:Y:S03]  /*b170*/  @!P6 ST.E.64 desc[UR56][R32.64], R30 ;  /* 0x0000001e2000e985 */ /* 0x0005e6000c101b38 */
[----:B------:R-:W-:-:S02]  /*b180*/  ISETP.GE.AND P0, PT, R57, UR4, PT ;  /* 0x0000000439007c0c */ /* 0x000fc4000bf06270 */
[----:B0-----:R-:W-:Y:S01]  /*b190*/  @!P3 LOP3.LUT R17, R58, 0xfffffffe, RZ, 0xc0, !PT ;  /* 0xfffffffe3a11b812 */ /* 0x001fe200078ec0ff */
[--C-:B------:R-:W-:Y:S01]  /*b1a0*/  @!P2 IMAD.WIDE R10, R45, 0x4, R20.reuse ;  /* 0x000000042d0aa825 */ /* 0x100fe200078e0214 */
[----:B------:R-:W-:Y:S02]  /*b1b0*/  @!P1 LEA.HI R44, R44, R44, RZ, 0x1 ;  /* 0x0000002c2c2c9211 */ /* 0x000fe400078f08ff */
[----:B------:R-:W-:Y:S01]  /*b1c0*/  @!P5 LEA.HI R0, R0, R0, RZ, 0x1 ;  /* 0x000000000000d211 */ /* 0x000fe200078f08ff */
[--C-:B-1----:R-:W-:Y:S01]  /*b1d0*/  @!P3 IMAD.WIDE R12, R17, 0x4, R20.reuse ;  /* 0x00000004110cb825 */ /* 0x102fe200078e0214 */
[----:B------:R0:W-:Y:S02]  /*b1e0*/  @!P2 ST.E.64 desc[UR56][R10.64], R6 ;  /* 0x000000060a00a985 */ /* 0x0001e4000c101b38 */
[----:B------:R-:W-:Y:S01]  /*b1f0*/  @!P5 LOP3.LUT R19, R0, 0xfffffffe, RZ, 0xc0, !PT ;  /* 0xfffffffe0013d812 */ /* 0x000fe200078ec0ff */
[----:B------:R-:W-:Y:S01]  /*b200*/  VIADD R18, R96, 0x50 ;  /* 0x0000005060127836 */ /* 0x000fe20000000000 */
[----:B------:R1:W-:Y:S01]  /*b210*/  @!P3 ST.E.64 desc[UR56][R12.64], R42 ;  /* 0x0000002a0c00b985 */ /* 0x0003e2000c101b38 */
[----:B------:R-:W-:Y:S01]  /*b220*/  @!P4 IMAD.WIDE R16, R59, 0x4, R20 ;  /* 0x000000043b10c825 */ /* 0x000fe200078e0214 */
[----:B------:R-:W-:-:S02]  /*b230*/  @!P0 LEA.HI R57, R57, R57, RZ, 0x1 ;  /* 0x0000003939398211 */ /* 0x000fc400078f08ff */
[----:B------:R-:W-:Y:S01]  /*b240*/  ISETP.GE.AND P2, PT, R18, UR4, PT ;  /* 0x0000000412007c0c */ /* 0x000fe2000bf46270 */
[C---:B------:R-:W-:Y:S01]  /*b250*/  VIADD R0, R96.reuse, 0x58 ;  /* 0x0000005860007836 */ /* 0x040fe20000000000 */
[----:B------:R-:W-:Y:S01]  /*b260*/  @!P0 LOP3.LUT R57, R57, 0xfffffffe, RZ, 0xc0, !PT ;  /* 0xfffffffe39398812 */ /* 0x000fe200078ec0ff */
[----:B------:R5:W-:Y:S01]  /*b270*/  @!P4 ST.E.64 desc[UR56][R16.64], R4 ;  /* 0x000000041000c985 */ /* 0x000be2000c101b38 */
[----:B--2---:R-:W-:Y:S01]  /*b280*/  VIADD R30, R96, 0x60 ;  /* 0x00000060601e7836 */ /* 0x004fe20000000000 */
[----:B0-----:R-:W-:Y:S01]  /*b290*/  @!P1 LOP3.LUT R11, R44, 0xfffffffe, RZ, 0xc0, !PT ;  /* 0xfffffffe2c0b9812 */ /* 0x001fe200078ec0ff */
[----:B------:R-:W-:Y:S01]  /*b2a0*/  @!P5 IMAD.WIDE R6, R19, 0x4, R20 ;  /* 0x000000041306d825 */ /* 0x000fe200078e0214 */
[----:B------:R-:W-:Y:S02]  /*b2b0*/  ISETP.GE.AND P3, PT, R0, UR4, PT ;  /* 0x0000000400007c0c */ /* 0x000fe4000bf66270 */
[----:B------:R-:W-:Y:S01]  /*b2c0*/  ISETP.GE.AND P4, PT, R30, UR4, PT ;  /* 0x000000041e007c0c */ /* 0x000fe2000bf86270 */
[----:B-1----:R-:W-:Y:S01]  /*b2d0*/  VIADD R12, R96, 0x68 ;  /* 0x00000068600c7836 */ /* 0x002fe20000000000 */
[----:B------:R0:W-:Y:S02]  /*b2e0*/  @!P5 ST.E.64 desc[UR56][R6.64], R46 ;  /* 0x0000002e0600d985 */ /* 0x0001e4000c101b38 */
[----:B------:R-:W-:-:S02]  /*b2f0*/  @!P2 LEA.HI R18, R18, R18, RZ, 0x1 ;  /* 0x000000121212a211 */ /* 0x000fc400078f08ff */
[----:B------:R-:W-:Y:S01]  /*b300*/  ISETP.GE.AND P5, PT, R12, UR4, PT ;  /* 0x000000040c007c0c */ /* 0x000fe2000bfa6270 */
[----:B-----5:R-:W-:-:S04]  /*b310*/  @!P1 IMAD.WIDE R4, R11, 0x4, R20 ;  /* 0x000000040b049825 */ /* 0x020fc800078e0214 */
[----:B------:R-:W-:Y:S01]  /*b320*/  VIADD R16, R96, 0x70 ;  /* 0x0000007060107836 */ /* 0x000fe20000000000 */
[----:B------:R1:W-:Y:S01]  /*b330*/  @!P1 ST.E.64 desc[UR56][R4.64], R48 ;  /* 0x0000003004009985 */ /* 0x0003e2000c101b38 */
[----:B------:R-:W-:Y:S01]  /*b340*/  @!P0 IMAD.WIDE R10, R57, 0x4, R20 ;  /* 0x00000004390a8825 */ /* 0x000fe200078e0214 */
[----:B------:R-:W-:Y:S02]  /*b350*/  @!P3 LEA.HI R0, R0, R0, RZ, 0x1 ;  /* 0x000000000000b211 */ /* 0x000fe400078f08ff */
[----:B------:R-:W-:Y:S01]  /*b360*/  ISETP.GE.AND P1, PT, R16, UR4, PT ;  /* 0x0000000410007c0c */ /* 0x000fe2000bf26270 */
[----:B------:R-:W-:Y:S01]  /*b370*/  VIADD R17, R96, 0x78 ;  /* 0x0000007860117836 */ /* 0x000fe20000000000 */
[----:B------:R2:W-:Y:S01]  /*b380*/  @!P0 ST.E.64 desc[UR56][R10.64], R50 ;  /* 0x000000320a008985 */ /* 0x0005e2000c101b38 */
[----:B0-----:R-:W-:Y:S01]  /*b390*/  @!P2 LOP3.LUT R7, R18, 0xfffffffe, RZ, 0xc0, !PT ;  /* 0xfffffffe1207a812 */ /* 0x001fe200078ec0ff */
[----:B------:R-:W-:Y:S01]  /*b3a0*/  VIADD R18, R96, 0x80 ;  /* 0x0000008060127836 */ /* 0x000fe20000000000 */
[----:B------:R-:W-:-:S02]  /*b3b0*/  @!P3 LOP3.LUT R13, R0, 0xfffffffe, RZ, 0xc0, !PT ;  /* 0xfffffffe000db812 */ /* 0x000fc400078ec0ff */
[----:B------:R-:W-:Y:S02]  /*b3c0*/  ISETP.GE.AND P0, PT, R17, UR4, PT ;  /* 0x0000000411007c0c */ /* 0x000fe4000bf06270 */
[----:B------:R-:W-:Y:S01]  /*b3d0*/  @!P4 LEA.HI R30, R30, R30, RZ, 0x1 ;  /* 0x0000001e1e1ec211 */ /* 0x000fe200078f08ff */
[--C-:B-1----:R-:W-:Y:S01]  /*b3e0*/  @!P2 IMAD.WIDE R4, R7, 0x4, R20.reuse ;  /* 0x000000040704a825 */ /* 0x102fe200078e0214 */
[----:B------:R-:W-:Y:S02]  /*b3f0*/  @!P5 LEA.HI R12, R12, R12, RZ, 0x1 ;  /* 0x0000000c0c0cd211 */ /* 0x000fe400078f08ff */
[----:B------:R-:W-:Y:S01]  /*b400*/  @!P1 LEA.HI R16, R16, R16, RZ, 0x1 ;  /* 0x0000001010109211 */ /* 0x000fe200078f08ff */
[----:B------:R-:W-:Y:S01]  /*b410*/  @!P3 IMAD.WIDE R6, R13, 0x4, R20 ;  /* 0x000000040d06b825 */ /* 0x000fe200078e0214 */
[----:B------:R-:W-:Y:S01]  /*b420*/  @!P5 LOP3.LUT R13, R12, 0xfffffffe, RZ, 0xc0, !PT ;  /* 0xfffffffe0c0dd812 */ /* 0x000fe200078ec0ff */
[----:B------:R0:W-:Y:S01]  /*b430*/  @!P2 ST.E.64 desc[UR56][R4.64], R52 ;  /* 0x000000340400a985 */ /* 0x0001e2000c101b38 */
[----:B--2---:R-:W-:-:S02]  /*b440*/  @!P4 LOP3.LUT R11, R30, 0xfffffffe, RZ, 0xc0, !PT ;  /* 0xfffffffe1e0bc812 */ /* 0x004fc400078ec0ff */
[----:B------:R-:W-:Y:S01]  /*b450*/  ISETP.GE.AND P2, PT, R18, UR4, PT ;  /* 0x0000000412007c0c */ /* 0x000fe2000bf46270 */
[--C-:B------:R-:W-:Y:S01]  /*b460*/  @!P5 IMAD.WIDE R12, R13, 0x4, R20.reuse ;  /* 0x000000040d0cd825 */ /* 0x100fe200078e0214 */
[----:B------:R-:W-:Y:S01]  /*b470*/  @!P0 LEA.HI R0, R17, R17, RZ, 0x1 ;  /* 0x0000001111008211 */ /* 0x000fe200078f08ff */
[----:B------:R1:W-:Y:S01]  /*b480*/  @!P3 ST.E.64 desc[UR56][R6.64], R54 ;  /* 0x000000360600b985 */ /* 0x0003e2000c101b38 */
[----:B------:R-:W-:Y:S01]  /*b490*/  @!P1 LOP3.LUT R17, R16, 0xfffffffe, RZ, 0xc0, !PT ;  /* 0xfffffffe10119812 */ /* 0x000fe200078ec0ff */
[----:B------:R-:W-:Y:S01]  /*b4a0*/  @!P4 IMAD.WIDE R10, R11, 0x4, R20 ;  /* 0x000000040b0ac825 */ /* 0x000fe200078e0214 */
[----:B------:R-:W-:-:S03]  /*b4b0*/  @!P0 LOP3.LUT R19, R0, 0xfffffffe, RZ, 0xc0, !PT ;  /* 0xfffffffe00138812 */ /* 0x000fc600078ec0ff */
[----:B------:R-:W-:Y:S01]  /*b4c0*/  VIADD R0, R96, 0x90 ;  /* 0x0000009060007836 */ /* 0x000fe20000000000 */
[----:B------:R2:W-:Y:S01]  /*b4d0*/  @!P4 ST.E.64 desc[UR56][R10.64], R34 ;  /* 0x000000220a00c985 */ /* 0x0005e2000c101b38 */
[--C-:B0-----:R-:W-:Y:S02]  /*b4e0*/  @!P1 IMAD.WIDE R4, R17, 0x4, R20.reuse ;  /* 0x0000000411049825 */ /* 0x101fe400078e0214 */
[----:B------:R-:W-:Y:S01]  /*b4f0*/  @!P2 LEA.HI R18, R18, R18, RZ, 0x1 ;  /* 0x000000121212a211 */ /* 0x000fe200078f08ff */
[----:B------:R0:W-:Y:S01]  /*b500*/  @!P5 ST.E.64 desc[UR56][R12.64], R36 ;  /* 0x000000240c00d985 */ /* 0x0001e2000c101b38 */
[----:B------:R-:W-:Y:S02]  /*b510*/  VIADD R16, R96, 0x88 ;  /* 0x0000008860107836 */ /* 0x000fe40000000000 */
[----:B-1----:R-:W-:Y:S01]  /*b520*/  @!P0 IMAD.WIDE R6, R19, 0x4, R20 ;  /* 0x0000000413068825 */ /* 0x002fe200078e0214 */
[----:B------:R1:W-:Y:S01]  /*b530*/  @!P1 ST.E.64 desc[UR56][R4.64], R40 ;  /* 0x0000002804009985 */ /* 0x0003e2000c101b38 */
[----:B------:R-:W-:-:S02]  /*b540*/  ISETP.GE.AND P1, PT, R0, UR4, PT ;  /* 0x0000000400007c0c */ /* 0x000fc4000bf26270 */
[----:B------:R-:W-:Y:S01]  /*b550*/  ISETP.GE.AND P3, PT, R16, UR4, PT ;  /* 0x0000000410007c0c */ /* 0x000fe2000bf66270 */
[----:B------:R5:W-:Y:S01]  /*b560*/  @!P0 ST.E.64 desc[UR56][R6.64], R38 ;  /* 0x0000002606008985 */ /* 0x000be2000c101b38 */
[----:B------:R-:W-:Y:S01]  /*b570*/  VIADD R17, R96, 0xa8 ;  /* 0x000000a860117836 */ /* 0x000fe20000000000 */
[----:B--2---:R-:W-:Y:S01]  /*b580*/  @!P2 LOP3.LUT R11, R18, 0xfffffffe, RZ, 0xc0, !PT ;  /* 0xfffffffe120ba812 */ /* 0x004fe200078ec0ff */
[C---:B------:R-:W-:Y:S02]  /*b590*/  VIADD R10, R96.reuse, 0x98 ;  /* 0x00000098600a7836 */ /* 0x040fe40000000000 */
[C---:B------:R-:W-:Y:S01]  /*b5a0*/  VIADD R19, R96.reuse, 0xb0 ;  /* 0x000000b060137836 */ /* 0x040fe20000000000 */
[----:B------:R-:W-:Y:S01]  /*b5b0*/  ISETP.GE.AND P5, PT, R17, UR4, PT ;  /* 0x0000000411007c0c */ /* 0x000fe2000bfa6270 */
[----:B0-----:R-:W-:Y:S01]  /*b5c0*/  VIADD R12, R96, 0xa0 ;  /* 0x000000a0600c7836 */ /* 0x001fe20000000000 */
[----:B------:R-:W-:Y:S01]  /*b5d0*/  ISETP.GE.AND P0, PT, R10, UR4, PT ;  /* 0x000000040a007c0c */ /* 0x000fe2000bf06270 */
[----:B------:R-:W-:Y:S01]  /*b5e0*/  VIADD R96, R96, 0xb8 ;  /* 0x000000b860607836 */ /* 0x000fe20000000000 */
[----:B------:R-:W-:Y:S01]  /*b5f0*/  ISETP.GE.AND P6, PT, R19, UR4, PT ;  /* 0x0000000413007c0c */ /* 0x000fe2000bfc6270 */
[----:B-1----:R-:W-:Y:S01]  /*b600*/  @!P2 IMAD.WIDE R4, R11, 0x4, R20 ;  /* 0x000000040b04a825 */ /* 0x002fe200078e0214 */
[----:B------:R-:W-:-:S02]  /*b610*/  ISETP.GE.AND P4, PT, R12, UR4, PT ;  /* 0x000000040c007c0c */ /* 0x000fc4000bf86270 */
[----:B------:R-:W-:Y:S02]  /*b620*/  @!P1 LEA.HI R0, R0, R0, RZ, 0x1 ;  /* 0x0000000000009211 */ /* 0x000fe400078f08ff */
[----:B------:R-:W-:Y:S01]  /*b630*/  @!P3 LEA.HI R16, R16, R16, RZ, 0x1 ;  /* 0x000000101010b211 */ /* 0x000fe200078f08ff */
[----:B------:R0:W-:Y:S01]  /*b640*/  @!P2 ST.E.64 desc[UR56][R4.64], R22 ;  /* 0x000000160400a985 */ /* 0x0001e2000c101b38 */
[----:B------:R-:W-:Y:S02]  /*b650*/  @!P1 LOP3.LUT R11, R0, 0xfffffffe, RZ, 0xc0, !PT ;  /* 0xfffffffe000b9812 */ /* 0x000fe400078ec0ff */
[----:B-----5:R-:W-:Y:S02]  /*b660*/  @!P3 LOP3.LUT R7, R16, 0xfffffffe, RZ, 0xc0, !PT ;  /* 0xfffffffe1007b812 */ /* 0x020fe400078ec0ff */
[----:B------:R-:W-:Y:S01]  /*b670*/  @!P0 LEA.HI R0, R10, R10, RZ, 0x1 ;  /* 0x0000000a0a008211 */ /* 0x000fe200078f08ff */
[----:B------:R-:W-:Y:S01]  /*b680*/  @!P1 IMAD.WIDE R10, R11, 0x4, R20 ;  /* 0x000000040b0a9825 */ /* 0x000fe200078e0214 */
[----:B------:R-:W-:-:S02]  /*b690*/  @!P6 LEA.HI R16, R19, R19, RZ, 0x1 ;  /* 0x000000131310e211 */ /* 0x000fc400078f08ff */
[----:B------:R-:W-:Y:S01]  /*b6a0*/  @!P4 LEA.HI R12, R12, R12, RZ, 0x1 ;  /* 0x0000000c0c0cc211 */ /* 0x000fe200078f08ff */
[--C-:B------:R-:W-:Y:S01]  /*b6b0*/  @!P3 IMAD.WIDE R6, R7, 0x4, R20.reuse ;  /* 0x000000040706b825 */ /* 0x100fe200078e0214 */
[----:B------:R-:W-:Y:S02]  /*b6c0*/  @!P0 LOP3.LUT R13, R0, 0xfffffffe, RZ, 0xc0, !PT ;  /* 0xfffffffe000d8812 */ /* 0x000fe400078ec0ff */
[----:B------:R-:W-:Y:S02]  /*b6d0*/  @!P5 LEA.HI R0, R17, R17, RZ, 0x1 ;  /* 0x000000111100d211 */ /* 0x000fe400078f08ff */
[----:B------:R-:W-:Y:S01]  /*b6e0*/  @!P4 LOP3.LUT R17, R12, 0xfffffffe, RZ, 0xc0, !PT ;  /* 0xfffffffe0c11c812 */ /* 0x000fe200078ec0ff */
[--C-:B------:R-:W-:Y:S01]  /*b6f0*/  @!P0 IMAD.WIDE R12, R13, 0x4, R20.reuse ;  /* 0x000000040d0c8825 */ /* 0x100fe200078e0214 */
[----:B------:R-:W-:Y:S01]  /*b700*/  @!P5 LOP3.LUT R19, R0, 0xfffffffe, RZ, 0xc0, !PT ;  /* 0xfffffffe0013d812 */ /* 0x000fe200078ec0ff */
[----:B------:R1:W-:Y:S01]  /*b710*/  @!P3 ST.E.64 desc[UR56][R6.64], R90 ;  /* 0x0000005a0600b985 */ /* 0x0003e2000c101b38 */
[----:B0-----:R-:W-:Y:S01]  /*b720*/  @!P6 LOP3.LUT R23, R16, 0xfffffffe, RZ, 0xc0, !PT ;  /* 0xfffffffe1017e812 */ /* 0x001fe200078ec0ff */
[----:B------:R-:W-:-:S02]  /*b730*/  @!P4 IMAD.WIDE R4, R17, 0x4, R20 ;  /* 0x000000041104c825 */ /* 0x000fc400078e0214 */
[----:B------:R2:W-:Y:S02]  /*b740*/  @!P1 ST.E.64 desc[UR56][R10.64], R26 ;  /* 0x0000001a0a009985 */ /* 0x0005e4000c101b38 */
[----:B------:R-:W-:Y:S02]  /*b750*/  @!P6 IMAD.WIDE R16, R23, 0x4, R20 ;  /* 0x000000041710e825 */ /* 0x000fe400078e0214 */
[----:B------:R2:W-:Y:S01]  /*b760*/  @!P0 ST.E.64 desc[UR56][R12.64], R24 ;  /* 0x000000180c008985 */ /* 0x0005e2000c101b38 */
[----:B------:R-:W-:-:S03]  /*b770*/  ISETP.GE.AND P0, PT, R96, UR4, PT ;  /* 0x0000000460007c0c */ /* 0x000fc6000bf06270 */
[----:B------:R2:W-:Y:S01]  /*b780*/  @!P4 ST.E.64 desc[UR56][R4.64], R14 ;  /* 0x0000000e0400c985 */ /* 0x0005e2000c101b38 */
[----:B-1----:R-:W-:-:S05]  /*b790*/  @!P5 IMAD.WIDE R6, R19, 0x4, R20 ;  /* 0x000000041306d825 */ /* 0x002fca00078e0214 */
[----:B------:R2:W-:Y:S04]  /*b7a0*/  @!P5 ST.E.64 desc[UR56][R6.64], R28 ;  /* 0x0000001c0600d985 */ /* 0x0005e8000c101b38 */
[----:B------:R2:W-:Y:S01]  /*b7b0*/  @!P6 ST.E.64 desc[UR56][R16.64], R2 ;  /* 0x000000021000e985 */ /* 0x0005e2000c101b38 */
[----:B------:R-:W-:Y:S05]  /*b7c0*/  @P0 BRA `(.L_x_8) ;  /* 0x00000050006c0947 */ /* 0x000fea0003800000 */
[----:B------:R-:W-:-:S04]  /*b7d0*/  LEA.HI R96, R96, R96, RZ, 0x1 ;  /* 0x0000006060607211 */ /* 0x000fc800078f08ff */
[----:B--2---:R-:W-:-:S05]  /*b7e0*/  LOP3.LUT R3, R96, 0xfffffffe, RZ, 0xc0, !PT ;  /* 0xfffffffe60037812 */ /* 0x004fca00078ec0ff */
[----:B------:R-:W-:-:S05]  /*b7f0*/  IMAD.WIDE R20, R3, 0x4, R20 ;  /* 0x0000000403147825 */ /* 0x000fca00078e0214 */
[----:B------:R1:W-:Y:S01]  /*b800*/  ST.E.64 desc[UR56][R20.64], R8 ;  /* 0x0000000814007985 */ /* 0x0003e2000c101b38 */
[----:B------:R-:W-:Y:S05]  /*b810*/  BRA `(.L_x_8) ;  /* 0x0000005000587947 */ /* 0x000fea0003800000 */
.L_x_35:
[----:B------:R-:W0:Y:S02]  /*b820*/  S2R R0, SR_TID.X ;  /* 0x0000000000007919 */ /* 0x000e240000002100 */
[----:B0-----:R-:W-:-:S05]  /*b830*/  VIADD R2, R0, 0xffffff80 ;  /* 0xffffff8000027836 */ /* 0x001fca0000000000 */
[----:B------:R-:W-:-:S13]  /*b840*/  ISETP.GT.AND P0, PT, R2, 0x7f, PT ;  /* 0x0000007f0200780c */ /* 0x000fda0003f04270 */
[----:B------:R-:W-:Y:S05]  /*b850*/  @P0 BRA `(.L_x_8) ;  /* 0x0000005000480947 */ /* 0x000fea0003800000 */
[----:B------:R-:W0:Y:S01]  /*b860*/  S2R R3, SR_CTAID.X ;  /* 0x0000000000037919 */ /* 0x000e220000002500 */
[----:B------:R-:W1:Y:S01]  /*b870*/  LDC R6, c[0x0][0xbe8] ;  /* 0x0002fa00ff067b82 */ /* 0x000e620000000800 */
[----:B------:R-:W-:Y:S01]  /*b880*/  ULDC UR4, c[0x0][0xa88] ;  /* 0x0002a20000047ab9 */ /* 0x000fe20000000800 */
[----:B0-----:R-:W-:Y:S02]  /*b890*/  IMAD R0, R3, 0x80, R0 ;  /* 0x0000008003007824 */ /* 0x001fe400078e0200 */
[----:B-1----:R-:W-:Y:S02]  /*b8a0*/  IMAD R3, R6, UR4, RZ ;  /* 0x0000000406037c24 */ /* 0x002fe4000f8e02ff */
[----:B------:R-:W-:-:S05]  /*b8b0*/  VIADD R0, R0, 0xffffff80 ;  /* 0xffffff8000007836 */ /* 0x000fca0000000000 */
[----:B------:R-:W-:-:S13]  /*b8c0*/  ISETP.GE.AND P0, PT, R0, R3, PT ;  /* 0x000000030000720c */ /* 0x000fda0003f06270 */
[----:B------:R-:W-:Y:S05]  /*b8d0*/  @P0 BRA `(.L_x_8) ;  /* 0x0000005000280947 */ /* 0x000fea0003800000 */
[----:B------:R-:W-:Y:S01]  /*b8e0*/  ISETP.NE.AND P0, PT, R6, 0x1, PT ;  /* 0x000000010600780c */ /* 0x000fe20003f05270 */
[----:B------:R-:W0:Y:S01]  /*b8f0*/  LDC.64 R10, c[0x0][0xbd8] ;  /* 0x0002f600ff0a7b82 */ /* 0x000e220000000a00 */
[----:B------:R-:W-:Y:S01]  /*b900*/  USHF.R.S32.HI UR6, URZ, 0x1f, UR51 ;  /* 0x0000001f3f067899 */ /* 0x000fe20008011433 */
[----:B------:R-:W-:Y:S01]  /*b910*/  IMAD.MOV.U32 R5, RZ, RZ, R0 ;  /* 0x000000ffff057224 */ /* 0x000fe200078e0000 */
[----:B------:R-:W-:Y:S02]  /*b920*/  ULDC.64 UR8, c[0x0][0xbd0] ;  /* 0x0002f40000087ab9 */ /* 0x000fe40000000a00 */
[----:B------:R-:W-:Y:S02]  /*b930*/  UIMAD UR6, UR6, UR8, URZ ;  /* 0x00000008060672a4 */ /* 0x000fe4000f8e023f */
[----:B------:R-:W-:Y:S01]  /*b940*/  UIMAD.WIDE.U32 UR4, UR51, UR8, URZ ;  /* 0x00000008330472a5 */ /* 0x000fe2000f8e003f */
[----:B------:R-:W1:Y:S01]  /*b950*/  S2UR UR7, SR_CTAID.Y ;  /* 0x00000000000779c3 */ /* 0x000e620000002600 */
[----:B------:R-:W-:-:S04]  /*b960*/  UIMAD UR6, UR51, UR9, UR6 ;  /* 0x00000009330672a4 */ /* 0x000fc8000f8e0206 */
[----:B------:R-:W-:Y:S02]  /*b970*/  UIADD3 UR6, UR5, UR6, URZ ;  /* 0x0000000605067290 */ /* 0x000fe4000fffe03f */
[----:B------:R-:W-:Y:S01]  /*b980*/  IMAD.U32 R3, RZ, RZ, UR5 ;  /* 0x00000005ff037e24 */ /* 0x000fe2000f8e00ff */
[----:B------:R-:W2:Y:S01]  /*b990*/  @P0 LDC R7, c[0x0][0xbec] ;  /* 0x0002fb00ff070b82 */ /* 0x000ea20000000800 */
[----:B------:R-:W-:Y:S01]  /*b9a0*/  IMAD.U32 R2, RZ, RZ, UR4 ;  /* 0x00000004ff027e24 */ /* 0x000fe2000f8e00ff */
[----:B------:R-:W-:Y:S01]  /*b9b0*/  ULDC.64 UR4, c[0x0][0xbe0] ;  /* 0x0002f80000047ab9 */ /* 0x000fe20000000a00 */
[----:B------:R-:W-:-:S05]  /*b9c0*/  IMAD.U32 R3, RZ, RZ, UR6 ;  /* 0x00000006ff037e24 */ /* 0x000fca000f8e00ff */
[----:B------:R-:W3:Y:S01]  /*b9d0*/  @P0 LDC R9, c[0x0][0xbf0] ;  /* 0x0002fc00ff090b82 */ /* 0x000ee20000000800 */
[C---:B0-----:R-:W-:Y:S02]  /*b9e0*/  IMAD R12, R10.reuse, UR39, RZ ;  /* 0x000000270a0c7c24 */ /* 0x041fe4000f8e02ff */
[----:B------:R-:W-:-:S04]  /*b9f0*/  IMAD.WIDE.U32 R2, R10, UR49, R2 ;  /* 0x000000310a027c25 */ /* 0x000fc8000f8e0002 */
[----:B------:R-:W-:Y:S01]  /*ba00*/  IMAD R11, R11, UR49, R12 ;  /* 0x000000310b0b7c24 */ /* 0x000fe2000f8e020c */
[----:B------:R-:W1:Y:S03]  /*ba10*/  LDC R8, c[0x0][0xc50] ;  /* 0x00031400ff087b82 */ /* 0x000e660000000800 */
[----:B------:R-:W-:Y:S02]  /*ba20*/  IMAD.IADD R3, R11, 0x1, R3 ;  /* 0x000000010b037824 */ /* 0x000fe400078e0203 */
[----:B--2---:R-:W-:-:S04]  /*ba30*/  @P0 IMAD.HI.U32 R4, R0, R7, RZ ;  /* 0x0000000700040227 */ /* 0x004fc800078e00ff */
[----:B------:R-:W-:Y:S01]  /*ba40*/  IMAD R7, RZ, RZ, -UR51 ;  /* 0x80000033ff077e24 */ /* 0x000fe2000f8e02ff */
[----:B---3--:R-:W-:-:S03]  /*ba50*/  @P0 SHF.R.U32.HI R5, RZ, R9, R4 ;  /* 0x00000009ff050219 */ /* 0x008fc60000011604 */
[----:B-1----:R-:W-:Y:S02]  /*ba60*/  IMAD R9, R8, R7, UR7 ;  /* 0x0000000708097e24 */ /* 0x002fe4000f8e0207 */
[----:B------:R-:W-:Y:S02]  /*ba70*/  IMAD.MOV R7, RZ, RZ, -R5 ;  /* 0x000000ffff077224 */ /* 0x000fe400078e0a05 */
[----:B------:R-:W-:Y:S01]  /*ba80*/  IMAD.WIDE.U32 R2, R9, UR4, R2 ;  /* 0x0000000409027c25 */ /* 0x000fe2000f8e0002 */
[----:B------:R-:W-:-:S03]  /*ba90*/  SHF.R.S32.HI R4, RZ, 0x1f, R9 ;  /* 0x0000001fff047819 */ /* 0x000fc60000011409 */
[----:B------:R-:W-:Y:S01]  /*baa0*/  IMAD R7, R6, R7, R0 ;  /* 0x0000000706077224 */ /* 0x000fe200078e0200 */
[----:B------:R-:W-:Y:S01]  /*bab0*/  IADD3 R2, P0, R5, R2, RZ ;  /* 0x0000000205027210 */ /* 0x000fe20007f1e0ff */
[----:B------:R-:W-:-:S03]  /*bac0*/  IMAD R4, R4, UR4, RZ ;  /* 0x0000000404047c24 */ /* 0x000fc6000f8e02ff */
[----:B------:R-:W-:Y:S01]  /*bad0*/  SHF.R.S32.HI R0, RZ, 0x1f, R7 ;  /* 0x0000001fff007819 */ /* 0x000fe20000011407 */
[----:B------:R-:W-:Y:S01]  /*bae0*/  IMAD R4, R9, UR5, R4 ;  /* 0x0000000509047c24 */ /* 0x000fe2000f8e0204 */
[----:B------:R-:W-:Y:S01]  /*baf0*/  SHF.R.S32.HI R9, RZ, 0x1f, R5 ;  /* 0x0000001fff097819 */ /* 0x000fe20000011405 */
[----:B------:R-:W-:Y:S02]  /*bb00*/  ULDC.64 UR4, c[0x0][0xbc8] ;  /* 0x0002f20000047ab9 */ /* 0x000fe40000000a00 */
[----:B------:R-:W-:Y:S01]  /*bb10*/  IMAD R0, R0, UR4, RZ ;  /* 0x0000000400007c24 */ /* 0x000fe2000f8e02ff */
[----:B------:R-:W-:-:S03]  /*bb20*/  IADD3.X R3, R9, R3, R4, P0, !PT ;  /* 0x0000000309037210 */ /* 0x000fc600007fe404 */
[C---:B------:R-:W-:Y:S02]  /*bb30*/  IMAD R5, R7.reuse, UR5, R0 ;  /* 0x0000000507057c24 */ /* 0x040fe4000f8e0200 */
[----:B------:R-:W-:Y:S01]  /*bb40*/  IMAD.WIDE.U32 R2, R7, UR4, R2 ;  /* 0x0000000407027c25 */ /* 0x000fe2000f8e0002 */
[----:B------:R-:W-:-:S03]  /*bb50*/  ULDC.64 UR4, c[0x0][0xba8] ;  /* 0x0002ea0000047ab9 */ /* 0x000fc60000000a00 */
[----:B------:R-:W-:Y:S01]  /*bb60*/  IMAD.IADD R3, R3, 0x1, R5 ;  /* 0x0000000103037824 */ /* 0x000fe200078e0205 */
[----:B------:R-:W-:-:S04]  /*bb70*/  LEA R4, P0, R2, UR4, 0x2 ;  /* 0x0000000402047c11 */ /* 0x000fc8000f8010ff */
[----:B------:R-:W-:Y:S01]  /*bb80*/  LEA.HI.X R5, R2, UR5, R3, 0x2, P0 ;  /* 0x0000000502057c11 */ /* 0x000fe200080f1403 */
[----:B------:R-:W-:-:S05]  /*bb90*/  IMAD.MOV.U32 R3, RZ, RZ, -0x800000 ;  /* 0xff800000ff037424 */ /* 0x000fca00078e00ff */
[----:B------:R0:W-:Y:S01]  /*bba0*/  STG.E desc[UR56][R4.64], R3 ;  /* 0x0000000304007986 */ /* 0x0001e2000c101938 */
[----:B------:R-:W-:Y:S05]  /*bbb0*/  BRA `(.L_x_8) ;  /* 0x0000004c00707947 */ /* 0x000fea0003800000 */
.L_x_6:
[----:B------:R-:W-:-:S08]  /*bbc0*/  NOP ;  /* 0x0000000000007918 */ /* 0x000fd00000000000 */
[----:B------:R-:W0:-:S00]  /*bbd0*/  USETMAXREG.DEALLOC.CTAPOOL 0x28 ;  /* 0x00000028000079c8 */ /* 0x000e0000080e0500 */
[----:B0-----:R-:W-:Y:S01]  /*bbe0*/  LOP3.LUT R19, R0, 0x3, RZ, 0xc0, !PT ;  /* 0x0000000300137812 */ /* 0x001fe200078ec0ff */
[----:B------:R-:W0:Y:S05]  /*bbf0*/  S2R R29, SR_CTAID.Z ;  /* 0x00000000001d7919 */ /* 0x000e2a0000002700 */
[----:B-1----:R-:W1:Y:S01]  /*bc00*/  S2UR UR6, SR_CTAID.Y ;  /* 0x00000000000679c3 */ /* 0x002e620000002600 */
[----:B------:R-:W2:Y:S02]  /*bc10*/  SHFL.IDX PT, R0, R19, RZ, 0x1f ;  /* 0x00001fff13007589 */ /* 0x000ea400000e0000 */
[----:B--2---:R-:W-:-:S13]  /*bc20*/  ISETP.NE.AND P0, PT, R0, RZ, PT ;  /* 0x000000ff0000720c */ /* 0x004fda0003f05270 */
[----:B01----:R-:W-:Y:S05]  /*bc30*/  @!P0 BRA `(.L_x_38) ;  /* 0x0000000000288947 */ /* 0x003fea0003800000 */
[----:B------:R-:W-:Y:S01]  /*bc40*/  ULDC UR7, c[0x0][0xc50] ;  /* 0x0003140000077ab9 */ /* 0x000fe20000000800 */
[----:B------:R-:W-:Y:S01]  /*bc50*/  UMOV UR39, UR6 ;  /* 0x0000000600277c82 */ /* 0x000fe20008000000 */
[----:B------:R-:W-:-:S06]  /*bc60*/  UISETP.NE.AND UP0, UPT, UR7, 0x1, UPT ;  /* 0x000000010700788c */ /* 0x000fcc000bf05270 */
[----:B------:R-:W-:-:S13]  /*bc70*/  PLOP3.LUT P0, PT, PT, PT, UP0, 0x80, 0x0 ;  /* 0x000000000000781c */ /* 0x000fda0003f0f008 */
[----:B------:R-:W-:Y:S05]  /*bc80*/  @!P0 BRA `(.L_x_39) ;  /* 0x0000000000308947 */ /* 0x000fea0003800000 */
[----:B------:R-:W-:Y:S01]  /*bc90*/  ULDC UR4, c[0x0][0xc54] ;  /* 0x0003150000047ab9 */ /* 0x000fe20000000800 */
[----:B------:R-:W-:Y:S01]  /*bca0*/  ULDC UR39, c[0x0][0xc58] ;  /* 0x0003160000277ab9 */ /* 0x000fe20000000800 */
[----:B------:R-:W-:-:S04]  /*bcb0*/  UIMAD.WIDE.U32 UR4, UR6, UR4, URZ ;  /* 0x00000004060472a5 */ /* 0x000fc8000f8e003f */
[----:B------:R-:W-:Y:S01]  /*bcc0*/  USHF.R.U32.HI UR39, URZ, UR39, UR5 ;  /* 0x000000273f277299 */ /* 0x000fe20008011605 */
[----:B------:R-:W-:Y:S11]  /*bcd0*/  BRA `(.L_x_39) ;  /* 0x00000000001c7947 */ /* 0x000ff60003800000 */
.L_x_38:
[----:B------:R-:W-:Y:S01]  /*bce0*/  ULDC UR7, c[0x0][0xc50] ;  /* 0x0003140000077ab9 */ /* 0x000fe20000000800 */
[----:B------:R-:W-:Y:S01]  /*bcf0*/  UMOV UR39, UR6 ;  /* 0x0000000600277c82 */ /* 0x000fe20008000000 */
[----:B------:R-:W-:-:S11]  /*bd00*/  UISETP.NE.AND UP0, UPT, UR7, 0x1, UPT ;  /* 0x000000010700788c */ /* 0x000fd6000bf05270 */
[----:B------:R-:W-:Y:S01]  /*bd10*/  @UP0 ULDC UR4, c[0x0][0xc54] ;  /* 0x0003150000040ab9 */ /* 0x000fe20000000800 */
[----:B------:R-:W-:Y:S01]  /*bd20*/  @UP0 ULDC UR8, c[0x0][0xc58] ;  /* 0x0003160000080ab9 */ /* 0x000fe20000000800 */
[----:B------:R-:W-:-:S04]  /*bd30*/  UIMAD.WIDE.U32 UR4, UR6, UR4, URZ ;  /* 0x00000004060472a5 */ /* 0x000fc8000f8e003f */
[----:B------:R-:W-:-:S12]  /*bd40*/  @UP0 USHF.R.U32.HI UR39, URZ, UR8, UR5 ;  /* 0x000000083f270299 */ /* 0x000fd80008011605 */
.L_x_39:
[----:B------:R-:W-:Y:S01]  /*bd50*/  ISETP.GE.AND P0, PT, R29, RZ, PT ;  /* 0x000000ff1d00720c */ /* 0x000fe20003f06270 */
[----:B------:R-:W-:Y:S01]  /*bd60*/  UIADD3 UR4, -UR39, URZ, URZ ;  /* 0x0000003f27047290 */ /* 0x000fe2000fffe13f */
[----:B------:R-:W-:Y:S02]  /*bd70*/  IMAD.MOV.U32 R31, RZ, RZ, 0x1 ;  /* 0x00000001ff1f7424 */ /* 0x000fe400078e00ff */
[----:B------:R-:W-:Y:S01]  /*bd80*/  IMAD.MOV.U32 R0, RZ, RZ, RZ ;  /* 0x000000ffff007224 */ /* 0x000fe200078e00ff */
[----:B------:R-:W-:Y:S01]  /*bd90*/  UIMAD UR6, UR7, UR4, UR6 ;  /* 0x00000004070672a4 */ /* 0x000fe2000f8e0206 */
[----:B------:R-:W-:-:S07]  /*bda0*/  IMAD.MOV.U32 R2, RZ, RZ, 0x1 ;  /* 0x00000001ff027424 */ /* 0x000fce00078e00ff */
[----:B------:R-:W-:Y:S05]  /*bdb0*/  @!P0 BRA `(.L_x_40) ;  /* 0x0000004800208947 */ /* 0x000fea0003800000 */
[----:B------:R-:W0:Y:S01]  /*bdc0*/  LDC.64 R2, c[0x0][0xa28] ;  /* 0x00028a00ff027b82 */ /* 0x000e220000000a00 */
[----:B------:R-:W-:Y:S01]  /*bdd0*/  ULDC.64 UR4, c[0x0][0x418] ;  /* 0x0001060000047ab9 */ /* 0x000fe20000000a00 */
[----:B------:R-:W-:Y:S01]  /*bde0*/  ULDC UR36, c[0x0][0x2f0] ;  /* 0x0000bc0000247ab9 */ /* 0x000fe20000000800 */
[----:B------:R-:W-:Y:S01]  /*bdf0*/  IMAD.MOV.U32 R17, RZ, RZ, RZ ;  /* 0x000000ffff117224 */ /* 0x000fe200078e00ff */
[----:B0-----:R-:W-:-:S04]  /*be00*/  ISETP.NE.U32.AND P0, PT, R2, RZ, PT ;  /* 0x000000ff0200720c */ /* 0x001fc80003f05070 */
[----:B------:R-:W-:Y:S01]  /*be10*/  ISETP.NE.AND.EX P0, PT, R3, RZ, PT, P0 ;  /* 0x000000ff0300720c */ /* 0x000fe20003f05300 */
[----:B------:R-:W-:-:S03]  /*be20*/  UISETP.NE.U32.AND UP0, UPT, UR4, URZ, UPT ;  /* 0x0000003f0400728c */ /* 0x000fc6000bf05070 */
[----:B------:R-:W-:-:S09]  /*be30*/  ULDC UR4, c[0x0][0x424] ;  /* 0x0001090000047ab9 */ /* 0x000fd20000000800 */
[----:B------:R-:W0:Y:S01]  /*be40*/  @P0 LDC.64 R2, c[0x0][0xa28] ;  /* 0x00028a00ff020b82 */ /* 0x000e220000000a00 */
[----:B------:R-:W-:-:S04]  /*be50*/  UISETP.NE.AND.EX UP0, UPT, UR5, URZ, UPT, UP0 ;  /* 0x0000003f0500728c */ /* 0x000fc8000bf05300 */
[----:B------:R-:W-:-:S04]  /*be60*/  USEL UR4, UR4, 0x1, UP0 ;  /* 0x0000000104047887 */ /* 0x000fc80008000000 */
[----:B------:R-:W-:Y:S01]  /*be70*/  UIMAD UR36, UR4, UR36, URZ ;  /* 0x00000024042472a4 */ /* 0x000fe2000f8e023f */
[----:B------:R-:W1:Y:S03]  /*be80*/  S2R R28, SR_CTAID.X ;  /* 0x00000000001c7919 */ /* 0x000e660000002500 */
[----:B------:R-:W-:Y:S02]  /*be90*/  UISETP.GE.AND UP0, UPT, UR36, 0x1, UPT ;  /* 0x000000012400788c */ /* 0x000fe4000bf06270 */
[----:B------:R-:W-:Y:S01]  /*bea0*/  UIADD3 UR4, UR36, 0x9f, URZ ;  /* 0x0000009f24047890 */ /* 0x000fe2000fffe03f */
[----:B0-----:R-:W-:-:S05]  /*beb0*/  @P0 IMAD.WIDE R2, R29, 0x4, R2 ;  /* 0x000000041d020825 */ /* 0x001fca00078e0202 */
[----:B------:R0:W5:Y:S01]  /*bec0*/  @P0 LDG.E R17, desc[UR56][R2.64] ;  /* 0x0000003802110981 */ /* 0x000162000c1e1900 */
[----:B------:R-:W-:Y:S01]  /*bed0*/  PLOP3.LUT P0, PT, PT, PT, UP0, 0x80, 0x0 ;  /* 0x000000000000781c */ /* 0x000fe20003f0f008 */
[----:B------:R-:W-:Y:S02]  /*bee0*/  UIMAD.WIDE UR4, UR4, 0x66666667, URZ ;  /* 0x66666667040478a5 */ /* 0x000fe4000f8e023f */
[----:B------:R-:W-:Y:S02]  /*bef0*/  ULOP3.LUT UR43, UR6, 0xffff, URZ, 0xc0, !UPT ;  /* 0x0000ffff062b7892 */ /* 0x000fe4000f8ec03f */
[----:B------:R-:W-:Y:S01]  /*bf00*/  USHF.R.U32.HI UR40, URZ, 0x1f, UR5 ;  /* 0x0000001f3f287899 */ /* 0x000fe20008011605 */
[----:B------:R-:W-:-:S03]  /*bf10*/  UMOV UR38, URZ ;  /* 0x0000003f00267c82 */ /* 0x000fc60008000000 */
[----:B------:R-:W-:-:S04]  /*bf20*/  ULEA.HI.SX32 UR40, UR5, UR40, 0x1a ;  /* 0x0000002805287291 */ /* 0x000fc8000f8fd23f */
[----:B01----:R-:W-:Y:S08]  /*bf30*/  @!P0 BRA `(.L_x_41) ;  /* 0x0000000000848947 */ /* 0x003ff00003800000 */
[----:B------:R-:W-:Y:S01]  /*bf40*/  USHF.R.U32.HI UR6, URZ, 0x10, UR6 ;  /* 0x000000103f067899 */ /* 0x000fe20008011606 */
[----:B------:R-:W-:-:S03]  /*bf50*/  UMOV UR4, URZ ;  /* 0x0000003f00047c82 */ /* 0x000fc60008000000 */
[----:B------:R-:W-:-:S11]  /*bf60*/  UISETP.NE.AND UP0, UPT, UR6, URZ, UPT ;  /* 0x0000003f0600728c */ /* 0x000fd6000bf05270 */
[----:B------:R-:W-:Y:S02]  /*bf70*/  @!UP0 ULDC UR6, c[0x0][0x9f0] ;  /* 0x00027c0000068ab9 */ /* 0x000fe40000000800 */
[----:B------:R-:W-:Y:S01]  /*bf80*/  IABS R0, UR6 ;  /* 0x0000000600007c13 */ /* 0x000fe20008000000 */
[----:B------:R-:W-:Y:S02]  /*bf90*/  UIADD3 UR7, UR40, -0x1, UR6 ;  /* 0xffffffff28077890 */ /* 0x000fe4000fffe006 */
[----:B------:R-:W-:Y:S02]  /*bfa0*/  IABS R4, UR6 ;  /* 0x0000000600047c13 */ /* 0x000fe40008000000 */
[----:B------:R-:W-:Y:S02]  /*bfb0*/  R2UR UR10, R0 ;  /* 0x00000000000a72ca */ /* 0x000fe400000e0000 */
[----:B------:R-:W-:Y:S01]  /*bfc0*/  IABS R3, UR7 ;  /* 0x0000000700037c13 */ /* 0x000fe20008000000 */
[----:B------:R-:W-:-:S03]  /*bfd0*/  ULOP3.LUT UR7, UR7, UR6, URZ, 0x3c, !UPT ;  /* 0x0000000607077292 */ /* 0x000fc6000f8e3c3f */
[----:B------:R-:W-:-:S07]  /*bfe0*/  R2UR UR9, R3 ;  /* 0x00000000030972ca */ /* 0x000fce00000e0000 */
        /* <DEDUP_REMOVED lines=18> */
[----:B------:R-:W-:Y:S02]  /*c110*/  UISETP.NE.AND UP0, UPT, UR6, URZ, UPT ;  /* 0x0000003f0600728c */ /* 0x000fe4000bf05270 */
[----:B------:R-:W-:-:S09]  /*c120*/  @!UP1 UIADD3 UR5, -UR5, URZ, URZ ;  /* 0x0000003f05059290 */ /* 0x000fd2000fffe13f */
[----:B------:R-:W-:-:S07]  /*c130*/  @!UP0 ULOP3.LUT UR5, URZ, UR6, URZ, 0x33, !UPT ;  /* 0x000000063f058292 */ /* 0x000fce000f8e333f */
[----:B------:R-:W-:-:S05]  /*c140*/  UMOV UR38, UR5 ;  /* 0x0000000500267c82 */ /* 0x000fca0008000000 */
.L_x_41:
[----:B------:R-:W-:Y:S02]  /*c150*/  UIMAD UR44, UR43, UR38, URZ ;  /* 0x000000262b2c72a4 */ /* 0x000fe4000f8e023f */
[----:B------:R-:W-:Y:S02]  /*c160*/  IMAD.U32 R3, RZ, RZ, UR38 ;  /* 0x00000026ff037e24 */ /* 0x000fe4000f8e00ff */
[----:B------:R-:W-:Y:S02]  /*c170*/  IMAD.MOV.U32 R2, RZ, RZ, 0x1 ;  /* 0x00000001ff027424 */ /* 0x000fe400078e00ff */
[----:B------:R-:W-:-:S05]  /*c180*/  IMAD.U32 R0, RZ, RZ, UR44 ;  /* 0x0000002cff007e24 */ /* 0x000fca000f8e00ff */
[----:B------:R-:W-:-:S04]  /*c190*/  VIADDMNMX R0, R0, R3, UR40, PT ;  /* 0x0000002800007e46 */ /* 0x000fc8000b800103 */
[----:B------:R-:W-:Y:S01]  /*c1a0*/  R2UR UR45, R0 ;  /* 0x00000000002d72ca */ /* 0x000fe200000e0000 */
[----:B------:R-:W-:-:S12]  /*c1b0*/  IMAD.MOV.U32 R0, RZ, RZ, RZ ;  /* 0x000000ffff007224 */ /* 0x000fd800078e00ff */
[----:B------:R-:W-:-:S06]  /*c1c0*/  UISETP.GT.AND UP0, UPT, UR45, UR44, UPT ;  /* 0x0000002c2d00728c */ /* 0x000fcc000bf04270 */
[----:B------:R-:W-:-:S13]  /*c1d0*/  PLOP3.LUT P0, PT, PT, PT, UP0, 0x80, 0x0 ;  /* 0x000000000000781c */ /* 0x000fda0003f0f008 */
[----:B------:R-:W-:Y:S05]  /*c1e0*/  @!P0 BRA `(.L_x_40) ;  /* 0x0000004400148947 */ /* 0x000fea0003800000 */
[----:B------:R-:W0:Y:S01]  /*c1f0*/  S2UR UR4, SR_CgaCtaId ;  /* 0x00000000000479c3 */ /* 0x000e220000008800 */
[----:B------:R-:W-:-:S04]  /*c200*/  MOV R0, 0x400 ;  /* 0x0000040000007802 */ /* 0x000fc80000000f00 */
[----:B------:R-:W-:-:S13]  /*c210*/  R2UR UR41, R0 ;  /* 0x00000000002972ca */ /* 0x000fda00000e0000 */
[----:B0-----:R-:W-:-:S04]  /*c220*/  ULEA UR41, UR4, UR41, 0x18 ;  /* 0x0000002904297291 */ /* 0x001fc8000f8ec03f */
[----:B------:R-:W-:-:S04]  /*c230*/  UIADD3 UR4, UR41, 0x24200, URZ ;  /* 0x0002420029047890 */ /* 0x000fc8000fffe03f */
[----:B------:R-:W-:-:S06]  /*c240*/  ULOP3.LUT UP0, URZ, UR4, 0x1bf, URZ, 0xc0, !UPT ;  /* 0x000001bf043f7892 */ /* 0x000fcc000f80c03f */
[----:B------:R-:W-:-:S13]  /*c250*/  PLOP3.LUT P0, PT, PT, PT, UP0, 0x80, 0x0 ;  /* 0x000000000000781c */ /* 0x000fda0003f0f008 */
[----:B------:R-:W-:Y:S05]  /*c260*/  @!P0 BRA `(.L_x_42) ;  /* 0x0000000000408947 */ /* 0x000fea0003800000 */
[----:B------:R-:W-:Y:S01]  /*c270*/  MOV R2, 0x0 ;  /* 0x0000000000027802 */ /* 0x000fe20000000f00 */
[----:B------:R-:W-:Y:S01]  /*c280*/  ULDC.64 UR4, c[0x4][0xc0] ;  /* 0x0100300000047ab9 */ /* 0x000fe20000000a00 */
[----:B------:R-:W-:Y:S01]  /*c290*/  ULDC.64 UR6, c[0x4][0xc8] ;  /* 0x0100320000067ab9 */ /* 0x000fe20000000a00 */
[----:B------:R-:W-:Y:S02]  /*c2a0*/  IMAD.U32 R4, RZ, RZ, UR4 ;  /* 0x00000004ff047e24 */ /* 0x000fe4000f8e00ff */
[----:B------:R-:W-:Y:S01]  /*c2b0*/  IMAD.U32 R5, RZ, RZ, UR5 ;  /* 0x00000005ff057e24 */ /* 0x000fe2000f8e00ff */
[----:B------:R-:W0:Y:S01]  /*c2c0*/  LDC.64 R2, c[0x4][R2] ;  /* 0x0100000002027b82 */ /* 0x000e220000000a00 */
[----:B------:R-:W-:Y:S01]  /*c2d0*/  ULDC.64 UR4, c[0x4][0x8] ;  /* 0x0100020000047ab9 */ /* 0x000fe20000000a00 */
[----:B------:R-:W-:Y:S02]  /*c2e0*/  IMAD.U32 R6, RZ, RZ, UR6 ;  /* 0x00000006ff067e24 */ /* 0x000fe4000f8e00ff */
[----:B------:R-:W-:-:S02]  /*c2f0*/  IMAD.U32 R7, RZ, RZ, UR7 ;  /* 0x00000007ff077e24 */ /* 0x000fc4000f8e00ff */
[----:B------:R-:W-:Y:S02]  /*c300*/  IMAD.U32 R10, RZ, RZ, UR4 ;  /* 0x00000004ff0a7e24 */ /* 0x000fe4000f8e00ff */
[----:B------:R-:W-:Y:S02]  /*c310*/  IMAD.U32 R11, RZ, RZ, UR5 ;  /* 0x00000005ff0b7e24 */ /* 0x000fe4000f8e00ff */
[----:B------:R-:W-:Y:S02]  /*c320*/  IMAD.MOV.U32 R8, RZ, RZ, 0x70 ;  /* 0x00000070ff087424 */ /* 0x000fe400078e00ff */
[----:B------:R-:W-:Y:S02]  /*c330*/  IMAD.MOV.U32 R12, RZ, RZ, 0x1 ;  /* 0x00000001ff0c7424 */ /* 0x000fe400078e00ff */
[----:B------:R-:W-:-:S07]  /*c340*/  IMAD.MOV.U32 R13, RZ, RZ, RZ ;  /* 0x000000ffff0d7224 */ /* 0x000fce00078e00ff */
[----:B------:R-:W-:-:S07]  /*c350*/  LEPC R20, `(.L_x_42) ;  /* 0x000000001014794e */ /* 0x000fce0000000000 */
[----:B0----5:R-:W-:Y:S05]  /*c360*/  CALL.ABS.NOINC R2 ;  /* 0x0000000002007343 */ /* 0x021fea0003c00000 */
.L_x_42:
[----:B------:R-:W-:-:S06]  /*c370*/  UIADD3 UR4, UR41, 0xf200, URZ ;  /* 0x0000f20029047890 */ /* 0x000fcc000fffe03f */
[----:B------:R-:W-:-:S05]  /*c380*/  IMAD.U32 R16, RZ, RZ, UR4 ;  /* 0x00000004ff107e24 */ /* 0x000fca000f8e00ff */
[----:B------:R-:W-:-:S13]  /*c390*/  LOP3.LUT P0, RZ, R16, 0x1bf, RZ, 0xc0, !PT ;  /* 0x000001bf10ff7812 */ /* 0x000fda000780c0ff */
        /* <DEDUP_REMOVED lines=17> */
.L_x_43:
        /* <DEDUP_REMOVED lines=20> */
.L_x_44:
        /* <DEDUP_REMOVED lines=18> */
.L_x_45:
[----:B------:R-:W0:Y:S01]  /*c710*/  LDC.64 R2, c[0x0][0x9f8] ;  /* 0x00027e00ff027b82 */ /* 0x000e220000000a00 */
[----:B------:R-:W-:-:S07]  /*c720*/  IMAD.MOV.U32 R32, RZ, RZ, R29 ;  /* 0x000000ffff207224 */ /* 0x000fce00078e001d */
[----:B------:R-:W1:Y:S01]  /*c730*/  LDC R21, c[0x0][0x430] ;  /* 0x00010c00ff157b82 */ /* 0x000e620000000800 */
[----:B0-----:R-:W-:-:S04]  /*c740*/  ISETP.NE.U32.AND P0, PT, R2, RZ, PT ;  /* 0x000000ff0200720c */ /* 0x001fc80003f05070 */
[----:B------:R-:W-:-:S13]  /*c750*/  ISETP.NE.AND.EX P0, PT, R3, RZ, PT, P0 ;  /* 0x000000ff0300720c */ /* 0x000fda0003f05300 */
[----:B------:R-:W0:Y:S02]  /*c760*/  @P0 LDC.64 R2, c[0x0][0x9f8] ;  /* 0x00027e00ff020b82 */ /* 0x000e240000000a00 */
[----:B0-----:R-:W-:-:S05]  /*c770*/  @P0 IMAD.WIDE R2, R29, 0x4, R2 ;  /* 0x000000041d020825 */ /* 0x001fca00078e0202 */
[----:B------:R0:W5:Y:S01]  /*c780*/  @P0 LDG.E R32, desc[UR56][R2.64] ;  /* 0x0000003802200981 */ /* 0x000162000c1e1900 */
[----:B------:R-:W-:Y:S01]  /*c790*/  UMOV UR4, 0xffffffff ;  /* 0xffffffff00047882 */ /* 0x000fe20000000000 */
[C---:B------:R-:W-:Y:S01]  /*c7a0*/  LOP3.LUT R9, R18.reuse, 0x7f, RZ, 0xc0, !PT ;  /* 0x0000007f12097812 */ /* 0x040fe200078ec0ff */
[----:B------:R-:W-:-:S03]  /*c7b0*/  IMAD.SHL.U32 R8, R18, 0x20, RZ ;  /* 0x0000002012087824 */ /* 0x000fc600078e00ff */
[----:B------:R-:W-:Y:S01]  /*c7c0*/  SHF.R.U32.HI R27, RZ, 0x2, R9 ;  /* 0x00000002ff1b7819 */ /* 0x000fe20000011609 */
[----:B-1----:R-:W-:Y:S06]  /*c7d0*/  BRA.DIV UR4, `(.L_x_46) ;  /* 0x0000004204e87947 */ /* 0x002fec000b800000 */
.L_x_100:
[----:B------:R-:W-:Y:S01]  /*c7e0*/  UMOV UR4, 0xa0 ;  /* 0x000000a000047882 */ /* 0x000fe20000000000 */
[----:B------:R-:W-:Y:S01]  /*c7f0*/  ISETP.NE.AND P3, PT, R21, 0x1, PT ;  /* 0x000000011500780c */ /* 0x000fe20003f65270 */
[----:B------:R-:W-:Y:S01]  /*c800*/  UIMAD UR4, UR45, UR4, -0xa0 ;  /* 0xffffff602d0474a4 */ /* 0x000fe2000f8e0204 */
[----:B------:R-:W-:Y:S02]  /*c810*/  LOP3.LUT R26, R27, 0x60, R8, 0xf8, !PT ;  /* 0x000000601b1a7812 */ /* 0x000fe400078ef808 */
[----:B-----5:R-:W-:Y:S02]  /*c820*/  SHF.R.S32.HI R37, RZ, 0x1f, R32 ;  /* 0x0000001fff257819 */ /* 0x020fe40000011420 */
[C---:B------:R-:W-:Y:S01]  /*c830*/  LOP3.LUT R20, R26.reuse, 0x80, RZ, 0xfc, !PT ;  /* 0x000000801a147812 */ /* 0x040fe200078efcff */
[----:B------:R-:W-:Y:S01]  /*c840*/  VIADD R12, R26, UR4 ;  /* 0x000000041a0c7c36 */ /* 0x000fe20008000000 */
[----:B------:R-:W-:-:S03]  /*c850*/  LOP3.LUT R16, R16, 0xffffffdf, RZ, 0xc0, !PT ;  /* 0xffffffdf10107812 */ /* 0x000fc600078ec0ff */
[----:B------:R-:W-:Y:S01]  /*c860*/  VIADD R14, R20, UR4 ;  /* 0x00000004140e7c36 */ /* 0x000fe20008000000 */
[C---:B------:R-:W-:Y:S01]  /*c870*/  ISETP.GE.AND P1, PT, R12.reuse, UR36, PT ;  /* 0x000000240c007c0c */ /* 0x040fe2000bf26270 */
[----:B0-----:R-:W0:Y:S01]  /*c880*/  @P3 LDC R3, c[0x0][0x434] ;  /* 0x00010d00ff033b82 */ /* 0x001e220000000800 */
[--C-:B------:R-:W-:Y:S01]  /*c890*/  IMAD.IADD R12, R12, 0x1, R17.reuse ;  /* 0x000000010c0c7824 */ /* 0x100fe200078e0211 */
[----:B------:R-:W-:Y:S01]  /*c8a0*/  STL [R1], R20 ;  /* 0x0000001401007387 */ /* 0x000fe20000100800 */
[C---:B------:R-:W-:Y:S01]  /*c8b0*/  ISETP.GE.AND P0, PT, R14.reuse, UR36, PT ;  /* 0x000000240e007c0c */ /* 0x040fe2000bf06270 */
[----:B------:R-:W-:Y:S01]  /*c8c0*/  IMAD.IADD R14, R14, 0x1, R17 ;  /* 0x000000010e0e7824 */ /* 0x000fe200078e0211 */
[----:B------:R-:W-:Y:S01]  /*c8d0*/  @P3 LOP3.LUT R16, R16, 0x20, RZ, 0xfc, !PT ;  /* 0x0000002010103812 */ /* 0x000fe200078efcff */
[----:B------:R-:W-:Y:S01]  /*c8e0*/  IMAD.MOV.U32 R13, RZ, RZ, R12 ;  /* 0x000000ffff0d7224 */ /* 0x000fe200078e000c */
[----:B------:R-:W-:Y:S01]  /*c8f0*/  ISETP.GT.U32.OR P0, PT, R20, 0x9f, P0 ;  /* 0x0000009f1400780c */ /* 0x000fe20000704470 */
[----:B------:R-:W1:Y:S08]  /*c900*/  @P3 LDC R7, c[0x0][0x438] ;  /* 0x00010e00ff073b82 */ /* 0x000e700000000800 */
[----:B------:R-:W2:Y:S01]  /*c910*/  @!P1 LDC.64 R4, c[0x0][0x428] ;  /* 0x00010a00ff049b82 */ /* 0x000ea20000000a00 */
[----:B0-----:R-:W-:-:S07]  /*c920*/  @P3 IMAD.HI.U32 R0, R12, R3, RZ ;  /* 0x000000030c003227 */ /* 0x001fce00078e00ff */
[----:B------:R-:W0:Y:S01]  /*c930*/  @P3 LDC R15, c[0x0][0x434] ;  /* 0x00010d00ff0f3b82 */ /* 0x000e220000000800 */
[----:B-1----:R-:W-:-:S07]  /*c940*/  @P3 SHF.R.U32.HI R13, RZ, R7, R0 ;  /* 0x00000007ff0d3219 */ /* 0x002fce0000011600 */
[----:B------:R-:W1:Y:S01]  /*c950*/  @P3 LDC R19, c[0x0][0x438] ;  /* 0x00010e00ff133b82 */ /* 0x000e620000000800 */
[--C-:B------:R-:W-:Y:S01]  /*c960*/  @!P1 SHF.R.S32.HI R3, RZ, 0x1f, R13.reuse ;  /* 0x0000001fff039819 */ /* 0x100fe2000001140d */
[----:B------:R-:W-:Y:S02]  /*c970*/  @!P1 IMAD.MOV.U32 R2, RZ, RZ, R13 ;  /* 0x000000ffff029224 */ /* 0x000fe400078e000d */
[----:B--2---:R-:W-:-:S04]  /*c980*/  @!P1 IMAD R0, R37, R4, RZ ;  /* 0x0000000425009224 */ /* 0x004fc800078e02ff */
[----:B------:R-:W2:Y:S01]  /*c990*/  @!P0 LDC.64 R10, c[0x0][0x428] ;  /* 0x00010a00ff0a8b82 */ /* 0x000ea20000000a00 */
[----:B------:R-:W-:-:S04]  /*c9a0*/  @!P1 IMAD.WIDE.U32 R2, R32, R4, R2 ;  /* 0x0000000420029225 */ /* 0x000fc800078e0002 */
[----:B------:R-:W-:-:S03]  /*c9b0*/  @!P1 IMAD R7, R32, R5, R0 ;  /* 0x0000000520079224 */ /* 0x000fc600078e0200 */
[----:B------:R-:W3:Y:S01]  /*c9c0*/  @!P1 LDC.64 R4, c[0x0][0x418] ;  /* 0x00010600ff049b82 */ /* 0x000ee20000000a00 */
[----:B------:R-:W-:-:S07]  /*c9d0*/  @!P1 IMAD.IADD R0, R3, 0x1, R7 ;  /* 0x0000000103009824 */ /* 0x000fce00078e0207 */
[----:B------:R-:W4:Y:S01]  /*c9e0*/  @!P0 LDC.64 R6, c[0x0][0x418] ;  /* 0x00010600ff068b82 */ /* 0x000f220000000a00 */
[----:B---3--:R-:W-:-:S04]  /*c9f0*/  @!P1 LEA R4, P2, R2, R4, 0x2 ;  /* 0x0000000402049211 */ /* 0x008fc800078410ff */
[----:B------:R-:W-:Y:S01]  /*ca00*/  @!P1 LEA.HI.X R5, R2, R5, R0, 0x2, P2 ;  /* 0x0000000502059211 */ /* 0x000fe200010f1400 */
[----:B0-----:R-:W-:-:S04]  /*ca10*/  @P3 IMAD.HI.U32 R0, R14, R15, RZ ;  /* 0x0000000f0e003227 */ /* 0x001fc800078e00ff */
[----:B------:R-:W-:Y:S01]  /*ca20*/  IMAD.MOV.U32 R15, RZ, RZ, R14 ;  /* 0x000000ffff0f7224 */ /* 0x000fe200078e000e */
[----:B-1----:R-:W-:Y:S01]  /*ca30*/  @P3 SHF.R.U32.HI R15, RZ, R19, R0 ;  /* 0x00000013ff0f3219 */ /* 0x002fe20000011600 */
[----:B--2---:R-:W-:-:S03]  /*ca40*/  @!P0 IMAD R0, R37, R10, RZ ;  /* 0x0000000a25008224 */ /* 0x004fc600078e02ff */
[--C-:B------:R-:W-:Y:S01]  /*ca50*/  @!P0 SHF.R.S32.HI R3, RZ, 0x1f, R15.reuse ;  /* 0x0000001fff038819 */ /* 0x100fe2000001140f */
[----:B------:R-:W-:Y:S02]  /*ca60*/  @!P0 IMAD.MOV.U32 R2, RZ, RZ, R15 ;  /* 0x000000ffff028224 */ /* 0x000fe400078e000f */
[C---:B------:R-:W-:Y:S02]  /*ca70*/  @!P0 IMAD R11, R32.reuse, R11, R0 ;  /* 0x0000000b200b8224 */ /* 0x040fe400078e0200 */
[----:B------:R-:W-:-:S04]  /*ca80*/  @!P0 IMAD.WIDE.U32 R2, R32, R10, R2 ;  /* 0x0000000a20028225 */ /* 0x000fc800078e0002 */
[----:B------:R-:W-:Y:S01]  /*ca90*/  @!P0 IMAD.IADD R0, R11, 0x1, R3 ;  /* 0x000000010b008824 */ /* 0x000fe200078e0203 */
[----:B----4-:R-:W-:-:S04]  /*caa0*/  @!P0 LEA R6, P2, R2, R6, 0x2 ;  /* 0x0000000602068211 */ /* 0x010fc800078410ff */
[----:B------:R-:W-:Y:S01]  /*cab0*/  @!P0 LEA.HI.X R7, R2, R7, R0, 0x2, P2 ;  /* 0x0000000702078211 */ /* 0x000fe200010f1400 */
[----:B------:R-:W-:Y:S02]  /*cac0*/  IMAD.MOV.U32 R0, RZ, RZ, RZ ;  /* 0x000000ffff007224 */ /* 0x000fe400078e00ff */
[----:B------:R-:W-:Y:S02]  /*cad0*/  IMAD.MOV R3, RZ, RZ, -R13 ;  /* 0x000000ffff037224 */ /* 0x000fe400078e0a0d */
[----:B------:R-:W-:Y:S02]  /*cae0*/  IMAD.SHL.U32 R2, R18, 0x40, RZ ;  /* 0x0000004012027824 */ /* 0x000fe400078e00ff */
[----:B------:R0:W5:Y:S01]  /*caf0*/  @!P1 LDG.E R0, desc[UR56][R4.64] ;  /* 0x0000003804009981 */ /* 0x000162000c1e1900 */
[----:B------:R-:W-:Y:S01]  /*cb00*/  SHF.R.U32.HI R10, RZ, 0x1, R18 ;  /* 0x00000001ff0a7819 */ /* 0x000fe20000011612 */
[----:B0-----:R-:W-:Y:S01]  /*cb10*/  IMAD R5, R21, R3, R12 ;  /* 0x0000000315057224 */ /* 0x001fe200078e020c */
[----:B------:R-:W-:Y:S01]  /*cb20*/  LOP3.LUT R3, R2, 0x180, RZ, 0xc0, !PT ;  /* 0x0000018002037812 */ /* 0x000fe200078ec0ff */
[----:B------:R-:W-:-:S03]  /*cb30*/  IMAD.MOV.U32 R4, RZ, RZ, RZ ;  /* 0x000000ffff047224 */ /* 0x000fc600078e00ff */
[----:B------:R-:W-:Y:S01]  /*cb40*/  LOP3.LUT R3, R3, 0x30, R10, 0xf8, !PT ;  /* 0x0000003003037812 */ /* 0x000fe200078ef80a */
[----:B------:R-:W-:Y:S02]  /*cb50*/  IMAD.SHL.U32 R10, R18, 0x8, RZ ;  /* 0x00000008120a7824 */ /* 0x000fe400078e00ff */
[----:B------:R0:W5:Y:S01]  /*cb60*/  @!P0 LDG.E R4, desc[UR56][R6.64] ;  /* 0x0000003806048981 */ /* 0x000162000c1e1900 */
[----:B------:R-:W-:Y:S01]  /*cb70*/  ISETP.GT.U32.AND P0, PT, R20, 0x9f, PT ;  /* 0x0000009f1400780c */ /* 0x000fe20003f04070 */
[----:B------:R-:W-:Y:S01]  /*cb80*/  ULOP3.LUT UR4, UR48, 0x2, URZ, 0xfc, !UPT ;  /* 0x0000000230047892 */ /* 0x000fe2000f8efc3f */
[----:B------:R-:W-:Y:S01]  /*cb90*/  LOP3.LUT R3, R3, 0x30, R10, 0x78, !PT ;  /* 0x0000003003037812 */ /* 0x000fe200078e780a */
[----:B------:R-:W-:Y:S01]  /*cba0*/  IMAD.U32 R34, RZ, RZ, UR39 ;  /* 0x00000027ff227e24 */ /* 0x000fe2000f8e00ff */
[----:B------:R-:W1:Y:S01]  /*cbb0*/  LDC R10, c[0x0][0x2f4] ;  /* 0x0000bd00ff0a7b82 */ /* 0x000e620000000800 */
[----:B------:R-:W-:Y:S01]  /*cbc0*/  LOP3.LUT R16, R16, 0xfffffff7, RZ, 0xc0, !PT ;  /* 0xfffffff710107812 */ /* 0x000fe200078ec0ff */
[----:B------:R-:W-:Y:S01]  /*cbd0*/  IMAD.MOV R11, RZ, RZ, -R15 ;  /* 0x000000ffff0b7224 */ /* 0x000fe200078e0a0f */
[----:B------:R-:W-:Y:S01]  /*cbe0*/  LOP3.LUT R3, R3, 0x640, R2, 0xf8, !PT ;  /* 0x0000064003037812 */ /* 0x000fe200078ef802 */
[----:B------:R-:W-:Y:S01]  /*cbf0*/  IMAD.SHL.U32 R2, R18, 0x4, RZ ;  /* 0x0000000412027824 */ /* 0x000fe200078e00ff */
[----:B0-----:R-:W-:Y:S01]  /*cc00*/  LOP3.LUT R7, R8, 0x80, RZ, 0xc0, !PT ;  /* 0x0000008008077812 */ /* 0x001fe200078ec0ff */
[----:B------:R-:W-:Y:S01]  /*cc10*/  IMAD R6, R21, R11, R14 ;  /* 0x0000000b15067224 */ /* 0x000fe200078e020e */
[----:B------:R-:W-:Y:S01]  /*cc20*/  SHF.R.S32.HI R34, RZ, 0x1f, R34 ;  /* 0x0000001fff227819 */ /* 0x000fe20000011422 */
[----:B------:R0:W-:Y:S01]  /*cc30*/  STL [R1+0x8], R3 ;  /* 0x0000080301007387 */ /* 0x0001e20000100800 */
[----:B------:R-:W-:-:S02]  /*cc40*/  LOP3.LUT R7, R7, 0x10, R18, 0xf8, !PT ;  /* 0x0000001007077812 */ /* 0x000fc400078ef812 */
[----:B------:R-:W-:Y:S02]  /*cc50*/  @P0 LOP3.LUT R16, R16, 0x8, RZ, 0xfc, !PT ;  /* 0x0000000810100812 */ /* 0x000fe400078efcff */
[----:B------:R-:W-:Y:S02]  /*cc60*/  LOP3.LUT R7, R7, 0x10, R2, 0x78, !PT ;  /* 0x0000001007077812 */ /* 0x000fe400078e7802 */
[----:B------:R-:W-:Y:S02]  /*cc70*/  LOP3.LUT R16, R16, 0xffffffef, RZ, 0xc0, !PT ;  /* 0xffffffef10107812 */ /* 0x000fe400078ec0ff */
[----:B------:R-:W-:Y:S01]  /*cc80*/  LOP3.LUT R33, R8, 0x60, RZ, 0xc0, !PT ;  /* 0x0000006008217812 */ /* 0x000fe200078ec0ff */
[----:B0-----:R-:W-:-:S05]  /*cc90*/  IMAD.SHL.U32 R3, R9, 0x10, RZ ;  /* 0x0000001009037824 */ /* 0x001fca00078e00ff */
[----:B------:R-:W-:-:S04]  /*cca0*/  LOP3.LUT R3, R3, 0x600, RZ, 0xc0, !PT ;  /* 0x0000060003037812 */ /* 0x000fc800078ec0ff */
[----:B------:R-:W-:-:S04]  /*ccb0*/  LOP3.LUT R9, R3, 0x60, R8, 0xf8, !PT ;  /* 0x0000006003097812 */ /* 0x000fc800078ef808 */
[----:B------:R-:W-:Y:S01]  /*ccc0*/  LOP3.LUT R2, R9, 0x100, R8, 0xf8, !PT ;  /* 0x0000010009027812 */ /* 0x000fe200078ef808 */
[----:B------:R-:W-:-:S03]  /*ccd0*/  IMAD.U32 R9, RZ, RZ, UR4 ;  /* 0x00000004ff097e24 */ /* 0x000fc6000f8e00ff */
[----:B------:R-:W-:Y:S01]  /*cce0*/  LOP3.LUT R2, R2, R7, RZ, 0xfc, !PT ;  /* 0x0000000702027212 */ /* 0x000fe200078efcff */
[----:B------:R-:W-:Y:S01]  /*ccf0*/  IMAD.U32 R7, RZ, RZ, UR45 ;  /* 0x0000002dff077e24 */ /* 0x000fe2000f8e00ff */
[----:B------:R-:W-:-:S03]  /*cd00*/  ISETP.NE.AND P0, PT, R9, 0x3, PT ;  /* 0x000000030900780c */ /* 0x000fc60003f05270 */
[----:B------:R0:W-:Y:S01]  /*cd10*/  STL [R1+0x4], R2 ;  /* 0x0000040201007387 */ /* 0x0001e20000100800 */
[----:B------:R-:W-:Y:S02]  /*cd20*/  VIADD R7, R7, 0xffffffff ;  /* 0xffffffff07077836 */ /* 0x000fe40000000000 */
[----:B0-----:R-:W-:-:S07]  /*cd30*/  IMAD.SHL.U32 R2, R18, 0x10, RZ ;  /* 0x0000001012027824 */ /* 0x001fce00078e00ff */
[----:B------:R-:W-:Y:S02]  /*cd40*/  @P0 LOP3.LUT R16, R16, 0x10, RZ, 0xfc, !PT ;  /* 0x0000001010100812 */ /* 0x000fe400078efcff */
[----:B------:R-:W-:Y:S02]  /*cd50*/  SHF.R.U32.HI R18, RZ, 0x3, R18 ;  /* 0x00000003ff127819 */ /* 0x000fe40000011612 */
[----:B------:R-:W-:Y:S02]  /*cd60*/  LOP3.LUT R35, R2, 0x30, RZ, 0xc0, !PT ;  /* 0x0000003002237812 */ /* 0x000fe400078ec0ff */
[----:B------:R-:W-:Y:S02]  /*cd70*/  LOP3.LUT R16, R16, 0xfffffffb, RZ, 0xc0, !PT ;  /* 0xfffffffb10107812 */ /* 0x000fe400078ec0ff */
[C---:B-1----:R-:W-:Y:S02]  /*cd80*/  ISETP.GE.AND P3, PT, R35.reuse, R10, PT ;  /* 0x0000000a2300720c */ /* 0x042fe40003f66270 */
[----:B------:R-:W-:-:S02]  /*cd90*/  LOP3.LUT R25, R35, 0x40, RZ, 0xfc, !PT ;  /* 0x0000004023197812 */ /* 0x000fc400078efcff */
[----:B------:R-:W-:Y:S02]  /*cda0*/  LOP3.LUT R23, R35, 0x80, RZ, 0xfc, !PT ;  /* 0x0000008023177812 */ /* 0x000fe400078efcff */
[-C--:B------:R-:W-:Y:S02]  /*cdb0*/  ISETP.GE.AND P2, PT, R25, R10.reuse, PT ;  /* 0x0000000a1900720c */ /* 0x080fe40003f46270 */
[----:B------:R-:W-:-:S05]  /*cdc0*/  ISETP.GE.AND P1, PT, R23, R10, PT ;  /* 0x0000000a1700720c */ /* 0x000fca0003f26270 */
[----:B------:R-:W-:-:S04]  /*cdd0*/  @P3 LOP3.LUT R16, R16, 0x4, RZ, 0xfc, !PT ;  /* 0x0000000410103812 */ /* 0x000fc800078efcff */
[----:B------:R-:W-:-:S04]  /*cde0*/  LOP3.LUT R16, R16, 0xfffffffd, RZ, 0xc0, !PT ;  /* 0xfffffffd10107812 */ /* 0x000fc800078ec0ff */
[----:B------:R-:W-:-:S04]  /*cdf0*/  @P2 LOP3.LUT R16, R16, 0x2, RZ, 0xfc, !PT ;  /* 0x0000000210102812 */ /* 0x000fc800078efcff */
[----:B------:R-:W-:-:S04]  /*ce00*/  LOP3.LUT R16, R16, 0xfffffffe, RZ, 0xc0, !PT ;  /* 0xfffffffe10107812 */ /* 0x000fc800078ec0ff */
[----:B------:R-:W-:Y:S01]  /*ce10*/  @P1 LOP3.LUT R16, R16, 0x1, RZ, 0xfc, !PT ;  /* 0x0000000110101812 */ /* 0x000fe200078efcff */
[----:B------:R-:W-:Y:S06]  /*ce20*/  @!P0 BRA `(.L_x_47) ;  /* 0x0000000000048947 */ /* 0x000fec0003800000 */
[----:B------:R-:W-:Y:S01]  /*ce30*/  BPT.TRAP 0x1 ;  /* 0x000000040000795c */ /* 0x000fe20000300000 */
.L_x_47:
[----:B------:R-:W-:Y:S01]  /*ce40*/  IMAD.MOV.U32 R30, RZ, RZ, 0x1 ;  /* 0x00000001ff1e7424 */ /* 0x000fe200078e00ff */
[----:B------:R-:W-:Y:S01]  /*ce50*/  LOP3.LUT R36, R2, 0x40, RZ, 0xc0, !PT ;  /* 0x0000004002247812 */ /* 0x000fe200078ec0ff */
[C---:B------:R-:W-:Y:S02]  /*ce60*/  IMAD.SHL.U32 R8, R18.reuse, 0x80, RZ ;  /* 0x0000008012087824 */ /* 0x040fe400078e00ff */
[----:B------:R-:W-:Y:S01]  /*ce70*/  IMAD.SHL.U32 R18, R18, 0x10, RZ ;  /* 0x0000001012127824 */ /* 0x000fe200078e00ff */
[----:B------:R-:W-:Y:S02]  /*ce80*/  SHF.L.U32 R30, R30, 0x1f, RZ ;  /* 0x0000001f1e1e7819 */ /* 0x000fe400000006ff */
[----:B------:R-:W-:Y:S02]  /*ce90*/  LOP3.LUT R9, R8, 0x180, RZ, 0xc0, !PT ;  /* 0x0000018008097812 */ /* 0x000fe400078ec0ff */
[----:B------:R-:W0:Y:S02]  /*cea0*/  SYNCS.PHASECHK.TRANS64.TRYWAIT P0, [UR41+0x33480], R30 ;  /* 0x0334801eff0075a7 */ /* 0x000e240008000169 */
[----:B------:R-:W-:-:S04]  /*ceb0*/  LOP3.LUT R9, R9, 0x30, R2, 0xf8, !PT ;  /* 0x0000003009097812 */ /* 0x000fc800078ef802 */
[----:B------:R-:W-:-:S04]  /*cec0*/  LOP3.LUT R9, R9, 0x30, R18, 0x78, !PT ;  /* 0x0000003009097812 */ /* 0x000fc800078e7812 */
[----:B------:R-:W-:Y:S01]  /*ced0*/  IADD3 R36, R9, R3, R36 ;  /* 0x0000000309247210 */ /* 0x000fe20007ffe024 */
[----:B0-----:R-:W-:Y:S06]  /*cee0*/  @!P0 BRA `(.L_x_48) ;  /* 0x0000003c00448947 */ /* 0x001fec0003800000 */
.L_x_101:
[----:B------:R-:W-:Y:S01]  /*cef0*/  SHF.R.S32.HI R20, RZ, 0x1f, R5 ;  /* 0x0000001fff147819 */ /* 0x000fe20000011405 */
[----:B------:R-:W-:Y:S01]  /*cf00*/  ULDC.64 UR4, c[0x0][0x328] ;  /* 0x0000ca0000047ab9 */ /* 0x000fe20000000a00 */
[----:B------:R-:W-:Y:S01]  /*cf10*/  SHF.R.S32.HI R22, RZ, 0x1f, R6 ;  /* 0x0000001fff167819 */ /* 0x000fe20000011406 */
[C---:B------:R-:W-:Y:S01]  /*cf20*/  IMAD.WIDE.U32 R8, R5.reuse, UR4, RZ ;  /* 0x0000000405087c25 */ /* 0x040fe2000f8e00ff */
[----:B-----5:R-:W-:Y:S02]  /*cf30*/  SHF.R.S32.HI R21, RZ, 0x1f, R4 ;  /* 0x0000001fff157819 */ /* 0x020fe40000011404 */
[----:B------:R-:W-:Y:S01]  /*cf40*/  SHF.R.S32.HI R19, RZ, 0x1f, R0 ;  /* 0x0000001fff137819 */ /* 0x000fe20000011400 */
[----:B------:R-:W-:Y:S01]  /*cf50*/  IMAD R2, R20, UR4, RZ ;  /* 0x0000000414027c24 */ /* 0x000fe2000f8e02ff */
[----:B------:R-:W-:Y:S01]  /*cf60*/  R2UR UR6, R34 ;  /* 0x00000000220672ca */ /* 0x000fe200000e0000 */
[----:B------:R-:W-:Y:S01]  /*cf70*/  IMAD R11, R22, UR4, RZ ;  /* 0x00000004160b7c24 */ /* 0x000fe2000f8e02ff */
[----:B------:R-:W-:Y:S01]  /*cf80*/  LOP3.LUT R16, R16, 0xffffffbf, RZ, 0xc0, !PT ;  /* 0xffffffbf10107812 */ /* 0x000fe200078ec0ff */
[----:B------:R-:W-:-:S02]  /*cf90*/  IMAD R13, R5, UR5, R2 ;  /* 0x00000005050d7c24 */ /* 0x000fc4000f8e0202 */
[C---:B------:R-:W-:Y:S02]  /*cfa0*/  IMAD R11, R6.reuse, UR5, R11 ;  /* 0x00000005060b7c24 */ /* 0x040fe4000f8e020b */
[----:B0-----:R-:W-:Y:S01]  /*cfb0*/  IMAD.WIDE.U32 R2, R6, UR4, RZ ;  /* 0x0000000406027c25 */ /* 0x001fe2000f8e00ff */
[----:B------:R-:W-:-:S03]  /*cfc0*/  ULDC.64 UR4, c[0x0][0x338] ;  /* 0x0000ce0000047ab9 */ /* 0x000fc60000000a00 */
[----:B------:R-:W-:Y:S02]  /*cfd0*/  IMAD.IADD R3, R3, 0x1, R11 ;  /* 0x0000000103037824 */ /* 0x000fe400078e020b */
[----:B------:R-:W-:Y:S02]  /*cfe0*/  IMAD R10, R21, UR4, RZ ;  /* 0x00000004150a7c24 */ /* 0x000fe4000f8e02ff */
[----:B------:R-:W-:Y:S02]  /*cff0*/  IMAD.IADD R9, R9, 0x1, R13 ;  /* 0x0000000109097824 */ /* 0x000fe400078e020d */
[----:B------:R-:W-:Y:S02]  /*d000*/  IMAD R11, R19, UR4, RZ ;  /* 0x00000004130b7c24 */ /* 0x000fe4000f8e02ff */
[C---:B------:R-:W-:Y:S02]  /*d010*/  IMAD R10, R4.reuse, UR5, R10 ;  /* 0x00000005040a7c24 */ /* 0x040fe4000f8e020a */
[----:B------:R-:W-:-:S04]  /*d020*/  IMAD.WIDE.U32 R2, R4, UR4, R2 ;  /* 0x0000000404027c25 */ /* 0x000fc8000f8e0002 */
[C---:B------:R-:W-:Y:S02]  /*d030*/  IMAD R11, R0.reuse, UR5, R11 ;  /* 0x00000005000b7c24 */ /* 0x040fe4000f8e020b */
[----:B------:R-:W-:Y:S01]  /*d040*/  IMAD.WIDE.U32 R8, R0, UR4, R8 ;  /* 0x0000000400087c25 */ /* 0x000fe2000f8e0008 */
[----:B------:R-:W-:-:S03]  /*d050*/  ULDC.64 UR4, c[0x0][0x330] ;  /* 0x0000cc0000047ab9 */ /* 0x000fc60000000a00 */
[----:B------:R-:W-:Y:S02]  /*d060*/  IMAD.IADD R3, R3, 0x1, R10 ;  /* 0x0000000103037824 */ /* 0x000fe400078e020a */
[----:B------:R-:W-:Y:S02]  /*d070*/  IMAD.IADD R9, R9, 0x1, R11 ;  /* 0x0000000109097824 */ /* 0x000fe400078e020b */
[----:B------:R-:W-:Y:S01]  /*d080*/  IMAD.U32 R10, RZ, RZ, UR4 ;  /* 0x00000004ff0a7e24 */ /* 0x000fe2000f8e00ff */
[----:B------:R-:W-:-:S03]  /*d090*/  UIMAD UR4, UR6, UR4, URZ ;  /* 0x00000004060472a4 */ /* 0x000fc6000f8e023f */
[C---:B------:R-:W-:Y:S01]  /*d0a0*/  IMAD.WIDE.U32 R8, R10.reuse, UR39, R8 ;  /* 0x000000270a087c25 */ /* 0x040fe2000f8e0008 */
[----:B------:R-:W-:Y:S01]  /*d0b0*/  ULDC.64 UR6, c[0x0][0x318] ;  /* 0x0000c60000067ab9 */ /* 0x000fe20000000a00 */
[----:B------:R-:W-:Y:S02]  /*d0c0*/  UIMAD UR4, UR39, UR5, UR4 ;  /* 0x00000005270472a4 */ /* 0x000fe4000f8e0204 */
[----:B------:R-:W-:Y:S01]  /*d0d0*/  IMAD.WIDE.U32 R2, R10, UR39, R2 ;  /* 0x000000270a027c25 */ /* 0x000fe2000f8e0002 */
[----:B------:R-:W-:-:S03]  /*d0e0*/  IADD3 R8, P0, R8, UR6, RZ ;  /* 0x0000000608087c10 */ /* 0x000fc6000ff1e0ff */
[----:B------:R-:W-:-:S05]  /*d0f0*/  IMAD.U32 R10, RZ, RZ, UR7 ;  /* 0x00000007ff0a7e24 */ /* 0x000fca000f8e00ff */
[----:B------:R-:W-:Y:S02]  /*d100*/  IADD3.X R9, R10, UR4, R9, P0, !PT ;  /* 0x000000040a097c10 */ /* 0x000fe400087fe409 */
[----:B------:R-:W-:Y:S01]  /*d110*/  IADD3 R18, P0, R2, UR6, RZ ;  /* 0x0000000602127c10 */ /* 0x000fe2000ff1e0ff */
[----:B------:R-:W-:-:S03]  /*d120*/  IMAD.MOV.U32 R2, RZ, RZ, -0xa0 ;  /* 0xffffff60ff027424 */ /* 0x000fc600078e00ff */
[----:B------:R-:W-:Y:S01]  /*d130*/  IADD3.X R10, R10, UR4, R3, P0, !PT ;  /* 0x000000040a0a7c10 */ /* 0x000fe200087fe403 */
[----:B------:R-:W-:Y:S01]  /*d140*/  IMAD R2, R7, R2, UR36 ;  /* 0x0000002407027e24 */ /* 0x000fe2000f8e0202 */
[----:B------:R-:W-:-:S03]  /*d150*/  UMOV UR4, 0xffffffff ;  /* 0xffffffff00047882 */ /* 0x000fc60000000000 */
[----:B------:R-:W-:-:S05]  /*d160*/  IMAD.IADD R7, R2, 0x1, -R27 ;  /* 0x0000000102077824 */ /* 0x000fca00078e0a1b */
[----:B------:R-:W-:-:S13]  /*d170*/  ISETP.GE.AND P0, PT, R7, 0x1, PT ;  /* 0x000000010700780c */ /* 0x000fda0003f06270 */
[----:B------:R-:W-:Y:S01]  /*d180*/  @P0 LOP3.LUT R16, R16, 0x40, RZ, 0xfc, !PT ;  /* 0x0000004010100812 */ /* 0x000fe200078efcff */
[----:B------:R-:W-:Y:S06]  /*d190*/  BRA.DIV UR4, `(.L_x_49) ;  /* 0x0000003a04b07947 */ /* 0x000fec000b800000 */
[----:B------:R-:W0:Y:S01]  /*d1a0*/  SHFL.IDX PT, R2, R8, RZ, 0x1c1f ;  /* 0x001c1fff08027589 */ /* 0x000e2200000e0000 */
[----:B------:R-:W1:Y:S01]  /*d1b0*/  LDC R11, c[0x0][0x2f4] ;  /* 0x0000bd00ff0b7b82 */ /* 0x000e620000000800 */
[----:B------:R-:W-:Y:S01]  /*d1c0*/  VIADD R24, R36, UR41 ;  /* 0x0000002924187c36 */ /* 0x000fe20008000000 */
[C---:B------:R-:W-:Y:S01]  /*d1d0*/  ISETP.GE.AND P6, PT, R7.reuse, 0x81, PT ;  /* 0x000000810700780c */ /* 0x040fe20003fc6270 */
[----:B------:R-:W2:Y:S01]  /*d1e0*/  SHFL.IDX PT, R3, R9, RZ, 0x1c1f ;  /* 0x001c1fff09037589 */ /* 0x000ea200000e0000 */
[----:B------:R-:W-:Y:S02]  /*d1f0*/  LOP3.LUT R16, R16, 0xffffff7f, RZ, 0xc0, !PT ;  /* 0xffffff7f10107812 */ /* 0x000fe400078ec0ff */
[C---:B------:R-:W-:Y:S01]  /*d200*/  ISETP.GE.AND P5, PT, R7.reuse, 0x21, PT ;  /* 0x000000210700780c */ /* 0x040fe20003fa6270 */
[----:B------:R-:W-:Y:S01]  /*d210*/  SHFL.IDX PT, R10, R10, RZ, 0x1c1f ;  /* 0x001c1fff0a0a7589 */ /* 0x000fe200000e0000 */
[----:B------:R-:W-:-:S03]  /*d220*/  ISETP.GE.AND P4, PT, R7, 0x41, PT ;  /* 0x000000410700780c */ /* 0x000fc60003f86270 */
[----:B------:R-:W-:Y:S04]  /*d230*/  SHFL.IDX PT, R14, R18, RZ, 0x1c1f ;  /* 0x001c1fff120e7589 */ /* 0x000fe800000e0000 */
[----:B------:R-:W-:Y:S02]  /*d240*/  @P6 LOP3.LUT R16, R16, 0x80, RZ, 0xfc, !PT ;  /* 0x0000008010106812 */ /* 0x000fe400078efcff */
[C---:B0-----:R-:W-:Y:S02]  /*d250*/  IADD3 R2, P0, R35.reuse, R2, RZ ;  /* 0x0000000223027210 */ /* 0x041fe40007f1e0ff */
[-C--:B-1----:R-:W-:Y:S02]  /*d260*/  ISETP.GE.AND P2, PT, R35, R11.reuse, PT ;  /* 0x0000000b2300720c */ /* 0x082fe40003f46270 */
[----:B------:R-:W-:Y:S01]  /*d270*/  ISETP.GE.AND P1, PT, R25, R11, PT ;  /* 0x0000000b1900720c */ /* 0x000fe20003f26270 */
[----:B--2---:R-:W-:Y:S01]  /*d280*/  IMAD.X R3, RZ, RZ, R3, P0 ;  /* 0x000000ffff037224 */ /* 0x004fe200000e0603 */
[----:B------:R-:W-:-:S02]  /*d290*/  ISETP.LT.OR P0, PT, R7, 0x1, P2 ;  /* 0x000000010700780c */ /* 0x000fc40001701670 */
[----:B------:R-:W-:-:S11]  /*d2a0*/  ISETP.LT.OR P3, PT, R7, 0x1, P1 ;  /* 0x000000010700780c */ /* 0x000fd60000f61670 */
[----:B------:R-:W-:Y:S01]  /*d2b0*/  LDGSTS.E.BYPASS.LTC128B.128 [R24+0xf200], desc[UR56][R2.64], !P0 ;  /* 0x0f20000002187fae */ /* 0x000fe2000c101d78 */
[----:B------:R-:W-:-:S03]  /*d2c0*/  ISETP.GE.AND P0, PT, R23, R11, PT ;  /* 0x0000000b1700720c */ /* 0x000fc60003f06270 */
[----:B------:R-:W-:Y:S01]  /*d2d0*/  LDGSTS.E.BYPASS.LTC128B.128 [R24+0x11a00], desc[UR56][R2.64+0x40], !P3 ;  /* 0x11a0004002187fae */ /* 0x000fe2000d901d78 */
[----:B------:R-:W-:-:S13]  /*d2e0*/  ISETP.LT.OR P3, PT, R7, 0x1, P0 ;  /* 0x000000010700780c */ /* 0x000fda0000761670 */
[----:B------:R0:W-:Y:S04]  /*d2f0*/  LDGSTS.E.BYPASS.LTC128B.128 [R24+0x14200], desc[UR56][R2.64+0x80], !P3 ;  /* 0x1420008002187fae */ /* 0x0001e8000d901d78 */
[----:B0-----:R-:W0:Y:S04]  /*d300*/  SHFL.IDX PT, R2, R8, 0x1, 0x1c1f ;  /* 0x003c1f0008027f89 */ /* 0x001e2800000e0000 */
[----:B------:R-:W1:Y:S01]  /*d310*/  SHFL.IDX PT, R3, R9, 0x1, 0x1c1f ;  /* 0x003c1f0009037f89 */ /* 0x000e6200000e0000 */
[----:B0-----:R-:W-:-:S05]  /*d320*/  IADD3 R2, P3, R35, R2, RZ ;  /* 0x0000000223027210 */ /* 0x001fca0007f7e0ff */
[----:B-1----:R-:W-:Y:S01]  /*d330*/  IMAD.X R3, RZ, RZ, R3, P3 ;  /* 0x000000ffff037224 */ /* 0x002fe200018e0603 */
[----:B------:R-:W-:-:S13]  /*d340*/  ISETP.LT.OR P3, PT, R7, 0x21, P2 ;  /* 0x000000210700780c */ /* 0x000fda0001761670 */
[----:B------:R-:W-:Y:S01]  /*d350*/  LDGSTS.E.BYPASS.LTC128B.128 [R24+0xfa00], desc[UR56][R2.64], !P3 ;  /* 0x0fa0000002187fae */ /* 0x000fe2000d901d78 */
[----:B------:R-:W-:-:S13]  /*d360*/  ISETP.LT.OR P3, PT, R7, 0x21, P1 ;  /* 0x000000210700780c */ /* 0x000fda0000f61670 */
[----:B------:R-:W-:Y:S01]  /*d370*/  LDGSTS.E.BYPASS.LTC128B.128 [R24+0x12200], desc[UR56][R2.64+0x40], !P3 ;  /* 0x1220004002187fae */ /* 0x000fe2000d901d78 */
[----:B------:R-:W-:-:S13]  /*d380*/  ISETP.LT.OR P3, PT, R7, 0x21, P0 ;  /* 0x000000210700780c */ /* 0x000fda0000761670 */
[----:B------:R0:W-:Y:S04]  /*d390*/  LDGSTS.E.BYPASS.LTC128B.128 [R24+0x14a00], desc[UR56][R2.64+0x80], !P3 ;  /* 0x14a0008002187fae */ /* 0x0001e8000d901d78 */
[----:B0-----:R-:W0:Y:S04]  /*d3a0*/  SHFL.IDX PT, R2, R8, 0x2, 0x1c1f ;  /* 0x005c1f0008027f89 */ /* 0x001e2800000e0000 */
[----:B------:R-:W1:Y:S04]  /*d3b0*/  SHFL.IDX PT, R3, R9, 0x2, 0x1c1f ;  /* 0x005c1f0009037f89 */ /* 0x000e6800000e0000 */
[----:B------:R-:W-:Y:S01]  /*d3c0*/  SHFL.IDX PT, R9, R9, 0x3, 0x1c1f ;  /* 0x007c1f0009097f89 */ /* 0x000fe200000e0000 */
        /* <DEDUP_REMOVED lines=8> */
[----:B0-----:R-:W0:Y:S02]  /*d450*/  SHFL.IDX PT, R2, R8, 0x3, 0x1c1f ;  /* 0x007c1f0008027f89 */ /* 0x001e2400000e0000 */
[----:B0-----:R-:W-:-:S05]  /*d460*/  IADD3 R2, P3, R35, R2, RZ ;  /* 0x0000000223027210 */ /* 0x001fca0007f7e0ff */
[----:B------:R-:W-:Y:S01]  /*d470*/  IMAD.X R3, RZ, RZ, R9, P3 ;  /* 0x000000ffff037224 */ /* 0x000fe200018e0609 */
[----:B------:R-:W-:-:S13]  /*d480*/  ISETP.LT.OR P3, PT, R7, 0x61, P2 ;  /* 0x000000610700780c */ /* 0x000fda0001761670 */
[----:B------:R0:W-:Y:S01]  /*d490*/  LDGSTS.E.BYPASS.LTC128B.128 [R24+0x10a00], desc[UR56][R2.64], !P3 ;  /* 0x10a0000002187fae */ /* 0x0001e2000d901d78 */
[----:B------:R-:W-:-:S13]  /*d4a0*/  ISETP.LT.OR P3, PT, R7, 0x61, P1 ;  /* 0x000000610700780c */ /* 0x000fda0000f61670 */
[----:B------:R0:W-:Y:S01]  /*d4b0*/  LDGSTS.E.BYPASS.LTC128B.128 [R24+0x13200], desc[UR56][R2.64+0x40], !P3 ;  /* 0x1320004002187fae */ /* 0x0001e2000d901d78 */
[----:B------:R-:W-:-:S13]  /*d4c0*/  ISETP.LT.OR P3, PT, R7, 0x61, P0 ;  /* 0x000000610700780c */ /* 0x000fda0000761670 */
[----:B------:R0:W-:Y:S01]  /*d4d0*/  LDGSTS.E.BYPASS.LTC128B.128 [R24+0x15a00], desc[UR56][R2.64+0x80], !P3 ;  /* 0x15a0008002187fae */ /* 0x0001e2000d901d78 */
[----:B------:R-:W-:-:S13]  /*d4e0*/  ISETP.GE.AND P3, PT, R7, 0x61, PT ;  /* 0x000000610700780c */ /* 0x000fda0003f66270 */
.L_x_113:
[C---:B------:R-:W-:Y:S02]  /*d4f0*/  ISETP.LT.OR P2, PT, R7.reuse, 0x81, P2 ;  /* 0x000000810700780c */ /* 0x040fe40001741670 */
[C---:B------:R-:W-:Y:S02]  /*d500*/  ISETP.LT.OR P1, PT, R7.reuse, 0x81, P1 ;  /* 0x000000810700780c */ /* 0x040fe40000f21670 */
[----:B------:R-:W-:Y:S02]  /*d510*/  ISETP.LT.OR P0, PT, R7, 0x81, P0 ;  /* 0x000000810700780c */ /* 0x000fe40000701670 */
[----:B01----:R-:W-:-:S05]  /*d520*/  IADD3 R2, P6, R35, R14, RZ ;  /* 0x0000000e23027210 */ /* 0x003fca0007fde0ff */
[----:B------:R-:W-:-:S05]  /*d530*/  IMAD.X R3, RZ, RZ, R10, P6 ;  /* 0x000000ffff037224 */ /* 0x000fca00030e060a */
[----:B------:R-:W-:Y:S01]  /*d540*/  @!PT LDS RZ, [RZ] ;  /* 0x00000000fffff984 */ /* 0x000fe20000000800 */
[----:B------:R-:W-:Y:S01]  /*d550*/  @!PT LDS RZ, [RZ] ;  /* 0x00000000fffff984 */ /* 0x000fe20000000800 */
[----:B------:R-:W-:Y:S01]  /*d560*/  @!PT LDS RZ, [RZ] ;  /* 0x00000000fffff984 */ /* 0x000fe20000000800 */
[----:B------:R0:W-:Y:S04]  /*d570*/  LDGSTS.E.BYPASS.LTC128B.128 [R24+0x11200], desc[UR56][R2.64], !P2 ;  /* 0x1120000002187fae */ /* 0x0001e8000d101d78 */
[----:B------:R0:W-:Y:S04]  /*d580*/  LDGSTS.E.BYPASS.LTC128B.128 [R24+0x13a00], desc[UR56][R2.64+0x40], !P1 ;  /* 0x13a0004002187fae */ /* 0x0001e8000c901d78 */
[----:B------:R0:W-:Y:S01]  /*d590*/  LDGSTS.E.BYPASS.LTC128B.128 [R24+0x16200], desc[UR56][R2.64+0x80], !P0 ;  /* 0x1620008002187fae */ /* 0x0001e2000c101d78 */
[----:B------:R-:W-:Y:S01]  /*d5a0*/  NOP ;  /* 0x0000000000007918 */ /* 0x000fe20000000000 */
[----:B------:R-:W-:Y:S02]  /*d5b0*/  SYNCS.ARRIVE.TRANS64.RED.A0T1 RZ, [UR41+0x33470], RZ ;  /* 0x033470ffffff79a7 */ /* 0x000fe40008200429 */
[----:B------:R-:W-:Y:S01]  /*d5c0*/  ARRIVES.LDGSTSBAR.64.TRANSCNT [UR41+0x33470] ;  /* 0x03347000ff0079b0 */ /* 0x000fe20008000aa9 */
[----:B------:R-:W-:Y:S01]  /*d5d0*/  NOP ;  /* 0x0000000000007918 */ /* 0x000fe20000000000 */
[----:B------:R-:W-:-:S06]  /*d5e0*/  ULOP3.LUT UR4, UR48, 0x2, URZ, 0xfc, !UPT ;  /* 0x0000000230047892 */ /* 0x000fcc000f8efc3f */
[----:B------:R-:W-:-:S05]  /*d5f0*/  IMAD.U32 R8, RZ, RZ, UR4 ;  /* 0x00000004ff087e24 */ /* 0x000fca000f8e00ff */
[----:B------:R-:W-:-:S13]  /*d600*/  ISETP.NE.AND P6, PT, R8, 0x3, PT ;  /* 0x000000030800780c */ /* 0x000fda0003fc5270 */
[----:B0-----:R-:W-:Y:S05]  /*d610*/  @!P6 BRA `(.L_x_50) ;  /* 0x000000000004e947 */ /* 0x001fea0003800000 */
[----:B------:R-:W-:Y:S01]  /*d620*/  BPT.TRAP 0x1 ;  /* 0x000000040000795c */ /* 0x000fe20000300000 */
.L_x_50:
[----:B------:R-:W-:Y:S01]  /*d630*/  SYNCS.ARRIVE.TRANS64.A1T0 RZ, [UR41+0x33470], RZ ;  /* 0x033470ffffff79a7 */ /* 0x000fe20008100029 */
[----:B------:R-:W-:Y:S05]  /*d640*/  @!P6 BRA `(.L_x_51) ;  /* 0x000000000004e947 */ /* 0x000fea0003800000 */
[----:B------:R-:W-:Y:S01]  /*d650*/  BPT.TRAP 0x1 ;  /* 0x000000040000795c */ /* 0x000fe20000300000 */
.L_x_51:
[----:B------:R-:W0:Y:S02]  /*d660*/  SYNCS.PHASECHK.TRANS64.TRYWAIT P0, [UR41+0x33440], R30 ;  /* 0x0334401eff0075a7 */ /* 0x000e240008000169 */
[----:B0-----:R-:W-:Y:S05]  /*d670*/  @!P0 BRA `(.L_x_52) ;  /* 0x0000003c00648947 */ /* 0x001fea0003800000 */
.L_x_114:
[----:B------:R-:W-:Y:S01]  /*d680*/  ULDC.64 UR8, c[0x0][0x300] ;  /* 0x0000c00000087ab9 */ /* 0x000fe20000000a00 */
[----:B------:R-:W-:Y:S01]  /*d690*/  ULDC.64 UR10, c[0x0][0x310] ;  /* 0x0000c400000a7ab9 */ /* 0x000fe20000000a00 */
[----:B------:R-:W-:Y:S01]  /*d6a0*/  IMAD R20, R20, UR8, RZ ;  /* 0x0000000814147c24 */ /* 0x000fe2000f8e02ff */
[----:B------:R-:W-:Y:S01]  /*d6b0*/  R2UR UR6, R34 ;  /* 0x00000000220672ca */ /* 0x000fe200000e0000 */
[----:B0-----:R-:W-:Y:S01]  /*d6c0*/  IMAD.WIDE.U32 R2, R5, UR8, RZ ;  /* 0x0000000805027c25 */ /* 0x001fe2000f8e00ff */
[----:B------:R-:W-:-:S03]  /*d6d0*/  ULDC.64 UR4, c[0x0][0x308] ;  /* 0x0000c20000047ab9 */ /* 0x000fc60000000a00 */
[----:B------:R-:W-:Y:S02]  /*d6e0*/  IMAD R7, R5, UR9, R20 ;  /* 0x0000000905077c24 */ /* 0x000fe4000f8e0214 */
[----:B------:R-:W-:Y:S02]  /*d6f0*/  IMAD R19, R19, UR10, RZ ;  /* 0x0000000a13137c24 */ /* 0x000fe4000f8e02ff */
[----:B------:R-:W-:Y:S02]  /*d700*/  IMAD.IADD R3, R3, 0x1, R7 ;  /* 0x0000000103037824 */ /* 0x000fe400078e0207 */
[C---:B------:R-:W-:Y:S02]  /*d710*/  IMAD R19, R0.reuse, UR11, R19 ;  /* 0x0000000b00137c24 */ /* 0x040fe4000f8e0213 */
[----:B------:R-:W-:-:S04]  /*d720*/  IMAD.WIDE.U32 R2, R0, UR10, R2 ;  /* 0x0000000a00027c25 */ /* 0x000fc8000f8e0002 */
[----:B------:R-:W-:Y:S02]  /*d730*/  IMAD.IADD R3, R3, 0x1, R19 ;  /* 0x0000000103037824 */ /* 0x000fe400078e0213 */
[----:B------:R-:W-:Y:S01]  /*d740*/  IMAD.U32 R7, RZ, RZ, UR4 ;  /* 0x00000004ff077e24 */ /* 0x000fe2000f8e00ff */
[----:B------:R-:W-:Y:S01]  /*d750*/  UIMAD UR4, UR6, UR4, URZ ;  /* 0x00000004060472a4 */ /* 0x000fe2000f8e023f */
[----:B------:R-:W-:Y:S02]  /*d760*/  IMAD R21, R21, UR10, RZ ;  /* 0x0000000a15157c24 */ /* 0x000fe4000f8e02ff */
[----:B------:R-:W-:Y:S01]  /*d770*/  IMAD.WIDE.U32 R2, R7, UR39, R2 ;  /* 0x0000002707027c25 */ /* 0x000fe2000f8e0002 */
[----:B------:R-:W-:Y:S01]  /*d780*/  ULDC.64 UR6, c[0x0][0x2e8] ;  /* 0x0000ba0000067ab9 */ /* 0x000fe20000000a00 */
[----:B------:R-:W-:Y:S02]  /*d790*/  UIMAD UR4, UR39, UR5, UR4 ;  /* 0x00000005270472a4 */ /* 0x000fe4000f8e0204 */
[----:B------:R-:W-:Y:S01]  /*d7a0*/  IMAD.U32 R8, RZ, RZ, UR7 ;  /* 0x00000007ff087e24 */ /* 0x000fe2000f8e00ff */
[----:B------:R-:W-:Y:S01]  /*d7b0*/  IADD3 R0, P0, R2, UR6, RZ ;  /* 0x0000000602007c10 */ /* 0x000fe2000ff1e0ff */
[----:B------:R-:W-:-:S03]  /*d7c0*/  IMAD R21, R4, UR11, R21 ;  /* 0x0000000b04157c24 */ /* 0x000fc6000f8e0215 */
[----:B------:R-:W-:Y:S01]  /*d7d0*/  IADD3.X R5, R8, UR4, R3, P0, !PT ;  /* 0x0000000408057c10 */ /* 0x000fe200087fe403 */
[----:B------:R-:W-:-:S04]  /*d7e0*/  IMAD R3, R22, UR8, RZ ;  /* 0x0000000816037c24 */ /* 0x000fc8000f8e02ff */
[C---:B------:R-:W-:Y:S02]  /*d7f0*/  IMAD R9, R6.reuse, UR9, R3 ;  /* 0x0000000906097c24 */ /* 0x040fe4000f8e0203 */
[----:B------:R-:W-:-:S04]  /*d800*/  IMAD.WIDE.U32 R2, R6, UR8, RZ ;  /* 0x0000000806027c25 */ /* 0x000fc8000f8e00ff */
[----:B------:R-:W-:Y:S02]  /*d810*/  IMAD.IADD R3, R3, 0x1, R9 ;  /* 0x0000000103037824 */ /* 0x000fe400078e0209 */
[----:B------:R-:W-:-:S04]  /*d820*/  IMAD.WIDE.U32 R2, R4, UR10, R2 ;  /* 0x0000000a04027c25 */ /* 0x000fc8000f8e0002 */
[----:B------:R-:W-:Y:S02]  /*d830*/  IMAD.IADD R3, R3, 0x1, R21 ;  /* 0x0000000103037824 */ /* 0x000fe400078e0215 */
[----:B------:R-:W-:-:S03]  /*d840*/  IMAD.WIDE.U32 R2, R7, UR39, R2 ;  /* 0x0000002707027c25 */ /* 0x000fc6000f8e0002 */
[----:B------:R-:W-:-:S04]  /*d850*/  IADD3 R4, P0, R2, UR6, RZ ;  /* 0x0000000602047c10 */ /* 0x000fc8000ff1e0ff */
[----:B------:R-:W-:Y:S01]  /*d860*/  IADD3.X R8, R8, UR4, R3, P0, !PT ;  /* 0x0000000408087c10 */ /* 0x000fe200087fe403 */
[----:B------:R-:W-:-:S03]  /*d870*/  UMOV UR4, 0xffffffff ;  /* 0xffffffff00047882 */ /* 0x000fc60000000000 */
[----:B------:R-:W-:Y:S05]  /*d880*/  BRA.DIV UR4, `(.L_x_53) ;  /* 0x0000003a04f87947 */ /* 0x000fea000b800000 */
[----:B------:R-:W0:Y:S01]  /*d890*/  SHFL.IDX PT, R14, R0, RZ, 0x1c1f ;  /* 0x001c1fff000e7589 */ /* 0x000e2200000e0000 */
[----:B------:R-:W1:Y:S01]  /*d8a0*/  LDC R7, c[0x0][0x2f4] ;  /* 0x0000bd00ff077b82 */ /* 0x000e620000000800 */
[----:B------:R-:W-:Y:S02]  /*d8b0*/  P2R R6, PR, RZ, 0x8 ;  /* 0x00000008ff067803 */ /* 0x000fe40000000000 */
[----:B------:R-:W2:Y:S01]  /*d8c0*/  SHFL.IDX PT, R2, R5, RZ, 0x1c1f ;  /* 0x001c1fff05027589 */ /* 0x000ea200000e0000 */
[----:B------:R-:W-:-:S03]  /*d8d0*/  LOP3.LUT P3, RZ, R16, 0x40, RZ, 0xc0, !PT ;  /* 0x0000004010ff7812 */ /* 0x000fc6000786c0ff */
[----:B------:R-:W-:Y:S10]  /*d8e0*/  SHFL.IDX PT, R8, R8, RZ, 0x1c1f ;  /* 0x001c1fff08087589 */ /* 0x000ff400000e0000 */
[----:B0-----:R-:W-:-:S02]  /*d8f0*/  @P3 IADD3 R14, P0, R35, R14, RZ ;  /* 0x0000000e230e3210 */ /* 0x001fc40007f1e0ff */
[-C--:B-1----:R-:W-:Y:S02]  /*d900*/  ISETP.GE.AND P6, PT, R35, R7.reuse, PT ;  /* 0x000000072300720c */ /* 0x082fe40003fc6270 */
[-C--:B------:R-:W-:Y:S01]  /*d910*/  ISETP.GE.AND P2, PT, R25, R7.reuse, PT ;  /* 0x000000071900720c */ /* 0x080fe20003f46270 */
[----:B--2---:R-:W-:Y:S01]  /*d920*/  @P3 IMAD.X R3, RZ, RZ, R2, P0 ;  /* 0x000000ffff033224 */ /* 0x004fe200000e0602 */
[----:B------:R-:W-:Y:S01]  /*d930*/  ISETP.GE.AND P1, PT, R23, R7, PT ;  /* 0x000000071700720c */ /* 0x000fe20003f26270 */
[----:B------:R-:W-:Y:S02]  /*d940*/  @P3 IMAD.MOV.U32 R2, RZ, RZ, R14 ;  /* 0x000000ffff023224 */ /* 0x000fe400078e000e */
[----:B------:R-:W0:Y:S06]  /*d950*/  SHFL.IDX PT, R14, R0, 0x1, 0x1c1f ;  /* 0x003c1f00000e7f89 */ /* 0x000e2c00000e0000 */
[----:B------:R-:W-:Y:S04]  /*d960*/  @P3 LDGSTS.E.BYPASS.LTC128B.128 [R24+0x24200], desc[UR56][R2.64], !P6 ;  /* 0x2420000002183fae */ /* 0x000fe8000f101d78 */
[----:B------:R-:W-:Y:S04]  /*d970*/  @P3 LDGSTS.E.BYPASS.LTC128B.128 [R24+0x26a00], desc[UR56][R2.64+0x40], !P2 ;  /* 0x26a0004002183fae */ /* 0x000fe8000d101d78 */
[----:B------:R1:W-:Y:S01]  /*d980*/  @P3 LDGSTS.E.BYPASS.LTC128B.128 [R24+0x29200], desc[UR56][R2.64+0x80], !P1 ;  /* 0x2920008002183fae */ /* 0x0003e2000c901d78 */
[----:B------:R-:W-:-:S03]  /*d990*/  ISETP.NE.AND P3, PT, R6, RZ, PT ;  /* 0x000000ff0600720c */ /* 0x000fc60003f65270 */
[----:B------:R-:W2:Y:S01]  /*d9a0*/  SHFL.IDX PT, R6, R5, 0x1, 0x1c1f ;  /* 0x003c1f0005067f89 */ /* 0x000ea200000e0000 */
[----:B0-----:R-:W-:-:S05]  /*d9b0*/  @P5 IADD3 R14, P0, R35, R14, RZ ;  /* 0x0000000e230e5210 */ /* 0x001fca0007f1e0ff */
[----:B-1----:R-:W-:Y:S02]  /*d9c0*/  @P5 IMAD.MOV.U32 R2, RZ, RZ, R14 ;  /* 0x000000ffff025224 */ /* 0x002fe400078e000e */
[----:B------:R-:W0:Y:S01]  /*d9d0*/  SHFL.IDX PT, R14, R0, 0x2, 0x1c1f ;  /* 0x005c1f00000e7f89 */ /* 0x000e2200000e0000 */
[----:B--2---:R-:W-:-:S03]  /*d9e0*/  @P5 IMAD.X R7, RZ, RZ, R6, P0 ;  /* 0x000000ffff075224 */ /* 0x004fc600000e0606 */
[----:B------:R-:W1:Y:S01]  /*d9f0*/  SHFL.IDX PT, R6, R5, 0x2, 0x1c1f ;  /* 0x005c1f0005067f89 */ /* 0x000e6200000e0000 */
[----:B------:R-:W-:-:S05]  /*da00*/  @P5 IMAD.MOV.U32 R3, RZ, RZ, R7 ;  /* 0x000000ffff035224 */ /* 0x000fca00078e0007 */
[----:B------:R-:W-:Y:S01]  /*da10*/  @P5 LDGSTS.E.BYPASS.LTC128B.128 [R24+0x24a00], desc[UR56][R2.64], !P6 ;  /* 0x24a0000002185fae */ /* 0x000fe2000f101d78 */
[----:B0-----:R-:W-:-:S03]  /*da20*/  @P4 IADD3 R14, P0, R35, R14, RZ ;  /* 0x0000000e230e4210 */ /* 0x001fc60007f1e0ff */
[----:B------:R-:W-:Y:S04]  /*da30*/  @P5 LDGSTS.E.BYPASS.LTC128B.128 [R24+0x27200], desc[UR56][R2.64+0x40], !P2 ;  /* 0x2720004002185fae */ /* 0x000fe8000d101d78 */
[----:B------:R0:W-:Y:S01]  /*da40*/  @P5 LDGSTS.E.BYPASS.LTC128B.128 [R24+0x29a00], desc[UR56][R2.64+0x80], !P1 ;  /* 0x29a0008002185fae */ /* 0x0001e2000c901d78 */
[----:B-1----:R-:W-:-:S03]  /*da50*/  @P4 IMAD.X R7, RZ, RZ, R6, P0 ;  /* 0x000000ffff074224 */ /* 0x002fc600000e0606 */
[----:B------:R-:W-:Y:S01]  /*da60*/  SHFL.IDX PT, R6, R5, 0x3, 0x1c1f ;  /* 0x007c1f0005067f89 */ /* 0x000fe200000e0000 */
[----:B0-----:R-:W-:-:S03]  /*da70*/  @P4 IMAD.MOV.U32 R2, RZ, RZ, R14 ;  /* 0x000000ffff024224 */ /* 0x001fc600078e000e */
[----:B------:R-:W0:Y:S01]  /*da80*/  SHFL.IDX PT, R14, R0, 0x3, 0x1c1f ;  /* 0x007c1f00000e7f89 */ /* 0x000e2200000e0000 */
[----:B------:R-:W-:-:S05]  /*da90*/  @P4 IMAD.MOV.U32 R3, RZ, RZ, R7 ;  /* 0x000000ffff034224 */ /* 0x000fca00078e0007 */
[----:B------:R-:W-:Y:S04]  /*daa0*/  @P4 LDGSTS.E.BYPASS.LTC128B.128 [R24+0x25200], desc[UR56][R2.64], !P6 ;  /* 0x2520000002184fae */ /* 0x000fe8000f101d78 */
[----:B------:R-:W-:Y:S04]  /*dab0*/  @P4 LDGSTS.E.BYPASS.LTC128B.128 [R24+0x27a00], desc[UR56][R2.64+0x40], !P2 ;  /* 0x27a0004002184fae */ /* 0x000fe8000d101d78 */
[----:B------:R1:W-:Y:S01]  /*dac0*/  @P4 LDGSTS.E.BYPASS.LTC128B.128 [R24+0x2a200], desc[UR56][R2.64+0x80], !P1 ;  /* 0x2a20008002184fae */ /* 0x0003e2000c901d78 */
[----:B0-----:R-:W-:-:S05]  /*dad0*/  @P3 IADD3 R14, P0, R35, R14, RZ ;  /* 0x0000000e230e3210 */ /* 0x001fca0007f1e0ff */
[----:B------:R-:W-:Y:S02]  /*dae0*/  @P3 IMAD.X R7, RZ, RZ, R6, P0 ;  /* 0x000000ffff073224 */ /* 0x000fe400000e0606 */
[----:B-1----:R-:W-:Y:S02]  /*daf0*/  @P3 IMAD.MOV.U32 R2, RZ, RZ, R14 ;  /* 0x000000ffff023224 */ /* 0x002fe400078e000e */
[----:B------:R-:W-:Y:S01]  /*db00*/  @P3 IMAD.MOV.U32 R3, RZ, RZ, R7 ;  /* 0x000000ffff033224 */ /* 0x000fe200078e0007 */
[----:B------:R0:W1:Y:S04]  /*db10*/  SHFL.IDX PT, R14, R4, RZ, 0x1c1f ;  /* 0x001c1fff040e7589 */ /* 0x00006800000e0000 */
[----:B------:R0:W-:Y:S04]  /*db20*/  @P3 LDGSTS.E.BYPASS.LTC128B.128 [R24+0x25a00], desc[UR56][R2.64], !P6 ;  /* 0x25a0000002183fae */ /* 0x0001e8000f101d78 */
[----:B------:R0:W-:Y:S04]  /*db30*/  @P3 LDGSTS.E.BYPASS.LTC128B.128 [R24+0x28200], desc[UR56][R2.64+0x40], !P2 ;  /* 0x2820004002183fae */ /* 0x0001e8000d101d78 */
[----:B------:R0:W-:Y:S02]  /*db40*/  @P3 LDGSTS.E.BYPASS.LTC128B.128 [R24+0x2aa00], desc[UR56][R2.64+0x80], !P1 ;  /* 0x2aa0008002183fae */ /* 0x0001e4000c901d78 */
.L_x_126:
[----:B------:R-:W-:Y:S01]  /*db50*/  LOP3.LUT P0, RZ, R16, 0x80, RZ, 0xc0, !PT ;  /* 0x0000008010ff7812 */ /* 0x000fe2000780c0ff */
[----:B------:R-:W-:-:S12]  /*db60*/  BSSY B0, `(.L_x_54) ;  /* 0x000000e000007945 */ /* 0x000fd80003800000 */
[----:B------:R-:W-:Y:S05]  /*db70*/  @!P0 BRA `(.L_x_55) ;  /* 0x0000000000308947 */ /* 0x000fea0003800000 */
[----:B------:R-:W2:Y:S01]  /*db80*/  LDC R0, c[0x0][0x2f4] ;  /* 0x0000bd00ff007b82 */ /* 0x000ea20000000800 */
[----:B01----:R-:W-:-:S05]  /*db90*/  IADD3 R2, P0, R35, R14, RZ ;  /* 0x0000000e23027210 */ /* 0x003fca0007f1e0ff */
[----:B------:R-:W-:Y:S01]  /*dba0*/  IMAD.X R3, RZ, RZ, R8, P0 ;  /* 0x000000ffff037224 */ /* 0x000fe200000e0608 */
[-C--:B--2---:R-:W-:Y:S02]  /*dbb0*/  ISETP.GE.AND P3, PT, R35, R0.reuse, PT ;  /* 0x000000002300720c */ /* 0x084fe40003f66270 */
[-C--:B------:R-:W-:Y:S02]  /*dbc0*/  ISETP.GE.AND P2, PT, R25, R0.reuse, PT ;  /* 0x000000001900720c */ /* 0x080fe40003f46270 */
[----:B------:R-:W-:-:S09]  /*dbd0*/  ISETP.GE.AND P1, PT, R23, R0, PT ;  /* 0x000000001700720c */ /* 0x000fd20003f26270 */
[----:B------:R-:W-:Y:S01]  /*dbe0*/  @!PT LDS RZ, [RZ] ;  /* 0x00000000fffff984 */ /* 0x000fe20000000800 */
[----:B------:R-:W-:Y:S01]  /*dbf0*/  @!PT LDS RZ, [RZ] ;  /* 0x00000000fffff984 */ /* 0x000fe20000000800 */
[----:B------:R-:W-:Y:S01]  /*dc00*/  @!PT LDS RZ, [RZ] ;  /* 0x00000000fffff984 */ /* 0x000fe20000000800 */
[----:B------:R2:W-:Y:S04]  /*dc10*/  LDGSTS.E.BYPASS.LTC128B.128 [R24+0x26200], desc[UR56][R2.64], !P3 ;  /* 0x2620000002187fae */ /* 0x0005e8000d901d78 */
[----:B------:R2:W-:Y:S04]  /*dc20*/  LDGSTS.E.BYPASS.LTC128B.128 [R24+0x28a00], desc[UR56][R2.64+0x40], !P2 ;  /* 0x28a0004002187fae */ /* 0x0005e8000d101d78 */
[----:B------:R2:W-:Y:S02]  /*dc30*/  LDGSTS.E.BYPASS.LTC128B.128 [R24+0x2b200], desc[UR56][R2.64+0x80], !P1 ;  /* 0x2b20008002187fae */ /* 0x0005e4000c901d78 */
.L_x_55:
[----:B------:R-:W-:Y:S05]  /*dc40*/  BSYNC B0 ;  /* 0x0000000000007941 */ /* 0x000fea0003800000 */
.L_x_54:
[----:B------:R-:W-:Y:S01]  /*dc50*/  NOP ;  /* 0x0000000000007918 */ /* 0x000fe20000000000 */
[----:B------:R-:W-:Y:S01]  /*dc60*/  SYNCS.ARRIVE.TRANS64.RED.A0T1 RZ, [UR41+0x33430], RZ ;  /* 0x033430ffffff79a7 */ /* 0x000fe20008200429 */
[----:B------:R-:W-:Y:S01]  /*dc70*/  ARRIVES.LDGSTSBAR.64.TRANSCNT [UR41+0x33430] ;  /* 0x03343000ff0079b0 */ /* 0x000fe20008000aa9 */
[----:B------:R-:W-:Y:S01]  /*dc80*/  NOP ;  /* 0x0000000000007918 */ /* 0x000fe20000000000 */
[----:B------:R-:W-:-:S06]  /*dc90*/  ULOP3.LUT UR4, UR48, 0x2, URZ, 0xfc, !UPT ;  /* 0x0000000230047892 */ /* 0x000fcc000f8efc3f */
[----:B0-2---:R-:W-:-:S05]  /*dca0*/  IMAD.U32 R2, RZ, RZ, UR4 ;  /* 0x00000004ff027e24 */ /* 0x005fca000f8e00ff */
[----:B------:R-:W-:-:S13]  /*dcb0*/  ISETP.NE.AND P0, PT, R2, 0x3, PT ;  /* 0x000000030200780c */ /* 0x000fda0003f05270 */
[----:B------:R-:W-:Y:S05]  /*dcc0*/  @!P0 BRA `(.L_x_56) ;  /* 0x0000000000048947 */ /* 0x000fea0003800000 */
[----:B------:R-:W-:Y:S01]  /*dcd0*/  BPT.TRAP 0x1 ;  /* 0x000000040000795c */ /* 0x000fe20000300000 */
.L_x_56:
[----:B------:R-:W-:Y:S01]  /*dce0*/  SYNCS.ARRIVE.TRANS64.A1T0 RZ, [UR41+0x33430], RZ ;  /* 0x033430ffffff79a7 */ /* 0x000fe20008100029 */
[----:B------:R-:W-:Y:S05]  /*dcf0*/  WARPSYNC.ALL ;  /* 0x0000000000007948 */ /* 0x000fea0003800000 */
[----:B------:R-:W-:Y:S01]  /*dd00*/  UIADD3 UR5, UR41, 0x1e200, URZ ;  /* 0x0001e20029057890 */ /* 0x000fe2000fffe03f */
[----:B------:R-:W-:Y:S01]  /*dd10*/  R2UR UR4, R34 ;  /* 0x00000000220472ca */ /* 0x000fe200000e0000 */
[----:B------:R-:W-:Y:S01]  /*dd20*/  ULDC.64 UR6, c[0x0][0x2d8] ;  /* 0x0000b60000067ab9 */ /* 0x000fe20000000a00 */
[----:B------:R-:W-:Y:S01]  /*dd30*/  SHF.R.S32.HI R18, RZ, 0x1f, R29 ;  /* 0x0000001fff127819 */ /* 0x000fe2000001141d */
[----:B------:R-:W-:Y:S02]  /*dd40*/  ULOP3.LUT UP0, URZ, UR5, 0x1bf, URZ, 0xc0, !UPT ;  /* 0x000001bf053f7892 */ /* 0x000fe4000f80c03f */
[----:B------:R-:W-:Y:S01]  /*dd50*/  UIMAD.WIDE.U32 UR36, UR39, UR6, URZ ;  /* 0x00000006272472a5 */ /* 0x000fe2000f8e003f */
[----:B------:R-:W-:Y:S03]  /*dd60*/  BAR.SYNC.DEFER_BLOCKING 0x8, 0x180 ;  /* 0x0206000000007b1d */ /* 0x000fe60000010000 */
[----:B------:R-:W-:-:S04]  /*dd70*/  PLOP3.LUT P0, PT, PT, PT, UP0, 0x80, 0x0 ;  /* 0x000000000000781c */ /* 0x000fc80003f0f008 */
[----:B------:R-:W-:-:S04]  /*dd80*/  UIMAD UR4, UR4, UR6, URZ ;  /* 0x00000006040472a4 */ /* 0x000fc8000f8e023f */
[----:B------:R-:W-:-:S04]  /*dd90*/  UIMAD UR4, UR39, UR7, UR4 ;  /* 0x00000007270472a4 */ /* 0x000fc8000f8e0204 */
[----:B------:R-:W-:Y:S01]  /*dda0*/  UIADD3 UR42, UR37, UR4, URZ ;  /* 0x00000004252a7290 */ /* 0x000fe2000fffe03f */
[----:B------:R-:W-:Y:S11]  /*ddb0*/  @!P0 BRA `(.L_x_57) ;  /* 0x0000000000408947 */ /* 0x000ff60003800000 */
[----:B------:R-:W-:Y:S01]  /*ddc0*/  MOV R2, 0x0 ;  /* 0x0000000000027802 */ /* 0x000fe20000000f00 */
[----:B------:R-:W-:Y:S01]  /*ddd0*/  ULDC.64 UR6, c[0x4][0xc0] ;  /* 0x0100300000067ab9 */ /* 0x000fe20000000a00 */
[----:B------:R-:W-:Y:S01]  /*dde0*/  ULDC.64 UR8, c[0x4][0xc8] ;  /* 0x0100320000087ab9 */ /* 0x000fe20000000a00 */
[----:B------:R-:W-:Y:S01]  /*ddf0*/  ULDC.64 UR4, c[0x4][0x28] ;  /* 0x01000a0000047ab9 */ /* 0x000fe20000000a00 */
[----:B------:R-:W-:Y:S02]  /*de00*/  IMAD.U32 R4, RZ, RZ, UR6 ;  /* 0x00000006ff047e24 */ /* 0x000fe4000f8e00ff */
[----:B------:R-:W0:Y:S01]  /*de10*/  LDC.64 R2, c[0x4][R2] ;  /* 0x0100000002027b82 */ /* 0x000e220000000a00 */
[----:B------:R-:W-:Y:S02]  /*de20*/  IMAD.U32 R5, RZ, RZ, UR7 ;  /* 0x00000007ff057e24 */ /* 0x000fe4000f8e00ff */
        /* <DEDUP_REMOVED lines=8> */
[----:B01----:R-:W-:Y:S05]  /*deb0*/  CALL.ABS.NOINC R2 ;  /* 0x0000000002007343 */ /* 0x003fea0003c00000 */
.L_x_57:
[----:B------:R-:W0:Y:S01]  /*dec0*/  LDC R0, c[0x0][0x448] ;  /* 0x00011200ff007b82 */ /* 0x000e220000000800 */
[----:B------:R-:W-:Y:S01]  /*ded0*/  IMAD R7, R28, 0x80, R26 ;  /* 0x000000801c077824 */ /* 0x000fe200078e021a */
[----:B------:R-:W-:Y:S01]  /*dee0*/  ULDC.64 UR4, c[0x0][0x2e0] ;  /* 0x0000b80000047ab9 */ /* 0x000fe20000000a00 */
[----:B------:R-:W-:Y:S02]  /*def0*/  IMAD.U32 R4, RZ, RZ, UR36 ;  /* 0x00000024ff047e24 */ /* 0x000fe4000f8e00ff */
[----:B------:R-:W-:Y:S02]  /*df00*/  IMAD.U32 R5, RZ, RZ, UR37 ;  /* 0x00000025ff057e24 */ /* 0x000fe4000f8e00ff */
[----:B------:R-:W-:Y:S02]  /*df10*/  IMAD.MOV.U32 R5, RZ, RZ, R7 ;  /* 0x000000ffff057224 */ /* 0x000fe400078e0007 */
[----:B------:R-:W-:Y:S02]  /*df20*/  IMAD R18, R18, UR4, RZ ;  /* 0x0000000412127c24 */ /* 0x000fe4000f8e02ff */
[----:B------:R-:W-:-:S02]  /*df30*/  IMAD.U32 R3, RZ, RZ, UR42 ;  /* 0x0000002aff037e24 */ /* 0x000fc4000f8e00ff */
[----:B------:R-:W-:Y:S02]  /*df40*/  IMAD.MOV.U32 R2, RZ, RZ, R4 ;  /* 0x000000ffff027224 */ /* 0x000fe400078e0004 */
[C---:B------:R-:W-:Y:S02]  /*df50*/  IMAD R11, R29.reuse, UR5, R18 ;  /* 0x000000051d0b7c24 */ /* 0x040fe4000f8e0212 */
[----:B------:R-:W-:Y:S01]  /*df60*/  IMAD.WIDE.U32 R2, R29, UR4, R2 ;  /* 0x000000041d027c25 */ /* 0x000fe2000f8e0002 */
[----:B------:R-:W-:-:S03]  /*df70*/  ULDC.64 UR4, c[0x0][0x2d0] ;  /* 0x0000b40000047ab9 */ /* 0x000fc60000000a00 */
[----:B------:R-:W-:Y:S01]  /*df80*/  IMAD.IADD R3, R3, 0x1, R11 ;  /* 0x0000000103037824 */ /* 0x000fe200078e020b */
[----:B0-----:R-:W-:-:S13]  /*df90*/  ISETP.NE.AND P0, PT, R0, 0x1, PT ;  /* 0x000000010000780c */ /* 0x001fda0003f05270 */
[----:B------:R-:W0:Y:S08]  /*dfa0*/  @P0 LDC R8, c[0x0][0x44c] ;  /* 0x00011300ff080b82 */ /* 0x000e300000000800 */
[----:B------:R-:W2:Y:S01]  /*dfb0*/  @P0 LDC R6, c[0x0][0x450] ;  /* 0x00011400ff060b82 */ /* 0x000ea20000000800 */
[----:B0-----:R-:W-:-:S05]  /*dfc0*/  @P0 IMAD.HI.U32 R9, R7, R8, RZ ;  /* 0x0000000807090227 */ /* 0x001fca00078e00ff */
[----:B--2---:R-:W-:-:S04]  /*dfd0*/  @P0 SHF.R.U32.HI R5, RZ, R6, R9 ;  /* 0x00000006ff050219 */ /* 0x004fc80000011609 */
[----:B------:R-:W-:Y:S01]  /*dfe0*/  SHF.R.S32.HI R4, RZ, 0x1f, R5 ;  /* 0x0000001fff047819 */ /* 0x000fe20000011405 */
[----:B------:R-:W-:-:S04]  /*dff0*/  IMAD.WIDE.U32 R2, R5, UR4, R2 ;  /* 0x0000000405027c25 */ /* 0x000fc8000f8e0002 */
[----:B------:R-:W-:-:S04]  /*e000*/  IMAD R4, R4, UR4, RZ ;  /* 0x0000000404047c24 */ /* 0x000fc8000f8e02ff */
[----:B------:R-:W-:Y:S01]  /*e010*/  IMAD R9, R5, UR5, R4 ;  /* 0x0000000505097c24 */ /* 0x000fe2000f8e0204 */
[----:B------:R-:W-:Y:S01]  /*e020*/  ULDC.64 UR4, c[0x0][0x2c8] ;  /* 0x0000b20000047ab9 */ /* 0x000fe20000000a00 */
[----:B------:R-:W-:Y:S02]  /*e030*/  IMAD.MOV R4, RZ, RZ, -R5 ;  /* 0x000000ffff047224 */ /* 0x000fe400078e0a05 */
[----:B------:R-:W-:Y:S02]  /*e040*/  IMAD.IADD R3, R3, 0x1, R9 ;  /* 0x0000000103037824 */ /* 0x000fe400078e0209 */
[----:B------:R-:W-:-:S04]  /*e050*/  IMAD R7, R0, R4, R7 ;  /* 0x0000000400077224 */ /* 0x000fc800078e0207 */
[----:B------:R-:W-:Y:S01]  /*e060*/  IMAD.WIDE.U32 R2, R7, UR4, R2 ;  /* 0x0000000407027c25 */ /* 0x000fe2000f8e0002 */
[----:B------:R-:W-:-:S05]  /*e070*/  SHF.R.S32.HI R4, RZ, 0x1f, R7 ;  /* 0x0000001fff047819 */ /* 0x000fca0000011407 */
[----:B------:R-:W-:-:S04]  /*e080*/  IMAD R4, R4, UR4, RZ ;  /* 0x0000000404047c24 */ /* 0x000fc8000f8e02ff */
[----:B------:R-:W-:Y:S01]  /*e090*/  IMAD R5, R7, UR5, R4 ;  /* 0x0000000507057c24 */ /* 0x000fe2000f8e0204 */
[----:B------:R-:W-:Y:S02]  /*e0a0*/  ULDC.64 UR4, c[0x0][0x280] ;  /* 0x0000a00000047ab9 */ /* 0x000fe40000000a00 */
[----:B------:R-:W-:Y:S01]  /*e0b0*/  IADD3 R4, P0, R2, UR4, RZ ;  /* 0x0000000402047c10 */ /* 0x000fe2000ff1e0ff */
[----:B------:R-:W-:Y:S02]  /*e0c0*/  ULDC UR4, c[0x0][0x2b8] ;  /* 0x0000ae0000047ab9 */ /* 0x000fe40000000800 */
[----:B------:R-:W-:Y:S02]  /*e0d0*/  ISETP.GE.AND P3, PT, R25, UR4, PT ;  /* 0x0000000419007c0c */ /* 0x000fe4000bf66270 */
[----:B------:R-:W-:Y:S01]  /*e0e0*/  IADD3.X R5, R3, UR5, R5, P0, !PT ;  /* 0x0000000503057c10 */ /* 0x000fe200087fe405 */
[----:B------:R-:W-:Y:S01]  /*e0f0*/  UMOV UR5, 0xffffffff ;  /* 0xffffffff00057882 */ /* 0x000fe20000000000 */
[----:B------:R-:W-:-:S02]  /*e100*/  ISETP.GE.AND P2, PT, R23, UR4, PT ;  /* 0x0000000417007c0c */ /* 0x000fc4000bf46270 */
[----:B------:R-:W-:Y:S01]  /*e110*/  ISETP.GE.AND P4, PT, R35, UR4, PT ;  /* 0x0000000423007c0c */ /* 0x000fe2000bf86270 */
[----:B------:R-:W-:-:S12]  /*e120*/  BRA.DIV UR5, `(.L_x_58) ;  /* 0x0000003a057c7947 */ /* 0x000fd8000b800000 */
[----:B-1----:R-:W0:Y:S01]  /*e130*/  SHFL.IDX PT, R14, R4, RZ, 0x1c1f ;  /* 0x001c1fff040e7589 */ /* 0x002e2200000e0000 */
[----:B------:R-:W-:Y:S01]  /*e140*/  ULDC UR4, c[0x0][0x288] ;  /* 0x0000a20000047ab9 */ /* 0x000fe20000000800 */
[----:B------:R-:W-:Y:S02]  /*e150*/  IMAD R7, R28, 0x80, R27 ;  /* 0x000000801c077824 */ /* 0x000fe400078e021b */
[----:B------:R-:W1:Y:S01]  /*e160*/  SHFL.IDX PT, R2, R5, RZ, 0x1c1f ;  /* 0x001c1fff05027589 */ /* 0x000e6200000e0000 */
[----:B------:R-:W-:Y:S02]  /*e170*/  IMAD R0, R0, UR4, RZ ;  /* 0x0000000400007c24 */ /* 0x000fe4000f8e02ff */
[C---:B------:R-:W-:Y:S01]  /*e180*/  VIADD R9, R7.reuse, 0x20 ;  /* 0x0000002007097836 */ /* 0x040fe20000000000 */
[----:B------:R-:W-:Y:S01]  /*e190*/  SHFL.IDX PT, R6, R5, 0x1, 0x1c1f ;  /* 0x003c1f0005067f89 */ /* 0x000fe200000e0000 */
[C---:B------:R-:W-:Y:S01]  /*e1a0*/  VIADD R11, R7.reuse, 0x40 ;  /* 0x00000040070b7836 */ /* 0x040fe20000000000 */
[----:B------:R-:W-:-:S13]  /*e1b0*/  ISETP.GE.AND P0, PT, R7, R0, PT ;  /* 0x000000000700720c */ /* 0x000fda0003f06270 */
[----:B0-----:R-:W-:-:S05]  /*e1c0*/  @!P0 IADD3 R14, P1, R35, R14, RZ ;  /* 0x0000000e230e8210 */ /* 0x001fca0007f3e0ff */
[----:B-1----:R-:W-:Y:S01]  /*e1d0*/  @!P0 IMAD.X R3, RZ, RZ, R2, P1 ;  /* 0x000000ffff038224 */ /* 0x002fe200008e0602 */
[----:B------:R-:W-:Y:S01]  /*e1e0*/  ISETP.GE.AND P1, PT, R9, R0, PT ;  /* 0x000000000900720c */ /* 0x000fe20003f26270 */
[----:B------:R-:W-:Y:S02]  /*e1f0*/  @!P0 IMAD.MOV.U32 R2, RZ, RZ, R14 ;  /* 0x000000ffff028224 */ /* 0x000fe400078e000e */
[----:B------:R-:W0:Y:S04]  /*e200*/  SHFL.IDX PT, R14, R4, 0x1, 0x1c1f ;  /* 0x003c1f00040e7f89 */ /* 0x000e2800000e0000 */
[----:B------:R-:W-:Y:S04]  /*e210*/  @!P0 LDGSTS.E.BYPASS.LTC128B.128 [R24+0x1e200], desc[UR56][R2.64], !P4 ;  /* 0x1e20000002188fae */ /* 0x000fe8000e101d78 */
[----:B------:R-:W-:Y:S04]  /*e220*/  @!P0 LDGSTS.E.BYPASS.LTC128B.128 [R24+0x20200], desc[UR56][R2.64+0x40], !P3 ;  /* 0x2020004002188fae */ /* 0x000fe8000d901d78 */
[----:B------:R1:W-:Y:S01]  /*e230*/  @!P0 LDGSTS.E.BYPASS.LTC128B.128 [R24+0x22200], desc[UR56][R2.64+0x80], !P2 ;  /* 0x2220008002188fae */ /* 0x0003e2000d101d78 */
[----:B0-----:R-:W-:-:S03]  /*e240*/  @!P1 IADD3 R8, P0, R35, R14, RZ ;  /* 0x0000000e23089210 */ /* 0x001fc60007f1e0ff */
[----:B------:R-:W0:Y:S02]  /*e250*/  SHFL.IDX PT, R14, R4, 0x2, 0x1c1f ;  /* 0x005c1f00040e7f89 */ /* 0x000e2400000e0000 */
[----:B------:R-:W-:Y:S01]  /*e260*/  @!P1 IMAD.X R9, RZ, RZ, R6, P0 ;  /* 0x000000ffff099224 */ /* 0x000fe200000e0606 */
[----:B------:R-:W-:Y:S01]  /*e270*/  ISETP.GE.AND P0, PT, R11, R0, PT ;  /* 0x000000000b00720c */ /* 0x000fe20003f06270 */
[----:B------:R-:W2:Y:S01]  /*e280*/  SHFL.IDX PT, R6, R5, 0x2, 0x1c1f ;  /* 0x005c1f0005067f89 */ /* 0x000ea200000e0000 */
[----:B-1----:R-:W-:Y:S02]  /*e290*/  @!P1 IMAD.MOV.U32 R2, RZ, RZ, R8 ;  /* 0x000000ffff029224 */ /* 0x002fe400078e0008 */
[----:B------:R-:W-:Y:S01]  /*e2a0*/  @!P1 IMAD.MOV.U32 R3, RZ, RZ, R9 ;  /* 0x000000ffff039224 */ /* 0x000fe200078e0009 */
[----:B------:R-:W1:Y:S04]  /*e2b0*/  SHFL.IDX PT, R5, R5, 0x3, 0x1c1f ;  /* 0x007c1f0005057f89 */ /* 0x000e6800000e0000 */
[----:B------:R-:W-:Y:S04]  /*e2c0*/  @!P1 LDGSTS.E.BYPASS.LTC128B.128 [R24+0x1ea00], desc[UR56][R2.64], !P4 ;  /* 0x1ea0000002189fae */ /* 0x000fe8000e101d78 */
[----:B------:R-:W-:Y:S04]  /*e2d0*/  @!P1 LDGSTS.E.BYPASS.LTC128B.128 [R24+0x20a00], desc[UR56][R2.64+0x40], !P3 ;  /* 0x20a0004002189fae */ /* 0x000fe8000d901d78 */
[----:B------:R3:W-:Y:S01]  /*e2e0*/  @!P1 LDGSTS.E.BYPASS.LTC128B.128 [R24+0x22a00], desc[UR56][R2.64+0x80], !P2 ;  /* 0x22a0008002189fae */ /* 0x0007e2000d101d78 */
[----:B0-----:R-:W-:-:S05]  /*e2f0*/  @!P0 IADD3 R14, P5, R35, R14, RZ ;  /* 0x0000000e230e8210 */ /* 0x001fca0007fbe0ff */
[----:B--2---:R-:W-:Y:S02]  /*e300*/  @!P0 IMAD.X R19, RZ, RZ, R6, P5 ;  /* 0x000000ffff138224 */ /* 0x004fe400028e0606 */
[----:B---3--:R-:W-:Y:S02]  /*e310*/  @!P0 IMAD.MOV.U32 R2, RZ, RZ, R14 ;  /* 0x000000ffff028224 */ /* 0x008fe400078e000e */
[----:B------:R-:W-:Y:S01]  /*e320*/  @!P0 IMAD.MOV.U32 R3, RZ, RZ, R19 ;  /* 0x000000ffff038224 */ /* 0x000fe200078e0013 */
[----:B------:R0:W2:Y:S04]  /*e330*/  SHFL.IDX PT, R14, R4, 0x3, 0x1c1f ;  /* 0x007c1f00040e7f89 */ /* 0x0000a800000e0000 */
[----:B------:R0:W-:Y:S04]  /*e340*/  @!P0 LDGSTS.E.BYPASS.LTC128B.128 [R24+0x1f200], desc[UR56][R2.64], !P4 ;  /* 0x1f20000002188fae */ /* 0x0001e8000e101d78 */
[----:B------:R0:W-:Y:S04]  /*e350*/  @!P0 LDGSTS.E.BYPASS.LTC128B.128 [R24+0x21200], desc[UR56][R2.64+0x40], !P3 ;  /* 0x2120004002188fae */ /* 0x0001e8000d901d78 */
[----:B-1----:R0:W-:Y:S02]  /*e360*/  @!P0 LDGSTS.E.BYPASS.LTC128B.128 [R24+0x23200], desc[UR56][R2.64+0x80], !P2 ;  /* 0x2320008002188fae */ /* 0x0021e4000d101d78 */
.L_x_135:
[----:B------:R-:W-:Y:S01]  /*e370*/  VIADD R7, R7, 0x60 ;  /* 0x0000006007077836 */ /* 0x000fe20000000000 */
[----:B------:R-:W-:Y:S04]  /*e380*/  BSSY B0, `(.L_x_59) ;  /* 0x000000b000007945 */ /* 0x000fe80003800000 */
[----:B------:R-:W-:-:S13]  /*e390*/  ISETP.GE.AND P0, PT, R7, R0, PT ;  /* 0x000000000700720c */ /* 0x000fda0003f06270 */
[----:B------:R-:W-:Y:S05]  /*e3a0*/  @P0 BRA `(.L_x_60) ;  /* 0x0000000000200947 */ /* 0x000fea0003800000 */
[----:B0-2---:R-:W-:-:S05]  /*e3b0*/  IADD3 R2, P0, R35, R14, RZ ;  /* 0x0000000e23027210 */ /* 0x005fca0007f1e0ff */
[----:B------:R-:W-:-:S05]  /*e3c0*/  IMAD.X R3, RZ, RZ, R5, P0 ;  /* 0x000000ffff037224 */ /* 0x000fca00000e0605 */
[----:B------:R-:W-:Y:S01]  /*e3d0*/  @!PT LDS RZ, [RZ] ;  /* 0x00000000fffff984 */ /* 0x000fe20000000800 */
[----:B------:R-:W-:Y:S01]  /*e3e0*/  @!PT LDS RZ, [RZ] ;  /* 0x00000000fffff984 */ /* 0x000fe20000000800 */
[----:B------:R-:W-:Y:S01]  /*e3f0*/  @!PT LDS RZ, [RZ] ;  /* 0x00000000fffff984 */ /* 0x000fe20000000800 */
[----:B------:R1:W-:Y:S04]  /*e400*/  LDGSTS.E.BYPASS.LTC128B.128 [R24+0x1fa00], desc[UR56][R2.64], !P4 ;  /* 0x1fa0000002187fae */ /* 0x0003e8000e101d78 */
[----:B------:R1:W-:Y:S04]  /*e410*/  LDGSTS.E.BYPASS.LTC128B.128 [R24+0x21a00], desc[UR56][R2.64+0x40], !P3 ;  /* 0x21a0004002187fae */ /* 0x0003e8000d901d78 */
[----:B------:R1:W-:Y:S02]  /*e420*/  LDGSTS.E.BYPASS.LTC128B.128 [R24+0x23a00], desc[UR56][R2.64+0x80], !P2 ;  /* 0x23a0008002187fae */ /* 0x0003e4000d101d78 */
.L_x_60:
[----:B------:R-:W-:Y:S05]  /*e430*/  BSYNC B0 ;  /* 0x0000000000007941 */ /* 0x000fea0003800000 */
.L_x_59:
[----:B------:R-:W-:Y:S01]  /*e440*/  NOP ;  /* 0x0000000000007918 */ /* 0x000fe20000000000 */
[----:B------:R-:W-:Y:S01]  /*e450*/  SYNCS.ARRIVE.TRANS64.RED.A0T1 RZ, [UR41+0x33400], RZ ;  /* 0x033400ffffff79a7 */ /* 0x000fe20008200429 */
[----:B------:R-:W-:Y:S01]  /*e460*/  IMAD.MOV.U32 R0, RZ, RZ, 0x1 ;  /* 0x00000001ff007424 */ /* 0x000fe200078e00ff */
[----:B------:R-:W-:Y:S04]  /*e470*/  ARRIVES.LDGSTSBAR.64.TRANSCNT [UR41+0x33400] ;  /* 0x03340000ff0079b0 */ /* 0x000fe80008000aa9 */
[----:B------:R-:W-:Y:S01]  /*e480*/  SHF.L.U32 R0, R0, 0x1f, RZ ;  /* 0x0000001f00007819 */ /* 0x000fe200000006ff */
[----:B------:R-:W-:Y:S01]  /*e490*/  NOP ;  /* 0x0000000000007918 */ /* 0x000fe20000000000 */
[----:B------:R-:W-:Y:S02]  /*e4a0*/  SYNCS.ARRIVE.TRANS64.A1T0 RZ, [UR41+0x33400], RZ ;  /* 0x033400ffffff79a7 */ /* 0x000fe40008100029 */
[----:B------:R-:W3:Y:S02]  /*e4b0*/  SYNCS.PHASECHK.TRANS64.TRYWAIT P0, [UR41+0x33420], R0 ;  /* 0x03342000ff0075a7 */ /* 0x000ee40008000169 */
[----:B---3--:R-:W-:Y:S05]  /*e4c0*/  @!P0 BRA `(.L_x_61) ;  /* 0x0000003800d48947 */ /* 0x008fea0003800000 */
.L_x_136:
[----:B------:R-:W-:Y:S01]  /*e4d0*/  UIADD3 UR4, UR45, -0x2, URZ ;  /* 0xfffffffe2d047890 */ /* 0x000fe2000fffe03f */
[----:B------:R-:W-:-:S03]  /*e4e0*/  IMAD.MOV.U32 R31, RZ, RZ, 0x1 ;  /* 0x00000001ff1f7424 */ /* 0x000fc600078e00ff */
[----:B------:R-:W-:-:S06]  /*e4f0*/  UISETP.GE.AND UP0, UPT, UR4, UR44, UPT ;  /* 0x0000002c0400728c */ /* 0x000fcc000bf06270 */
[----:B------:R-:W-:-:S13]  /*e500*/  PLOP3.LUT P0, PT, PT, PT, UP0, 0x80, 0x0 ;  /* 0x000000000000781c */ /* 0x000fda0003f0f008 */
[----:B------:R-:W-:Y:S05]  /*e510*/  @!P0 BRA `(.L_x_62) ;  /* 0x00000018000c8947 */ /* 0x000fea0003800000 */
[----:B------:R-:W-:Y:S01]  /*e520*/  UIADD3 UR4, UR43, 0x1, URZ ;  /* 0x000000012b047890 */ /* 0x000fe2000fffe03f */
[----:B------:R-:W-:Y:S01]  /*e530*/  IADD3 R33, R33, R17, R27 ;  /* 0x0000001121217210 */ /* 0x000fe20007ffe01b */
[----:B------:R-:W-:Y:S01]  /*e540*/  IMAD.MOV.U32 R21, RZ, RZ, 0x1 ;  /* 0x00000001ff157424 */ /* 0x000fe200078e00ff */
[----:B01----:R-:W-:Y:S01]  /*e550*/  LOP3.LUT R3, RZ, UR40, RZ, 0x33, !PT ;  /* 0x00000028ff037c12 */ /* 0x003fe2000f8e33ff */
[----:B------:R-:W-:Y:S01]  /*e560*/  UIMAD UR4, UR4, UR38, URZ ;  /* 0x00000026040472a4 */ /* 0x000fe2000f8e023f */
[----:B------:R-:W-:Y:S02]  /*e570*/  IMAD.MOV.U32 R20, RZ, RZ, RZ ;  /* 0x000000ffff147224 */ /* 0x000fe400078e00ff */
[----:B------:R-:W-:-:S03]  /*e580*/  VIADD R2, R33, 0xfffffe20 ;  /* 0xfffffe2021027836 */ /* 0x000fc60000000000 */
[----:B------:R-:W-:-:S04]  /*e590*/  LOP3.LUT R0, RZ, UR4, RZ, 0x33, !PT ;  /* 0x00000004ff007c12 */ /* 0x000fc8000f8e33ff */
[----:B------:R-:W-:-:S04]  /*e5a0*/  VIMNMX R3, R0, R3, !PT ;  /* 0x0000000300037248 */ /* 0x000fc80007fe0100 */
[C---:B------:R-:W-:Y:S01]  /*e5b0*/  IADD3 R33, -R3.reuse, -0x2, RZ ;  /* 0xfffffffe03217810 */ /* 0x040fe20007ffe1ff */
[----:B------:R-:W-:-:S07]  /*e5c0*/  IMAD R0, R3, -0xa0, R2 ;  /* 0xffffff6003007824 */ /* 0x000fce00078e0202 */
.L_x_77:
[----:B------:R-:W3:Y:S01]  /*e5d0*/  LDL R6, [R1] ;  /* 0x0000000001067983 */ /* 0x000ee20000100800 */
[----:B0-----:R-:W0:Y:S01]  /*e5e0*/  LDC R2, c[0x0][0x430] ;  /* 0x00010c00ff027b82 */ /* 0x001e220000000800 */
[----:B------:R-:W-:Y:S01]  /*e5f0*/  VIADD R11, R0, 0x80 ;  /* 0x00000080000b7836 */ /* 0x000fe20000000000 */
[----:B------:R-:W-:Y:S01]  /*e600*/  ULDC.64 UR4, c[0x0][0x428] ;  /* 0x00010a0000047ab9 */ /* 0x000fe20000000a00 */
[----:B0-----:R-:W-:-:S13]  /*e610*/  ISETP.NE.AND P0, PT, R2, 0x1, PT ;  /* 0x000000010200780c */ /* 0x001fda0003f05270 */
[----:B------:R-:W0:Y:S08]  /*e620*/  @P0 LDC R3, c[0x0][0x434] ;  /* 0x00010d00ff030b82 */ /* 0x000e300000000800 */
[----:B------:R-:W1:Y:S08]  /*e630*/  @P0 LDC R5, c[0x0][0x438] ;  /* 0x00010e00ff050b82 */ /* 0x000e700000000800 */
[----:B------:R-:W4:Y:S08]  /*e640*/  @P0 LDC R4, c[0x0][0x434] ;  /* 0x00010d00ff040b82 */ /* 0x000f300000000800 */
[----:B------:R-:W2:Y:S01]  /*e650*/  @P0 LDC R7, c[0x0][0x438] ;  /* 0x00010e00ff070b82 */ /* 0x000ea20000000800 */
[----:B0-----:R-:W-:-:S04]  /*e660*/  @P0 IMAD.HI.U32 R2, R0, R3, RZ ;  /* 0x0000000300020227 */ /* 0x001fc800078e00ff */
[----:B------:R-:W-:Y:S01]  /*e670*/  IMAD.MOV.U32 R10, RZ, RZ, R0 ;  /* 0x000000ffff0a7224 */ /* 0x000fe200078e0000 */
[----:B-1----:R-:W-:Y:S01]  /*e680*/  @P0 SHF.R.U32.HI R10, RZ, R5, R2 ;  /* 0x00000005ff0a0219 */ /* 0x002fe20000011602 */
[----:B----4-:R-:W-:-:S03]  /*e690*/  @P0 IMAD.HI.U32 R2, R11, R4, RZ ;  /* 0x000000040b020227 */ /* 0x010fc600078e00ff */
[--C-:B------:R-:W-:Y:S01]  /*e6a0*/  SHF.R.S32.HI R5, RZ, 0x1f, R10.reuse ;  /* 0x0000001fff057819 */ /* 0x100fe2000001140a */
[----:B------:R-:W-:Y:S01]  /*e6b0*/  IMAD.MOV.U32 R4, RZ, RZ, R10 ;  /* 0x000000ffff047224 */ /* 0x000fe200078e000a */
[----:B--2---:R-:W-:Y:S01]  /*e6c0*/  @P0 SHF.R.U32.HI R11, RZ, R7, R2 ;  /* 0x00000007ff0b0219 */ /* 0x004fe20000011602 */
[----:B------:R-:W-:Y:S02]  /*e6d0*/  IMAD R7, R37, UR4, RZ ;  /* 0x0000000425077c24 */ /* 0x000fe4000f8e02ff */
[----:B------:R-:W-:-:S04]  /*e6e0*/  IMAD.WIDE.U32 R4, R32, UR4, R4 ;  /* 0x0000000420047c25 */ /* 0x000fc8000f8e0004 */
[----:B------:R-:W-:-:S04]  /*e6f0*/  IMAD R9, R32, UR5, R7 ;  /* 0x0000000520097c24 */ /* 0x000fc8000f8e0207 */
[----:B------:R-:W-:Y:S01]  /*e700*/  IMAD.IADD R5, R9, 0x1, R5 ;  /* 0x0000000109057824 */ /* 0x000fe200078e0205 */
[----:B---3--:R-:W-:-:S13]  /*e710*/  ISETP.GT.U32.AND P1, PT, R6, 0x9f, PT ;  /* 0x0000009f0600780c */ /* 0x008fda0003f24070 */
[--C-:B------:R-:W-:Y:S01]  /*e720*/  @!P1 SHF.R.S32.HI R3, RZ, 0x1f, R11.reuse ;  /* 0x0000001fff039819 */ /* 0x100fe2000001140b */
[----:B------:R-:W-:-:S04]  /*e730*/  @!P1 IMAD.MOV.U32 R2, RZ, RZ, R11 ;  /* 0x000000ffff029224 */ /* 0x000fc800078e000b */
[----:B------:R-:W-:Y:S01]  /*e740*/  @!P1 IMAD.WIDE.U32 R2, R32, UR4, R2 ;  /* 0x0000000420029c25 */ /* 0x000fe2000f8e0002 */
[----:B------:R-:W-:Y:S02]  /*e750*/  ULDC.64 UR4, c[0x0][0x418] ;  /* 0x0001060000047ab9 */ /* 0x000fe40000000a00 */
[----:B------:R-:W-:-:S04]  /*e760*/  LEA R6, P0, R4, UR4, 0x2 ;  /* 0x0000000404067c11 */ /* 0x000fc8000f8010ff */
[----:B------:R-:W-:Y:S01]  /*e770*/  LEA.HI.X R7, R4, UR5, R5, 0x2, P0 ;  /* 0x0000000504077c11 */ /* 0x000fe200080f1405 */
[----:B------:R-:W-:-:S04]  /*e780*/  @!P1 IMAD.IADD R3, R9, 0x1, R3 ;  /* 0x0000000109039824 */ /* 0x000fc800078e0203 */
[----:B------:R-:W2:Y:S01]  /*e790*/  LDG.E R9, desc[UR56][R6.64] ;  /* 0x0000003806097981 */ /* 0x000ea2000c1e1900 */
[----:B------:R-:W-:Y:S01]  /*e7a0*/  ULOP3.LUT UR6, UR48, 0x2, URZ, 0xfc, !UPT ;  /* 0x0000000230067892 */ /* 0x000fe2000f8efc3f */
[----:B------:R-:W-:Y:S01]  /*e7b0*/  @!P1 LEA R4, P0, R2, UR4, 0x2 ;  /* 0x0000000402049c11 */ /* 0x000fe2000f8010ff */
[----:B------:R-:W-:-:S03]  /*e7c0*/  IMAD.MOV.U32 R8, RZ, RZ, RZ ;  /* 0x000000ffff087224 */ /* 0x000fc600078e00ff */
[----:B------:R-:W-:Y:S01]  /*e7d0*/  @!P1 LEA.HI.X R5, R2, UR5, R3, 0x2, P0 ;  /* 0x0000000502059c11 */ /* 0x000fe200080f1403 */
[----:B------:R-:W-:Y:S02]  /*e7e0*/  IMAD.U32 R12, RZ, RZ, UR6 ;  /* 0x00000006ff0c7e24 */ /* 0x000fe4000f8e00ff */
[----:B------:R-:W-:Y:S02]  /*e7f0*/  VIADD R2, R20, 0x1 ;  /* 0x0000000114027836 */ /* 0x000fe40000000000 */
[----:B------:R0:W5:Y:S01]  /*e800*/  @!P1 LDG.E R8, desc[UR56][R4.64] ;  /* 0x0000003804089981 */ /* 0x000162000c1e1900 */
[----:B------:R-:W-:Y:S02]  /*e810*/  ISETP.NE.AND P1, PT, R12, 0x3, PT ;  /* 0x000000030c00780c */ /* 0x000fe40003f25270 */
[----:B------:R-:W-:Y:S01]  /*e820*/  ISETP.NE.AND P0, PT, R2, 0x2, PT ;  /* 0x000000020200780c */ /* 0x000fe20003f05270 */
[----:B------:R-:W-:-:S03]  /*e830*/  VIADD R33, R33, 0xffffffff ;  /* 0xffffffff21217836 */ /* 0x000fc60000000000 */
[----:B0-----:R-:W-:Y:S02]  /*e840*/  SEL R4, R2, RZ, P0 ;  /* 0x000000ff02047207 */ /* 0x001fe40000000000 */
[----:B------:R-:W-:Y:S02]  /*e850*/  SEL R2, RZ, 0x1, P0 ;  /* 0x00000001ff027807 */ /* 0x000fe40000000000 */
[----:B------:R-:W-:Y:S02]  /*e860*/  ISETP.GT.AND P2, PT, R33, UR44, PT ;  /* 0x0000002c21007c0c */ /* 0x000fe4000bf44270 */
[----:B------:R-:W-:Y:S02]  /*e870*/  LOP3.LUT R31, R21, R2, RZ, 0x3c, !PT ;  /* 0x00000002151f7212 */ /* 0x000fe400078e3cff */
[----:B--2---:R-:W-:Y:S01]  /*e880*/  SHF.R.S32.HI R29, RZ, 0x1f, R9 ;  /* 0x0000001fff1d7819 */ /* 0x004fe20000011409 */
[----:B------:R-:W-:Y:S08]  /*e890*/  @!P1 BRA `(.L_x_63) ;  /* 0x0000000000049947 */ /* 0x000ff00003800000 */
[----:B------:R-:W-:Y:S01]  /*e8a0*/  BPT.TRAP 0x1 ;  /* 0x000000040000795c */ /* 0x000fe20000300000 */
.L_x_63:
[----:B------:R-:W-:Y:S02]  /*e8b0*/  LEA R5, R4, UR41, 0x3 ;  /* 0x0000002904057c11 */ /* 0x000fe4000f8e18ff */
[----:B------:R-:W-:-:S04]  /*e8c0*/  SHF.L.U32 R30, R31, 0x1f, RZ ;  /* 0x0000001f1f1e7819 */ /* 0x000fc800000006ff */
[----:B------:R-:W0:Y:S02]  /*e8d0*/  SYNCS.PHASECHK.TRANS64.TRYWAIT P0, [R5+URZ+0x33480], R30 ;  /* 0x0334801e050075a7 */ /* 0x000e24000800017f */
[----:B0-----:R-:W-:Y:S05]  /*e8e0*/  @!P0 BRA `(.L_x_64) ;  /* 0x0000003400e48947 */ /* 0x001fea0003800000 */
.L_x_137:
[----:B------:R-:W-:Y:S01]  /*e8f0*/  ULDC UR4, c[0x0][0x430] ;  /* 0x00010c0000047ab9 */ /* 0x000fe20000000800 */
[----:B------:R-:W-:Y:S01]  /*e900*/  ULDC.64 UR8, c[0x0][0x328] ;  /* 0x0000ca0000087ab9 */ /* 0x000fe20000000a00 */
[----:B------:R-:W-:Y:S01]  /*e910*/  UIADD3 UR4, -UR4, URZ, URZ ;  /* 0x0000003f04047290 */ /* 0x000fe2000fffe13f */
[----:B------:R-:W-:Y:S01]  /*e920*/  R2UR UR5, R34 ;  /* 0x00000000220572ca */ /* 0x000fe200000e0000 */
[----:B------:R-:W-:Y:S01]  /*e930*/  ULDC.64 UR10, c[0x0][0x338] ;  /* 0x0000ce00000a7ab9 */ /* 0x000fe20000000a00 */
[----:B------:R-:W-:Y:S01]  /*e940*/  ULDC.64 UR6, c[0x0][0x330] ;  /* 0x0000cc0000067ab9 */ /* 0x000fe20000000a00 */
[----:B------:R-:W-:Y:S01]  /*e950*/  IMAD R6, R29, UR10, RZ ;  /* 0x0000000a1d067c24 */ /* 0x000fe2000f8e02ff */
[----:B------:R-:W-:Y:S01]  /*e960*/  ULDC.64 UR12, c[0x0][0x318] ;  /* 0x0000c600000c7ab9 */ /* 0x000fe20000000a00 */
[----:B------:R-:W-:Y:S01]  /*e970*/  IMAD R10, R10, UR4, R0 ;  /* 0x000000040a0a7c24 */ /* 0x000fe2000f8e0200 */
[----:B-----5:R-:W-:Y:S01]  /*e980*/  SHF.R.S32.HI R28, RZ, 0x1f, R8 ;  /* 0x0000001fff1c7819 */ /* 0x020fe20000011408 */
[----:B------:R-:W-:Y:S01]  /*e990*/  IMAD R17, R11, UR4, R0 ;  /* 0x000000040b117c24 */ /* 0x000fe2000f8e0200 */
[----:B------:R-:W1:Y:S01]  /*e9a0*/  LDC R12, c[0x0][0x2f4] ;  /* 0x0000bd00ff0c7b82 */ /* 0x000e620000000800 */
[----:B------:R-:W-:Y:S01]  /*e9b0*/  IMAD.U32 R25, RZ, RZ, UR13 ;  /* 0x0000000dff197e24 */ /* 0x000fe2000f8e00ff */
[----:B------:R-:W-:Y:S01]  /*e9c0*/  SHF.R.S32.HI R26, RZ, 0x1f, R10 ;  /* 0x0000001fff1a7819 */ /* 0x000fe2000001140a */
[----:B------:R-:W-:Y:S01]  /*e9d0*/  VIADD R17, R17, 0x80 ;  /* 0x0000008011117836 */ /* 0x000fe20000000000 */
[----:B------:R-:W-:Y:S01]  /*e9e0*/  UMOV UR4, 0xffffffff ;  /* 0xffffffff00047882 */ /* 0x000fe20000000000 */
[----:B------:R-:W-:-:S02]  /*e9f0*/  LOP3.LUT P3, RZ, R16, 0x2, RZ, 0xc0, !PT ;  /* 0x0000000210ff7812 */ /* 0x000fc4000786c0ff */
[----:B------:R-:W-:Y:S01]  /*ea00*/  IMAD R3, R26, UR8, RZ ;  /* 0x000000081a037c24 */ /* 0x000fe2000f8e02ff */
[----:B------:R-:W-:Y:S02]  /*ea10*/  SHF.R.S32.HI R27, RZ, 0x1f, R17 ;  /* 0x0000001fff1b7819 */ /* 0x000fe40000011411 */
[----:B------:R-:W-:Y:S01]  /*ea20*/  LOP3.LUT P1, RZ, R16, 0x1, RZ, 0xc0, !PT ;  /* 0x0000000110ff7812 */ /* 0x000fe2000782c0ff */
[C---:B------:R-:W-:Y:S02]  /*ea30*/  IMAD R7, R10.reuse, UR9, R3 ;  /* 0x000000090a077c24 */ /* 0x040fe4000f8e0203 */
[----:B------:R-:W-:-:S04]  /*ea40*/  IMAD.WIDE.U32 R2, R10, UR8, RZ ;  /* 0x000000080a027c25 */ /* 0x000fc8000f8e00ff */
[----:B------:R-:W-:Y:S02]  /*ea50*/  IMAD.IADD R3, R3, 0x1, R7 ;  /* 0x0000000103037824 */ /* 0x000fe400078e0207 */
[C---:B------:R-:W-:Y:S02]  /*ea60*/  IMAD R7, R9.reuse, UR11, R6 ;  /* 0x0000000b09077c24 */ /* 0x040fe4000f8e0206 */
[----:B------:R-:W-:Y:S01]  /*ea70*/  IMAD.WIDE.U32 R2, R9, UR10, R2 ;  /* 0x0000000a09027c25 */ /* 0x000fe2000f8e0002 */
[----:B-1----:R-:W-:-:S03]  /*ea80*/  ISETP.GE.AND P4, PT, R35, R12, PT ;  /* 0x0000000c2300720c */ /* 0x002fc60003f86270 */
[----:B------:R-:W-:Y:S02]  /*ea90*/  IMAD.IADD R3, R3, 0x1, R7 ;  /* 0x0000000103037824 */ /* 0x000fe400078e0207 */
[----:B------:R-:W-:Y:S01]  /*eaa0*/  IMAD.U32 R6, RZ, RZ, UR6 ;  /* 0x00000006ff067e24 */ /* 0x000fe2000f8e00ff */
[----:B------:R-:W-:-:S03]  /*eab0*/  UIMAD UR6, UR5, UR6, URZ ;  /* 0x00000006050672a4 */ /* 0x000fc6000f8e023f */
[----:B------:R-:W-:Y:S01]  /*eac0*/  IMAD.WIDE.U32 R2, R6, UR39, R2 ;  /* 0x0000002706027c25 */ /* 0x000fe2000f8e0002 */
[----:B------:R-:W-:Y:S02]  /*ead0*/  UIMAD UR6, UR39, UR7, UR6 ;  /* 0x00000007270672a4 */ /* 0x000fe4000f8e0206 */
[----:B------:R-:W-:Y:S01]  /*eae0*/  IADD3 R18, P0, R2, UR12, RZ ;  /* 0x0000000c02127c10 */ /* 0x000fe2000ff1e0ff */
[----:B------:R-:W-:-:S03]  /*eaf0*/  IMAD R2, R27, UR8, RZ ;  /* 0x000000081b027c24 */ /* 0x000fc6000f8e02ff */
[----:B------:R-:W-:Y:S01]  /*eb00*/  IADD3.X R19, R25, UR6, R3, P0, !PT ;  /* 0x0000000619137c10 */ /* 0x000fe200087fe403 */
[C---:B------:R-:W-:Y:S02]  /*eb10*/  IMAD R7, R17.reuse, UR9, R2 ;  /* 0x0000000911077c24 */ /* 0x040fe4000f8e0202 */
[----:B------:R-:W-:-:S04]  /*eb20*/  IMAD.WIDE.U32 R2, R17, UR8, RZ ;  /* 0x0000000811027c25 */ /* 0x000fc8000f8e00ff */
[----:B------:R-:W-:Y:S02]  /*eb30*/  IMAD.IADD R3, R3, 0x1, R7 ;  /* 0x0000000103037824 */ /* 0x000fe400078e0207 */
[----:B------:R-:W-:Y:S02]  /*eb40*/  IMAD R7, R28, UR10, RZ ;  /* 0x0000000a1c077c24 */ /* 0x000fe4000f8e02ff */
[----:B------:R-:W-:-:S04]  /*eb50*/  IMAD.WIDE.U32 R2, R8, UR10, R2 ;  /* 0x0000000a08027c25 */ /* 0x000fc8000f8e0002 */
[----:B------:R-:W-:-:S04]  /*eb60*/  IMAD R7, R8, UR11, R7 ;  /* 0x0000000b08077c24 */ /* 0x000fc8000f8e0207 */
[----:B------:R-:W-:Y:S02]  /*eb70*/  IMAD.IADD R3, R3, 0x1, R7 ;  /* 0x0000000103037824 */ /* 0x000fe400078e0207 */
[----:B------:R-:W-:-:S03]  /*eb80*/  IMAD.WIDE.U32 R2, R6, UR39, R2 ;  /* 0x0000002706027c25 */ /* 0x000fc6000f8e0002 */
[----:B------:R-:W-:-:S04]  /*eb90*/  IADD3 R23, P0, R2, UR12, RZ ;  /* 0x0000000c02177c10 */ /* 0x000fc8000ff1e0ff */
[----:B------:R-:W-:Y:S01]  /*eba0*/  IADD3.X R25, R25, UR6, R3, P0, !PT ;  /* 0x0000000619197c10 */ /* 0x000fe200087fe403 */
[----:B------:R-:W-:Y:S08]  /*ebb0*/  BRA.DIV UR4, `(.L_x_65) ;  /* 0x0000003604447947 */ /* 0x000ff0000b800000 */
[----:B------:R-:W1:Y:S01]  /*ebc0*/  SHFL.IDX PT, R2, R18, RZ, 0x1c1f ;  /* 0x001c1fff12027589 */ /* 0x000e6200000e0000 */
[----:B------:R-:W-:-:S03]  /*ebd0*/  IMAD R22, R4, 0x7800, R24 ;  /* 0x0000780004167824 */ /* 0x000fc600078e0218 */
[----:B------:R-:W2:Y:S04]  /*ebe0*/  SHFL.IDX PT, R3, R19, RZ, 0x1c1f ;  /* 0x001c1fff13037589 */ /* 0x000ea800000e0000 */
[----:B------:R-:W-:Y:S04]  /*ebf0*/  SHFL.IDX PT, R7, R19, 0x2, 0x1c1f ;  /* 0x005c1f0013077f89 */ /* 0x000fe800000e0000 */
[----:B------:R-:W-:Y:S04]  /*ec00*/  SHFL.IDX PT, R25, R25, RZ, 0x1c1f ;  /* 0x001c1fff19197589 */ /* 0x000fe800000e0000 */
[----:B------:R-:W-:Y:S01]  /*ec10*/  SHFL.IDX PT, R14, R23, RZ, 0x1c1f ;  /* 0x001c1fff170e7589 */ /* 0x000fe200000e0000 */
[----:B-1----:R-:W-:-:S05]  /*ec20*/  IADD3 R2, P0, R35, R2, RZ ;  /* 0x0000000223027210 */ /* 0x002fca0007f1e0ff */
[----:B--2---:R-:W-:-:S05]  /*ec30*/  IMAD.X R3, RZ, RZ, R3, P0 ;  /* 0x000000ffff037224 */ /* 0x004fca00000e0603 */
[----:B------:R-:W-:Y:S04]  /*ec40*/  LDGSTS.E.BYPASS.LTC128B.128 [R22+0xf200], desc[UR56][R2.64], !P4 ;  /* 0x0f20000002167fae */ /* 0x000fe8000e101d78 */
[----:B------:R-:W-:Y:S04]  /*ec50*/  LDGSTS.E.BYPASS.LTC128B.128 [R22+0x11a00], desc[UR56][R2.64+0x40], !P3 ;  /* 0x11a0004002167fae */ /* 0x000fe8000d901d78 */
[----:B------:R1:W-:Y:S04]  /*ec60*/  LDGSTS.E.BYPASS.LTC128B.128 [R22+0x14200], desc[UR56][R2.64+0x80], !P1 ;  /* 0x1420008002167fae */ /* 0x0003e8000c901d78 */
[----:B-1----:R-:W1:Y:S04]  /*ec70*/  SHFL.IDX PT, R2, R18, 0x1, 0x1c1f ;  /* 0x003c1f0012027f89 */ /* 0x002e6800000e0000 */
[----:B------:R-:W2:Y:S04]  /*ec80*/  SHFL.IDX PT, R3, R19, 0x1, 0x1c1f ;  /* 0x003c1f0013037f89 */ /* 0x000ea800000e0000 */
[----:B------:R-:W-:Y:S01]  /*ec90*/  SHFL.IDX PT, R19, R19, 0x3, 0x1c1f ;  /* 0x007c1f0013137f89 */ /* 0x000fe200000e0000 */
[----:B-1----:R-:W-:-:S05]  /*eca0*/  IADD3 R2, P0, R35, R2, RZ ;  /* 0x0000000223027210 */ /* 0x002fca0007f1e0ff */
[----:B--2---:R-:W-:-:S05]  /*ecb0*/  IMAD.X R3, RZ, RZ, R3, P0 ;  /* 0x000000ffff037224 */ /* 0x004fca00000e0603 */
[----:B------:R-:W-:Y:S04]  /*ecc0*/  LDGSTS.E.BYPASS.LTC128B.128 [R22+0xfa00], desc[UR56][R2.64], !P4 ;  /* 0x0fa0000002167fae */ /* 0x000fe8000e101d78 */
[----:B------:R-:W-:Y:S04]  /*ecd0*/  LDGSTS.E.BYPASS.LTC128B.128 [R22+0x12200], desc[UR56][R2.64+0x40], !P3 ;  /* 0x1220004002167fae */ /* 0x000fe8000d901d78 */
[----:B------:R1:W-:Y:S04]  /*ece0*/  LDGSTS.E.BYPASS.LTC128B.128 [R22+0x14a00], desc[UR56][R2.64+0x80], !P1 ;  /* 0x14a0008002167fae */ /* 0x0003e8000c901d78 */
[----:B-1----:R-:W1:Y:S02]  /*ecf0*/  SHFL.IDX PT, R2, R18, 0x2, 0x1c1f ;  /* 0x005c1f0012027f89 */ /* 0x002e6400000e0000 */
[----:B-1----:R-:W-:-:S02]  /*ed00*/  IADD3 R6, P0, R35, R2, RZ ;  /* 0x0000000223067210 */ /* 0x002fc40007f1e0ff */
[----:B------:R-:W1:Y:S03]  /*ed10*/  SHFL.IDX PT, R2, R18, 0x3, 0x1c1f ;  /* 0x007c1f0012027f89 */ /* 0x000e6600000e0000 */
[----:B------:R-:W-:-:S05]  /*ed20*/  IMAD.X R7, RZ, RZ, R7, P0 ;  /* 0x000000ffff077224 */ /* 0x000fca00000e0607 */
[----:B------:R2:W-:Y:S04]  /*ed30*/  LDGSTS.E.BYPASS.LTC128B.128 [R22+0x10200], desc[UR56][R6.64], !P4 ;  /* 0x1020000006167fae */ /* 0x0005e8000e101d78 */
[----:B------:R2:W-:Y:S04]  /*ed40*/  LDGSTS.E.BYPASS.LTC128B.128 [R22+0x12a00], desc[UR56][R6.64+0x40], !P3 ;  /* 0x12a0004006167fae */ /* 0x0005e8000d901d78 */
[----:B------:R2:W-:Y:S01]  /*ed50*/  LDGSTS.E.BYPASS.LTC128B.128 [R22+0x15200], desc[UR56][R6.64+0x80], !P1 ;  /* 0x1520008006167fae */ /* 0x0005e2000c901d78 */
[----:B-1----:R-:W-:-:S05]  /*ed60*/  IADD3 R2, P0, R35, R2, RZ ;  /* 0x0000000223027210 */ /* 0x002fca0007f1e0ff */
[----:B------:R-:W-:-:S05]  /*ed70*/  IMAD.X R3, RZ, RZ, R19, P0 ;  /* 0x000000ffff037224 */ /* 0x000fca00000e0613 */
[----:B------:R2:W-:Y:S04]  /*ed80*/  LDGSTS.E.BYPASS.LTC128B.128 [R22+0x10a00], desc[UR56][R2.64], !P4 ;  /* 0x10a0000002167fae */ /* 0x0005e8000e101d78 */
[----:B------:R2:W-:Y:S04]  /*ed90*/  LDGSTS.E.BYPASS.LTC128B.128 [R22+0x13200], desc[UR56][R2.64+0x40], !P3 ;  /* 0x1320004002167fae */ /* 0x0005e8000d901d78 */
[----:B------:R2:W-:Y:S02]  /*eda0*/  LDGSTS.E.BYPASS.LTC128B.128 [R22+0x15a00], desc[UR56][R2.64+0x80], !P1 ;  /* 0x15a0008002167fae */ /* 0x0005e4000c901d78 */
.L_x_149:
[----:B--2---:R-:W-:Y:S02]  /*edb0*/  IADD3 R2, P0, R35, R14, RZ ;  /* 0x0000000e23027210 */ /* 0x004fe40007f1e0ff */
[----:B------:R-:W-:-:S03]  /*edc0*/  R2UR UR4, R5 ;  /* 0x00000000050472ca */ /* 0x000fc600000e0000 */
        /* <DEDUP_REMOVED lines=14> */
[----:B-1----:R-:W-:Y:S05]  /*eeb0*/  @!P1 BRA `(.L_x_66) ;  /* 0x0000000000049947 */ /* 0x002fea0003800000 */
[----:B------:R-:W-:Y:S01]  /*eec0*/  BPT.TRAP 0x1 ;  /* 0x000000040000795c */ /* 0x000fe20000300000 */
.L_x_66:
[----:B------:R1:W-:Y:S01]  /*eed0*/  SYNCS.ARRIVE.TRANS64.A1T0 RZ, [R5+URZ+0x33470], RZ ;  /* 0x033470ff05ff79a7 */ /* 0x0003e2000810003f */
[----:B------:R-:W-:Y:S05]  /*eee0*/  @!P1 BRA `(.L_x_67) ;  /* 0x0000000000049947 */ /* 0x000fea0003800000 */
[----:B------:R-:W-:Y:S01]  /*eef0*/  BPT.TRAP 0x1 ;  /* 0x000000040000795c */ /* 0x000fe20000300000 */
.L_x_67:
[----:B------:R-:W2:Y:S02]  /*ef00*/  SYNCS.PHASECHK.TRANS64.TRYWAIT P0, [R5+URZ+0x33440], R30 ;  /* 0x0334401e050075a7 */ /* 0x000ea4000800017f */
[----:B--2---:R-:W-:Y:S05]  /*ef10*/  @!P0 BRA `(.L_x_68) ;  /* 0x0000003400e88947 */ /* 0x004fea0003800000 */
.L_x_150:
[----:B------:R-:W-:Y:S01]  /*ef20*/  ULDC.64 UR8, c[0x0][0x300] ;  /* 0x0000c00000087ab9 */ /* 0x000fe20000000a00 */
[----:B------:R-:W-:Y:S01]  /*ef30*/  ULDC.64 UR10, c[0x0][0x310] ;  /* 0x0000c400000a7ab9 */ /* 0x000fe20000000a00 */
[----:B------:R-:W-:Y:S01]  /*ef40*/  IMAD R3, R26, UR8, RZ ;  /* 0x000000081a037c24 */ /* 0x000fe2000f8e02ff */
[----:B------:R-:W-:Y:S01]  /*ef50*/  R2UR UR6, R34 ;  /* 0x00000000220672ca */ /* 0x000fe200000e0000 */
[----:B------:R-:W-:Y:S01]  /*ef60*/  IMAD R6, R29, UR10, RZ ;  /* 0x0000000a1d067c24 */ /* 0x000fe2000f8e02ff */
[----:B------:R-:W-:Y:S01]  /*ef70*/  ULDC.64 UR4, c[0x0][0x308] ;  /* 0x0000c20000047ab9 */ /* 0x000fe20000000a00 */
[C---:B------:R-:W-:Y:S01]  /*ef80*/  IMAD R7, R10.reuse, UR9, R3 ;  /* 0x000000090a077c24 */ /* 0x040fe2000f8e0203 */
[----:B------:R-:W3:Y:S01]  /*ef90*/  LDC R11, c[0x0][0x2f4] ;  /* 0x0000bd00ff0b7b82 */ /* 0x000ee20000000800 */
[----:B------:R-:W-:Y:S01]  /*efa0*/  IMAD.WIDE.U32 R2, R10, UR8, RZ ;  /* 0x000000080a027c25 */ /* 0x000fe2000f8e00ff */
[C---:B------:R-:W-:Y:S02]  /*efb0*/  LOP3.LUT P3, RZ, R16.reuse, 0x2, RZ, 0xc0, !PT ;  /* 0x0000000210ff7812 */ /* 0x040fe4000786c0ff */
[----:B------:R-:W-:Y:S01]  /*efc0*/  LOP3.LUT P1, RZ, R16, 0x1, RZ, 0xc0, !PT ;  /* 0x0000000110ff7812 */ /* 0x000fe2000782c0ff */
[----:B------:R-:W-:-:S02]  /*efd0*/  IMAD.IADD R3, R3, 0x1, R7 ;  /* 0x0000000103037824 */ /* 0x000fc400078e0207 */
[C---:B------:R-:W-:Y:S02]  /*efe0*/  IMAD R7, R9.reuse, UR11, R6 ;  /* 0x0000000b09077c24 */ /* 0x040fe4000f8e0206 */
[----:B------:R-:W-:-:S04]  /*eff0*/  IMAD.WIDE.U32 R2, R9, UR10, R2 ;  /* 0x0000000a09027c25 */ /* 0x000fc8000f8e0002 */
[----:B------:R-:W-:Y:S02]  /*f000*/  IMAD.IADD R3, R3, 0x1, R7 ;  /* 0x0000000103037824 */ /* 0x000fe400078e0207 */
[----:B------:R-:W-:Y:S01]  /*f010*/  IMAD.U32 R6, RZ, RZ, UR4 ;  /* 0x00000004ff067e24 */ /* 0x000fe2000f8e00ff */
[----:B------:R-:W-:-:S03]  /*f020*/  UIMAD UR4, UR6, UR4, URZ ;  /* 0x00000004060472a4 */ /* 0x000fc6000f8e023f */
[----:B------:R-:W-:Y:S01]  /*f030*/  IMAD.WIDE.U32 R2, R6, UR39, R2 ;  /* 0x0000002706027c25 */ /* 0x000fe2000f8e0002 */
[----:B------:R-:W-:Y:S01]  /*f040*/  ULDC.64 UR6, c[0x0][0x2e8] ;  /* 0x0000ba0000067ab9 */ /* 0x000fe20000000a00 */
[----:B------:R-:W-:Y:S02]  /*f050*/  UIMAD UR4, UR39, UR5, UR4 ;  /* 0x00000005270472a4 */ /* 0x000fe4000f8e0204 */
[----:B------:R-:W-:Y:S01]  /*f060*/  IMAD.U32 R23, RZ, RZ, UR7 ;  /* 0x00000007ff177e24 */ /* 0x000fe2000f8e00ff */
[----:B------:R-:W-:Y:S01]  /*f070*/  IADD3 R18, P0, R2, UR6, RZ ;  /* 0x0000000602127c10 */ /* 0x000fe2000ff1e0ff */
[----:B------:R-:W-:Y:S01]  /*f080*/  IMAD R2, R27, UR8, RZ ;  /* 0x000000081b027c24 */ /* 0x000fe2000f8e02ff */
[----:B---3--:R-:W-:Y:S02]  /*f090*/  ISETP.GE.AND P4, PT, R35, R11, PT ;  /* 0x0000000b2300720c */ /* 0x008fe40003f86270 */
[----:B------:R-:W-:Y:S01]  /*f0a0*/  IADD3.X R19, R23, UR4, R3, P0, !PT ;  /* 0x0000000417137c10 */ /* 0x000fe200087fe403 */
[----:B------:R-:W-:-:S02]  /*f0b0*/  IMAD R7, R17, UR9, R2 ;  /* 0x0000000911077c24 */ /* 0x000fc4000f8e0202 */
        /* <DEDUP_REMOVED lines=9> */
[----:B------:R-:W-:-:S03]  /*f150*/  UMOV UR4, 0xffffffff ;  /* 0xffffffff00047882 */ /* 0x000fc60000000000 */
[----:B------:R-:W-:Y:S05]  /*f160*/  BRA.DIV UR4, `(.L_x_69) ;  /* 0x0000003604687947 */ /* 0x000fea000b800000 */
[----:B------:R-:W3:Y:S01]  /*f170*/  SHFL.IDX PT, R14, R18, RZ, 0x1c1f ;  /* 0x001c1fff120e7589 */ /* 0x000ee200000e0000 */
[----:B------:R-:W-:-:S03]  /*f180*/  IMAD R22, R4, 0x7800, R36 ;  /* 0x0000780004167824 */ /* 0x000fc600078e0224 */
[----:B------:R-:W4:Y:S01]  /*f190*/  SHFL.IDX PT, R3, R19, RZ, 0x1c1f ;  /* 0x001c1fff13037589 */ /* 0x000f2200000e0000 */
[----:B------:R-:W-:-:S03]  /*f1a0*/  VIADD R22, R22, UR41 ;  /* 0x0000002916167c36 */ /* 0x000fc60008000000 */
[----:B------:R-:W-:Y:S01]  /*f1b0*/  SHFL.IDX PT, R23, R23, RZ, 0x1c1f ;  /* 0x001c1fff17177589 */ /* 0x000fe200000e0000 */
[----:B---3--:R-:W-:-:S03]  /*f1c0*/  IADD3 R10, P0, R35, R14, RZ ;  /* 0x0000000e230a7210 */ /* 0x008fc60007f1e0ff */
[----:B------:R-:W3:Y:S02]  /*f1d0*/  SHFL.IDX PT, R14, R18, 0x1, 0x1c1f ;  /* 0x003c1f00120e7f89 */ /* 0x000ee400000e0000 */
[----:B----4-:R-:W-:Y:S02]  /*f1e0*/  IMAD.X R11, RZ, RZ, R3, P0 ;  /* 0x000000ffff0b7224 */ /* 0x010fe400000e0603 */
[----:B------:R-:W4:Y:S04]  /*f1f0*/  SHFL.IDX PT, R3, R19, 0x1, 0x1c1f ;  /* 0x003c1f0013037f89 */ /* 0x000f2800000e0000 */
[----:B------:R0:W-:Y:S04]  /*f200*/  LDGSTS.E.BYPASS.LTC128B.128 [R22+0x24200], desc[UR56][R10.64], !P4 ;  /* 0x242000000a167fae */ /* 0x0001e8000e101d78 */
[----:B------:R0:W-:Y:S04]  /*f210*/  LDGSTS.E.BYPASS.LTC128B.128 [R22+0x26a00], desc[UR56][R10.64+0x40], !P3 ;  /* 0x26a000400a167fae */ /* 0x0001e8000d901d78 */
[----:B------:R0:W-:Y:S01]  /*f220*/  LDGSTS.E.BYPASS.LTC128B.128 [R22+0x29200], desc[UR56][R10.64+0x80], !P1 ;  /* 0x292000800a167fae */ /* 0x0001e2000c901d78 */
[----:B---3--:R-:W-:-:S03]  /*f230*/  IADD3 R8, P0, R35, R14, RZ ;  /* 0x0000000e23087210 */ /* 0x008fc60007f1e0ff */
[----:B------:R-:W3:Y:S02]  /*f240*/  SHFL.IDX PT, R14, R18, 0x2, 0x1c1f ;  /* 0x005c1f00120e7f89 */ /* 0x000ee400000e0000 */
[----:B----4-:R-:W-:Y:S02]  /*f250*/  IMAD.X R9, RZ, RZ, R3, P0 ;  /* 0x000000ffff097224 */ /* 0x010fe400000e0603 */
[----:B------:R-:W4:Y:S04]  /*f260*/  SHFL.IDX PT, R3, R19, 0x2, 0x1c1f ;  /* 0x005c1f0013037f89 */ /* 0x000f2800000e0000 */
[----:B------:R-:W-:Y:S04]  /*f270*/  SHFL.IDX PT, R19, R19, 0x3, 0x1c1f ;  /* 0x007c1f0013137f89 */ /* 0x000fe800000e0000 */
[----:B------:R0:W-:Y:S04]  /*f280*/  LDGSTS.E.BYPASS.LTC128B.128 [R22+0x24a00], desc[UR56][R8.64], !P4 ;  /* 0x24a0000008167fae */ /* 0x0001e8000e101d78 */
[----:B------:R0:W-:Y:S04]  /*f290*/  LDGSTS.E.BYPASS.LTC128B.128 [R22+0x27200], desc[UR56][R8.64+0x40], !P3 ;  /* 0x2720004008167fae */ /* 0x0001e8000d901d78 */
[----:B------:R0:W-:Y:S01]  /*f2a0*/  LDGSTS.E.BYPASS.LTC128B.128 [R22+0x29a00], desc[UR56][R8.64+0x80], !P1 ;  /* 0x29a0008008167fae */ /* 0x0001e2000c901d78 */
[----:B---3--:R-:W-:-:S03]  /*f2b0*/  IADD3 R6, P0, R35, R14, RZ ;  /* 0x0000000e23067210 */ /* 0x008fc60007f1e0ff */
[----:B------:R-:W3:Y:S02]  /*f2c0*/  SHFL.IDX PT, R14, R18, 0x3, 0x1c1f ;  /* 0x007c1f00120e7f89 */ /* 0x000ee400000e0000 */
[----:B----4-:R-:W-:-:S05]  /*f2d0*/  IMAD.X R7, RZ, RZ, R3, P0 ;  /* 0x000000ffff077224 */ /* 0x010fca00000e0603 */
[----:B------:R0:W-:Y:S04]  /*f2e0*/  LDGSTS.E.BYPASS.LTC128B.128 [R22+0x25200], desc[UR56][R6.64], !P4 ;  /* 0x2520000006167fae */ /* 0x0001e8000e101d78 */
[----:B------:R0:W-:Y:S04]  /*f2f0*/  LDGSTS.E.BYPASS.LTC128B.128 [R22+0x27a00], desc[UR56][R6.64+0x40], !P3 ;  /* 0x27a0004006167fae */ /* 0x0001e8000d901d78 */
[----:B------:R0:W-:Y:S01]  /*f300*/  LDGSTS.E.BYPASS.LTC128B.128 [R22+0x2a200], desc[UR56][R6.64+0x80], !P1 ;  /* 0x2a20008006167fae */ /* 0x0001e2000c901d78 */
[----:B---3--:R-:W-:-:S03]  /*f310*/  IADD3 R2, P0, R35, R14, RZ ;  /* 0x0000000e23027210 */ /* 0x008fc60007f1e0ff */
[----:B------:R0:W3:Y:S02]  /*f320*/  SHFL.IDX PT, R14, R17, RZ, 0x1c1f ;  /* 0x001c1fff110e7589 */ /* 0x0000e400000e0000 */
[----:B------:R-:W-:-:S05]  /*f330*/  IMAD.X R3, RZ, RZ, R19, P0 ;  /* 0x000000ffff037224 */ /* 0x000fca00000e0613 */
[----:B------:R0:W-:Y:S04]  /*f340*/  LDGSTS.E.BYPASS.LTC128B.128 [R22+0x25a00], desc[UR56][R2.64], !P4 ;  /* 0x25a0000002167fae */ /* 0x0001e8000e101d78 */
[----:B------:R0:W-:Y:S04]  /*f350*/  LDGSTS.E.BYPASS.LTC128B.128 [R22+0x28200], desc[UR56][R2.64+0x40], !P3 ;  /* 0x2820004002167fae */ /* 0x0001e8000d901d78 */
[----:B------:R0:W-:Y:S02]  /*f360*/  LDGSTS.E.BYPASS.LTC128B.128 [R22+0x2aa00], desc[UR56][R2.64+0x80], !P1 ;  /* 0x2aa0008002167fae */ /* 0x0001e4000c901d78 */
.L_x_162:
[----:B0--3--:R-:W-:Y:S02]  /*f370*/  IADD3 R2, P0, R35, R14, RZ ;  /* 0x0000000e23027210 */ /* 0x009fe40007f1e0ff */
        /* <DEDUP_REMOVED lines=17> */
.L_x_70:
[----:B------:R-:W-:Y:S01]  /*f490*/  IMAD.U32 R2, RZ, RZ, UR48 ;  /* 0x00000030ff027e24 */ /* 0x000fe2000f8e00ff */
[----:B------:R0:W-:Y:S04]  /*f4a0*/  SYNCS.ARRIVE.TRANS64.A1T0 RZ, [R5+URZ+0x33430], RZ ;  /* 0x033430ff05ff79a7 */ /* 0x0001e8000810003f */
[----:B------:R-:W-:-:S04]  /*f4b0*/  LOP3.LUT R2, R2, 0x1, RZ, 0xfc, !PT ;  /* 0x0000000102027812 */ /* 0x000fc800078efcff */
[----:B------:R-:W-:-:S13]  /*f4c0*/  ISETP.NE.AND P0, PT, R2, 0x3, PT ;  /* 0x000000030200780c */ /* 0x000fda0003f05270 */
[----:B0-----:R-:W-:Y:S05]  /*f4d0*/  @!P0 BRA `(.L_x_71) ;  /* 0x0000000000048947 */ /* 0x001fea0003800000 */
[----:B------:R-:W-:Y:S01]  /*f4e0*/  BPT.TRAP 0x1 ;  /* 0x000000040000795c */ /* 0x000fe20000300000 */
.L_x_71:
[----:B------:R-:W-:Y:S02]  /*f4f0*/  LOP3.LUT R2, R21, 0x1, RZ, 0x3c, !PT ;  /* 0x0000000115027812 */ /* 0x000fe400078e3cff */
[----:B-12---:R-:W-:Y:S02]  /*f500*/  LEA R5, R20, UR41, 0x3 ;  /* 0x0000002914057c11 */ /* 0x006fe4000f8e18ff */
[----:B------:R-:W-:-:S04]  /*f510*/  SHF.L.U32 R2, R2, 0x1f, RZ ;  /* 0x0000001f02027819 */ /* 0x000fc800000006ff */
[----:B------:R-:W0:Y:S02]  /*f520*/  SYNCS.PHASECHK.TRANS64.TRYWAIT P1, [R5+URZ+0x33470], R2 ;  /* 0x03347002050075a7 */ /* 0x000e24000802017f */
[----:B0-----:R-:W-:Y:S05]  /*f530*/  @!P1 BRA `(.L_x_72) ;  /* 0x0000003400e49947 */ /* 0x001fea0003800000 */
.L_x_163:
[----:B------:R-:W-:-:S06]  /*f540*/  ULOP3.LUT UR4, UR48, 0x2, URZ, 0xfc, !UPT ;  /* 0x0000000230047892 */ /* 0x000fcc000f8efc3f */
[----:B------:R-:W-:-:S05]  /*f550*/  IMAD.U32 R3, RZ, RZ, UR4 ;  /* 0x00000004ff037e24 */ /* 0x000fca000f8e00ff */
[----:B------:R-:W-:-:S13]  /*f560*/  ISETP.NE.AND P1, PT, R3, 0x3, PT ;  /* 0x000000030300780c */ /* 0x000fda0003f25270 */
[----:B------:R-:W-:Y:S05]  /*f570*/  @!P1 BRA `(.L_x_73) ;  /* 0x0000000000049947 */ /* 0x000fea0003800000 */
[----:B------:R-:W-:Y:S01]  /*f580*/  BPT.TRAP 0x1 ;  /* 0x000000040000795c */ /* 0x000fe20000300000 */
.L_x_73:
[----:B------:R-:W2:Y:S01]  /*f590*/  LDL R3, [R1+0x8] ;  /* 0x0000080001037983 */ /* 0x000ea20000100800 */
[----:B------:R-:W-:Y:S01]  /*f5a0*/  SHF.L.U32 R6, R21, 0x1f, RZ ;  /* 0x0000001f15067819 */ /* 0x000fe200000006ff */
[----:B0-----:R-:W-:-:S03]  /*f5b0*/  IMAD R2, R20, 0x7800, RZ ;  /* 0x0000780014027824 */ /* 0x001fc600078e02ff */
[----:B------:R-:W0:Y:S02]  /*f5c0*/  SYNCS.PHASECHK.TRANS64.TRYWAIT P1, [R5+URZ+0x33460], R6 ;  /* 0x03346006050075a7 */ /* 0x000e24000802017f */
[----:B--2---:R-:W-:Y:S01]  /*f5d0*/  LOP3.LUT R3, R2, R3, RZ, 0xfc, !PT ;  /* 0x0000000302037212 */ /* 0x004fe200078efcff */
[----:B0-----:R-:W-:Y:S06]  /*f5e0*/  @!P1 BRA `(.L_x_74) ;  /* 0x0000003400cc9947 */ /* 0x001fec0003800000 */
.L_x_164:
[----:B------:R-:W2:Y:S01]  /*f5f0*/  LDL R7, [R1+0x4] ;  /* 0x0000040001077983 */ /* 0x000ea20000100800 */
[----:B------:R-:W-:Y:S05]  /*f600*/  WARPSYNC.ALL ;  /* 0x0000000000007948 */ /* 0x000fea0003800000 */
[----:B------:R-:W1:Y:S01]  /*f610*/  LDSM.16.MT88.4 R8, [R3+UR41+0xf200] ;  /* 0x00f200290308783b */ /* 0x000e620008004200 */
[----:B------:R-:W-:-:S06]  /*f620*/  ULOP3.LUT UR4, UR48, 0x2, URZ, 0xfc, !UPT ;  /* 0x0000000230047892 */ /* 0x000fcc000f8efc3f */
[----:B0-----:R-:W-:-:S05]  /*f630*/  IMAD.U32 R6, RZ, RZ, UR4 ;  /* 0x00000004ff067e24 */ /* 0x001fca000f8e00ff */
[----:B------:R-:W-:Y:S02]  /*f640*/  ISETP.NE.AND P1, PT, R6, 0x3, PT ;  /* 0x000000030600780c */ /* 0x000fe40003f25270 */
[C-C-:B-1----:R-:W-:Y:S02]  /*f650*/  PRMT R20, R8.reuse, 0x6420, R9.reuse ;  /* 0x0000642008147816 */ /* 0x142fe40000000009 */
[----:B------:R-:W-:Y:S02]  /*f660*/  PRMT R21, R8, 0x7531, R9 ;  /* 0x0000753108157816 */ /* 0x000fe40000000009 */
[C-C-:B------:R-:W-:Y:S02]  /*f670*/  PRMT R22, R10.reuse, 0x6420, R11.reuse ;  /* 0x000064200a167816 */ /* 0x140fe4000000000b */
[----:B------:R-:W-:Y:S02]  /*f680*/  PRMT R23, R10, 0x7531, R11 ;  /* 0x000075310a177816 */ /* 0x000fe4000000000b */
[----:B--2---:R-:W-:-:S05]  /*f690*/  LOP3.LUT R2, R2, R7, RZ, 0xfc, !PT ;  /* 0x0000000702027212 */ /* 0x004fca00078efcff */
[----:B------:R-:W-:-:S05]  /*f6a0*/  VIADD R2, R2, UR41 ;  /* 0x0000002902027c36 */ /* 0x000fca0008000000 */
[----:B------:R-:W-:Y:S04]  /*f6b0*/  STSM.16.M88.4 [R2+0x200], R20 ;  /* 0x0002001402007844 */ /* 0x000fe80000000200 */
[----:B------:R-:W0:Y:S02]  /*f6c0*/  LDSM.16.MT88.4 R8, [R3+UR41+0x11a00] ;  /* 0x011a00290308783b */ /* 0x000e240008004200 */
[C-C-:B0-----:R-:W-:Y:S02]  /*f6d0*/  PRMT R12, R8.reuse, 0x6420, R9.reuse ;  /* 0x00006420080c7816 */ /* 0x141fe40000000009 */
[----:B------:R-:W-:Y:S02]  /*f6e0*/  PRMT R13, R8, 0x7531, R9 ;  /* 0x00007531080d7816 */ /* 0x000fe40000000009 */
[----:B------:R-:W-:-:S02]  /*f6f0*/  PRMT R14, R10, 0x6420, R11 ;  /* 0x000064200a0e7816 */ /* 0x000fc4000000000b */
[----:B------:R-:W-:-:S05]  /*f700*/  PRMT R15, R10, 0x7531, R11 ;  /* 0x000075310a0f7816 */ /* 0x000fca000000000b */
        /* <DEDUP_REMOVED lines=78> */
[----:B------:R0:W-:Y:S01]  /*fbf0*/  STSM.16.M88.4 [R2+0x7200], R12 ;  /* 0x0072000c02007844 */ /* 0x0001e20000000200 */
[----:B------:R-:W-:Y:S01]  /*fc00*/  @!PT LDS RZ, [RZ] ;  /* 0x00000000fffff984 */ /* 0x000fe20000000800 */
[----:B------:R-:W-:Y:S01]  /*fc10*/  @!PT LDS RZ, [RZ] ;  /* 0x00000000fffff984 */ /* 0x000fe20000000800 */
[----:B------:R-:W-:Y:S01]  /*fc20*/  @!PT LDS RZ, [RZ] ;  /* 0x00000000fffff984 */ /* 0x000fe20000000800 */
[----:B------:R-:W-:Y:S01]  /*fc30*/  @!PT LDS RZ, [RZ] ;  /* 0x00000000fffff984 */ /* 0x000fe20000000800 */
[----:B------:R1:W-:Y:S06]  /*fc40*/  MEMBAR.ALL.CTA ;  /* 0x0000000000007992 */ /* 0x0003ec0000008000 */
[----:B-1----:R-:W1:Y:S01]  /*fc50*/  FENCE.VIEW.ASYNC.S ;  /* 0x00000000000073c6 */ /* 0x002e620000000000 */
[----:B------:R-:W-:Y:S05]  /*fc60*/  @!P1 BRA `(.L_x_75) ;  /* 0x0000000000049947 */ /* 0x000fea0003800000 */
[----:B------:R-:W-:Y:S01]  /*fc70*/  BPT.TRAP 0x1 ;  /* 0x000000040000795c */ /* 0x000fe20000300000 */
.L_x_75:
[----:B-1----:R1:W-:Y:S01]  /*fc80*/  SYNCS.ARRIVE.TRANS64.A1T0 RZ, [R5+URZ+0x33450], RZ ;  /* 0x033450ff05ff79a7 */ /* 0x0023e2000810003f */
[----:B------:R-:W-:Y:S06]  /*fc90*/  BAR.SYNC.DEFER_BLOCKING 0x2, 0x80 ;  /* 0x0082000000007b1d */ /* 0x000fec0000010000 */
[----:B------:R-:W-:Y:S05]  /*fca0*/  @!P0 BRA `(.L_x_76) ;  /* 0x0000000000048947 */ /* 0x000fea0003800000 */
[----:B------:R-:W-:Y:S01]  /*fcb0*/  BPT.TRAP 0x1 ;  /* 0x000000040000795c */ /* 0x000fe20000300000 */
.L_x_76:
[----:B0-----:R-:W0:Y:S01]  /*fcc0*/  S2R R2, SR_CgaCtaId ;  /* 0x0000000000027919 */ /* 0x001e220000008800 */
[----:B-1----:R-:W-:Y:S02]  /*fcd0*/  VIADD R5, R5, 0x33480 ;  /* 0x0003348005057836 */ /* 0x002fe40000000000 */
[----:B------:R-:W-:Y:S02]  /*fce0*/  VIADD R0, R0, 0xffffff60 ;  /* 0xffffff6000007836 */ /* 0x000fe40000000000 */
[----:B------:R-:W-:Y:S02]  /*fcf0*/  IMAD.MOV.U32 R20, RZ, RZ, R4 ;  /* 0x000000ffff147224 */ /* 0x000fe400078e0004 */
[----:B------:R-:W-:Y:S01]  /*fd00*/  IMAD.MOV.U32 R21, RZ, RZ, R31 ;  /* 0x000000ffff157224 */ /* 0x000fe200078e001f */
[----:B0-----:R-:W-:-:S04]  /*fd10*/  PRMT R5, R2, 0x654, R5 ;  /* 0x0000065402057816 */ /* 0x001fc80000000005 */
[----:B------:R0:W-:Y:S01]  /*fd20*/  SYNCS.ARRIVE.TRANS64.RED.A1T0 RZ, [R5+URZ], RZ ;  /* 0x000000ff05ff79a7 */ /* 0x0001e2000810043f */
[----:B------:R-:W-:Y:S05]  /*fd30*/  @P2 BRA `(.L_x_77) ;  /* 0xffffffe800242947 */ /* 0x000fea000383ffff */
[----:B------:R-:W-:Y:S05]  /*fd40*/  BRA `(.L_x_78) ;  /* 0x0000000000047947 */ /* 0x000fea0003800000 */
.L_x_62:
[----:B0-----:R-:W-:-:S07]  /*fd50*/  IMAD.MOV.U32 R4, RZ, RZ, RZ ;  /* 0x000000ffff047224 */ /* 0x001fce00078e00ff */
.L_x_78:
[----:B------:R-:W-:-:S06]  /*fd60*/  ULOP3.LUT UR4, UR48, 0x1, URZ, 0xfc, !UPT ;  /* 0x0000000130047892 */ /* 0x000fcc000f8efc3f */
[----:B------:R-:W-:-:S05]  /*fd70*/  IMAD.U32 R0, RZ, RZ, UR4 ;  /* 0x00000004ff007e24 */ /* 0x000fca000f8e00ff */
[----:B------:R-:W-:-:S13]  /*fd80*/  ISETP.NE.AND P1, PT, R0, 0x3, PT ;  /* 0x000000030000780c */ /* 0x000fda0003f25270 */
[----:B------:R-:W-:Y:S05]  /*fd90*/  @!P1 BRA `(.L_x_79) ;  /* 0x0000000000049947 */ /* 0x000fea0003800000 */
[----:B------:R-:W-:Y:S01]  /*fda0*/  BPT.TRAP 0x1 ;  /* 0x000000040000795c */ /* 0x000fe20000300000 */
.L_x_79:
[----:B-1----:R-:W-:Y:S01]  /*fdb0*/  LOP3.LUT R3, R31, 0x1, RZ, 0x3c, !PT ;  /* 0x000000011f037812 */ /* 0x002fe200078e3cff */
[----:B------:R-:W-:Y:S01]  /*fdc0*/  BSSY B0, `(.L_x_80) ;  /* 0x0000005000007945 */ /* 0x000fe20003800000 */
[----:B------:R-:W-:Y:S02]  /*fdd0*/  LEA R0, R4, UR41, 0x3 ;  /* 0x0000002904007c11 */ /* 0x000fe4000f8e18ff */
[----:B------:R-:W-:-:S04]  /*fde0*/  SHF.L.U32 R3, R3, 0x1f, RZ ;  /* 0x0000001f03037819 */ /* 0x000fc800000006ff */
[----:B------:R-:W1:Y:S02]  /*fdf0*/  SYNCS.PHASECHK.TRANS64.TRYWAIT P0, [R0+URZ+0x33470], R3 ;  /* 0x03347003000075a7 */ /* 0x000e64000800017f */
[----:B-1----:R-:W-:Y:S05]  /*fe00*/  @!P0 BRA `(.L_x_81) ;  /* 0x0000002c00d88947 */ /* 0x002fea0003800000 */
.L_x_165:
[----:B------:R-:W-:Y:S05]  /*fe10*/  BSYNC B0 ;  /* 0x0000000000007941 */ /* 0x000fea0003800000 */
.L_x_80:
[----:B------:R-:W-:-:S06]  /*fe20*/  ULOP3.LUT UR4, UR48, 0x2, URZ, 0xfc, !UPT ;  /* 0x0000000230047892 */ /* 0x000fcc000f8efc3f */
[----:B------:R-:W-:-:S05]  /*fe30*/  IMAD.U32 R2, RZ, RZ, UR4 ;  /* 0x00000004ff027e24 */ /* 0x000fca000f8e00ff */
[----:B------:R-:W-:-:S13]  /*fe40*/  ISETP.NE.AND P0, PT, R2, 0x3, PT ;  /* 0x000000030200780c */ /* 0x000fda0003f05270 */
[----:B------:R-:W-:Y:S05]  /*fe50*/  @!P0 BRA `(.L_x_82) ;  /* 0x0000000000048947 */ /* 0x000fea0003800000 */
[----:B------:R-:W-:Y:S01]  /*fe60*/  BPT.TRAP 0x1 ;  /* 0x000000040000795c */ /* 0x000fe20000300000 */
.L_x_82:
[----:B------:R-:W3:Y:S01]  /*fe70*/  LDL.LU R2, [R1+0x8] ;  /* 0x0000080001027983 */ /* 0x000ee20000300800 */
[----:B0-----:R-:W-:Y:S01]  /*fe80*/  SHF.L.U32 R5, R31, 0x1f, RZ ;  /* 0x0000001f1f057819 */ /* 0x001fe200000006ff */
[----:B-1----:R-:W-:-:S03]  /*fe90*/  IMAD R3, R4, 0x7800, RZ ;  /* 0x0000780004037824 */ /* 0x002fc600078e02ff */
[----:B------:R-:W0:Y:S02]  /*fea0*/  SYNCS.PHASECHK.TRANS64.TRYWAIT P0, [R0+URZ+0x33460], R5 ;  /* 0x03346005000075a7 */ /* 0x000e24000800017f */
[----:B---3--:R-:W-:Y:S01]  /*feb0*/  LOP3.LUT R2, R3, R2, RZ, 0xfc, !PT ;  /* 0x0000000203027212 */ /* 0x008fe200078efcff */
[----:B0-----:R-:W-:Y:S06]  /*fec0*/  @!P0 BRA `(.L_x_83) ;  /* 0x0000002c00bc8947 */ /* 0x001fec0003800000 */
.L_x_166:
[----:B------:R-:W3:Y:S01]  /*fed0*/  LDL.LU R6, [R1+0x4] ;  /* 0x0000040001067983 */ /* 0x000ee20000300800 */
[----:B------:R-:W-:Y:S05]  /*fee0*/  WARPSYNC.ALL ;  /* 0x0000000000007948 */ /* 0x000fea0003800000 */
[----:B------:R-:W1:Y:S01]  /*fef0*/  LDSM.16.MT88.4 R8, [R2+UR41+0xf200] ;  /* 0x00f200290208783b */ /* 0x000e620008004200 */
[----:B------:R-:W-:-:S06]  /*ff00*/  ULOP3.LUT UR4, UR48, 0x2, URZ, 0xfc, !UPT ;  /* 0x0000000230047892 */ /* 0x000fcc000f8efc3f */
[----:B0-----:R-:W-:-:S05]  /*ff10*/  IMAD.U32 R5, RZ, RZ, UR4 ;  /* 0x00000004ff057e24 */ /* 0x001fca000f8e00ff */
[----:B------:R-:W-:Y:S02]  /*ff20*/  ISETP.NE.AND P0, PT, R5, 0x3, PT ;  /* 0x000000030500780c */ /* 0x000fe40003f05270 */
[C-C-:B-1----:R-:W-:Y:S02]  /*ff30*/  PRMT R12, R8.reuse, 0x6420, R9.reuse ;  /* 0x00006420080c7816 */ /* 0x142fe40000000009 */
[----:B------:R-:W-:Y:S02]  /*ff40*/  PRMT R13, R8, 0x7531, R9 ;  /* 0x00007531080d7816 */ /* 0x000fe40000000009 */
[C-C-:B--2---:R-:W-:Y:S02]  /*ff50*/  PRMT R14, R10.reuse, 0x6420, R11.reuse ;  /* 0x000064200a0e7816 */ /* 0x144fe4000000000b */
[----:B------:R-:W-:Y:S02]  /*ff60*/  PRMT R15, R10, 0x7531, R11 ;  /* 0x000075310a0f7816 */ /* 0x000fe4000000000b */
[----:B---3--:R-:W-:-:S05]  /*ff70*/  LOP3.LUT R3, R3, R6, RZ, 0xfc, !PT ;  /* 0x0000000603037212 */ /* 0x008fca00078efcff */
        /* <DEDUP_REMOVED lines=94> */
.L_x_84:
[----:B-1----:R1:W-:Y:S01]  /*10560*/  SYNCS.ARRIVE.TRANS64.A1T0 RZ, [R0+URZ+0x33450], RZ ;  /* 0x033450ff00ff79a7 */ /* 0x0023e2000810003f */
[----:B------:R-:W-:Y:S06]  /*10570*/  BAR.SYNC.DEFER_BLOCKING 0x2, 0x80 ;  /* 0x0082000000007b1d */ /* 0x000fec0000010000 */
[----:B------:R-:W-:Y:S05]  /*10580*/  @!P1 BRA `(.L_x_85) ;  /* 0x0000000000049947 */ /* 0x000fea0003800000 */
[----:B------:R-:W-:Y:S01]  /*10590*/  BPT.TRAP 0x1 ;  /* 0x000000040000795c */ /* 0x000fe20000300000 */
.L_x_85:
[----:B------:R-:W2:Y:S01]  /*105a0*/  S2R R2, SR_CgaCtaId ;  /* 0x0000000000027919 */ /* 0x000ea20000008800 */
[----:B-1----:R-:W-:-:S05]  /*105b0*/  VIADD R0, R0, 0x33480 ;  /* 0x0003348000007836 */ /* 0x002fca0000000000 */
[----:B--2---:R-:W-:Y:S01]  /*105c0*/  PRMT R0, R2, 0x654, R0 ;  /* 0x0000065402007816 */ /* 0x004fe20000000000 */
[----:B------:R-:W-:-:S03]  /*105d0*/  IMAD.MOV.U32 R2, RZ, RZ, RZ ;  /* 0x000000ffff027224 */ /* 0x000fc600078e00ff */
[----:B------:R1:W-:Y:S02]  /*105e0*/  SYNCS.ARRIVE.TRANS64.RED.A1T0 RZ, [R0+URZ], RZ ;  /* 0x000000ff00ff79a7 */ /* 0x0003e4000810043f */
[----:B-1----:R-:W-:-:S05]  /*105f0*/  VIADD R0, R4, 0x1 ;  /* 0x0000000104007836 */ /* 0x002fca0000000000 */
[----:B------:R-:W-:-:S04]  /*10600*/  ISETP.NE.AND P0, PT, R0, 0x2, PT ;  /* 0x000000020000780c */ /* 0x000fc80003f05270 */
[----:B------:R-:W-:Y:S02]  /*10610*/  SEL R4, RZ, 0x1, P0 ;  /* 0x00000001ff047807 */ /* 0x000fe40000000000 */
[----:B------:R-:W-:Y:S02]  /*10620*/  SEL R0, R0, RZ, P0 ;  /* 0x000000ff00007207 */ /* 0x000fe40000000000 */
[----:B------:R-:W-:-:S07]  /*10630*/  LOP3.LUT R31, R31, R4, RZ, 0x3c, !PT ;  /* 0x000000041f1f7212 */ /* 0x000fce00078e3cff */
.L_x_40:
[----:B------:R-:W1:Y:S01]  /*10640*/  S2R R4, SR_CgaCtaId ;  /* 0x0000000000047919 */ /* 0x000e620000008800 */
[----:B0-----:R-:W-:Y:S02]  /*10650*/  MOV R3, 0x400 ;  /* 0x0000040000037802 */ /* 0x001fe40000000f00 */
[----:B------:R-:W-:Y:S02]  /*10660*/  SHF.L.U32 R2, R2, 0x1f, RZ ;  /* 0x0000001f02027819 */ /* 0x000fe400000006ff */
[----:B-1----:R-:W-:-:S04]  /*10670*/  LEA R5, R4, R3, 0x18 ;  /* 0x0000000304057211 */ /* 0x002fc800078ec0ff */
[----:B------:R-:W0:Y:S02]  /*10680*/  SYNCS.PHASECHK.TRANS64.TRYWAIT P0, [R5+URZ+0x33420], R2 ;  /* 0x03342002050075a7 */ /* 0x000e24000800017f */
[----:B0-----:R-:W-:Y:S05]  /*10690*/  @!P0 BRA `(.L_x_86) ;  /* 0x0000002400dc8947 */ /* 0x001fea0003800000 */
.L_x_167:
[----:B------:R-:W1:Y:S02]  /*106a0*/  S2R R3, SR_TID.X ;  /* 0x0000000000037919 */ /* 0x000e640000002100 */
[----:B-1----:R-:W-:-:S04]  /*106b0*/  SHF.R.U32.HI R3, RZ, 0x5, R3 ;  /* 0x00000005ff037819 */ /* 0x002fc80000011603 */
[----:B------:R-:W-:-:S05]  /*106c0*/  LOP3.LUT R3, R3, 0x3, RZ, 0xc0, !PT ;  /* 0x0000000303037812 */ /* 0x000fca00078ec0ff */
[----:B0-----:R-:W0:Y:S02]  /*106d0*/  SHFL.IDX PT, R2, R3, RZ, 0x1f ;  /* 0x00001fff03027589 */ /* 0x001e2400000e0000 */
[----:B0-----:R-:W-:-:S13]  /*106e0*/  ISETP.NE.AND P0, PT, R2, RZ, PT ;  /* 0x000000ff0200720c */ /* 0x001fda0003f05270 */
[----:B------:R-:W-:Y:S05]  /*106f0*/  @P0 BRA `(.L_x_8) ;  /* 0x0000000000a00947 */ /* 0x000fea0003800000 */
[----:B------:R-:W-:-:S13]  /*10700*/  ELECT P0, URZ, PT ;  /* 0x00000000003f782f */ /* 0x000fda0003800000 */
[----:B------:R-:W-:Y:S05]  /*10710*/  @!P0 BRA `(.L_x_8) ;  /* 0x0000000000988947 */ /* 0x000fea0003800000 */
[----:B------:R-:W-:-:S06]  /*10720*/  ULOP3.LUT UR4, UR48, 0x2, URZ, 0xfc, !UPT ;  /* 0x0000000230047892 */ /* 0x000fcc000f8efc3f */
[----:B------:R-:W-:-:S05]  /*10730*/  IMAD.U32 R2, RZ, RZ, UR4 ;  /* 0x00000004ff027e24 */ /* 0x000fca000f8e00ff */
[----:B------:R-:W-:-:S13]  /*10740*/  ISETP.NE.AND P0, PT, R2, 0x3, PT ;  /* 0x000000030200780c */ /* 0x000fda0003f05270 */
[----:B------:R-:W-:Y:S05]  /*10750*/  @!P0 BRA `(.L_x_87) ;  /* 0x0000000000048947 */ /* 0x000fea0003800000 */
[----:B------:R-:W-:Y:S01]  /*10760*/  BPT.TRAP 0x1 ;  /* 0x000000040000795c */ /* 0x000fe20000300000 */
.L_x_87:
[C---:B------:R-:W-:Y:S01]  /*10770*/  IMAD R4, R0.reuse, 0x8, R5 ;  /* 0x0000000800047824 */ /* 0x040fe200078e0205 */
[----:B------:R-:W-:Y:S01]  /*10780*/  SHF.L.U32 R3, R31, 0x1f, RZ ;  /* 0x0000001f1f037819 */ /* 0x000fe200000006ff */
[----:B------:R-:W-:-:S03]  /*10790*/  VIADD R0, R0, 0x1 ;  /* 0x0000000100007836 */ /* 0x000fc60000000000 */
[----:B------:R-:W0:Y:S02]  /*107a0*/  SYNCS.PHASECHK.TRANS64.TRYWAIT P1, [R4+URZ+0x33440], R3 ;  /* 0x03344003040075a7 */ /* 0x000e24000802017f */
[----:B------:R-:W-:-:S04]  /*107b0*/  ISETP.NE.AND P2, PT, R0, 0x2, PT ;  /* 0x000000020000780c */ /* 0x000fc80003f45270 */
[----:B------:R-:W-:Y:S01]  /*107c0*/  SEL R2, RZ, 0x1, P2 ;  /* 0x00000001ff027807 */ /* 0x000fe20001000000 */
[----:B0-----:R-:W-:Y:S08]  /*107d0*/  @!P1 BRA `(.L_x_88) ;  /* 0x0000002400a09947 */ /* 0x001ff00003800000 */
.L_x_168:
[----:B------:R-:W-:Y:S02]  /*107e0*/  SEL R0, R0, RZ, P2 ;  /* 0x000000ff00007207 */ /* 0x000fe40001000000 */
[----:B------:R-:W-:Y:S01]  /*107f0*/  LOP3.LUT R2, R31, R2, RZ, 0x3c, !PT ;  /* 0x000000021f027212 */ /* 0x000fe200078e3cff */
[----:B------:R-:W-:Y:S06]  /*10800*/  @!P0 BRA `(.L_x_89) ;  /* 0x0000000000048947 */ /* 0x000fec0003800000 */
[----:B------:R-:W-:Y:S01]  /*10810*/  BPT.TRAP 0x1 ;  /* 0x000000040000795c */ /* 0x000fe20000300000 */
.L_x_89:
[----:B------:R-:W-:Y:S01]  /*10820*/  IMAD R5, R0, 0x8, R5 ;  /* 0x0000000800057824 */ /* 0x000fe200078e0205 */
[----:B------:R-:W-:-:S04]  /*10830*/  SHF.L.U32 R0, R2, 0x1f, RZ ;  /* 0x0000001f02007819 */ /* 0x000fc800000006ff */
[----:B------:R-:W1:Y:S02]  /*10840*/  SYNCS.PHASECHK.TRANS64.TRYWAIT P1, [R5+URZ+0x33440], R0 ;  /* 0x03344000050075a7 */ /* 0x000e64000802017f */
[----:B-1----:R-:W-:Y:S05]  /*10850*/  @!P1 BRA `(.L_x_90) ;  /* 0x0000002400949947 */ /* 0x002fea0003800000 */
.L_x_169:
[----:B------:R-:W-:Y:S05]  /*10860*/  @!P0 BRA `(.L_x_91) ;  /* 0x0000000000048947 */ /* 0x000fea0003800000 */
[----:B------:R-:W-:Y:S01]  /*10870*/  BPT.TRAP 0x1 ;  /* 0x000000040000795c */ /* 0x000fe20000300000 */
.L_x_91:
[----:B------:R-:W2:Y:S02]  /*10880*/  SYNCS.PHASECHK.TRANS64.TRYWAIT P1, [R4+URZ+0x33460], R3 ;  /* 0x03346003040075a7 */ /* 0x000ea4000802017f */
[----:B--2---:R-:W-:Y:S05]  /*10890*/  @!P1 BRA `(.L_x_92) ;  /* 0x0000002400989947 */ /* 0x004fea0003800000 */
.L_x_170:
[----:B------:R-:W-:Y:S05]  /*108a0*/  @!P0 BRA `(.L_x_93) ;  /* 0x0000000000048947 */ /* 0x000fea0003800000 */
[----:B------:R-:W-:Y:S01]  /*108b0*/  BPT.TRAP 0x1 ;  /* 0x000000040000795c */ /* 0x000fe20000300000 */
.L_x_93:
[----:B------:R-:W3:Y:S02]  /*108c0*/  SYNCS.PHASECHK.TRANS64.TRYWAIT P1, [R5+URZ+0x33460], R0 ;  /* 0x03346000050075a7 */ /* 0x000ee4000802017f */
[----:B---3--:R-:W-:Y:S05]  /*108d0*/  @!P1 BRA `(.L_x_94) ;  /* 0x00000024009c9947 */ /* 0x008fea0003800000 */
.L_x_171:
[----:B------:R-:W-:Y:S05]  /*108e0*/  @!P0 BRA `(.L_x_95) ;  /* 0x0000000000048947 */ /* 0x000fea0003800000 */
[----:B------:R-:W-:Y:S01]  /*108f0*/  BPT.TRAP 0x1 ;  /* 0x000000040000795c */ /* 0x000fe20000300000 */
.L_x_95:
[----:B------:R-:W4:Y:S02]  /*10900*/  SYNCS.PHASECHK.TRANS64.TRYWAIT P1, [R4+URZ+0x33480], R3 ;  /* 0x03348003040075a7 */ /* 0x000f24000802017f */
[----:B----4-:R-:W-:Y:S05]  /*10910*/  @!P1 BRA `(.L_x_96) ;  /* 0x0000002400a09947 */ /* 0x010fea0003800000 */
.L_x_172:
[----:B------:R-:W-:Y:S05]  /*10920*/  @!P0 BRA `(.L_x_97) ;  /* 0x0000000000048947 */ /* 0x000fea0003800000 */
[----:B------:R-:W-:Y:S01]  /*10930*/  BPT.TRAP 0x1 ;  /* 0x000000040000795c */ /* 0x000fe20000300000 */
.L_x_97:
[----:B------:R0:W0:Y:S02]  /*10940*/  SYNCS.PHASECHK.TRANS64.TRYWAIT P0, [R5+URZ+0x33480], R0 ;  /* 0x03348000050075a7 */ /* 0x000024000800017f */
[----:B0-----:R-:W-:Y:S05]  /*10950*/  @!P0 NANOSLEEP.SYNCS 0x989680 ;  /* 0x009896800000895d */ /* 0x001fea0003900000 */
[----:B------:R-:W0:Y:S02]  /*10960*/  @!P0 SYNCS.PHASECHK.TRANS64 P0, [R5+URZ+0x33480], R0 ;  /* 0x03348000050085a7 */ /* 0x000e24000800007f */
[----:B0-----:R-:W-:Y:S05]  /*10970*/  @!P0 BRA `(.L_x_97) ;  /* 0xfffffffc00f08947 */ /* 0x001fea000383ffff */
.L_x_8:
[----:B------:R-:W-:Y:S05]  /*10980*/  BSYNC B6 ;  /* 0x0000000000067941 */ /* 0x000fea0003800000 */
.L_x_5:
[----:B------:R-:W-:Y:S05]  /*10990*/  EXIT ;  /* 0x000000000000794d */ /* 0x000fea0003800000 */
.L_x_12:
[----:B0-----:R-:W-:-:S04]  /*109a0*/  IMAD.U32 R3, RZ, RZ, UR36 ;  /* 0x00000024ff037e24 */ /* 0x001fc8000f8e00ff */
[----:B------:R0:W1:Y:S03]  /*109b0*/  SYNCS.PHASECHK.TRANS64.TRYWAIT P0, [R3+URZ+0x33400], R2 ;  /* 0x03340002030075a7 */ /* 0x000066000800017f */
[----:B-1----:R-:W-:Y:S05]  /*109c0*/  @!P0 NANOSLEEP.SYNCS 0x989680 ;  /* 0x009896800000895d */ /* 0x002fea0003900000 */
[----:B------:R-:W1:Y:S02]  /*109d0*/  @!P0 SYNCS.PHASECHK.TRANS64 P0, [R3+URZ+0x33400], R2 ;  /* 0x03340002030085a7 */ /* 0x000e64000800007f */
[----:B-1----:R-:W-:Y:S05]  /*109e0*/  @!P0 BRA `(.L_x_12) ;  /* 0xfffffffc00ec8947 */ /* 0x002fea000383ffff */
[----:B------:R-:W-:Y:S05]  /*109f0*/  BRA `(.L_x_98) ;  /* 0xffffff0c00347947 */ /* 0x000fea000383ffff */
.L_x_16:
[----:B0-----:R-:W-:-:S04]  /*10a00*/  IMAD.U32 R3, RZ, RZ, UR36 ;  /* 0x00000024ff037e24 */ /* 0x001fc8000f8e00ff */
[----:B------:R0:W2:Y:S03]  /*10a10*/  SYNCS.PHASECHK.TRANS64.TRYWAIT P1, [R3+URZ+0x33430], R2 ;  /* 0x03343002030075a7 */ /* 0x0000a6000802017f */
[----:B--2---:R-:W-:Y:S05]  /*10a20*/  @!P1 NANOSLEEP.SYNCS 0x989680 ;  /* 0x009896800000995d */ /* 0x004fea0003900000 */
[----:B------:R-:W2:Y:S02]  /*10a30*/  @!P1 SYNCS.PHASECHK.TRANS64 P1, [R3+URZ+0x33430], R2 ;  /* 0x03343002030095a7 */ /* 0x000ea4000802007f */
[----:B--2---:R-:W-:Y:S05]  /*10a40*/  @!P1 BRA `(.L_x_16) ;  /* 0xfffffffc00ec9947 */ /* 0x004fea000383ffff */
[----:B------:R-:W-:Y:S05]  /*10a50*/  BRA `(.L_x_15) ;  /* 0xffffff0c00507947 */ /* 0x000fea000383ffff */
.L_x_22:
[----:B-1----:R-:W-:-:S04]  /*10a60*/  IMAD.U32 R7, RZ, RZ, UR4 ;  /* 0x00000004ff077e24 */ /* 0x002fc8000f8e00ff */
[----:B------:R1:W2:Y:S03]  /*10a70*/  SYNCS.PHASECHK.TRANS64.TRYWAIT P1, [R7+URZ+0x33430], R0 ;  /* 0x03343000070075a7 */ /* 0x0002a6000802017f */
[----:B--2---:R-:W-:Y:S05]  /*10a80*/  @!P1 NANOSLEEP.SYNCS 0x989680 ;  /* 0x009896800000995d */ /* 0x004fea0003900000 */
[----:B------:R-:W2:Y:S02]  /*10a90*/  @!P1 SYNCS.PHASECHK.TRANS64 P1, [R7+URZ+0x33430], R0 ;  /* 0x03343000070095a7 */ /* 0x000ea4000802007f */
[----:B--2---:R-:W-:Y:S05]  /*10aa0*/  @!P1 BRA `(.L_x_22) ;  /* 0xfffffffc00ec9947 */ /* 0x004fea000383ffff */
[----:B------:R-:W-:Y:S05]  /*10ab0*/  BRA `(.L_x_19) ;  /* 0xffffff44003c7947 */ /* 0x000fea000383ffff */
.L_x_26:
[----:B-1----:R-:W-:-:S04]  /*10ac0*/  IMAD.U32 R7, RZ, RZ, UR4 ;  /* 0x00000004ff077e24 */ /* 0x002fc8000f8e00ff */
[----:B------:R1:W2:Y:S03]  /*10ad0*/  SYNCS.PHASECHK.TRANS64.TRYWAIT P1, [R7+URZ+0x33450], R4 ;  /* 0x03345004070075a7 */ /* 0x0002a6000802017f */
[----:B--2---:R-:W-:Y:S05]  /*10ae0*/  @!P1 NANOSLEEP.SYNCS 0x989680 ;  /* 0x009896800000995d */ /* 0x004fea0003900000 */
[----:B------:R-:W2:Y:S02]  /*10af0*/  @!P1 SYNCS.PHASECHK.TRANS64 P1, [R7+URZ+0x33450], R4 ;  /* 0x03345004070095a7 */ /* 0x000ea4000802007f */
[----:B--2---:R-:W-:Y:S05]  /*10b00*/  @!P1 BRA `(.L_x_26) ;  /* 0xfffffffc00ec9947 */ /* 0x004fea000383ffff */
[----:B------:R-:W-:Y:S05]  /*10b10*/  BRA `(.L_x_23) ;  /* 0xffffff5000687947 */ /* 0x000fea000383ffff */
.L_x_33:
[----:B-1----:R-:W-:-:S04]  /*10b20*/  IMAD.U32 R3, RZ, RZ, UR9 ;  /* 0x00000009ff037e24 */ /* 0x002fc8000f8e00ff */
[----:B------:R1:W2:Y:S03]  /*10b30*/  SYNCS.PHASECHK.TRANS64.TRYWAIT P1, [R3+URZ+0x33450], R2 ;  /* 0x03345002030075a7 */ /* 0x0002a6000802017f */
[----:B--2---:R-:W-:Y:S05]  /*10b40*/  @!P1 NANOSLEEP.SYNCS 0x989680 ;  /* 0x009896800000995d */ /* 0x004fea0003900000 */
[----:B------:R-:W2:Y:S02]  /*10b50*/  @!P1 SYNCS.PHASECHK.TRANS64 P1, [R3+URZ+0x33450], R2 ;  /* 0x03345002030095a7 */ /* 0x000ea4000802007f */
[----:B--2---:R-:W-:Y:S05]  /*10b60*/  @!P1 BRA `(.L_x_33) ;  /* 0xfffffffc00ec9947 */ /* 0x004fea000383ffff */
[----:B------:R-:W-:Y:S05]  /*10b70*/  BRA `(.L_x_32) ;  /* 0xffffff7000c07947 */ /* 0x000fea000383ffff */
.L_x_46:
[----:B------:R-:W-:Y:S02]  /*10b80*/  IMAD.MOV.U32 R13, RZ, RZ, R19 ;  /* 0x000000ffff0d7224 */ /* 0x000fe400078e0013 */
[----:B------:R-:W-:Y:S02]  /*10b90*/  IMAD.MOV.U32 R12, RZ, RZ, RZ ;  /* 0x000000ffff0c7224 */ /* 0x000fe400078e00ff */
[----:B------:R-:W-:Y:S02]  /*10ba0*/  IMAD.MOV.U32 R11, RZ, RZ, 0x1f ;  /* 0x0000001fff0b7424 */ /* 0x000fe400078e00ff */
[----:B------:R-:W-:-:S07]  /*10bb0*/  IMAD.MOV.U32 R15, RZ, RZ, -0x1 ;  /* 0xffffffffff0f7424 */ /* 0x000fce00078e00ff */
[----:B0----5:R-:W-:Y:S05]  /*10bc0*/  WARPSYNC.COLLECTIVE R15, `(.L_x_99) ;  /* 0x000000000f087348 */ /* 0x021fea0003c00000 */
[----:B------:R1:W2:Y:S02]  /*10bd0*/  SHFL.IDX P6, R14, R13, R12, R11 ;  /* 0x0000000c0d0e7389 */ /* 0x0002a400000c000b */
[----:B012--5:R-:W-:Y:S01]  /*10be0*/  ENDCOLLECTIVE ;  /* 0x000000000000791b */ /* 0x027fe20003800000 */
.L_x_99:
[----:B------:R-:W-:Y:S05]  /*10bf0*/  BRA `(.L_x_100) ;  /* 0xffffffb800f87947 */ /* 0x000fea000383ffff */
.L_x_48:
[----:B0-----:R-:W-:-:S04]  /*10c00*/  IMAD.U32 R3, RZ, RZ, UR41 ;  /* 0x00000029ff037e24 */ /* 0x001fc8000f8e00ff */
[----:B------:R0:W1:Y:S03]  /*10c10*/  SYNCS.PHASECHK.TRANS64.TRYWAIT P0, [R3+URZ+0x33480], R30 ;  /* 0x0334801e030075a7 */ /* 0x000066000800017f */
[----:B-1----:R-:W-:Y:S05]  /*10c20*/  @!P0 NANOSLEEP.SYNCS 0x989680 ;  /* 0x009896800000895d */ /* 0x002fea0003900000 */
[----:B------:R-:W1:Y:S02]  /*10c30*/  @!P0 SYNCS.PHASECHK.TRANS64 P0, [R3+URZ+0x33480], R30 ;  /* 0x0334801e030085a7 */ /* 0x000e64000800007f */
[----:B-1----:R-:W-:Y:S05]  /*10c40*/  @!P0 BRA `(.L_x_48) ;  /* 0xfffffffc00ec8947 */ /* 0x002fea000383ffff */
[----:B------:R-:W-:Y:S05]  /*10c50*/  BRA `(.L_x_101) ;  /* 0xffffffc000a47947 */ /* 0x000fea000383ffff */
.L_x_49:
[----:B------:R-:W-:Y:S01]  /*10c60*/  BSSY B0, `(.L_x_102) ;  /* 0x0000008000007945 */ /* 0x000fe20003800000 */
[----:B------:R-:W-:Y:S02]  /*10c70*/  IMAD.MOV.U32 R13, RZ, RZ, R9 ;  /* 0x000000ffff0d7224 */ /* 0x000fe400078e0009 */
[----:B------:R-:W-:Y:S02]  /*10c80*/  IMAD.MOV.U32 R12, RZ, RZ, RZ ;  /* 0x000000ffff0c7224 */ /* 0x000fe400078e00ff */
[----:B------:R-:W-:Y:S02]  /*10c90*/  IMAD.MOV.U32 R11, RZ, RZ, 0x1c1f ;  /* 0x00001c1fff0b7424 */ /* 0x000fe400078e00ff */
[----:B------:R-:W-:-:S07]  /*10ca0*/  IMAD.MOV.U32 R15, RZ, RZ, -0x1 ;  /* 0xffffffffff0f7424 */ /* 0x000fce00078e00ff */
[----:B------:R-:W-:Y:S05]  /*10cb0*/  WARPSYNC.COLLECTIVE R15, `(.L_x_103) ;  /* 0x000000000f087348 */ /* 0x000fea0003c00000 */
[----:B------:R0:W1:Y:S02]  /*10cc0*/  SHFL.IDX P6, R14, R13, R12, R11 ;  /* 0x0000000c0d0e7389 */ /* 0x00006400000c000b */
[----:B01----:R-:W-:Y:S01]  /*10cd0*/  ENDCOLLECTIVE ;  /* 0x000000000000791b */ /* 0x003fe20003800000 */
.L_x_103:
[----:B------:R-:W-:Y:S05]  /*10ce0*/  BSYNC B0 ;  /* 0x0000000000007941 */ /* 0x000fea0003800000 */
.L_x_102:
[----:B------:R-:W-:Y:S01]  /*10cf0*/  IMAD.MOV.U32 R13, RZ, RZ, R8 ;  /* 0x000000ffff0d7224 */ /* 0x000fe200078e0008 */
[----:B------:R-:W0:Y:S01]  /*10d00*/  LDC R31, c[0x0][0x2f4] ;  /* 0x0000bd00ff1f7b82 */ /* 0x000e220000000800 */
[----:B------:R-:W-:Y:S01]  /*10d10*/  IMAD.MOV.U32 R12, RZ, RZ, RZ ;  /* 0x000000ffff0c7224 */ /* 0x000fe200078e00ff */
[----:B------:R-:W-:Y:S01]  /*10d20*/  LOP3.LUT R16, R16, 0xffffff7f, RZ, 0xc0, !PT ;  /* 0xffffff7f10107812 */ /* 0x000fe200078ec0ff */
[----:B------:R-:W-:Y:S01]  /*10d30*/  IMAD.MOV.U32 R11, RZ, RZ, 0x1c1f ;  /* 0x00001c1fff0b7424 */ /* 0x000fe200078e00ff */
[C---:B------:R-:W-:Y:S01]  /*10d40*/  ISETP.GE.AND P5, PT, R7.reuse, 0x21, PT ;  /* 0x000000210700780c */ /* 0x040fe20003fa6270 */
[----:B------:R-:W-:Y:S01]  /*10d50*/  IMAD.MOV.U32 R15, RZ, RZ, -0x1 ;  /* 0xffffffffff0f7424 */ /* 0x000fe200078e00ff */
[----:B------:R-:W-:Y:S01]  /*10d60*/  ISETP.GE.AND P4, PT, R7, 0x41, PT ;  /* 0x000000410700780c */ /* 0x000fe20003f86270 */
[----:B------:R-:W-:Y:S02]  /*10d70*/  IMAD.MOV.U32 R3, RZ, RZ, R14 ;  /* 0x000000ffff037224 */ /* 0x000fe400078e000e */
[----:B------:R-:W-:-:S10]  /*10d80*/  VIADD R24, R36, UR41 ;  /* 0x0000002924187c36 */ /* 0x000fd40008000000 */
[----:B0-----:R-:W-:Y:S05]  /*10d90*/  WARPSYNC.COLLECTIVE R15, `(.L_x_104) ;  /* 0x000000000f087348 */ /* 0x001fea0003c00000 */
[----:B------:R1:W2:Y:S02]  /*10da0*/  SHFL.IDX P6, R14, R13, R12, R11 ;  /* 0x0000000c0d0e7389 */ /* 0x0002a400000c000b */
[----:B012---:R-:W-:Y:S01]  /*10db0*/  ENDCOLLECTIVE ;  /* 0x000000000000791b */ /* 0x007fe20003800000 */
.L_x_104:
[-C--:B------:R-:W-:Y:S01]  /*10dc0*/  ISETP.GE.AND P2, PT, R35, R31.reuse, PT ;  /* 0x0000001f2300720c */ /* 0x080fe20003f46270 */
[----:B------:R-:W-:Y:S01]  /*10dd0*/  IMAD.MOV.U32 R13, RZ, RZ, R9 ;  /* 0x000000ffff0d7224 */ /* 0x000fe200078e0009 */
[----:B------:R-:W-:Y:S01]  /*10de0*/  ISETP.GE.AND P1, PT, R25, R31, PT ;  /* 0x0000001f1900720c */ /* 0x000fe20003f26270 */
[----:B------:R-:W-:-:S03]  /*10df0*/  IMAD.MOV.U32 R12, RZ, RZ, 0x1 ;  /* 0x00000001ff0c7424 */ /* 0x000fc600078e00ff */
[----:B------:R-:W-:Y:S01]  /*10e00*/  ISETP.LT.OR P3, PT, R7, 0x1, P1 ;  /* 0x000000010700780c */ /* 0x000fe20000f61670 */
[----:B------:R-:W-:-:S12]  /*10e10*/  IMAD.MOV.U32 R2, RZ, RZ, R14 ;  /* 0x000000ffff027224 */ /* 0x000fd800078e000e */
[----:B------:R-:W-:Y:S05]  /*10e20*/  WARPSYNC.COLLECTIVE R15, `(.L_x_105) ;  /* 0x000000000f087348 */ /* 0x000fea0003c00000 */
[----:B------:R0:W1:Y:S02]  /*10e30*/  SHFL.IDX P6, R14, R13, R12, R11 ;  /* 0x0000000c0d0e7389 */ /* 0x00006400000c000b */
[----:B01----:R-:W-:Y:S01]  /*10e40*/  ENDCOLLECTIVE ;  /* 0x000000000000791b */ /* 0x003fe20003800000 */
.L_x_105:
[----:B------:R-:W-:-:S05]  /*10e50*/  IADD3 R2, P0, R35, R2, RZ ;  /* 0x0000000223027210 */ /* 0x000fca0007f1e0ff */
[----:B------:R-:W-:Y:S01]  /*10e60*/  IMAD.X R3, RZ, RZ, R3, P0 ;  /* 0x000000ffff037224 */ /* 0x000fe200000e0603 */
[----:B------:R-:W-:Y:S01]  /*10e70*/  ISETP.LT.OR P0, PT, R7, 0x1, P2 ;  /* 0x000000010700780c */ /* 0x000fe20001701670 */
[----:B------:R-:W-:-:S12]  /*10e80*/  IMAD.MOV.U32 R13, RZ, RZ, R8 ;  /* 0x000000ffff0d7224 */ /* 0x000fd800078e0008 */
[----:B------:R-:W-:Y:S01]  /*10e90*/  @!PT LDS RZ, [RZ] ;  /* 0x00000000fffff984 */ /* 0x000fe20000000800 */
[----:B------:R-:W-:Y:S01]  /*10ea0*/  @!PT LDS RZ, [RZ] ;  /* 0x00000000fffff984 */ /* 0x000fe20000000800 */
[----:B------:R-:W-:Y:S01]  /*10eb0*/  @!PT LDS RZ, [RZ] ;  /* 0x00000000fffff984 */ /* 0x000fe20000000800 */
[----:B------:R-:W-:Y:S01]  /*10ec0*/  LDGSTS.E.BYPASS.LTC128B.128 [R24+0xf200], desc[UR56][R2.64], !P0 ;  /* 0x0f20000002187fae */ /* 0x000fe2000c101d78 */
[----:B------:R-:W-:-:S03]  /*10ed0*/  ISETP.GE.AND P0, PT, R23, R31, PT ;  /* 0x0000001f1700720c */ /* 0x000fc60003f06270 */
[----:B------:R-:W-:Y:S01]  /*10ee0*/  LDGSTS.E.BYPASS.LTC128B.128 [R24+0x11a00], desc[UR56][R2.64+0x40], !P3 ;  /* 0x11a0004002187fae */ /* 0x000fe2000d901d78 */
[----:B------:R-:W-:-:S13]  /*10ef0*/  ISETP.LT.OR P3, PT, R7, 0x1, P0 ;  /* 0x000000010700780c */ /* 0x000fda0000761670 */
[----:B------:R0:W-:Y:S02]  /*10f00*/  LDGSTS.E.BYPASS.LTC128B.128 [R24+0x14200], desc[UR56][R2.64+0x80], !P3 ;  /* 0x1420008002187fae */ /* 0x0001e4000d901d78 */
[----:B0-----:R-:W-:-:S07]  /*10f10*/  IMAD.MOV.U32 R3, RZ, RZ, R14 ;  /* 0x000000ffff037224 */ /* 0x001fce00078e000e */
[----:B------:R-:W-:Y:S05]  /*10f20*/  WARPSYNC.COLLECTIVE R15, `(.L_x_106) ;  /* 0x000000000f087348 */ /* 0x000fea0003c00000 */
[----:B------:R0:W1:Y:S02]  /*10f30*/  SHFL.IDX P6, R14, R13, R12, R11 ;  /* 0x0000000c0d0e7389 */ /* 0x00006400000c000b */
[----:B01----:R-:W-:Y:S01]  /*10f40*/  ENDCOLLECTIVE ;  /* 0x000000000000791b */ /* 0x003fe20003800000 */
.L_x_106:
[----:B------:R-:W-:Y:S02]  /*10f50*/  IMAD.MOV.U32 R13, RZ, RZ, R9 ;  /* 0x000000ffff0d7224 */ /* 0x000fe400078e0009 */
[----:B------:R-:W-:Y:S02]  /*10f60*/  IMAD.MOV.U32 R12, RZ, RZ, 0x2 ;  /* 0x00000002ff0c7424 */ /* 0x000fe400078e00ff */
[----:B------:R-:W-:-:S07]  /*10f70*/  IMAD.MOV.U32 R2, RZ, RZ, R14 ;  /* 0x000000ffff027224 */ /* 0x000fce00078e000e */
[----:B------:R-:W-:Y:S05]  /*10f80*/  WARPSYNC.COLLECTIVE R15, `(.L_x_107) ;  /* 0x000000000f087348 */ /* 0x000fea0003c00000 */
[----:B------:R0:W1:Y:S02]  /*10f90*/  SHFL.IDX P6, R14, R13, R12, R11 ;  /* 0x0000000c0d0e7389 */ /* 0x00006400000c000b */
[----:B01----:R-:W-:Y:S01]  /*10fa0*/  ENDCOLLECTIVE ;  /* 0x000000000000791b */ /* 0x003fe20003800000 */
.L_x_107:
        /* <DEDUP_REMOVED lines=8> */
[----:B------:R-:W-:-:S13]  /*11030*/  ISETP.LT.OR P3, PT, R7, 0x21, P1 ;  /* 0x000000210700780c */ /* 0x000fda0000f61670 */
[----:B------:R-:W-:Y:S01]  /*11040*/  LDGSTS.E.BYPASS.LTC128B.128 [R24+0x12200], desc[UR56][R2.64+0x40], !P3 ;  /* 0x1220004002187fae */ /* 0x000fe2000d901d78 */
[----:B------:R-:W-:-:S13]  /*11050*/  ISETP.LT.OR P3, PT, R7, 0x21, P0 ;  /* 0x000000210700780c */ /* 0x000fda0000761670 */
[----:B------:R0:W-:Y:S02]  /*11060*/  LDGSTS.E.BYPASS.LTC128B.128 [R24+0x14a00], desc[UR56][R2.64+0x80], !P3 ;  /* 0x14a0008002187fae */ /* 0x0001e4000d901d78 */
[----:B0-----:R-:W-:-:S07]  /*11070*/  IMAD.MOV.U32 R3, RZ, RZ, R14 ;  /* 0x000000ffff037224 */ /* 0x001fce00078e000e */
[----:B------:R-:W-:Y:S05]  /*11080*/  WARPSYNC.COLLECTIVE R15, `(.L_x_108) ;  /* 0x000000000f087348 */ /* 0x000fea0003c00000 */
[----:B------:R0:W1:Y:S02]  /*11090*/  SHFL.IDX P6, R14, R13, R12, R11 ;  /* 0x0000000c0d0e7389 */ /* 0x00006400000c000b */
[----:B01----:R-:W-:Y:S01]  /*110a0*/  ENDCOLLECTIVE ;  /* 0x000000000000791b */ /* 0x003fe20003800000 */
.L_x_108:
[----:B------:R-:W-:Y:S02]  /*110b0*/  IMAD.MOV.U32 R13, RZ, RZ, R9 ;  /* 0x000000ffff0d7224 */ /* 0x000fe400078e0009 */
[----:B------:R-:W-:Y:S02]  /*110c0*/  IMAD.MOV.U32 R12, RZ, RZ, 0x3 ;  /* 0x00000003ff0c7424 */ /* 0x000fe400078e00ff */
[----:B------:R-:W-:-:S07]  /*110d0*/  IMAD.MOV.U32 R2, RZ, RZ, R14 ;  /* 0x000000ffff027224 */ /* 0x000fce00078e000e */
[----:B------:R-:W-:Y:S05]  /*110e0*/  WARPSYNC.COLLECTIVE R15, `(.L_x_109) ;  /* 0x000000000f087348 */ /* 0x000fea0003c00000 */
[----:B------:R0:W1:Y:S02]  /*110f0*/  SHFL.IDX P6, R14, R13, R12, R11 ;  /* 0x0000000c0d0e7389 */ /* 0x00006400000c000b */
[----:B01----:R-:W-:Y:S01]  /*11100*/  ENDCOLLECTIVE ;  /* 0x000000000000791b */ /* 0x003fe20003800000 */
.L_x_109:
[----:B------:R-:W-:-:S05]  /*11110*/  IADD3 R2, P3, R35, R2, RZ ;  /* 0x0000000223027210 */ /* 0x000fca0007f7e0ff */
[----:B------:R-:W-:Y:S01]  /*11120*/  IMAD.X R3, RZ, RZ, R3, P3 ;  /* 0x000000ffff037224 */ /* 0x000fe200018e0603 */
[----:B------:R-:W-:Y:S01]  /*11130*/  ISETP.LT.OR P3, PT, R7, 0x41, P2 ;  /* 0x000000410700780c */ /* 0x000fe20001761670 */
[----:B------:R-:W-:-:S12]  /*11140*/  IMAD.MOV.U32 R13, RZ, RZ, R8 ;  /* 0x000000ffff0d7224 */ /* 0x000fd800078e0008 */
[----:B------:R-:W-:Y:S01]  /*11150*/  @!PT LDS RZ, [RZ] ;  /* 0x00000000fffff984 */ /* 0x000fe20000000800 */
[----:B------:R-:W-:Y:S01]  /*11160*/  @!PT LDS RZ, [RZ] ;  /* 0x00000000fffff984 */ /* 0x000fe20000000800 */
[----:B------:R-:W-:Y:S01]  /*11170*/  @!PT LDS RZ, [RZ] ;  /* 0x00000000fffff984 */ /* 0x000fe20000000800 */
[----:B------:R0:W-:Y:S01]  /*11180*/  LDGSTS.E.BYPASS.LTC128B.128 [R24+0x10200], desc[UR56][R2.64], !P3 ;  /* 0x1020000002187fae */ /* 0x0001e2000d901d78 */
[----:B------:R-:W-:Y:S01]  /*11190*/  ISETP.LT.OR P3, PT, R7, 0x41, P1 ;  /* 0x000000410700780c */ /* 0x000fe20000f61670 */
[----:B------:R-:W-:-:S12]  /*111a0*/  IMAD.MOV.U32 R9, RZ, RZ, R14 ;  /* 0x000000ffff097224 */ /* 0x000fd800078e000e */
[----:B0-----:R-:W-:Y:S05]  /*111b0*/  WARPSYNC.COLLECTIVE R15, `(.L_x_110) ;  /* 0x000000000f087348 */ /* 0x001fea0003c00000 */
[----:B------:R1:W2:Y:S02]  /*111c0*/  SHFL.IDX P6, R14, R13, R12, R11 ;  /* 0x0000000c0d0e7389 */ /* 0x0002a400000c000b */
[----:B012---:R-:W-:Y:S01]  /*111d0*/  ENDCOLLECTIVE ;  /* 0x000000000000791b */ /* 0x007fe20003800000 */
.L_x_110:
[----:B------:R-:W-:Y:S01]  /*111e0*/  @!PT LDS RZ, [RZ] ;  /* 0x00000000fffff984 */ /* 0x000fe20000000800 */
[----:B------:R-:W-:Y:S01]  /*111f0*/  @!PT LDS RZ, [RZ] ;  /* 0x00000000fffff984 */ /* 0x000fe20000000800 */
[----:B------:R-:W-:Y:S01]  /*11200*/  @!PT LDS RZ, [RZ] ;  /* 0x00000000fffff984 */ /* 0x000fe20000000800 */
[----:B------:R-:W-:Y:S01]  /*11210*/  LDGSTS.E.BYPASS.LTC128B.128 [R24+0x12a00], desc[UR56][R2.64+0x40], !P3 ;  /* 0x12a0004002187fae */ /* 0x000fe2000d901d78 */
[----:B------:R-:W-:Y:S01]  /*11220*/  ISETP.LT.OR P3, PT, R7, 0x41, P0 ;  /* 0x000000410700780c */ /* 0x000fe20000761670 */
[----:B------:R-:W-:Y:S02]  /*11230*/  IMAD.MOV.U32 R13, RZ, RZ, R10 ;  /* 0x000000ffff0d7224 */ /* 0x000fe400078e000a */
[----:B------:R-:W-:-:S10]  /*11240*/  IMAD.MOV.U32 R12, RZ, RZ, RZ ;  /* 0x000000ffff0c7224 */ /* 0x000fd400078e00ff */
[----:B------:R0:W-:Y:S02]  /*11250*/  LDGSTS.E.BYPASS.LTC128B.128 [R24+0x15200], desc[UR56][R2.64+0x80], !P3 ;  /* 0x1520008002187fae */ /* 0x0001e4000d901d78 */
[----:B0-----:R-:W-:-:S07]  /*11260*/  IMAD.MOV.U32 R2, RZ, RZ, R14 ;  /* 0x000000ffff027224 */ /* 0x001fce00078e000e */
[----:B------:R-:W-:Y:S05]  /*11270*/  WARPSYNC.COLLECTIVE R15, `(.L_x_111) ;  /* 0x000000000f087348 */ /* 0x000fea0003c00000 */
[----:B------:R0:W1:Y:S02]  /*11280*/  SHFL.IDX P6, R14, R13, R12, R11 ;  /* 0x0000000c0d0e7389 */ /* 0x00006400000c000b */
[----:B01----:R-:W-:Y:S01]  /*11290*/  ENDCOLLECTIVE ;  /* 0x000000000000791b */ /* 0x003fe20003800000 */
.L_x_111:
        /* <DEDUP_REMOVED lines=13> */
.L_x_112:
[----:B------:R-:W-:Y:S01]  /*11370*/  @!PT LDS RZ, [RZ] ;  /* 0x00000000fffff984 */ /* 0x000fe20000000800 */
[----:B------:R-:W-:Y:S01]  /*11380*/  @!PT LDS RZ, [RZ] ;  /* 0x00000000fffff984 */ /* 0x000fe20000000800 */
[----:B------:R-:W-:Y:S01]  /*11390*/  @!PT LDS RZ, [RZ] ;  /* 0x00000000fffff984 */ /* 0x000fe20000000800 */
[----:B------:R1:W-:Y:S01]  /*113a0*/  LDGSTS.E.BYPASS.LTC128B.128 [R24+0x13200], desc[UR56][R2.64+0x40], !P3 ;  /* 0x1320004002187fae */ /* 0x0003e2000d901d78 */
[C---:B------:R-:W-:Y:S02]  /*113b0*/  ISETP.LT.OR P3, PT, R7.reuse, 0x61, P0 ;  /* 0x000000610700780c */ /* 0x040fe40000761670 */
[----:B------:R-:W-:-:S11]  /*113c0*/  ISETP.GE.AND P6, PT, R7, 0x81, PT ;  /* 0x000000810700780c */ /* 0x000fd60003fc6270 */
[----:B------:R1:W-:Y:S01]  /*113d0*/  LDGSTS.E.BYPASS.LTC128B.128 [R24+0x15a00], desc[UR56][R2.64+0x80], !P3 ;  /* 0x15a0008002187fae */ /* 0x0003e2000d901d78 */
[----:B------:R-:W-:Y:S02]  /*113e0*/  ISETP.GE.AND P3, PT, R7, 0x61, PT ;  /* 0x000000610700780c */ /* 0x000fe40003f66270 */
[----:B------:R-:W-:Y:S01]  /*113f0*/  @P6 LOP3.LUT R16, R16, 0x80, RZ, 0xfc, !PT ;  /* 0x0000008010106812 */ /* 0x000fe200078efcff */
[----:B------:R-:W-:Y:S10]  /*11400*/  BRA `(.L_x_113) ;  /* 0xffffffc000387947 */ /* 0x000ff4000383ffff */
.L_x_52:
[----:B0-----:R-:W-:-:S04]  /*11410*/  IMAD.U32 R3, RZ, RZ, UR41 ;  /* 0x00000029ff037e24 */ /* 0x001fc8000f8e00ff */
[----:B------:R0:W1:Y:S03]  /*11420*/  SYNCS.PHASECHK.TRANS64.TRYWAIT P0, [R3+URZ+0x33440], R30 ;  /* 0x0334401e030075a7 */ /* 0x000066000800017f */
[----:B-1----:R-:W-:Y:S05]  /*11430*/  @!P0 NANOSLEEP.SYNCS 0x989680 ;  /* 0x009896800000895d */ /* 0x002fea0003900000 */
[----:B------:R-:W1:Y:S02]  /*11440*/  @!P0 SYNCS.PHASECHK.TRANS64 P0, [R3+URZ+0x33440], R30 ;  /* 0x0334401e030085a7 */ /* 0x000e64000800007f */
[----:B-1----:R-:W-:Y:S05]  /*11450*/  @!P0 BRA `(.L_x_52) ;  /* 0xfffffffc00ec8947 */ /* 0x002fea000383ffff */
[----:B------:R-:W-:Y:S05]  /*11460*/  BRA `(.L_x_114) ;  /* 0xffffffc000847947 */ /* 0x000fea000383ffff */
.L_x_53:
        /* <DEDUP_REMOVED lines=8> */
.L_x_116:
[----:B------:R-:W-:Y:S05]  /*114f0*/  BSYNC B0 ;  /* 0x0000000000007941 */ /* 0x000fea0003800000 */
.L_x_115:
[----:B------:R-:W-:Y:S01]  /*11500*/  IMAD.MOV.U32 R13, RZ, RZ, R0 ;  /* 0x000000ffff0d7224 */ /* 0x000fe200078e0000 */
[----:B------:R-:W0:Y:S01]  /*11510*/  LDC R10, c[0x0][0x2f4] ;  /* 0x0000bd00ff0a7b82 */ /* 0x000e220000000800 */
[----:B------:R-:W-:Y:S02]  /*11520*/  IMAD.MOV.U32 R12, RZ, RZ, RZ ;  /* 0x000000ffff0c7224 */ /* 0x000fe400078e00ff */
[----:B------:R-:W-:Y:S02]  /*11530*/  IMAD.MOV.U32 R11, RZ, RZ, 0x1c1f ;  /* 0x00001c1fff0b7424 */ /* 0x000fe400078e00ff */
[----:B------:R-:W-:Y:S02]  /*11540*/  IMAD.MOV.U32 R15, RZ, RZ, -0x1 ;  /* 0xffffffffff0f7424 */ /* 0x000fe400078e00ff */
[----:B------:R-:W-:-:S07]  /*11550*/  IMAD.MOV.U32 R2, RZ, RZ, R14 ;  /* 0x000000ffff027224 */ /* 0x000fce00078e000e */
[----:B0-----:R-:W-:Y:S05]  /*11560*/  WARPSYNC.COLLECTIVE R15, `(.L_x_117) ;  /* 0x000000000f087348 */ /* 0x001fea0003c00000 */
[----:B------:R1:W2:Y:S02]  /*11570*/  SHFL.IDX P6, R14, R13, R12, R11 ;  /* 0x0000000c0d0e7389 */ /* 0x0002a400000c000b */
[----:B012---:R-:W-:Y:S01]  /*11580*/  ENDCOLLECTIVE ;  /* 0x000000000000791b */ /* 0x007fe20003800000 */
.L_x_117:
[-C--:B------:R-:W-:Y:S01]  /*11590*/  ISETP.GE.AND P2, PT, R25, R10.reuse, PT ;  /* 0x0000000a1900720c */ /* 0x080fe20003f46270 */
[----:B------:R-:W-:Y:S01]  /*115a0*/  IMAD.MOV.U32 R13, RZ, RZ, R5 ;  /* 0x000000ffff0d7224 */ /* 0x000fe200078e0005 */
[----:B------:R-:W-:Y:S01]  /*115b0*/  ISETP.GE.AND P1, PT, R23, R10, PT ;  /* 0x0000000a1700720c */ /* 0x000fe20003f26270 */
[----:B------:R-:W-:Y:S01]  /*115c0*/  IMAD.MOV.U32 R12, RZ, RZ, 0x1 ;  /* 0x00000001ff0c7424 */ /* 0x000fe200078e00ff */
[----:B------:R-:W-:-:S13]  /*115d0*/  LOP3.LUT P6, RZ, R16, 0x40, RZ, 0xc0, !PT ;  /* 0x0000004010ff7812 */ /* 0x000fda00078cc0ff */
[----:B------:R-:W-:-:S05]  /*115e0*/  @P6 IADD3 R14, P0, R35, R14, RZ ;  /* 0x0000000e230e6210 */ /* 0x000fca0007f1e0ff */
[----:B------:R-:W-:Y:S01]  /*115f0*/  @P6 IMAD.X R3, RZ, RZ, R2, P0 ;  /* 0x000000ffff036224 */ /* 0x000fe200000e0602 */
[----:B------:R-:W-:Y:S01]  /*11600*/  ISETP.GE.AND P0, PT, R35, R10, PT ;  /* 0x0000000a2300720c */ /* 0x000fe20003f06270 */
[----:B------:R-:W-:-:S12]  /*11610*/  @P6 IMAD.MOV.U32 R2, RZ, RZ, R14 ;  /* 0x000000ffff026224 */ /* 0x000fd800078e000e */
[----:B------:R-:W-:Y:S01]  /*11620*/  @!PT LDS RZ, [RZ] ;  /* 0x00000000fffff984 */ /* 0x000fe20000000800 */
[----:B------:R-:W-:Y:S01]  /*11630*/  @!PT LDS RZ, [RZ] ;  /* 0x00000000fffff984 */ /* 0x000fe20000000800 */
[----:B------:R-:W-:Y:S01]  /*11640*/  @!PT LDS RZ, [RZ] ;  /* 0x00000000fffff984 */ /* 0x000fe20000000800 */
[----:B------:R0:W-:Y:S04]  /*11650*/  @P6 LDGSTS.E.BYPASS.LTC128B.128 [R24+0x24200], desc[UR56][R2.64], !P0 ;  /* 0x2420000002186fae */ /* 0x0001e8000c101d78 */
[----:B------:R0:W-:Y:S04]  /*11660*/  @P6 LDGSTS.E.BYPASS.LTC128B.128 [R24+0x26a00], desc[UR56][R2.64+0x40], !P2 ;  /* 0x26a0004002186fae */ /* 0x0001e8000d101d78 */
[----:B------:R0:W-:Y:S02]  /*11670*/  @P6 LDGSTS.E.BYPASS.LTC128B.128 [R24+0x29200], desc[UR56][R2.64+0x80], !P1 ;  /* 0x2920008002186fae */ /* 0x0001e4000c901d78 */
[----:B0-----:R-:W-:Y:S05]  /*11680*/  WARPSYNC.COLLECTIVE R15, `(.L_x_118) ;  /* 0x000000000f087348 */ /* 0x001fea0003c00000 */
[----:B------:R1:W2:Y:S02]  /*11690*/  SHFL.IDX P6, R14, R13, R12, R11 ;  /* 0x0000000c0d0e7389 */ /* 0x0002a400000c000b */
[----:B012---:R-:W-:Y:S01]  /*116a0*/  ENDCOLLECTIVE ;  /* 0x000000000000791b */ /* 0x007fe20003800000 */
.L_x_118:
[----:B------:R-:W-:Y:S02]  /*116b0*/  IMAD.MOV.U32 R13, RZ, RZ, R0 ;  /* 0x000000ffff0d7224 */ /* 0x000fe400078e0000 */
[----:B------:R-:W-:-:S07]  /*116c0*/  IMAD.MOV.U32 R6, RZ, RZ, R14 ;  /* 0x000000ffff067224 */ /* 0x000fce00078e000e */
[----:B------:R-:W-:Y:S05]  /*116d0*/  WARPSYNC.COLLECTIVE R15, `(.L_x_119) ;  /* 0x000000000f087348 */ /* 0x000fea0003c00000 */
[----:B------:R0:W1:Y:S02]  /*116e0*/  SHFL.IDX P6, R14, R13, R12, R11 ;  /* 0x0000000c0d0e7389 */ /* 0x00006400000c000b */
[----:B01----:R-:W-:Y:S01]  /*116f0*/  ENDCOLLECTIVE ;  /* 0x000000000000791b */ /* 0x003fe20003800000 */
.L_x_119:
[----:B------:R-:W-:Y:S02]  /*11700*/  IMAD.MOV.U32 R13, RZ, RZ, R5 ;  /* 0x000000ffff0d7224 */ /* 0x000fe400078e0005 */
[----:B------:R-:W-:Y:S01]  /*11710*/  IMAD.MOV.U32 R12, RZ, RZ, 0x2 ;  /* 0x00000002ff0c7424 */ /* 0x000fe200078e00ff */
[C---:B------:R-:W-:Y:S02]  /*11720*/  @P5 IADD3 R14, P0, R35.reuse, R14, RZ ;  /* 0x0000000e230e5210 */ /* 0x040fe40007f1e0ff */
[----:B------:R-:W-:-:S03]  /*11730*/  ISETP.GE.AND P6, PT, R35, R10, PT ;  /* 0x0000000a2300720c */ /* 0x000fc60003fc6270 */
[----:B------:R-:W-:Y:S02]  /*11740*/  @P5 IMAD.X R7, RZ, RZ, R6, P0 ;  /* 0x000000ffff075224 */ /* 0x000fe400000e0606 */
[----:B------:R-:W-:Y:S02]  /*11750*/  @P5 IMAD.MOV.U32 R2, RZ, RZ, R14 ;  /* 0x000000ffff025224 */ /* 0x000fe400078e000e */
[----:B------:R-:W-:-:S06]  /*11760*/  @P5 IMAD.MOV.U32 R3, RZ, RZ, R7 ;  /* 0x000000ffff035224 */ /* 0x000fcc00078e0007 */
[----:B------:R-:W-:Y:S01]  /*11770*/  @!PT LDS RZ, [RZ] ;  /* 0x00000000fffff984 */ /* 0x000fe20000000800 */
[----:B------:R-:W-:Y:S01]  /*11780*/  @!PT LDS RZ, [RZ] ;  /* 0x00000000fffff984 */ /* 0x000fe20000000800 */
[----:B------:R-:W-:Y:S01]  /*11790*/  @!PT LDS RZ, [RZ] ;  /* 0x00000000fffff984 */ /* 0x000fe20000000800 */
[----:B------:R0:W-:Y:S02]  /*117a0*/  @P5 LDGSTS.E.BYPASS.LTC128B.128 [R24+0x24a00], desc[UR56][R2.64], !P6 ;  /* 0x24a0000002185fae */ /* 0x0001e4000f101d78 */
[----:B0-----:R-:W-:Y:S05]  /*117b0*/  WARPSYNC.COLLECTIVE R15, `(.L_x_120) ;  /* 0x000000000f087348 */ /* 0x001fea0003c00000 */
[----:B------:R1:W2:Y:S02]  /*117c0*/  SHFL.IDX P6, R14, R13, R12, R11 ;  /* 0x0000000c0d0e7389 */ /* 0x0002a400000c000b */
[----:B012---:R-:W-:Y:S01]  /*117d0*/  ENDCOLLECTIVE ;  /* 0x000000000000791b */ /* 0x007fe20003800000 */
.L_x_120:
[----:B------:R-:W-:Y:S01]  /*117e0*/  @!PT LDS RZ, [RZ] ;  /* 0x00000000fffff984 */ /* 0x000fe20000000800 */
[----:B------:R-:W-:Y:S01]  /*117f0*/  @!PT LDS RZ, [RZ] ;  /* 0x00000000fffff984 */ /* 0x000fe20000000800 */
[----:B------:R-:W-:Y:S01]  /*11800*/  @!PT LDS RZ, [RZ] ;  /* 0x00000000fffff984 */ /* 0x000fe20000000800 */
[----:B------:R0:W-:Y:S04]  /*11810*/  @P5 LDGSTS.E.BYPASS.LTC128B.128 [R24+0x27200], desc[UR56][R2.64+0x40], !P2 ;  /* 0x2720004002185fae */ /* 0x0001e8000d101d78 */
[----:B------:R0:W-:Y:S01]  /*11820*/  @P5 LDGSTS.E.BYPASS.LTC128B.128 [R24+0x29a00], desc[UR56][R2.64+0x80], !P1 ;  /* 0x29a0008002185fae */ /* 0x0001e2000c901d78 */
[----:B------:R-:W-:Y:S01]  /*11830*/  ISETP.GE.AND P5, PT, R35, R10, PT ;  /* 0x0000000a2300720c */ /* 0x000fe20003fa6270 */
[----:B------:R-:W-:Y:S02]  /*11840*/  IMAD.MOV.U32 R13, RZ, RZ, R0 ;  /* 0x000000ffff0d7224 */ /* 0x000fe400078e0000 */
[----:B------:R-:W-:-:S10]  /*11850*/  IMAD.MOV.U32 R6, RZ, RZ, R14 ;  /* 0x000000ffff067224 */ /* 0x000fd400078e000e */
[----:B0-----:R-:W-:Y:S05]  /*11860*/  WARPSYNC.COLLECTIVE R15, `(.L_x_121) ;  /* 0x000000000f087348 */ /* 0x001fea0003c00000 */
[----:B------:R1:W2:Y:S02]  /*11870*/  SHFL.IDX P6, R14, R13, R12, R11 ;  /* 0x0000000c0d0e7389 */ /* 0x0002a400000c000b */
[----:B012---:R-:W-:Y:S01]  /*11880*/  ENDCOLLECTIVE ;  /* 0x000000000000791b */ /* 0x007fe20003800000 */
.L_x_121:
[----:B------:R-:W-:Y:S02]  /*11890*/  IMAD.MOV.U32 R13, RZ, RZ, R5 ;  /* 0x000000ffff0d7224 */ /* 0x000fe400078e0005 */
[----:B------:R-:W-:Y:S01]  /*118a0*/  IMAD.MOV.U32 R12, RZ, RZ, 0x3 ;  /* 0x00000003ff0c7424 */ /* 0x000fe200078e00ff */
[----:B------:R-:W-:-:S05]  /*118b0*/  @P4 IADD3 R14, P0, R35, R14, RZ ;  /* 0x0000000e230e4210 */ /* 0x000fca0007f1e0ff */
[----:B------:R-:W-:-:S08]  /*118c0*/  @P4 IMAD.MOV.U32 R2, RZ, RZ, R14 ;  /* 0x000000ffff024224 */ /* 0x000fd000078e000e */
[----:B------:R-:W-:Y:S05]  /*118d0*/  WARPSYNC.COLLECTIVE R15, `(.L_x_122) ;  /* 0x000000000f087348 */ /* 0x000fea0003c00000 */
[----:B------:R0:W1:Y:S02]  /*118e0*/  SHFL.IDX P6, R14, R13, R12, R11 ;  /* 0x0000000c0d0e7389 */ /* 0x00006400000c000b */
[----:B01----:R-:W-:Y:S01]  /*118f0*/  ENDCOLLECTIVE ;  /* 0x000000000000791b */ /* 0x003fe20003800000 */
.L_x_122:
[----:B------:R-:W-:-:S04]  /*11900*/  @P4 IMAD.X R7, RZ, RZ, R6, P0 ;  /* 0x000000ffff074224 */ /* 0x000fc800000e0606 */
[----:B------:R-:W-:-:S05]  /*11910*/  @P4 IMAD.MOV.U32 R3, RZ, RZ, R7 ;  /* 0x000000ffff034224 */ /* 0x000fca00078e0007 */
[----:B------:R-:W-:Y:S01]  /*11920*/  @!PT LDS RZ, [RZ] ;  /* 0x00000000fffff984 */ /* 0x000fe20000000800 */
[----:B------:R-:W-:Y:S01]  /*11930*/  @!PT LDS RZ, [RZ] ;  /* 0x00000000fffff984 */ /* 0x000fe20000000800 */
[----:B------:R-:W-:Y:S01]  /*11940*/  @!PT LDS RZ, [RZ] ;  /* 0x00000000fffff984 */ /* 0x000fe20000000800 */
[----:B------:R0:W-:Y:S01]  /*11950*/  @P4 LDGSTS.E.BYPASS.LTC128B.128 [R24+0x25200], desc[UR56][R2.64], !P5 ;  /* 0x2520000002184fae */ /* 0x0001e2000e901d78 */
[----:B------:R-:W-:-:S03]  /*11960*/  IMAD.MOV.U32 R13, RZ, RZ, R0 ;  /* 0x000000ffff0d7224 */ /* 0x000fc600078e0000 */
[----:B------:R0:W-:Y:S04]  /*11970*/  @P4 LDGSTS.E.BYPASS.LTC128B.128 [R24+0x27a00], desc[UR56][R2.64+0x40], !P2 ;  /* 0x27a0004002184fae */ /* 0x0001e8000d101d78 */
[----:B------:R0:W-:Y:S01]  /*11980*/  @P4 LDGSTS.E.BYPASS.LTC128B.128 [R24+0x2a200], desc[UR56][R2.64+0x80], !P1 ;  /* 0x2a20008002184fae */ /* 0x0001e2000c901d78 */
[----:B------:R-:W-:-:S07]  /*11990*/  IMAD.MOV.U32 R6, RZ, RZ, R14 ;  /* 0x000000ffff067224 */ /* 0x000fce00078e000e */
[----:B0-----:R-:W-:Y:S05]  /*119a0*/  WARPSYNC.COLLECTIVE R15, `(.L_x_123) ;  /* 0x000000000f087348 */ /* 0x001fea0003c00000 */
[----:B------:R1:W2:Y:S02]  /*119b0*/  SHFL.IDX P6, R14, R13, R12, R11 ;  /* 0x0000000c0d0e7389 */ /* 0x0002a400000c000b */
[----:B012---:R-:W-:Y:S01]  /*119c0*/  ENDCOLLECTIVE ;  /* 0x000000000000791b */ /* 0x007fe20003800000 */
.L_x_123:
[----:B------:R-:W-:Y:S02]  /*119d0*/  IMAD.MOV.U32 R13, RZ, RZ, R8 ;  /* 0x000000ffff0d7224 */ /* 0x000fe400078e0008 */
[----:B------:R-:W-:Y:S01]  /*119e0*/  IMAD.MOV.U32 R12, RZ, RZ, RZ ;  /* 0x000000ffff0c7224 */ /* 0x000fe200078e00ff */
[----:B------:R-:W-:-:S05]  /*119f0*/  @P3 IADD3 R14, P0, R35, R14, RZ ;  /* 0x0000000e230e3210 */ /* 0x000fca0007f1e0ff */
[----:B------:R-:W-:-:S08]  /*11a00*/  @P3 IMAD.MOV.U32 R2, RZ, RZ, R14 ;  /* 0x000000ffff023224 */ /* 0x000fd000078e000e */
[----:B------:R-:W-:Y:S05]  /*11a10*/  WARPSYNC.COLLECTIVE R15, `(.L_x_124) ;  /* 0x000000000f087348 */ /* 0x000fea0003c00000 */
[----:B------:R0:W1:Y:S02]  /*11a20*/  SHFL.IDX P6, R14, R13, R12, R11 ;  /* 0x0000000c0d0e7389 */ /* 0x00006400000c000b */
[----:B01----:R-:W-:Y:S01]  /*11a30*/  ENDCOLLECTIVE ;  /* 0x000000000000791b */ /* 0x003fe20003800000 */
.L_x_124:
        /* <DEDUP_REMOVED lines=13> */
.L_x_125:
[----:B------:R-:W-:Y:S05]  /*11b10*/  BRA `(.L_x_126) ;  /* 0xffffffc0000c7947 */ /* 0x000fea000383ffff */
.L_x_58:
[----:B------:R-:W-:Y:S02]  /*11b20*/  IMAD.MOV.U32 R13, RZ, RZ, R5 ;  /* 0x000000ffff0d7224 */ /* 0x000fe400078e0005 */
[----:B------:R-:W-:Y:S02]  /*11b30*/  IMAD.MOV.U32 R12, RZ, RZ, RZ ;  /* 0x000000ffff0c7224 */ /* 0x000fe400078e00ff */
[----:B------:R-:W-:Y:S02]  /*11b40*/  IMAD.MOV.U32 R11, RZ, RZ, 0x1c1f ;  /* 0x00001c1fff0b7424 */ /* 0x000fe400078e00ff */
[----:B------:R-:W-:Y:S02]  /*11b50*/  IMAD.MOV.U32 R15, RZ, RZ, -0x1 ;  /* 0xffffffffff0f7424 */ /* 0x000fe400078e00ff */
[----:B------:R-:W-:-:S07]  /*11b60*/  IMAD R7, R28, 0x80, R27 ;  /* 0x000000801c077824 */ /* 0x000fce00078e021b */
[----:B-1----:R-:W-:Y:S05]  /*11b70*/  WARPSYNC.COLLECTIVE R15, `(.L_x_127) ;  /* 0x000000000f087348 */ /* 0x002fea0003c00000 */
[----:B-1----:R0:W1:Y:S02]  /*11b80*/  SHFL.IDX P6, R14, R13, R12, R11 ;  /* 0x0000000c0d0e7389 */ /* 0x00206400000c000b */
[----:B01----:R-:W-:Y:S01]  /*11b90*/  ENDCOLLECTIVE ;  /* 0x000000000000791b */ /* 0x003fe20003800000 */
.L_x_127:
[----:B------:R-:W-:Y:S02]  /*11ba0*/  VIADD R9, R7, 0x20 ;  /* 0x0000002007097836 */ /* 0x000fe40000000000 */
[----:B------:R-:W-:Y:S02]  /*11bb0*/  IMAD.MOV.U32 R13, RZ, RZ, R4 ;  /* 0x000000ffff0d7224 */ /* 0x000fe400078e0004 */
[----:B------:R-:W-:-:S07]  /*11bc0*/  IMAD.MOV.U32 R2, RZ, RZ, R14 ;  /* 0x000000ffff027224 */ /* 0x000fce00078e000e */
[----:B------:R-:W-:Y:S05]  /*11bd0*/  WARPSYNC.COLLECTIVE R15, `(.L_x_128) ;  /* 0x000000000f087348 */ /* 0x000fea0003c00000 */
[----:B------:R0:W1:Y:S02]  /*11be0*/  SHFL.IDX P6, R14, R13, R12, R11 ;  /* 0x0000000c0d0e7389 */ /* 0x00006400000c000b */
[----:B01----:R-:W-:Y:S01]  /*11bf0*/  ENDCOLLECTIVE ;  /* 0x000000000000791b */ /* 0x003fe20003800000 */
.L_x_128:
[----:B------:R-:W-:Y:S02]  /*11c00*/  ULDC UR4, c[0x0][0x288] ;  /* 0x0000a20000047ab9 */ /* 0x000fe40000000800 */
[----:B------:R-:W-:-:S05]  /*11c10*/  IMAD R0, R0, UR4, RZ ;  /* 0x0000000400007c24 */ /* 0x000fca000f8e02ff */
[----:B------:R-:W-:Y:S01]  /*11c20*/  ISETP.GE.AND P0, PT, R7, R0, PT ;  /* 0x000000000700720c */ /* 0x000fe20003f06270 */
[----:B------:R-:W-:Y:S02]  /*11c30*/  IMAD.MOV.U32 R13, RZ, RZ, R5 ;  /* 0x000000ffff0d7224 */ /* 0x000fe400078e0005 */
[----:B------:R-:W-:-:S10]  /*11c40*/  IMAD.MOV.U32 R12, RZ, RZ, 0x1 ;  /* 0x00000001ff0c7424 */ /* 0x000fd400078e00ff */
[----:B------:R-:W-:-:S05]  /*11c50*/  @!P0 IADD3 R14, P1, R35, R14, RZ ;  /* 0x0000000e230e8210 */ /* 0x000fca0007f3e0ff */
[----:B------:R-:W-:Y:S01]  /*11c60*/  @!P0 IMAD.X R3, RZ, RZ, R2, P1 ;  /* 0x000000ffff038224 */ /* 0x000fe200008e0602 */
[----:B------:R-:W-:Y:S01]  /*11c70*/  ISETP.GE.AND P1, PT, R9, R0, PT ;  /* 0x000000000900720c */ /* 0x000fe20003f26270 */
[----:B------:R-:W-:-:S12]  /*11c80*/  @!P0 IMAD.MOV.U32 R2, RZ, RZ, R14 ;  /* 0x000000ffff028224 */ /* 0x000fd800078e000e */
[----:B------:R-:W-:Y:S05]  /*11c90*/  WARPSYNC.COLLECTIVE R15, `(.L_x_129) ;  /* 0x000000000f087348 */ /* 0x000fea0003c00000 */
[----:B------:R0:W1:Y:S02]  /*11ca0*/  SHFL.IDX P6, R14, R13, R12, R11 ;  /* 0x0000000c0d0e7389 */ /* 0x00006400000c000b */
[----:B01----:R-:W-:Y:S01]  /*11cb0*/  ENDCOLLECTIVE ;  /* 0x000000000000791b */ /* 0x003fe20003800000 */
.L_x_129:
[----:B------:R-:W-:Y:S01]  /*11cc0*/  @!PT LDS RZ, [RZ] ;  /* 0x00000000fffff984 */ /* 0x000fe20000000800 */
[----:B------:R-:W-:Y:S01]  /*11cd0*/  @!PT LDS RZ, [RZ] ;  /* 0x00000000fffff984 */ /* 0x000fe20000000800 */
[----:B------:R-:W-:Y:S01]  /*11ce0*/  @!PT LDS RZ, [RZ] ;  /* 0x00000000fffff984 */ /* 0x000fe20000000800 */
[----:B------:R0:W-:Y:S04]  /*11cf0*/  @!P0 LDGSTS.E.BYPASS.LTC128B.128 [R24+0x1e200], desc[UR56][R2.64], !P4 ;  /* 0x1e20000002188fae */ /* 0x0001e8000e101d78 */
[----:B------:R0:W-:Y:S04]  /*11d00*/  @!P0 LDGSTS.E.BYPASS.LTC128B.128 [R24+0x20200], desc[UR56][R2.64+0x40], !P3 ;  /* 0x2020004002188fae */ /* 0x0001e8000d901d78 */
[----:B------:R0:W-:Y:S01]  /*11d10*/  @!P0 LDGSTS.E.BYPASS.LTC128B.128 [R24+0x22200], desc[UR56][R2.64+0x80], !P2 ;  /* 0x2220008002188fae */ /* 0x0001e2000d101d78 */
[----:B------:R-:W-:Y:S02]  /*11d20*/  IMAD.MOV.U32 R13, RZ, RZ, R4 ;  /* 0x000000ffff0d7224 */ /* 0x000fe400078e0004 */
[----:B------:R-:W-:-:S07]  /*11d30*/  IMAD.MOV.U32 R6, RZ, RZ, R14 ;  /* 0x000000ffff067224 */ /* 0x000fce00078e000e */
[----:B0-----:R-:W-:Y:S05]  /*11d40*/  WARPSYNC.COLLECTIVE R15, `(.L_x_130) ;  /* 0x000000000f087348 */ /* 0x001fea0003c00000 */
[----:B------:R1:W2:Y:S02]  /*11d50*/  SHFL.IDX P6, R14, R13, R12, R11 ;  /* 0x0000000c0d0e7389 */ /* 0x0002a400000c000b */
[----:B012---:R-:W-:Y:S01]  /*11d60*/  ENDCOLLECTIVE ;  /* 0x000000000000791b */ /* 0x007fe20003800000 */
.L_x_130:
[----:B------:R-:W-:Y:S02]  /*11d70*/  IMAD.MOV.U32 R13, RZ, RZ, R5 ;  /* 0x000000ffff0d7224 */ /* 0x000fe400078e0005 */
[----:B------:R-:W-:Y:S01]  /*11d80*/  IMAD.MOV.U32 R12, RZ, RZ, 0x2 ;  /* 0x00000002ff0c7424 */ /* 0x000fe200078e00ff */
[----:B------:R-:W-:-:S13]  /*11d90*/  @!P1 IADD3 R8, P0, R35, R14, RZ ;  /* 0x0000000e23089210 */ /* 0x000fda0007f1e0ff */
[----:B------:R-:W-:Y:S05]  /*11da0*/  WARPSYNC.COLLECTIVE R15, `(.L_x_131) ;  /* 0x000000000f087348 */ /* 0x000fea0003c00000 */
[----:B------:R0:W1:Y:S02]  /*11db0*/  SHFL.IDX P6, R14, R13, R12, R11 ;  /* 0x0000000c0d0e7389 */ /* 0x00006400000c000b */
[----:B01----:R-:W-:Y:S01]  /*11dc0*/  ENDCOLLECTIVE ;  /* 0x000000000000791b */ /* 0x003fe20003800000 */
.L_x_131:
[----:B------:R-:W-:Y:S02]  /*11dd0*/  @!P1 IMAD.X R9, RZ, RZ, R6, P0 ;  /* 0x000000ffff099224 */ /* 0x000fe400000e0606 */
[----:B------:R-:W-:Y:S02]  /*11de0*/  @!P1 IMAD.MOV.U32 R2, RZ, RZ, R8 ;  /* 0x000000ffff029224 */ /* 0x000fe400078e0008 */
[----:B------:R-:W-:Y:S02]  /*11df0*/  @!P1 IMAD.MOV.U32 R3, RZ, RZ, R9 ;  /* 0x000000ffff039224 */ /* 0x000fe400078e0009 */
[----:B------:R-:W-:-:S03]  /*11e00*/  VIADD R9, R7, 0x40 ;  /* 0x0000004007097836 */ /* 0x000fc60000000000 */
[----:B------:R-:W-:Y:S01]  /*11e10*/  @!PT LDS RZ, [RZ] ;  /* 0x00000000fffff984 */ /* 0x000fe20000000800 */
[----:B------:R-:W-:Y:S01]  /*11e20*/  @!PT LDS RZ, [RZ] ;  /* 0x00000000fffff984 */ /* 0x000fe20000000800 */
[----:B------:R-:W-:Y:S01]  /*11e30*/  @!PT LDS RZ, [RZ] ;  /* 0x00000000fffff984 */ /* 0x000fe20000000800 */
[----:B------:R0:W-:Y:S01]  /*11e40*/  @!P1 LDGSTS.E.BYPASS.LTC128B.128 [R24+0x1ea00], desc[UR56][R2.64], !P4 ;  /* 0x1ea0000002189fae */ /* 0x0001e2000e101d78 */
[----:B------:R-:W-:Y:S01]  /*11e50*/  IMAD.MOV.U32 R13, RZ, RZ, R4 ;  /* 0x000000ffff0d7224 */ /* 0x000fe200078e0004 */
[----:B------:R-:W-:Y:S02]  /*11e60*/  ISETP.GE.AND P0, PT, R9, R0, PT ;  /* 0x000000000900720c */ /* 0x000fe40003f06270 */
[----:B------:R0:W-:Y:S04]  /*11e70*/  @!P1 LDGSTS.E.BYPASS.LTC128B.128 [R24+0x20a00], desc[UR56][R2.64+0x40], !P3 ;  /* 0x20a0004002189fae */ /* 0x0001e8000d901d78 */
[----:B------:R0:W-:Y:S01]  /*11e80*/  @!P1 LDGSTS.E.BYPASS.LTC128B.128 [R24+0x22a00], desc[UR56][R2.64+0x80], !P2 ;  /* 0x22a0008002189fae */ /* 0x0001e2000d101d78 */
[----:B------:R-:W-:-:S07]  /*11e90*/  IMAD.MOV.U32 R6, RZ, RZ, R14 ;  /* 0x000000ffff067224 */ /* 0x000fce00078e000e */
[----:B0-----:R-:W-:Y:S05]  /*11ea0*/  WARPSYNC.COLLECTIVE R15, `(.L_x_132) ;  /* 0x000000000f087348 */ /* 0x001fea0003c00000 */
[----:B------:R1:W2:Y:S02]  /*11eb0*/  SHFL.IDX P6, R14, R13, R12, R11 ;  /* 0x0000000c0d0e7389 */ /* 0x0002a400000c000b */
[----:B012---:R-:W-:Y:S01]  /*11ec0*/  ENDCOLLECTIVE ;  /* 0x000000000000791b */ /* 0x007fe20003800000 */
.L_x_132:
[----:B------:R-:W-:Y:S02]  /*11ed0*/  IMAD.MOV.U32 R13, RZ, RZ, R5 ;  /* 0x000000ffff0d7224 */ /* 0x000fe400078e0005 */
[----:B------:R-:W-:Y:S01]  /*11ee0*/  IMAD.MOV.U32 R12, RZ, RZ, 0x3 ;  /* 0x00000003ff0c7424 */ /* 0x000fe200078e00ff */
[----:B------:R-:W-:-:S05]  /*11ef0*/  @!P0 IADD3 R14, P5, R35, R14, RZ ;  /* 0x0000000e230e8210 */ /* 0x000fca0007fbe0ff */
[----:B------:R-:W-:-:S08]  /*11f00*/  @!P0 IMAD.MOV.U32 R2, RZ, RZ, R14 ;  /* 0x000000ffff028224 */ /* 0x000fd000078e000e */
[----:B------:R-:W-:Y:S05]  /*11f10*/  WARPSYNC.COLLECTIVE R15, `(.L_x_133) ;  /* 0x000000000f087348 */ /* 0x000fea0003c00000 */
[----:B------:R0:W1:Y:S02]  /*11f20*/  SHFL.IDX P6, R14, R13, R12, R11 ;  /* 0x0000000c0d0e7389 */ /* 0x00006400000c000b */
[----:B01----:R-:W-:Y:S01]  /*11f30*/  ENDCOLLECTIVE ;  /* 0x000000000000791b */ /* 0x003fe20003800000 */
.L_x_133:
[----:B------:R-:W-:-:S04]  /*11f40*/  @!P0 IMAD.X R19, RZ, RZ, R6, P5 ;  /* 0x000000ffff138224 */ /* 0x000fc800028e0606 */
[----:B------:R-:W-:-:S05]  /*11f50*/  @!P0 IMAD.MOV.U32 R3, RZ, RZ, R19 ;  /* 0x000000ffff038224 */ /* 0x000fca00078e0013 */
[----:B------:R-:W-:Y:S01]  /*11f60*/  @!PT LDS RZ, [RZ] ;  /* 0x00000000fffff984 */ /* 0x000fe20000000800 */
[----:B------:R-:W-:Y:S01]  /*11f70*/  @!PT LDS RZ, [RZ] ;  /* 0x00000000fffff984 */ /* 0x000fe20000000800 */
[----:B------:R-:W-:Y:S01]  /*11f80*/  @!PT LDS RZ, [RZ] ;  /* 0x00000000fffff984 */ /* 0x000fe20000000800 */
[----:B------:R0:W-:Y:S01]  /*11f90*/  @!P0 LDGSTS.E.BYPASS.LTC128B.128 [R24+0x1f200], desc[UR56][R2.64], !P4 ;  /* 0x1f20000002188fae */ /* 0x0001e2000e101d78 */
[----:B------:R-:W-:-:S03]  /*11fa0*/  IMAD.MOV.U32 R13, RZ, RZ, R4 ;  /* 0x000000ffff0d7224 */ /* 0x000fc600078e0004 */
[----:B------:R0:W-:Y:S04]  /*11fb0*/  @!P0 LDGSTS.E.BYPASS.LTC128B.128 [R24+0x21200], desc[UR56][R2.64+0x40], !P3 ;  /* 0x2120004002188fae */ /* 0x0001e8000d901d78 */
[----:B------:R0:W-:Y:S01]  /*11fc0*/  @!P0 LDGSTS.E.BYPASS.LTC128B.128 [R24+0x23200], desc[UR56][R2.64+0x80], !P2 ;  /* 0x2320008002188fae */ /* 0x0001e2000d101d78 */
[----:B------:R-:W-:-:S07]  /*11fd0*/  IMAD.MOV.U32 R5, RZ, RZ, R14 ;  /* 0x000000ffff057224 */ /* 0x000fce00078e000e */
[----:B0-----:R-:W-:Y:S05]  /*11fe0*/  WARPSYNC.COLLECTIVE R15, `(.L_x_134) ;  /* 0x000000000f087348 */ /* 0x001fea0003c00000 */
[----:B------:R1:W2:Y:S02]  /*11ff0*/  SHFL.IDX P6, R14, R13, R12, R11 ;  /* 0x0000000c0d0e7389 */ /* 0x0002a400000c000b */
[----:B012---:R-:W-:Y:S01]  /*12000*/  ENDCOLLECTIVE ;  /* 0x000000000000791b */ /* 0x007fe20003800000 */
.L_x_134:
[----:B------:R-:W-:Y:S05]  /*12010*/  BRA `(.L_x_135) ;  /* 0xffffffc000d47947 */ /* 0x000fea000383ffff */
.L_x_61:
[----:B01----:R-:W-:-:S04]  /*12020*/  IMAD.U32 R3, RZ, RZ, UR41 ;  /* 0x00000029ff037e24 */ /* 0x003fc8000f8e00ff */
[----:B------:R0:W1:Y:S03]  /*12030*/  SYNCS.PHASECHK.TRANS64.TRYWAIT P0, [R3+URZ+0x33420], R0 ;  /* 0x03342000030075a7 */ /* 0x000066000800017f */
[----:B-1----:R-:W-:Y:S05]  /*12040*/  @!P0 NANOSLEEP.SYNCS 0x989680 ;  /* 0x009896800000895d */ /* 0x002fea0003900000 */
[----:B------:R-:W1:Y:S02]  /*12050*/  @!P0 SYNCS.PHASECHK.TRANS64 P0, [R3+URZ+0x33420], R0 ;  /* 0x03342000030085a7 */ /* 0x000e64000800007f */
[----:B-1----:R-:W-:Y:S05]  /*12060*/  @!P0 BRA `(.L_x_61) ;  /* 0xfffffffc00ec8947 */ /* 0x002fea000383ffff */
[----:B------:R-:W-:Y:S05]  /*12070*/  BRA `(.L_x_136) ;  /* 0xffffffc400147947 */ /* 0x000fea000383ffff */
.L_x_64:
[----:B0-----:R0:W1:Y:S02]  /*12080*/  SYNCS.PHASECHK.TRANS64.TRYWAIT P0, [R5+URZ+0x33480], R30 ;  /* 0x0334801e050075a7 */ /* 0x001064000800017f */
[----:B-1----:R-:W-:Y:S05]  /*12090*/  @!P0 NANOSLEEP.SYNCS 0x989680 ;  /* 0x009896800000895d */ /* 0x002fea0003900000 */
[----:B------:R-:W1:Y:S02]  /*120a0*/  @!P0 SYNCS.PHASECHK.TRANS64 P0, [R5+URZ+0x33480], R30 ;  /* 0x0334801e050085a7 */ /* 0x000e64000800007f */
[----:B-1----:R-:W-:Y:S05]  /*120b0*/  @!P0 BRA `(.L_x_64) ;  /* 0xfffffffc00f08947 */ /* 0x002fea000383ffff */
[----:B------:R-:W-:Y:S05]  /*120c0*/  BRA `(.L_x_137) ;  /* 0xffffffc800087947 */ /* 0x000fea000383ffff */
.L_x_65:
[----:B------:R-:W-:Y:S01]  /*120d0*/  BSSY B0, `(.L_x_138) ;  /* 0x0000008000007945 */ /* 0x000fe20003800000 */
[----:B------:R-:W-:Y:S02]  /*120e0*/  IMAD.MOV.U32 R13, RZ, RZ, R19 ;  /* 0x000000ffff0d7224 */ /* 0x000fe400078e0013 */
[----:B------:R-:W-:Y:S02]  /*120f0*/  IMAD.MOV.U32 R12, RZ, RZ, RZ ;  /* 0x000000ffff0c7224 */ /* 0x000fe400078e00ff */
[----:B------:R-:W-:Y:S02]  /*12100*/  IMAD.MOV.U32 R11, RZ, RZ, 0x1c1f ;  /* 0x00001c1fff0b7424 */ /* 0x000fe400078e00ff */
[----:B------:R-:W-:-:S07]  /*12110*/  IMAD.MOV.U32 R15, RZ, RZ, -0x1 ;  /* 0xffffffffff0f7424 */ /* 0x000fce00078e00ff */
[----:B0-----:R-:W-:Y:S05]  /*12120*/  WARPSYNC.COLLECTIVE R15, `(.L_x_139) ;  /* 0x000000000f087348 */ /* 0x001fea0003c00000 */
[----:B------:R1:W2:Y:S02]  /*12130*/  SHFL.IDX P6, R14, R13, R12, R11 ;  /* 0x0000000c0d0e7389 */ /* 0x0002a400000c000b */
[----:B012---:R-:W-:Y:S01]  /*12140*/  ENDCOLLECTIVE ;  /* 0x000000000000791b */ /* 0x007fe20003800000 */
.L_x_139:
[----:B------:R-:W-:Y:S05]  /*12150*/  BSYNC B0 ;  /* 0x0000000000007941 */ /* 0x000fea0003800000 */
.L_x_138:
[----:B------:R-:W-:Y:S02]  /*12160*/  IMAD.MOV.U32 R13, RZ, RZ, R18 ;  /* 0x000000ffff0d7224 */ /* 0x000fe400078e0012 */
[----:B------:R-:W-:Y:S02]  /*12170*/  IMAD.MOV.U32 R12, RZ, RZ, RZ ;  /* 0x000000ffff0c7224 */ /* 0x000fe400078e00ff */
[----:B------:R-:W-:Y:S02]  /*12180*/  IMAD.MOV.U32 R11, RZ, RZ, 0x1c1f ;  /* 0x00001c1fff0b7424 */ /* 0x000fe400078e00ff */
[----:B------:R-:W-:Y:S02]  /*12190*/  IMAD.MOV.U32 R15, RZ, RZ, -0x1 ;  /* 0xffffffffff0f7424 */ /* 0x000fe400078e00ff */
[----:B------:R-:W-:Y:S02]  /*121a0*/  IMAD.MOV.U32 R3, RZ, RZ, R14 ;  /* 0x000000ffff037224 */ /* 0x000fe400078e000e */
[----:B------:R-:W-:-:S07]  /*121b0*/  IMAD R22, R4, 0x7800, R24 ;  /* 0x0000780004167824 */ /* 0x000fce00078e0218 */
[----:B------:R-:W-:Y:S05]  /*121c0*/  WARPSYNC.COLLECTIVE R15, `(.L_x_140) ;  /* 0x000000000f087348 */ /* 0x000fea0003c00000 */
[----:B------:R0:W1:Y:S02]  /*121d0*/  SHFL.IDX P6, R14, R13, R12, R11 ;  /* 0x0000000c0d0e7389 */ /* 0x00006400000c000b */
[----:B01----:R-:W-:Y:S01]  /*121e0*/  ENDCOLLECTIVE ;  /* 0x000000000000791b */ /* 0x003fe20003800000 */
.L_x_140:
[----:B------:R-:W-:Y:S02]  /*121f0*/  IMAD.MOV.U32 R13, RZ, RZ, R19 ;  /* 0x000000ffff0d7224 */ /* 0x000fe400078e0013 */
[----:B------:R-:W-:Y:S02]  /*12200*/  IMAD.MOV.U32 R12, RZ, RZ, 0x1 ;  /* 0x00000001ff0c7424 */ /* 0x000fe400078e00ff */
[----:B------:R-:W-:-:S07]  /*12210*/  IMAD.MOV.U32 R2, RZ, RZ, R14 ;  /* 0x000000ffff027224 */ /* 0x000fce00078e000e */
[----:B------:R-:W-:Y:S05]  /*12220*/  WARPSYNC.COLLECTIVE R15, `(.L_x_141) ;  /* 0x000000000f087348 */ /* 0x000fea0003c00000 */
[----:B------:R0:W1:Y:S02]  /*12230*/  SHFL.IDX P6, R14, R13, R12, R11 ;  /* 0x0000000c0d0e7389 */ /* 0x00006400000c000b */
[----:B01----:R-:W-:Y:S01]  /*12240*/  ENDCOLLECTIVE ;  /* 0x000000000000791b */ /* 0x003fe20003800000 */
.L_x_141:
[----:B------:R-:W-:-:S05]  /*12250*/  IADD3 R2, P0, R35, R2, RZ ;  /* 0x0000000223027210 */ /* 0x000fca0007f1e0ff */
[----:B------:R-:W-:-:S05]  /*12260*/  IMAD.X R3, RZ, RZ, R3, P0 ;  /* 0x000000ffff037224 */ /* 0x000fca00000e0603 */
[----:B------:R-:W-:Y:S01]  /*12270*/  @!PT LDS RZ, [RZ] ;  /* 0x00000000fffff984 */ /* 0x000fe20000000800 */
[----:B------:R-:W-:Y:S01]  /*12280*/  @!PT LDS RZ, [RZ] ;  /* 0x00000000fffff984 */ /* 0x000fe20000000800 */
[----:B------:R-:W-:Y:S01]  /*12290*/  @!PT LDS RZ, [RZ] ;  /* 0x00000000fffff984 */ /* 0x000fe20000000800 */
[----:B------:R-:W-:Y:S01]  /*122a0*/  LDGSTS.E.BYPASS.LTC128B.128 [R22+0xf200], desc[UR56][R2.64], !P4 ;  /* 0x0f20000002167fae */ /* 0x000fe2000e101d78 */
[----:B------:R-:W-:-:S03]  /*122b0*/  IMAD.MOV.U32 R13, RZ, RZ, R18 ;  /* 0x000000ffff0d7224 */ /* 0x000fc600078e0012 */
[----:B------:R-:W-:Y:S04]  /*122c0*/  LDGSTS.E.BYPASS.LTC128B.128 [R22+0x11a00], desc[UR56][R2.64+0x40], !P3 ;  /* 0x11a0004002167fae */ /* 0x000fe8000d901d78 */
[----:B------:R0:W-:Y:S02]  /*122d0*/  LDGSTS.E.BYPASS.LTC128B.128 [R22+0x14200], desc[UR56][R2.64+0x80], !P1 ;  /* 0x1420008002167fae */ /* 0x0001e4000c901d78 */
[----:B0-----:R-:W-:-:S07]  /*122e0*/  IMAD.MOV.U32 R3, RZ, RZ, R14 ;  /* 0x000000ffff037224 */ /* 0x001fce00078e000e */
[----:B------:R-:W-:Y:S05]  /*122f0*/  WARPSYNC.COLLECTIVE R15, `(.L_x_142) ;  /* 0x000000000f087348 */ /* 0x000fea0003c00000 */
[----:B------:R0:W1:Y:S02]  /*12300*/  SHFL.IDX P6, R14, R13, R12, R11 ;  /* 0x0000000c0d0e7389 */ /* 0x00006400000c000b */
[----:B01----:R-:W-:Y:S01]  /*12310*/  ENDCOLLECTIVE ;  /* 0x000000000000791b */ /* 0x003fe20003800000 */
.L_x_142:
[----:B------:R-:W-:Y:S02]  /*12320*/  IMAD.MOV.U32 R13, RZ, RZ, R19 ;  /* 0x000000ffff0d7224 */ /* 0x000fe400078e0013 */
[----:B------:R-:W-:Y:S02]  /*12330*/  IMAD.MOV.U32 R12, RZ, RZ, 0x2 ;  /* 0x00000002ff0c7424 */ /* 0x000fe400078e00ff */
[----:B------:R-:W-:-:S07]  /*12340*/  IMAD.MOV.U32 R2, RZ, RZ, R14 ;  /* 0x000000ffff027224 */ /* 0x000fce00078e000e */
[----:B------:R-:W-:Y:S05]  /*12350*/  WARPSYNC.COLLECTIVE R15, `(.L_x_143) ;  /* 0x000000000f087348 */ /* 0x000fea0003c00000 */
[----:B------:R0:W1:Y:S02]  /*12360*/  SHFL.IDX P6, R14, R13, R12, R11 ;  /* 0x0000000c0d0e7389 */ /* 0x00006400000c000b */
[----:B01----:R-:W-:Y:S01]  /*12370*/  ENDCOLLECTIVE ;  /* 0x000000000000791b */ /* 0x003fe20003800000 */
.L_x_143:
[----:B------:R-:W-:-:S05]  /*12380*/  IADD3 R2, P0, R35, R2, RZ ;  /* 0x0000000223027210 */ /* 0x000fca0007f1e0ff */
[----:B------:R-:W-:-:S05]  /*12390*/  IMAD.X R3, RZ, RZ, R3, P0 ;  /* 0x000000ffff037224 */ /* 0x000fca00000e0603 */
[----:B------:R-:W-:Y:S01]  /*123a0*/  @!PT LDS RZ, [RZ] ;  /* 0x00000000fffff984 */ /* 0x000fe20000000800 */
[----:B------:R-:W-:Y:S01]  /*123b0*/  @!PT LDS RZ, [RZ] ;  /* 0x00000000fffff984 */ /* 0x000fe20000000800 */
[----:B------:R-:W-:Y:S01]  /*123c0*/  @!PT LDS RZ, [RZ] ;  /* 0x00000000fffff984 */ /* 0x000fe20000000800 */
[----:B------:R0:W-:Y:S01]  /*123d0*/  LDGSTS.E.BYPASS.LTC128B.128 [R22+0xfa00], desc[UR56][R2.64], !P4 ;  /* 0x0fa0000002167fae */ /* 0x0001e2000e101d78 */
[----:B------:R-:W-:-:S03]  /*123e0*/  IMAD.MOV.U32 R13, RZ, RZ, R18 ;  /* 0x000000ffff0d7224 */ /* 0x000fc600078e0012 */
[----:B------:R0:W-:Y:S04]  /*123f0*/  LDGSTS.E.BYPASS.LTC128B.128 [R22+0x12200], desc[UR56][R2.64+0x40], !P3 ;  /* 0x1220004002167fae */ /* 0x0001e8000d901d78 */
[----:B------:R0:W-:Y:S01]  /*12400*/  LDGSTS.E.BYPASS.LTC128B.128 [R22+0x14a00], desc[UR56][R2.64+0x80], !P1 ;  /* 0x14a0008002167fae */ /* 0x0001e2000c901d78 */
[----:B------:R-:W-:-:S07]  /*12410*/  IMAD.MOV.U32 R7, RZ, RZ, R14 ;  /* 0x000000ffff077224 */ /* 0x000fce00078e000e */
[----:B0-----:R-:W-:Y:S05]  /*12420*/  WARPSYNC.COLLECTIVE R15, `(.L_x_144) ;  /* 0x000000000f087348 */ /* 0x001fea0003c00000 */
[----:B------:R1:W2:Y:S02]  /*12430*/  SHFL.IDX P6, R14, R13, R12, R11 ;  /* 0x0000000c0d0e7389 */ /* 0x0002a400000c000b */
[----:B012---:R-:W-:Y:S01]  /*12440*/  ENDCOLLECTIVE ;  /* 0x000000000000791b */ /* 0x007fe20003800000 */
.L_x_144:
[----:B------:R-:W-:Y:S02]  /*12450*/  IMAD.MOV.U32 R13, RZ, RZ, R19 ;  /* 0x000000ffff0d7224 */ /* 0x000fe400078e0013 */
[----:B------:R-:W-:Y:S02]  /*12460*/  IMAD.MOV.U32 R12, RZ, RZ, 0x3 ;  /* 0x00000003ff0c7424 */ /* 0x000fe400078e00ff */
[----:B------:R-:W-:-:S07]  /*12470*/  IMAD.MOV.U32 R2, RZ, RZ, R14 ;  /* 0x000000ffff027224 */ /* 0x000fce00078e000e */
[----:B------:R-:W-:Y:S05]  /*12480*/  WARPSYNC.COLLECTIVE R15, `(.L_x_145) ;  /* 0x000000000f087348 */ /* 0x000fea0003c00000 */
[----:B------:R0:W1:Y:S02]  /*12490*/  SHFL.IDX P6, R14, R13, R12, R11 ;  /* 0x0000000c0d0e7389 */ /* 0x00006400000c000b */
[----:B01----:R-:W-:Y:S01]  /*124a0*/  ENDCOLLECTIVE ;  /* 0x000000000000791b */ /* 0x003fe20003800000 */
.L_x_145:
        /* <DEDUP_REMOVED lines=13> */
.L_x_146:
[----:B------:R-:W-:Y:S02]  /*12580*/  IMAD.MOV.U32 R13, RZ, RZ, R25 ;  /* 0x000000ffff0d7224 */ /* 0x000fe400078e0019 */
[----:B------:R-:W-:Y:S02]  /*12590*/  IMAD.MOV.U32 R12, RZ, RZ, RZ ;  /* 0x000000ffff0c7224 */ /* 0x000fe400078e00ff */
[----:B------:R-:W-:-:S07]  /*125a0*/  IMAD.MOV.U32 R2, RZ, RZ, R14 ;  /* 0x000000ffff027224 */ /* 0x000fce00078e000e */
[----:B------:R-:W-:Y:S05]  /*125b0*/  WARPSYNC.COLLECTIVE R15, `(.L_x_147) ;  /* 0x000000000f087348 */ /* 0x000fea0003c00000 */
[----:B------:R0:W1:Y:S02]  /*125c0*/  SHFL.IDX P6, R14, R13, R12, R11 ;  /* 0x0000000c0d0e7389 */ /* 0x00006400000c000b */
[----:B01----:R-:W-:Y:S01]  /*125d0*/  ENDCOLLECTIVE ;  /* 0x000000000000791b */ /* 0x003fe20003800000 */
.L_x_147:
        /* <DEDUP_REMOVED lines=13> */
.L_x_148:
[----:B------:R-:W-:Y:S05]  /*126b0*/  BRA `(.L_x_149) ;  /* 0xffffffc400bc7947 */ /* 0x000fea000383ffff */
.L_x_68:
[----:B--2---:R2:W3:Y:S02]  /*126c0*/  SYNCS.PHASECHK.TRANS64.TRYWAIT P0, [R5+URZ+0x33440], R30 ;  /* 0x0334401e050075a7 */ /* 0x0044e4000800017f */
[----:B---3--:R-:W-:Y:S05]  /*126d0*/  @!P0 NANOSLEEP.SYNCS 0x989680 ;  /* 0x009896800000895d */ /* 0x008fea0003900000 */
[----:B------:R-:W3:Y:S02]  /*126e0*/  @!P0 SYNCS.PHASECHK.TRANS64 P0, [R5+URZ+0x33440], R30 ;  /* 0x0334401e050085a7 */ /* 0x000ee4000800007f */
[----:B---3--:R-:W-:Y:S05]  /*126f0*/  @!P0 BRA `(.L_x_68) ;  /* 0xfffffffc00f08947 */ /* 0x008fea000383ffff */
[----:B------:R-:W-:Y:S05]  /*12700*/  BRA `(.L_x_150) ;  /* 0xffffffc800047947 */ /* 0x000fea000383ffff */
.L_x_69:
[----:B------:R-:W-:Y:S01]  /*12710*/  BSSY B0, `(.L_x_151) ;  /* 0x0000008000007945 */ /* 0x000fe20003800000 */
[----:B------:R-:W-:Y:S02]  /*12720*/  IMAD.MOV.U32 R13, RZ, RZ, R19 ;  /* 0x000000ffff0d7224 */ /* 0x000fe400078e0013 */
[----:B------:R-:W-:Y:S02]  /*12730*/  IMAD.MOV.U32 R12, RZ, RZ, RZ ;  /* 0x000000ffff0c7224 */ /* 0x000fe400078e00ff */
[----:B------:R-:W-:Y:S02]  /*12740*/  IMAD.MOV.U32 R11, RZ, RZ, 0x1c1f ;  /* 0x00001c1fff0b7424 */ /* 0x000fe400078e00ff */
[----:B------:R-:W-:-:S07]  /*12750*/  IMAD.MOV.U32 R15, RZ, RZ, -0x1 ;  /* 0xffffffffff0f7424 */ /* 0x000fce00078e00ff */
[----:B012---:R-:W-:Y:S05]  /*12760*/  WARPSYNC.COLLECTIVE R15, `(.L_x_152) ;  /* 0x000000000f087348 */ /* 0x007fea0003c00000 */
[----:B------:R3:W4:Y:S02]  /*12770*/  SHFL.IDX P6, R14, R13, R12, R11 ;  /* 0x0000000c0d0e7389 */ /* 0x00072400000c000b */
[----:B01234-:R-:W-:Y:S01]  /*12780*/  ENDCOLLECTIVE ;  /* 0x000000000000791b */ /* 0x01ffe20003800000 */
.L_x_152:
[----:B------:R-:W-:Y:S05]  /*12790*/  BSYNC B0 ;  /* 0x0000000000007941 */ /* 0x000fea0003800000 */
.L_x_151:
        /* <DEDUP_REMOVED lines=9> */
.L_x_153:
[----:B------:R-:W-:Y:S02]  /*12830*/  VIADD R22, R22, UR41 ;  /* 0x0000002916167c36 */ /* 0x000fe40008000000 */
[----:B------:R-:W-:Y:S02]  /*12840*/  IMAD.MOV.U32 R13, RZ, RZ, R19 ;  /* 0x000000ffff0d7224 */ /* 0x000fe400078e0013 */
[----:B------:R-:W-:Y:S01]  /*12850*/  IMAD.MOV.U32 R12, RZ, RZ, 0x1 ;  /* 0x00000001ff0c7424 */ /* 0x000fe200078e00ff */
[----:B------:R-:W-:-:S13]  /*12860*/  IADD3 R2, P0, R35, R14, RZ ;  /* 0x0000000e23027210 */ /* 0x000fda0007f1e0ff */
[----:B------:R-:W-:Y:S05]  /*12870*/  WARPSYNC.COLLECTIVE R15, `(.L_x_154) ;  /* 0x000000000f087348 */ /* 0x000fea0003c00000 */
[----:B------:R0:W1:Y:S02]  /*12880*/  SHFL.IDX P6, R14, R13, R12, R11 ;  /* 0x0000000c0d0e7389 */ /* 0x00006400000c000b */
[----:B01----:R-:W-:Y:S01]  /*12890*/  ENDCOLLECTIVE ;  /* 0x000000000000791b */ /* 0x003fe20003800000 */
.L_x_154:
[----:B------:R-:W-:-:S05]  /*128a0*/  IMAD.X R3, RZ, RZ, R3, P0 ;  /* 0x000000ffff037224 */ /* 0x000fca00000e0603 */
[----:B------:R-:W-:Y:S01]  /*128b0*/  @!PT LDS RZ, [RZ] ;  /* 0x00000000fffff984 */ /* 0x000fe20000000800 */
[----:B------:R-:W-:Y:S01]  /*128c0*/  @!PT LDS RZ, [RZ] ;  /* 0x00000000fffff984 */ /* 0x000fe20000000800 */
[----:B------:R-:W-:Y:S01]  /*128d0*/  @!PT LDS RZ, [RZ] ;  /* 0x00000000fffff984 */ /* 0x000fe20000000800 */
[----:B------:R-:W-:Y:S04]  /*128e0*/  LDGSTS.E.BYPASS.LTC128B.128 [R22+0x24200], desc[UR56][R2.64], !P4 ;  /* 0x2420000002167fae */ /* 0x000fe8000e101d78 */
[----:B------:R-:W-:Y:S01]  /*128f0*/  LDGSTS.E.BYPASS.LTC128B.128 [R22+0x26a00], desc[UR56][R2.64+0x40], !P3 ;  /* 0x26a0004002167fae */ /* 0x000fe2000d901d78 */
[----:B------:R-:W-:-:S03]  /*12900*/  IMAD.MOV.U32 R13, RZ, RZ, R18 ;  /* 0x000000ffff0d7224 */ /* 0x000fc600078e0012 */
[----:B------:R0:W-:Y:S02]  /*12910*/  LDGSTS.E.BYPASS.LTC128B.128 [R22+0x29200], desc[UR56][R2.64+0x80], !P1 ;  /* 0x2920008002167fae */ /* 0x0001e4000c901d78 */
[----:B0-----:R-:W-:-:S07]  /*12920*/  IMAD.MOV.U32 R3, RZ, RZ, R14 ;  /* 0x000000ffff037224 */ /* 0x001fce00078e000e */
[----:B------:R-:W-:Y:S05]  /*12930*/  WARPSYNC.COLLECTIVE R15, `(.L_x_155) ;  /* 0x000000000f087348 */ /* 0x000fea0003c00000 */
[----:B------:R0:W1:Y:S02]  /*12940*/  SHFL.IDX P6, R14, R13, R12, R11 ;  /* 0x0000000c0d0e7389 */ /* 0x00006400000c000b */
[----:B01----:R-:W-:Y:S01]  /*12950*/  ENDCOLLECTIVE ;  /* 0x000000000000791b */ /* 0x003fe20003800000 */
.L_x_155:
[----:B------:R-:W-:Y:S02]  /*12960*/  IMAD.MOV.U32 R13, RZ, RZ, R19 ;  /* 0x000000ffff0d7224 */ /* 0x000fe400078e0013 */
[----:B------:R-:W-:Y:S01]  /*12970*/  IMAD.MOV.U32 R12, RZ, RZ, 0x2 ;  /* 0x00000002ff0c7424 */ /* 0x000fe200078e00ff */
[----:B------:R-:W-:-:S13]  /*12980*/  IADD3 R2, P0, R35, R14, RZ ;  /* 0x0000000e23027210 */ /* 0x000fda0007f1e0ff */
[----:B------:R-:W-:Y:S05]  /*12990*/  WARPSYNC.COLLECTIVE R15, `(.L_x_156) ;  /* 0x000000000f087348 */ /* 0x000fea0003c00000 */
[----:B------:R0:W1:Y:S02]  /*129a0*/  SHFL.IDX P6, R14, R13, R12, R11 ;  /* 0x0000000c0d0e7389 */ /* 0x00006400000c000b */
[----:B01----:R-:W-:Y:S01]  /*129b0*/  ENDCOLLECTIVE ;  /* 0x000000000000791b */ /* 0x003fe20003800000 */
.L_x_156:
        /* <DEDUP_REMOVED lines=12> */
.L_x_157:
[----:B------:R-:W-:Y:S02]  /*12a80*/  IMAD.MOV.U32 R13, RZ, RZ, R19 ;  /* 0x000000ffff0d7224 */ /* 0x000fe400078e0013 */
[----:B------:R-:W-:Y:S01]  /*12a90*/  IMAD.MOV.U32 R12, RZ, RZ, 0x3 ;  /* 0x00000003ff0c7424 */ /* 0x000fe200078e00ff */
[----:B------:R-:W-:-:S13]  /*12aa0*/  IADD3 R2, P0, R35, R14, RZ ;  /* 0x0000000e23027210 */ /* 0x000fda0007f1e0ff */
[----:B------:R-:W-:Y:S05]  /*12ab0*/  WARPSYNC.COLLECTIVE R15, `(.L_x_158) ;  /* 0x000000000f087348 */ /* 0x000fea0003c00000 */
[----:B------:R0:W1:Y:S02]  /*12ac0*/  SHFL.IDX P6, R14, R13, R12, R11 ;  /* 0x0000000c0d0e7389 */ /* 0x00006400000c000b */
[----:B01----:R-:W-:Y:S01]  /*12ad0*/  ENDCOLLECTIVE ;  /* 0x000000000000791b */ /* 0x003fe20003800000 */
.L_x_158:
[----:B------:R-:W-:-:S05]  /*12ae0*/  IMAD.X R3, RZ, RZ, R3, P0 ;  /* 0x000000ffff037224 */ /* 0x000fca00000e0603 */
[----:B------:R-:W-:Y:S01]  /*12af0*/  @!PT LDS RZ, [RZ] ;  /* 0x00000000fffff984 */ /* 0x000fe20000000800 */
[----:B------:R-:W-:Y:S01]  /*12b00*/  @!PT LDS RZ, [RZ] ;  /* 0x00000000fffff984 */ /* 0x000fe20000000800 */
[----:B------:R-:W-:Y:S01]  /*12b10*/  @!PT LDS RZ, [RZ] ;  /* 0x00000000fffff984 */ /* 0x000fe20000000800 */
[----:B------:R0:W-:Y:S04]  /*12b20*/  LDGSTS.E.BYPASS.LTC128B.128 [R22+0x25200], desc[UR56][R2.64], !P4 ;  /* 0x2520000002167fae */ /* 0x0001e8000e101d78 */
[----:B------:R0:W-:Y:S01]  /*12b30*/  LDGSTS.E.BYPASS.LTC128B.128 [R22+0x27a00], desc[UR56][R2.64+0x40], !P3 ;  /* 0x27a0004002167fae */ /* 0x0001e2000d901d78 */
[----:B------:R-:W-:-:S03]  /*12b40*/  IMAD.MOV.U32 R13, RZ, RZ, R18 ;  /* 0x000000ffff0d7224 */ /* 0x000fc600078e0012 */
[----:B------:R0:W-:Y:S01]  /*12b50*/  LDGSTS.E.BYPASS.LTC128B.128 [R22+0x2a200], desc[UR56][R2.64+0x80], !P1 ;  /* 0x2a20008002167fae */ /* 0x0001e2000c901d78 */
[----:B------:R-:W-:-:S07]  /*12b60*/  IMAD.MOV.U32 R19, RZ, RZ, R14 ;  /* 0x000000ffff137224 */ /* 0x000fce00078e000e */
[----:B0-----:R-:W-:Y:S05]  /*12b70*/  WARPSYNC.COLLECTIVE R15, `(.L_x_159) ;  /* 0x000000000f087348 */ /* 0x001fea0003c00000 */
[----:B------:R1:W2:Y:S02]  /*12b80*/  SHFL.IDX P6, R14, R13, R12, R11 ;  /* 0x0000000c0d0e7389 */ /* 0x0002a400000c000b */
[----:B012---:R-:W-:Y:S01]  /*12b90*/  ENDCOLLECTIVE ;  /* 0x000000000000791b */ /* 0x007fe20003800000 */
.L_x_159:
[----:B------:R-:W-:Y:S02]  /*12ba0*/  IMAD.MOV.U32 R13, RZ, RZ, R23 ;  /* 0x000000ffff0d7224 */ /* 0x000fe400078e0017 */
[----:B------:R-:W-:Y:S01]  /*12bb0*/  IMAD.MOV.U32 R12, RZ, RZ, RZ ;  /* 0x000000ffff0c7224 */ /* 0x000fe200078e00ff */
[----:B------:R-:W-:-:S13]  /*12bc0*/  IADD3 R2, P0, R35, R14, RZ ;  /* 0x0000000e23027210 */ /* 0x000fda0007f1e0ff */
[----:B------:R-:W-:Y:S05]  /*12bd0*/  WARPSYNC.COLLECTIVE R15, `(.L_x_160) ;  /* 0x000000000f087348 */ /* 0x000fea0003c00000 */
[----:B------:R0:W1:Y:S02]  /*12be0*/  SHFL.IDX P6, R14, R13, R12, R11 ;  /* 0x0000000c0d0e7389 */ /* 0x00006400000c000b */
[----:B01----:R-:W-:Y:S01]  /*12bf0*/  ENDCOLLECTIVE ;  /* 0x000000000000791b */ /* 0x003fe20003800000 */
.L_x_160:
        /* <DEDUP_REMOVED lines=12> */
.L_x_161:
[----:B------:R-:W-:Y:S05]  /*12cc0*/  BRA `(.L_x_162) ;  /* 0xffffffc400a87947 */ /* 0x000fea000383ffff */
.L_x_72:
[----:B0-----:R0:W1:Y:S02]  /*12cd0*/  SYNCS.PHASECHK.TRANS64.TRYWAIT P1, [R5+URZ+0x33470], R2 ;  /* 0x03347002050075a7 */ /* 0x001064000802017f */
[----:B-1----:R-:W-:Y:S05]  /*12ce0*/  @!P1 NANOSLEEP.SYNCS 0x989680 ;  /* 0x009896800000995d */ /* 0x002fea0003900000 */
[----:B------:R-:W1:Y:S02]  /*12cf0*/  @!P1 SYNCS.PHASECHK.TRANS64 P1, [R5+URZ+0x33470], R2 ;  /* 0x03347002050095a7 */ /* 0x000e64000802007f */
[----:B-1----:R-:W-:Y:S05]  /*12d00*/  @!P1 BRA `(.L_x_72) ;  /* 0xfffffffc00f09947 */ /* 0x002fea000383ffff */
[----:B------:R-:W-:Y:S05]  /*12d10*/  BRA `(.L_x_163) ;  /* 0xffffffc800087947 */ /* 0x000fea000383ffff */
.L_x_74:
[----:B0-----:R0:W1:Y:S02]  /*12d20*/  SYNCS.PHASECHK.TRANS64.TRYWAIT P1, [R5+URZ+0x33460], R6 ;  /* 0x03346006050075a7 */ /* 0x001064000802017f */
[----:B-1----:R-:W-:Y:S05]  /*12d30*/  @!P1 NANOSLEEP.SYNCS 0x989680 ;  /* 0x009896800000995d */ /* 0x002fea0003900000 */
[----:B------:R-:W1:Y:S02]  /*12d40*/  @!P1 SYNCS.PHASECHK.TRANS64 P1, [R5+URZ+0x33460], R6 ;  /* 0x03346006050095a7 */ /* 0x000e64000802007f */
[----:B-1----:R-:W-:Y:S05]  /*12d50*/  @!P1 BRA `(.L_x_74) ;  /* 0xfffffffc00f09947 */ /* 0x002fea000383ffff */
[----:B------:R-:W-:Y:S05]  /*12d60*/  BRA `(.L_x_164) ;  /* 0xffffffc800207947 */ /* 0x000fea000383ffff */
.L_x_81:
[----:B-1----:R1:W3:Y:S02]  /*12d70*/  SYNCS.PHASECHK.TRANS64.TRYWAIT P0, [R0+URZ+0x33470], R3 ;  /* 0x03347003000075a7 */ /* 0x0022e4000800017f */
[----:B---3--:R-:W-:Y:S05]  /*12d80*/  @!P0 NANOSLEEP.SYNCS 0x989680 ;  /* 0x009896800000895d */ /* 0x008fea0003900000 */
[----:B------:R-:W3:Y:S02]  /*12d90*/  @!P0 SYNCS.PHASECHK.TRANS64 P0, [R0+URZ+0x33470], R3 ;  /* 0x03347003000085a7 */ /* 0x000ee4000800007f */
[----:B---3--:R-:W-:Y:S05]  /*12da0*/  @!P0 BRA `(.L_x_81) ;  /* 0xfffffffc00f08947 */ /* 0x008fea000383ffff */
[----:B------:R-:W-:Y:S05]  /*12db0*/  BRA `(.L_x_165) ;  /* 0xffffffd000147947 */ /* 0x000fea000383ffff */
.L_x_83:
[----:B0-----:R0:W1:Y:S02]  /*12dc0*/  SYNCS.PHASECHK.TRANS64.TRYWAIT P0, [R0+URZ+0x33460], R5 ;  /* 0x03346005000075a7 */ /* 0x001064000800017f */
[----:B-1----:R-:W-:Y:S05]  /*12dd0*/  @!P0 NANOSLEEP.SYNCS 0x989680 ;  /* 0x009896800000895d */ /* 0x002fea0003900000 */
[----:B------:R-:W1:Y:S02]  /*12de0*/  @!P0 SYNCS.PHASECHK.TRANS64 P0, [R0+URZ+0x33460], R5 ;  /* 0x03346005000085a7 */ /* 0x000e64000800007f */
[----:B-1----:R-:W-:Y:S05]  /*12df0*/  @!P0 BRA `(.L_x_83) ;  /* 0xfffffffc00f08947 */ /* 0x002fea000383ffff */
[----:B------:R-:W-:Y:S05]  /*12e00*/  BRA `(.L_x_166) ;  /* 0xffffffd000307947 */ /* 0x000fea000383ffff */
.L_x_86:
[----:B0-----:R0:W1:Y:S02]  /*12e10*/  SYNCS.PHASECHK.TRANS64.TRYWAIT P0, [R5+URZ+0x33420], R2 ;  /* 0x03342002050075a7 */ /* 0x001064000800017f */
[----:B-1----:R-:W-:Y:S05]  /*12e20*/  @!P0 NANOSLEEP.SYNCS 0x989680 ;  /* 0x009896800000895d */ /* 0x002fea0003900000 */
[----:B------:R-:W1:Y:S02]  /*12e30*/  @!P0 SYNCS.PHASECHK.TRANS64 P0, [R5+URZ+0x33420], R2 ;  /* 0x03342002050085a7 */ /* 0x000e64000800007f */
[----:B-1----:R-:W-:Y:S05]  /*12e40*/  @!P0 BRA `(.L_x_86) ;  /* 0xfffffffc00f08947 */ /* 0x002fea000383ffff */
[----:B------:R-:W-:Y:S05]  /*12e50*/  BRA `(.L_x_167) ;  /* 0xffffffd800107947 */ /* 0x000fea000383ffff */
.L_x_88:
[----:B0-----:R0:W1:Y:S02]  /*12e60*/  SYNCS.PHASECHK.TRANS64.TRYWAIT P1, [R4+URZ+0x33440], R3 ;  /* 0x03344003040075a7 */ /* 0x001064000802017f */
[----:B-1----:R-:W-:Y:S05]  /*12e70*/  @!P1 NANOSLEEP.SYNCS 0x989680 ;  /* 0x009896800000995d */ /* 0x002fea0003900000 */
[----:B------:R-:W1:Y:S02]  /*12e80*/  @!P1 SYNCS.PHASECHK.TRANS64 P1, [R4+URZ+0x33440], R3 ;  /* 0x03344003040095a7 */ /* 0x000e64000802007f */
[----:B-1----:R-:W-:Y:S05]  /*12e90*/  @!P1 BRA `(.L_x_88) ;  /* 0xfffffffc00f09947 */ /* 0x002fea000383ffff */
[----:B------:R-:W-:Y:S05]  /*12ea0*/  BRA `(.L_x_168) ;  /* 0xffffffd8004c7947 */ /* 0x000fea000383ffff */
.L_x_90:
[----:B-1----:R1:W2:Y:S02]  /*12eb0*/  SYNCS.PHASECHK.TRANS64.TRYWAIT P1, [R5+URZ+0x33440], R0 ;  /* 0x03344000050075a7 */ /* 0x0022a4000802017f */
[----:B--2---:R-:W-:Y:S05]  /*12ec0*/  @!P1 NANOSLEEP.SYNCS 0x989680 ;  /* 0x009896800000995d */ /* 0x004fea0003900000 */
[----:B------:R-:W2:Y:S02]  /*12ed0*/  @!P1 SYNCS.PHASECHK.TRANS64 P1, [R5+URZ+0x33440], R0 ;  /* 0x03344000050095a7 */ /* 0x000ea4000802007f */
[----:B--2---:R-:W-:Y:S05]  /*12ee0*/  @!P1 BRA `(.L_x_90) ;  /* 0xfffffffc00f09947 */ /* 0x004fea000383ffff */
[----:B------:R-:W-:Y:S05]  /*12ef0*/  BRA `(.L_x_169) ;  /* 0xffffffd800587947 */ /* 0x000fea000383ffff */
.L_x_92:
[----:B--2---:R2:W3:Y:S02]  /*12f00*/  SYNCS.PHASECHK.TRANS64.TRYWAIT P1, [R4+URZ+0x33460], R3 ;  /* 0x03346003040075a7 */ /* 0x0044e4000802017f */
[----:B---3--:R-:W-:Y:S05]  /*12f10*/  @!P1 NANOSLEEP.SYNCS 0x989680 ;  /* 0x009896800000995d */ /* 0x008fea0003900000 */
[----:B------:R-:W3:Y:S02]  /*12f20*/  @!P1 SYNCS.PHASECHK.TRANS64 P1, [R4+URZ+0x33460], R3 ;  /* 0x03346003040095a7 */ /* 0x000ee4000802007f */
[----:B---3--:R-:W-:Y:S05]  /*12f30*/  @!P1 BRA `(.L_x_92) ;  /* 0xfffffffc00f09947 */ /* 0x008fea000383ffff */
[----:B------:R-:W-:Y:S05]  /*12f40*/  BRA `(.L_x_170) ;  /* 0xffffffd800547947 */ /* 0x000fea000383ffff */
.L_x_94:
[----:B---3--:R3:W4:Y:S02]  /*12f50*/  SYNCS.PHASECHK.TRANS64.TRYWAIT P1, [R5+URZ+0x33460], R0 ;  /* 0x03346000050075a7 */ /* 0x008724000802017f */
[----:B----4-:R-:W-:Y:S05]  /*12f60*/  @!P1 NANOSLEEP.SYNCS 0x989680 ;  /* 0x009896800000995d */ /* 0x010fea0003900000 */
[----:B------:R-:W4:Y:S02]  /*12f70*/  @!P1 SYNCS.PHASECHK.TRANS64 P1, [R5+URZ+0x33460], R0 ;  /* 0x03346000050095a7 */ /* 0x000f24000802007f */
[----:B----4-:R-:W-:Y:S05]  /*12f80*/  @!P1 BRA `(.L_x_94) ;  /* 0xfffffffc00f09947 */ /* 0x010fea000383ffff */
[----:B------:R-:W-:Y:S05]  /*12f90*/  BRA `(.L_x_171) ;  /* 0xffffffd800507947 */ /* 0x000fea000383ffff */
.L_x_96:
[----:B----4-:R4:W0:Y:S02]  /*12fa0*/  SYNCS.PHASECHK.TRANS64.TRYWAIT P1, [R4+URZ+0x33480], R3 ;  /* 0x03348003040075a7 */ /* 0x010824000802017f */
[----:B0-----:R-:W-:Y:S05]  /*12fb0*/  @!P1 NANOSLEEP.SYNCS 0x989680 ;  /* 0x009896800000995d */ /* 0x001fea0003900000 */
[----:B------:R-:W0:Y:S02]  /*12fc0*/  @!P1 SYNCS.PHASECHK.TRANS64 P1, [R4+URZ+0x33480], R3 ;  /* 0x03348003040095a7 */ /* 0x000e24000802007f */
[----:B0-----:R-:W-:Y:S05]  /*12fd0*/  @!P1 BRA `(.L_x_96) ;  /* 0xfffffffc00f09947 */ /* 0x001fea000383ffff */
[----:B------:R-:W-:Y:S05]  /*12fe0*/  BRA `(.L_x_172) ;  /* 0xffffffd8004c7947 */ /* 0x000fea000383ffff */
.L_x_173:
[----:B------:R-:W-:-:S00]  /*12ff0*/  BRA `(.L_x_173) ;  /* 0xfffffffc00fc7947 */ /* 0x000fc0000383ffff */
[----:B------:R-:W-:-:S00]  /*13000*/  NOP ;  /* 0x0000000000007918 */ /* 0x000fc00000000000 */
[----:B------:R-:W-:-:S00]  /*13010*/  NOP ;  /* 0x0000000000007918 */ /* 0x000fc00000000000 */
[----:B------:R-:W-:-:S00]  /*13020*/  NOP ;  /* 0x0000000000007918 */ /* 0x000fc00000000000 */
[----:B------:R-:W-:-:S00]  /*13030*/  NOP ;  /* 0x0000000000007918 */ /* 0x000fc00000000000 */
[----:B------:R-:W-:-:S00]  /*13040*/  NOP ;  /* 0x0000000000007918 */ /* 0x000fc00000000000 */
[----:B------:R-:W-:-:S00]  /*13050*/  NOP ;  /* 0x0000000000007918 */ /* 0x000fc00000000000 */
[----:B------:R-:W-:-:S00]  /*13060*/  NOP ;  /* 0x0000000000007918 */ /* 0x000fc00000000000 */
[----:B------:R-:W-:-:S00]  /*13070*/  NOP ;  /* 0x0000000000007918 */ /* 0x000fc00000000000 */
.L_x_3418:


//--------------------- .text._ZN7cutlass13device_kernelIN5flash11enable_sm90INS1_16FlashAttnFwdSm90INS1_25CollectiveMainloopFwdSm90ILi2EN4cute5tupleIJNS5_1CILi1EEES8_S8_EEENS6_IJNS7_ILi128EEENS7_ILi160EEENS7_ILi192EEEEEELi192ENS_12float_e4m3_tEfNS_4arch4Sm90ELb0ELb0ELb0ELb1ELb1ELb0ELb0ELb1ELb1ELb1ELb1ELb0EEENS1_21CollectiveEpilogueFwdINS6_IJSA_SC_SB_EEES9_NS_10bfloat16_tESG_Li256ELb1ELb1ELb1ELb1EEENS1_36VarlenDynamicPersistentTileSchedulerILi128ELi160ELi256ELi128ELb1ELb1ELb1ELb0ELb1ELb1EEEEEEEEEvNT_6ParamsE --------------------------
	.section	.text._ZN7cutlass13device_kernelIN5flash11enable_sm90INS1_16FlashAttnFwdSm90INS1_25CollectiveMainloopFwdSm90ILi2EN4cute5tupleIJNS5_1CILi1EEES8_S8_EEENS6_IJNS7_ILi128EEENS7_ILi160EEENS7_ILi192EEEEEELi192ENS_12float_e4m3_tEfNS_4arch4Sm90ELb0ELb0ELb0ELb1ELb1ELb0ELb0ELb1ELb1ELb1ELb1ELb0EEENS1_21CollectiveEpilogueFwdINS6_IJSA_SC_SB_EEES9_NS_10bfloat16_tESG_Li256ELb1ELb1ELb1ELb1EEENS1_36VarlenDynamicPersistentTileSchedulerILi128ELi160ELi256ELi128ELb1ELb1ELb1ELb0ELb1ELb1EEEEEEEEEvNT_6ParamsE,"ax",@progbits
	.align	128
.text._ZN7cutlass13device_kernelIN5flash11enable_sm90INS1_16FlashAttnFwdSm90INS1_25CollectiveMainloopFwdSm90ILi2EN4cute5tupleIJNS5_1CILi1EEES8_S8_EEENS6_IJNS7_ILi128EEENS7_ILi160EEENS7_ILi192EEEEEELi192ENS_12float_e4m3_tEfNS_4arch4Sm90ELb0ELb0ELb0ELb1ELb1ELb0ELb0ELb1ELb1ELb1ELb1ELb0EEENS1_21CollectiveEpilogueFwdINS6_IJSA_SC_SB_EEES9_NS_10bfloat16_tESG_Li256ELb1ELb1ELb1ELb1EEENS1_36VarlenDynamicPersistentTileSchedulerILi128ELi160ELi256ELi128ELb1ELb1ELb1ELb0ELb1ELb1EEEEEEEEEvNT_6ParamsE:
        .type           _ZN7cutlass13device_kernelIN5flash11enable_sm90INS1_16FlashAttnFwdSm90INS1_25CollectiveMainloopFwdSm90ILi2EN4cute5tupleIJNS5_1CILi1EEES8_S8_EEENS6_IJNS7_ILi128EEENS7_ILi160EEENS7_ILi192EEEEEELi192ENS_12float_e4m3_tEfNS_4arch4Sm90ELb0ELb0ELb0ELb1ELb1ELb0ELb0ELb1ELb1ELb1ELb1ELb0EEENS1_21CollectiveEpilogueFwdINS6_IJSA_SC_SB_EEES9_NS_10bfloat16_tESG_Li256ELb1ELb1ELb1ELb1EEENS1_36VarlenDynamicPersistentTileSchedulerILi128ELi160ELi256ELi128ELb1ELb1ELb1ELb0ELb1ELb1EEEEEEEEEvNT_6ParamsE,@function
        .size           _ZN7cutlass13device_kernelIN5flash11enable_sm90INS1_16FlashAttnFwdSm90INS1_25CollectiveMainloopFwdSm90ILi2EN4cute5tupleIJNS5_1CILi1EEES8_S8_EEENS6_IJNS7_ILi128EEENS7_ILi160EEENS7_ILi192EEEEEELi192ENS_12float_e4m3_tEfNS_4arch4Sm90ELb0ELb0ELb0ELb1ELb1ELb0ELb0ELb1ELb1ELb1ELb1ELb0EEENS1_21CollectiveEpilogueFwdINS6_IJSA_SC_SB_EEES9_NS_10bfloat16_tESG_Li256ELb1ELb1ELb1ELb1EEENS1_36VarlenDynamicPersistentTileSchedulerILi128ELi160ELi256ELi128ELb1ELb1ELb1ELb0ELb1ELb1EEEEEEEEEvNT_6ParamsE,(.L_x_3419 - _ZN7cutlass13device_kernelIN5flash11enable_sm90INS1_16FlashAttnFwdSm90INS1_25CollectiveMainloopFwdSm90ILi2EN4cute5tupleIJNS5_1CILi1EEES8_S8_EEENS6_IJNS7_ILi128EEENS7_ILi160EEENS7_ILi192EEEEEELi192ENS_12float_e4m3_tEfNS_4arch4Sm90ELb0ELb0ELb0ELb1ELb1ELb0ELb0ELb1ELb1ELb1ELb1ELb0EEENS1_21CollectiveEpilogueFwdINS6_IJSA_SC_SB_EEES9_NS_10bfloat16_tESG_Li256ELb1ELb1ELb1ELb1EEENS1_36VarlenDynamicPersistentTileSchedulerILi128ELi160ELi256ELi128ELb1ELb1ELb1ELb0ELb1ELb1EEEEEEEEEvNT_6ParamsE)
        .other          _ZN7cutlass13device_kernelIN5flash11enable_sm90INS1_16FlashAttnFwdSm90INS1_25CollectiveMainloopFwdSm90ILi2EN4cute5tupleIJNS5_1CILi1EEES8_S8_EEENS6_IJNS7_ILi128EEENS7_ILi160EEENS7_ILi192EEEEEELi192ENS_12float_e4m3_tEfNS_4arch4Sm90ELb0ELb0ELb0ELb1ELb1ELb0ELb0ELb1ELb1ELb1ELb1ELb0EEENS1_21CollectiveEpilogueFwdINS6_IJSA_SC_SB_EEES9_NS_10bfloat16_tESG_Li256ELb1ELb1ELb1ELb1EEENS1_36VarlenDynamicPersistentTileSchedulerILi128ELi160ELi256ELi128ELb1ELb1ELb1ELb0ELb1ELb1EEEEEEEEEvNT_6ParamsE,@"STO_CUDA_ENTRY STV_DEFAULT"
_ZN7cutlass13device_kernelIN5flash11enable_sm90INS1_16FlashAttnFwdSm90INS1_25CollectiveMainloopFwdSm90ILi2EN4cute5tupleIJNS5_1CILi1EEES8_S8_EEENS6_IJNS7_ILi128EEENS7_ILi160EEENS7_ILi192EEEEEELi192ENS_12float_e4m3_tEfNS_4arch4Sm90ELb0ELb0ELb0ELb1ELb1ELb0ELb0ELb1ELb1ELb1ELb1ELb0EEENS1_21CollectiveEpilogueFwdINS6_IJSA_SC_SB_EEES9_NS_10bfloat16_tESG_Li256ELb1ELb1ELb1ELb1EEENS1_36VarlenDynamicPersistentTileSchedulerILi128ELi160ELi256ELi128ELb1ELb1ELb1ELb0ELb1ELb1EEEEEEEEEvNT_6ParamsE:
        /* <DEDUP_REMOVED lines=45> */
.L_x_174:
        /* <DEDUP_REMOVED lines=22> */
.L_x_175:
        /* <DEDUP_REMOVED lines=18> */
.L_x_176:
        /* <DEDUP_REMOVED lines=22> */
.L_x_177:
[----:B------:R-:W5:Y:S01]  /*06b0*/  SHFL.IDX PT, R3, R0, RZ, 0x1f ;  /* 0x00001fff00037589 */ /* 0x000f6200000e0000 */
[----:B------:R-:W-:Y:S01]  /*06c0*/  R2UR UR9, R4 ;  /* 0x00000000040972ca */ /* 0x000fe200000e0000 */
[----:B------:R-:W-:Y:S01]  /*06d0*/  NOP ;  /* 0x0000000000007918 */ /* 0x000fe20000000000 */
[----:B------:R-:W0:Y:S01]  /*06e0*/  S2R R2, SR_CgaCtaId ;  /* 0x0000000000027919 */ /* 0x000e220000008800 */
[----:B-----5:R-:W-:-:S13]  /*06f0*/  ISETP.NE.AND P0, PT, R3, RZ, PT ;  /* 0x000000ff0300720c */ /* 0x020fda0003f05270 */
[----:B0-----:R-:W-:Y:S05]  /*0700*/  @P0 BRA `(.L_x_178) ;  /* 0x0000000000480947 */ /* 0x001fea0003800000 */
[----:B-1----:R-:W0:Y:S01]  /*0710*/  S2UR UR5, SR_CgaCtaId ;  /* 0x00000000000579c3 */ /* 0x002e220000008800 */
[----:B------:R-:W-:Y:S01]  /*0720*/  UMOV UR4, 0x400 ;  /* 0x0000040000047882 */ /* 0x000fe20000000000 */
[----:B------:R-:W-:Y:S01]  /*0730*/  UMOV UR6, 0x1 ;  /* 0x0000000100067882 */ /* 0x000fe20000000000 */
[----:B------:R-:W-:Y:S01]  /*0740*/  UMOV UR7, 0x2 ;  /* 0x0000000200077882 */ /* 0x000fe20000000000 */
[----:B------:R-:W-:Y:S01]  /*0750*/  ELECT P0, URZ, PT ;  /* 0x00000000003f782f */ /* 0x000fe20003800000 */
[----:B0-----:R-:W-:Y:S02]  /*0760*/  ULEA UR8, UR5, UR4, 0x18 ;  /* 0x0000000405087291 */ /* 0x001fe4000f8ec03f */
[----:B------:R-:W-:-:S04]  /*0770*/  UIADD3 UR4, -UR6, 0x100000, URZ ;  /* 0x0010000006047890 */ /* 0x000fc8000fffe13f */
[----:B------:R-:W-:Y:S02]  /*0780*/  USHF.L.U32 UR5, UR4, 0xb, URZ ;  /* 0x0000000b04057899 */ /* 0x000fe4000800063f */
[----:B------:R-:W-:Y:S02]  /*0790*/  USHF.L.U32 UR4, UR4, 0x1, URZ ;  /* 0x0000000104047899 */ /* 0x000fe4000800063f */
[----:B------:R-:W-:-:S04]  /*07a0*/  UIADD3 UR6, -UR7, 0x100000, URZ ;  /* 0x0010000007067890 */ /* 0x000fc8000fffe13f */
[----:B------:R-:W-:Y:S02]  /*07b0*/  USHF.L.U32 UR7, UR6, 0xb, URZ ;  /* 0x0000000b06077899 */ /* 0x000fe4000800063f */
[----:B------:R-:W-:Y:S01]  /*07c0*/  USHF.L.U32 UR6, UR6, 0x1, URZ ;  /* 0x0000000106067899 */ /* 0x000fe2000800063f */
[----:B------:R-:W0:Y:S03]  /*07d0*/  FENCE.VIEW.ASYNC.S ;  /* 0x00000000000073c6 */ /* 0x000e260000000000 */
[----:B0-----:R0:W1:Y:S08]  /*07e0*/  SYNCS.EXCH.64 URZ, [UR8+0x334b0], UR4 ;  /* 0x0334b004083f75b2 */ /* 0x0010700008000100 */
[----:B------:R0:W0:Y:S01]  /*07f0*/  SYNCS.EXCH.64 URZ, [UR8+0x334c0], UR6 ;  /* 0x0334c006083f75b2 */ /* 0x0000220008000100 */
[----:B------:R0:W0:Y:S01]  /*0800*/  SYNCS.EXCH.64 URZ, [UR8+0x334b8], UR4 ;  /* 0x0334b804083f75b2 */ /* 0x0000220008000100 */
[----:B------:R0:W0:Y:S01]  /*0810*/  SYNCS.EXCH.64 URZ, [UR8+0x334c8], UR6 ;  /* 0x0334c806083f75b2 */ /* 0x0000220008000100 */
[----:B------:R-:W-:Y:S01]  /*0820*/  NOP ;  /* 0x0000000000007918 */ /* 0x000fe20000000000 */
.L_x_178:
[----:B------:R-:W-:Y:S01]  /*0830*/  UISETP.NE.AND UP0, UPT, UR9, URZ, UPT ;  /* 0x0000003f0900728c */ /* 0x000fe2000bf05270 */
[----:B------:R-:W-:Y:S01]  /*0840*/  NOP ;  /* 0x0000000000007918 */ /* 0x000fe20000000000 */
[----:B------:R-:W-:Y:S01]  /*0850*/  UMOV UR43, 0x1 ;  /* 0x00000001002b7882 */ /* 0x000fe20000000000 */
[----:B------:R-:W-:Y:S01]  /*0860*/  ULDC.64 UR52, c[0x0][0x208] ;  /* 0x0000820000347ab9 */ /* 0x000fe20000000a00 */
[----:B------:R-:W-:Y:S01]  /*0870*/  USEL UR43, UR43, 0x2, !UP0 ;  /* 0x000000022b2b7887 */ /* 0x000fe2000c000000 */
[----:B01234-:R-:W-:Y:S01]  /*0880*/  BAR.SYNC.DEFER_BLOCKING 0x0 ;  /* 0x0000000000007b1d */ /* 0x01ffe20000010000 */
[----:B------:R-:W-:-:S13]  /*0890*/  PLOP3.LUT P0, PT, PT, PT, UP0, 0x80, 0x0 ;  /* 0x000000000000781c */ /* 0x000fda0003f0f008 */
[----:B------:R-:W-:Y:S05]  /*08a0*/  @!P0 BRA `(.L_x_179) ;  /* 0x000000d800688947 */ /* 0x000fea0003800000 */
.L_x_180:
[----:B------:R-:W-:-:S08]  /*08b0*/  NOP ;  /* 0x0000000000007918 */ /* 0x000fd00000000000 */
[----:B------:R-:W0:Y:S02]  /*08c0*/  USETMAXREG.TRY_ALLOC.CTAPOOL UP0, 0xe8 ;  /* 0x000000e8000079c8 */ /* 0x000e240008000600 */
[----:B0-----:R-:W-:-:S13]  /*08d0*/  PLOP3.LUT P0, PT, PT, PT, UP0, 0x80, 0x0 ;  /* 0x000000000000781c */ /* 0x001fda0003f0f008 */
[----:B------:R-:W-:Y:S05]  /*08e0*/  @!P0 BRA `(.L_x_180) ;  /* 0xfffffffc00f08947 */ /* 0x000fea000383ffff */
[----:B------:R-:W0:Y:S01]  /*08f0*/  S2R R2, SR_TID.X ;  /* 0x0000000000027919 */ /* 0x000e220000002100 */
[----:B------:R-:W1:Y:S01]  /*0900*/  S2UR UR5, SR_CgaCtaId ;  /* 0x00000000000579c3 */ /* 0x000e620000008800 */
[----:B------:R-:W-:-:S07]  /*0910*/  UMOV UR4, 0x400 ;  /* 0x0000040000047882 */ /* 0x000fce0000000000 */
[----:B------:R-:W-:Y:S06]  /*0920*/  BAR.ARV 0x8, 0x180 ;  /* 0x0206000000007b1d */ /* 0x000fec0000002000 */
[----:B-1----:R-:W-:Y:S01]  /*0930*/  ULEA UR4, UR5, UR4, 0x18 ;  /* 0x0000000405047291 */ /* 0x002fe2000f8ec03f */
[----:B0-----:R-:W-:-:S04]  /*0940*/  LOP3.LUT R0, R2, 0xffffff80, RZ, 0xc0, !PT ;  /* 0xffffff8002007812 */ /* 0x001fc800078ec0ff */
[----:B------:R-:W-:-:S13]  /*0950*/  ISETP.NE.AND P0, PT, R0, 0x80, PT ;  /* 0x000000800000780c */ /* 0x000fda0003f05270 */
[----:B------:R-:W-:Y:S08]  /*0960*/  @!P0 BAR.ARV 0x9, 0x100 ;  /* 0x0244000000008b1d */ /* 0x000ff00000002000 */
[----:B------:R-:W-:Y:S06]  /*0970*/  BAR.SYNC.DEFER_BLOCKING 0x5, 0x180 ;  /* 0x0146000000007b1d */ /* 0x000fec0000010000 */
[----:B------:R-:W0:Y:S01]  /*0980*/  LDS.128 R4, [UR4+0x334d0] ;  /* 0x0334d004ff047984 */ /* 0x000e220008000c00 */
[----:B------:R-:W-:Y:S01]  /*0990*/  ULDC UR4, c[0x0][0xc3c] ;  /* 0x00030f0000047ab9 */ /* 0x000fe20000000800 */
[----:B------:R-:W-:Y:S06]  /*09a0*/  BAR.ARV 0x4, 0x180 ;  /* 0x0106000000007b1d */ /* 0x000fec0000002000 */
[----:B0-----:R-:W-:-:S13]  /*09b0*/  ISETP.GE.AND P0, PT, R7, UR4, PT ;  /* 0x0000000407007c0c */ /* 0x001fda000bf06270 */
[----:B------:R-:W-:Y:S05]  /*09c0*/  @P0 EXIT ;  /* 0x000000000000094d */ /* 0x000fea0003800000 */
[----:B------:R-:W-:Y:S01]  /*09d0*/  VIADD R12, R2, 0xffffff80 ;  /* 0xffffff80020c7836 */ /* 0x000fe20000000000 */
[----:B------:R-:W-:Y:S01]  /*09e0*/  R2UR UR7, R7 ;  /* 0x00000000070772ca */ /* 0x000fe200000e0000 */
[----:B------:R-:W-:Y:S01]  /*09f0*/  ULOP3.LUT UR49, UR43, 0x1, URZ, 0xfc, !UPT ;  /* 0x000000012b317892 */ /* 0x000fe2000f8efc3f */
[----:B------:R-:W-:Y:S01]  /*0a00*/  R2UR UR5, R6 ;  /* 0x00000000060572ca */ /* 0x000fe200000e0000 */
[----:B------:R-:W-:Y:S01]  /*0a10*/  UMOV UR48, URZ ;  /* 0x0000003f00307c82 */ /* 0x000fe20008000000 */
[----:B------:R-:W-:Y:S01]  /*0a20*/  SHF.R.S32.HI R0, RZ, 0x1f, R12 ;  /* 0x0000001fff007819 */ /* 0x000fe2000001140c */
[----:B------:R-:W-:Y:S01]  /*0a30*/  UMOV UR47, URZ ;  /* 0x0000003f002f7c82 */ /* 0x000fe20008000000 */
[----:B------:R-:W-:Y:S01]  /*0a40*/  R2UR UR6, R5 ;  /* 0x00000000050672ca */ /* 0x000fe200000e0000 */
[----:B------:R-:W-:Y:S01]  /*0a50*/  UMOV UR46, URZ ;  /* 0x0000003f002e7c82 */ /* 0x000fe20008000000 */
[CC--:B------:R-:W-:Y:S02]  /*0a60*/  LEA.HI R2, R0.reuse, R12.reuse, RZ, 0x7 ;  /* 0x0000000c00027211 */ /* 0x0c0fe400078f38ff */
[----:B------:R-:W-:-:S02]  /*0a70*/  LEA.HI R3, R0, R12, RZ, 0x4 ;  /* 0x0000000c00037211 */ /* 0x000fc400078f20ff */
[----:B------:R-:W-:Y:S02]  /*0a80*/  LOP3.LUT R227, R2, 0xffffff80, RZ, 0xc0, !PT ;  /* 0xffffff8002e37812 */ /* 0x000fe400078ec0ff */
[----:B------:R-:W-:Y:S02]  /*0a90*/  LEA.HI R4, R0, R12, RZ, 0x5 ;  /* 0x0000000c00047211 */ /* 0x000fe400078f28ff */
[----:B------:R-:W-:Y:S01]  /*0aa0*/  SHF.R.S32.HI R6, RZ, 0x4, R3 ;  /* 0x00000004ff067819 */ /* 0x000fe20000011403 */
[----:B------:R-:W-:Y:S01]  /*0ab0*/  IMAD.IADD R227, R12, 0x1, -R227 ;  /* 0x000000010ce37824 */ /* 0x000fe200078e0ae3 */
[----:B------:R-:W-:Y:S01]  /*0ac0*/  SHF.R.S32.HI R13, RZ, 0x7, R2 ;  /* 0x00000007ff0d7819 */ /* 0x000fe20000011402 */
[----:B------:R-:W-:Y:S01]  /*0ad0*/  IMAD.SHL.U32 R5, R4, 0x20, RZ ;  /* 0x0000002004057824 */ /* 0x000fe200078e00ff */
[----:B------:R-:W-:Y:S02]  /*0ae0*/  LOP3.LUT R4, R3, 0x3fffff0, RZ, 0xc0, !PT ;  /* 0x03fffff003047812 */ /* 0x000fe400078ec0ff */
[----:B------:R-:W-:-:S02]  /*0af0*/  SHF.R.S32.HI R8, RZ, 0x1f, R227 ;  /* 0x0000001fff087819 */ /* 0x000fc400000114e3 */
[----:B------:R-:W-:Y:S01]  /*0b00*/  LEA.HI R3, R3, R6, RZ, 0x1 ;  /* 0x0000000603037211 */ /* 0x000fe200078f08ff */
[----:B------:R-:W-:Y:S01]  /*0b10*/  IMAD.IADD R4, R12, 0x1, -R4 ;  /* 0x000000010c047824 */ /* 0x000fe200078e0a04 */
[----:B------:R-:W-:Y:S02]  /*0b20*/  LEA.HI R7, R8, R227, RZ, 0x2 ;  /* 0x000000e308077211 */ /* 0x000fe400078f10ff */
[----:B------:R-:W-:Y:S02]  /*0b30*/  LOP3.LUT R5, R5, 0xfffffc00, RZ, 0xc0, !PT ;  /* 0xfffffc0005057812 */ /* 0x000fe400078ec0ff */
[--C-:B------:R-:W-:Y:S02]  /*0b40*/  SHF.R.S32.HI R9, RZ, 0x2, R7.reuse ;  /* 0x00000002ff097819 */ /* 0x100fe40000011407 */
[----:B------:R-:W-:Y:S01]  /*0b50*/  SHF.R.S32.HI R10, RZ, 0x1f, R7 ;  /* 0x0000001fff0a7819 */ /* 0x000fe20000011407 */
[----:B------:R-:W-:Y:S01]  /*0b60*/  IMAD R4, R4, 0x40, R5 ;  /* 0x0000004004047824 */ /* 0x000fe200078e0205 */
[----:B------:R-:W-:-:S02]  /*0b70*/  LOP3.LUT R3, R3, 0x1ffffffe, RZ, 0xc0, !PT ;  /* 0x1ffffffe03037812 */ /* 0x000fc400078ec0ff */
[----:B------:R-:W-:Y:S02]  /*0b80*/  LEA.HI R10, R10, R9, RZ, 0x3 ;  /* 0x000000090a0a7211 */ /* 0x000fe400078f18ff */
[----:B------:R-:W-:Y:S01]  /*0b90*/  LEA.HI R11, R0, R12, RZ, 0x2 ;  /* 0x0000000c000b7211 */ /* 0x000fe200078f10ff */
[----:B------:R-:W-:Y:S01]  /*0ba0*/  IMAD.IADD R3, R6, 0x1, -R3 ;  /* 0x0000000106037824 */ /* 0x000fe200078e0a03 */
[----:B------:R-:W-:Y:S02]  /*0bb0*/  LOP3.LUT R10, R10, 0xfffffff8, RZ, 0xc0, !PT ;  /* 0xfffffff80a0a7812 */ /* 0x000fe400078ec0ff */
[----:B------:R-:W-:Y:S01]  /*0bc0*/  LEA.HI R8, R8, R227, RZ, 0x5 ;  /* 0x000000e308087211 */ /* 0x000fe200078f28ff */
[----:B------:R-:W-:Y:S01]  /*0bd0*/  IMAD R3, R3, 0x8, R4 ;  /* 0x0000000803037824 */ /* 0x000fe200078e0204 */
[----:B------:R-:W-:Y:S01]  /*0be0*/  LEA.HI R2, R2, R13, RZ, 0x1 ;  /* 0x0000000d02027211 */ /* 0x000fe200078f08ff */
[----:B------:R-:W-:Y:S01]  /*0bf0*/  IMAD.IADD R9, R9, 0x1, -R10 ;  /* 0x0000000109097824 */ /* 0x000fe200078e0a0a */
[----:B------:R-:W-:-:S02]  /*0c00*/  LOP3.LUT R11, R11, 0xfffffffc, RZ, 0xc0, !PT ;  /* 0xfffffffc0b0b7812 */ /* 0x000fc400078ec0ff */
[----:B------:R-:W-:Y:S01]  /*0c10*/  SHF.R.S32.HI R8, RZ, 0x5, R8 ;  /* 0x00000005ff087819 */ /* 0x000fe20000011408 */
[----:B------:R0:W-:Y:S01]  /*0c20*/  STL [R1+0x28], R3 ;  /* 0x0000280301007387 */ /* 0x0001e20000100800 */
[----:B------:R-:W-:Y:S01]  /*0c30*/  LOP3.LUT R2, R2, 0x3fffffe, RZ, 0xc0, !PT ;  /* 0x03fffffe02027812 */ /* 0x000fe200078ec0ff */
[----:B------:R-:W-:Y:S01]  /*0c40*/  IMAD.IADD R11, R12, 0x1, -R11 ;  /* 0x000000010c0b7824 */ /* 0x000fe200078e0a0b */
[----:B------:R-:W-:Y:S01]  /*0c50*/  LOP3.LUT R6, R7, 0x7ffffffc, RZ, 0xc0, !PT ;  /* 0x7ffffffc07067812 */ /* 0x000fe200078ec0ff */
[----:B------:R-:W-:Y:S01]  /*0c60*/  IMAD R9, R8, 0x10, R9 ;  /* 0x0000001008097824 */ /* 0x000fe200078e0209 */
[----:B------:R-:W-:Y:S01]  /*0c70*/  LEA.HI R0, R0, R12, RZ, 0x3 ;  /* 0x0000000c00007211 */ /* 0x000fe200078f18ff */
[----:B------:R-:W-:Y:S01]  /*0c80*/  IMAD.IADD R2, R13, 0x1, -R2 ;  /* 0x000000010d027824 */ /* 0x000fe200078e0a02 */
[----:B------:R-:W-:Y:S01]  /*0c90*/  LEA.HI R5, R11, R11, RZ, 0x1 ;  /* 0x0000000b0b057211 */ /* 0x000fe200078f08ff */
[----:B------:R-:W-:Y:S01]  /*0ca0*/  IMAD.IADD R6, R227, 0x1, -R6 ;  /* 0x00000001e3067824 */ /* 0x000fe200078e0a06 */
[----:B------:R-:W-:Y:S01]  /*0cb0*/  LOP3.LUT R16, R0, 0xfffffff8, RZ, 0xc0, !PT ;  /* 0xfffffff800107812 */ /* 0x000fe200078ec0ff */
[----:B0-----:R-:W-:Y:S01]  /*0cc0*/  IMAD R3, R2, 0x40, R9 ;  /* 0x0000004002037824 */ /* 0x001fe200078e0209 */
[----:B------:R-:W-:Y:S01]  /*0cd0*/  LOP3.LUT R4, R5, 0x1ffffffe, RZ, 0xc0, !PT ;  /* 0x1ffffffe05047812 */ /* 0x000fe200078ec0ff */
[----:B------:R-:W-:Y:S01]  /*0ce0*/  IMAD.SHL.U32 R2, R6, 0x2, RZ ;  /* 0x0000000206027824 */ /* 0x000fe200078e00ff */
[----:B------:R-:W-:Y:S01]  /*0cf0*/  SHF.R.S32.HI R226, RZ, 0x3, R0 ;  /* 0x00000003ffe27819 */ /* 0x000fe20000011400 */
[----:B------:R-:W-:Y:S01]  /*0d00*/  IMAD.IADD R16, R12, 0x1, -R16 ;  /* 0x000000010c107824 */ /* 0x000fe200078e0a10 */
[----:B------:R0:W-:Y:S01]  /*0d10*/  STL [R1+0x20], R3 ;  /* 0x0000200301007387 */ /* 0x0001e20000100800 */
[----:B------:R-:W-:-:S02]  /*0d20*/  VIADD R224, R2, 0x10 ;  /* 0x0000001002e07836 */ /* 0x000fc40000000000 */
[C---:B------:R-:W-:Y:S02]  /*0d30*/  VIADD R221, R2.reuse, 0x90 ;  /* 0x0000009002dd7836 */ /* 0x040fe40000000000 */
[C---:B------:R-:W-:Y:S01]  /*0d40*/  VIADD R22, R2.reuse, 0xa8 ;  /* 0x000000a802167836 */ /* 0x040fe20000000000 */
[----:B------:R-:W-:Y:S01]  /*0d50*/  SHF.R.S32.HI R0, RZ, 0x1f, R224 ;  /* 0x0000001fff007819 */ /* 0x000fe200000114e0 */
[----:B------:R-:W-:Y:S01]  /*0d60*/  IMAD.IADD R4, R11, 0x1, -R4 ;  /* 0x000000010b047824 */ /* 0x000fe200078e0a04 */
[----:B------:R-:W-:Y:S01]  /*0d70*/  SHF.R.S32.HI R0, RZ, 0x1f, R221 ;  /* 0x0000001fff007819 */ /* 0x000fe200000114dd */
[----:B------:R-:W-:Y:S01]  /*0d80*/  VIADD R225, R2, 0x8 ;  /* 0x0000000802e17836 */ /* 0x000fe20000000000 */
[----:B------:R-:W-:Y:S01]  /*0d90*/  SHF.R.S32.HI R0, RZ, 0x1f, R22 ;  /* 0x0000001fff007819 */ /* 0x000fe20000011416 */
[----:B------:R-:W-:Y:S02]  /*0da0*/  IMAD R0, R4, 0x8, R3 ;  /* 0x0000000804007824 */ /* 0x000fe400078e0203 */
[C---:B------:R-:W-:Y:S01]  /*0db0*/  VIADD R223, R2.reuse, 0x80 ;  /* 0x0000008002df7836 */ /* 0x040fe20000000000 */
[----:B------:R-:W-:Y:S01]  /*0dc0*/  SHF.R.S32.HI R5, RZ, 0x1f, R225 ;  /* 0x0000001fff057819 */ /* 0x000fe200000114e1 */
[C---:B------:R-:W-:Y:S01]  /*0dd0*/  VIADD R222, R2.reuse, 0x88 ;  /* 0x0000008802de7836 */ /* 0x040fe20000000000 */
[----:B------:R0:W-:Y:S01]  /*0de0*/  STL [R1+0x24], R0 ;  /* 0x0000240001007387 */ /* 0x0001e20000100800 */
[C---:B------:R-:W-:Y:S01]  /*0df0*/  VIADD R220, R2.reuse, 0x98 ;  /* 0x0000009802dc7836 */ /* 0x040fe20000000000 */
[----:B------:R-:W-:Y:S01]  /*0e00*/  SHF.R.S32.HI R6, RZ, 0x1f, R223 ;  /* 0x0000001fff067819 */ /* 0x000fe200000114df */
[C---:B------:R-:W-:Y:S01]  /*0e10*/  VIADD R23, R2.reuse, 0xa0 ;  /* 0x000000a002177836 */ /* 0x040fe20000000000 */
[----:B------:R-:W-:Y:S01]  /*0e20*/  SHF.R.S32.HI R5, RZ, 0x1f, R222 ;  /* 0x0000001fff057819 */ /* 0x000fe200000114de */
[C---:B------:R-:W-:Y:S01]  /*0e30*/  VIADD R19, R2.reuse, 0xb0 ;  /* 0x000000b002137836 */ /* 0x040fe20000000000 */
[----:B------:R-:W-:Y:S01]  /*0e40*/  SHF.R.S32.HI R6, RZ, 0x1f, R220 ;  /* 0x0000001fff067819 */ /* 0x000fe200000114dc */
[C---:B------:R-:W-:Y:S01]  /*0e50*/  VIADD R18, R2.reuse, 0xb8 ;  /* 0x000000b802127836 */ /* 0x040fe20000000000 */
[----:B------:R-:W-:Y:S01]  /*0e60*/  SHF.R.S32.HI R5, RZ, 0x1f, R23 ;  /* 0x0000001fff057819 */ /* 0x000fe20000011417 */
[----:B------:R-:W-:Y:S01]  /*0e70*/  VIADD R17, R2, 0x18 ;  /* 0x0000001802117836 */ /* 0x000fe20000000000 */
[----:B------:R-:W-:-:S02]  /*0e80*/  SHF.R.S32.HI R229, RZ, 0x1f, R19 ;  /* 0x0000001fffe57819 */ /* 0x000fc40000011413 */
[----:B0-----:R-:W-:-:S07]  /*0e90*/  SHF.R.S32.HI R228, RZ, 0x1f, R18 ;  /* 0x0000001fffe47819 */ /* 0x001fce0000011412 */
.L_x_230:
[----:B------:R-:W-:Y:S01]  /*0ea0*/  ULDC.64 UR8, c[0x0][0xc88] ;  /* 0x0003220000087ab9 */ /* 0x000fe20000000a00 */
[----:B------:R-:W-:Y:S01]  /*0eb0*/  ULDC.64 UR14, c[0x0][0x998] ;  /* 0x00026600000e7ab9 */ /* 0x000fe20000000a00 */
[----:B------:R-:W-:Y:S01]  /*0ec0*/  UIMAD.WIDE UR8, UR7, 0x4, UR8 ;  /* 0x00000004070878a5 */ /* 0x000fe2000f8e0208 */
[----:B------:R-:W-:Y:S01]  /*0ed0*/  ISETP.NE.U32.AND P1, PT, RZ, UR14, PT ;  /* 0x0000000eff007c0c */ /* 0x000fe2000bf25070 */
[----:B------:R-:W-:Y:S01]  /*0ee0*/  ULDC.64 UR12, c[0x0][0x990] ;  /* 0x00026400000c7ab9 */ /* 0x000fe20000000a00 */
[----:B------:R-:W-:Y:S01]  /*0ef0*/  ULDC.64 UR10, c[0x0][0xa20] ;  /* 0x00028800000a7ab9 */ /* 0x000fe20000000a00 */
[----:B------:R-:W-:Y:S02]  /*0f00*/  ULOP3.LUT UR38, UR5, 0xffff, URZ, 0xc0, !UPT ;  /* 0x0000ffff05267892 */ /* 0x000fe4000f8ec03f */
[----:B012-4-:R-:W-:Y:S01]  /*0f10*/  IMAD.U32 R4, RZ, RZ, UR8 ;  /* 0x00000008ff047e24 */ /* 0x017fe2000f8e00ff */
[----:B------:R-:W-:Y:S01]  /*0f20*/  ULDC UR4, c[0x0][0x424] ;  /* 0x0001090000047ab9 */ /* 0x000fe20000000800 */
[----:B------:R-:W-:Y:S01]  /*0f30*/  IMAD.U32 R5, RZ, RZ, UR9 ;  /* 0x00000009ff057e24 */ /* 0x000fe2000f8e00ff */
[----:B------:R-:W-:Y:S01]  /*0f40*/  ISETP.NE.U32.AND P0, PT, RZ, UR12, PT ;  /* 0x0000000cff007c0c */ /* 0x000fe2000bf05070 */
[----:B------:R-:W-:Y:S01]  /*0f50*/  ULDC.64 UR8, c[0x0][0xa28] ;  /* 0x00028a0000087ab9 */ /* 0x000fe20000000a00 */
[----:B------:R-:W-:-:S02]  /*0f60*/  ULDC UR7, c[0x0][0x2f0] ;  /* 0x0000bc0000077ab9 */ /* 0x000fc40000000800 */
[----:B------:R-:W2:Y:S01]  /*0f70*/  LDG.E R4, desc[UR52][R4.64] ;  /* 0x0000003404047981 */ /* 0x000ea2000c1e1900 */
[----:B------:R-:W-:Y:S01]  /*0f80*/  ISETP.NE.AND.EX P1, PT, RZ, UR15, PT, P1 ;  /* 0x0000000fff007c0c */ /* 0x000fe2000bf25310 */
[----:B------:R-:W-:Y:S01]  /*0f90*/  UISETP.NE.U32.AND UP0, UPT, UR8, URZ, UPT ;  /* 0x0000003f0800728c */ /* 0x000fe2000bf05070 */
[----:B------:R-:W-:Y:S01]  /*0fa0*/  ISETP.NE.AND.EX P0, PT, RZ, UR13, PT, P0 ;  /* 0x0000000dff007c0c */ /* 0x000fe2000bf05300 */
[----:B------:R-:W-:Y:S02]  /*0fb0*/  UISETP.NE.U32.AND UP1, UPT, UR10, URZ, UPT ;  /* 0x0000003f0a00728c */ /* 0x000fe4000bf25070 */
[----:B------:R-:W-:Y:S02]  /*0fc0*/  UISETP.NE.AND.EX UP0, UPT, UR9, URZ, UPT, UP0 ;  /* 0x0000003f0900728c */ /* 0x000fe4000bf05300 */
[----:B------:R-:W-:-:S04]  /*0fd0*/  UISETP.NE.AND.EX UP1, UPT, UR11, URZ, UPT, UP1 ;  /* 0x0000003f0b00728c */ /* 0x000fc8000bf25310 */
[----:B------:R-:W-:Y:S02]  /*0fe0*/  PLOP3.LUT P4, PT, PT, PT, UP0, 0x80, 0x0 ;  /* 0x000000000000781c */ /* 0x000fe40003f8f008 */
[----:B------:R-:W0:Y:S01]  /*0ff0*/  @P1 LDC.64 R8, c[0x0][0x9b8] ;  /* 0x00026e00ff081b82 */ /* 0x000e220000000a00 */
[----:B------:R-:W-:-:S07]  /*1000*/  PLOP3.LUT P5, PT, PT, PT, UP1, 0x80, 0x0 ;  /* 0x000000000000781c */ /* 0x000fce0003faf018 */
[----:B------:R-:W1:Y:S08]  /*1010*/  @P0 LDC.64 R6, c[0x0][0x9a8] ;  /* 0x00026a00ff060b82 */ /* 0x000e700000000a00 */
[----:B---3--:R-:W3:Y:S08]  /*1020*/  @P0 LDC.64 R10, c[0x0][0x9b0] ;  /* 0x00026c00ff0a0b82 */ /* 0x008ef00000000a00 */
[----:B------:R-:W4:Y:S01]  /*1030*/  @P1 LDC.64 R20, c[0x0][0x9c0] ;  /* 0x00027000ff141b82 */ /* 0x000f220000000a00 */
[----:B--2---:R-:W-:-:S13]  /*1040*/  R2UR UR36, R4 ;  /* 0x00000000042472ca */ /* 0x004fda00000e0000 */
[----:B------:R-:W-:Y:S02]  /*1050*/  USHF.R.S32.HI UR37, URZ, 0x1f, UR36 ;  /* 0x0000001f3f257899 */ /* 0x000fe40008011424 */
[----:B------:R-:W-:-:S04]  /*1060*/  @UP0 ULEA UR8, UP2, UR36, UR8, 0x2 ;  /* 0x0000000824080291 */ /* 0x000fc8000f84103f */
[----:B0-----:R-:W-:Y:S01]  /*1070*/  @P1 IMAD R4, R8, UR37, RZ ;  /* 0x0000002508041c24 */ /* 0x001fe2000f8e02ff */
[----:B------:R-:W-:Y:S02]  /*1080*/  @UP0 ULEA.HI.X UR9, UR36, UR9, UR37, 0x2, UP2 ;  /* 0x0000000924090291 */ /* 0x000fe400090f1425 */
[C---:B-1---5:R-:W-:Y:S01]  /*1090*/  @P0 IMAD R0, R6.reuse, UR37, RZ ;  /* 0x0000002506000c24 */ /* 0x062fe2000f8e02ff */
[----:B------:R-:W-:Y:S02]  /*10a0*/  @UP1 ULEA UR10, UP0, UR36, UR10, 0x2 ;  /* 0x0000000a240a1291 */ /* 0x000fe4000f80103f */
[----:B------:R-:W-:Y:S02]  /*10b0*/  @P1 IMAD R9, R9, UR36, R4 ;  /* 0x0000002409091c24 */ /* 0x000fe4000f8e0204 */
[----:B------:R-:W-:Y:S01]  /*10c0*/  @P0 IMAD R3, R7, UR36, R0 ;  /* 0x0000002407030c24 */ /* 0x000fe2000f8e0200 */
[----:B------:R-:W-:Y:S02]  /*10d0*/  @UP1 ULEA.HI.X UR11, UR36, UR11, UR37, 0x2, UP0 ;  /* 0x0000000b240b1291 */ /* 0x000fe400080f1425 */
[----:B------:R-:W-:-:S04]  /*10e0*/  @P0 IMAD.WIDE.U32 R4, R6, UR36, RZ ;  /* 0x0000002406040c25 */ /* 0x000fc8000f8e00ff */
[----:B------:R-:W-:-:S04]  /*10f0*/  @P1 IMAD.WIDE.U32 R6, R8, UR36, RZ ;  /* 0x0000002408061c25 */ /* 0x000fc8000f8e00ff */
[----:B------:R-:W-:Y:S02]  /*1100*/  @P0 IMAD.IADD R5, R5, 0x1, R3 ;  /* 0x0000000105050824 */ /* 0x000fe400078e0203 */
[----:B------:R-:W-:Y:S02]  /*1110*/  @P1 IMAD.IADD R7, R7, 0x1, R9 ;  /* 0x0000000107071824 */ /* 0x000fe400078e0209 */
[----:B---3--:R-:W-:-:S04]  /*1120*/  @P0 IMAD.WIDE.U32 R4, R10, UR38, R4 ;  /* 0x000000260a040c25 */ /* 0x008fc8000f8e0004 */
[----:B----4-:R-:W-:Y:S01]  /*1130*/  @P1 IMAD.WIDE.U32 R8, R20, UR38, R6 ;  /* 0x0000002614081c25 */ /* 0x010fe2000f8e0006 */
[----:B------:R-:W-:-:S03]  /*1140*/  @P0 LEA R6, P2, R4, UR12, 0x2 ;  /* 0x0000000c04060c11 */ /* 0x000fc6000f8410ff */
[----:B------:R-:W-:Y:S02]  /*1150*/  IMAD.U32 R12, RZ, RZ, UR8 ;  /* 0x00000008ff0c7e24 */ /* 0x000fe4000f8e00ff */
[----:B------:R-:W-:Y:S02]  /*1160*/  IMAD.U32 R14, RZ, RZ, UR10 ;  /* 0x0000000aff0e7e24 */ /* 0x000fe4000f8e00ff */
[----:B------:R-:W-:Y:S02]  /*1170*/  IMAD.U32 R13, RZ, RZ, UR9 ;  /* 0x00000009ff0d7e24 */ /* 0x000fe4000f8e00ff */
[----:B------:R-:W-:Y:S02]  /*1180*/  IMAD.U32 R15, RZ, RZ, UR11 ;  /* 0x0000000bff0f7e24 */ /* 0x000fe4000f8e00ff */
[----:B------:R-:W-:Y:S01]  /*1190*/  @P0 IMAD R3, R11, UR38, R5 ;  /* 0x000000260b030c24 */ /* 0x000fe2000f8e0205 */
[----:B------:R-:W-:Y:S01]  /*11a0*/  @P1 LEA R10, P3, R8, UR14, 0x2 ;  /* 0x0000000e080a1c11 */ /* 0x000fe2000f8610ff */
[----:B------:R-:W-:Y:S01]  /*11b0*/  @P1 IMAD R5, R21, UR38, R9 ;  /* 0x0000002615051c24 */ /* 0x000fe2000f8e0209 */
[----:B------:R-:W2:Y:S01]  /*11c0*/  @P4 LDG.E R12, desc[UR52][R12.64] ;  /* 0x000000340c0c4981 */ /* 0x000ea2000c1e1900 */
[----:B------:R-:W-:Y:S01]  /*11d0*/  IMAD.MOV.U32 R0, RZ, RZ, 0x3f800000 ;  /* 0x3f800000ff007424 */ /* 0x000fe200078e00ff */
[----:B------:R-:W-:Y:S01]  /*11e0*/  @P0 LEA.HI.X R7, R4, UR13, R3, 0x2, P2 ;  /* 0x0000000d04070c11 */ /* 0x000fe200090f1403 */
[----:B------:R-:W-:Y:S01]  /*11f0*/  IMAD.MOV.U32 R3, RZ, RZ, 0x3f800000 ;  /* 0x3f800000ff037424 */ /* 0x000fe200078e00ff */
[----:B------:R-:W3:Y:S01]  /*1200*/  @P5 LDG.E R14, desc[UR52][R14.64] ;  /* 0x000000340e0e5981 */ /* 0x000ee2000c1e1900 */
[----:B------:R-:W-:Y:S01]  /*1210*/  @P1 LEA.HI.X R11, R8, UR15, R5, 0x2, P3 ;  /* 0x0000000f080b1c11 */ /* 0x000fe200098f1405 */
[----:B------:R-:W-:-:S03]  /*1220*/  ULDC.64 UR8, c[0x0][0x418] ;  /* 0x0001060000087ab9 */ /* 0x000fc60000000a00 */
[----:B------:R0:W5:Y:S04]  /*1230*/  @P0 LDG.E R3, desc[UR52][R6.64] ;  /* 0x0000003406030981 */ /* 0x000168000c1e1900 */
[----:B------:R0:W5:Y:S01]  /*1240*/  @P1 LDG.E R0, desc[UR52][R10.64] ;  /* 0x000000340a001981 */ /* 0x000162000c1e1900 */
[----:B------:R-:W-:Y:S01]  /*1250*/  UISETP.NE.U32.AND UP0, UPT, UR8, URZ, UPT ;  /* 0x0000003f0800728c */ /* 0x000fe2000bf05070 */
[----:B------:R-:W-:Y:S01]  /*1260*/  UMOV UR55, URZ ;  /* 0x0000003f00377c82 */ /* 0x000fe20008000000 */
[----:B------:R-:W-:Y:S02]  /*1270*/  ULOP3.LUT UR8, UR5, 0xff000000, URZ, 0xc0, !UPT ;  /* 0xff00000005087892 */ /* 0x000fe4000f8ec03f */
[----:B------:R-:W-:Y:S01]  /*1280*/  UISETP.NE.AND.EX UP0, UPT, UR9, URZ, UPT, UP0 ;  /* 0x0000003f0900728c */ /* 0x000fe2000bf05300 */
[----:B------:R-:W-:-:S03]  /*1290*/  UMOV UR42, UR6 ;  /* 0x00000006002a7c82 */ /* 0x000fc60008000000 */
[----:B------:R-:W-:-:S04]  /*12a0*/  USEL UR4, UR4, 0x1, UP0 ;  /* 0x0000000104047887 */ /* 0x000fc80008000000 */
[----:B------:R-:W-:Y:S01]  /*12b0*/  UIMAD UR4, UR4, UR7, URZ ;  /* 0x00000007040472a4 */ /* 0x000fe2000f8e023f */
[----:B--2---:R-:W-:-:S06]  /*12c0*/  @P4 R2UR UR55, R12 ;  /* 0x000000000c3742ca */ /* 0x004fcc00000e0000 */
[----:B---3--:R-:W-:Y:S01]  /*12d0*/  @P5 R2UR UR4, R14 ;  /* 0x000000000e0452ca */ /* 0x008fe200000e0000 */
[----:B0-----:R-:W-:-:S14]  /*12e0*/  @P5 BRA `(.L_x_181) ;  /* 0x0000000000345947 */ /* 0x001fdc0003800000 */
[----:B------:R-:W-:Y:S02]  /*12f0*/  ULDC.64 UR6, c[0x0][0xa08] ;  /* 0x0002820000067ab9 */ /* 0x000fe40000000a00 */
[----:B------:R-:W-:-:S04]  /*1300*/  ISETP.NE.U32.AND P0, PT, RZ, UR6, PT ;  /* 0x00000006ff007c0c */ /* 0x000fc8000bf05070 */
[----:B------:R-:W-:-:S13]  /*1310*/  ISETP.NE.AND.EX P0, PT, RZ, UR7, PT, P0 ;  /* 0x00000007ff007c0c */ /* 0x000fda000bf05300 */
[----:B------:R-:W-:Y:S05]  /*1320*/  @!P0 BRA `(.L_x_181) ;  /* 0x0000000000248947 */ /* 0x000fea0003800000 */
[----:B------:R-:W-:Y:S02]  /*1330*/  ULDC.64 UR6, c[0x0][0xa08] ;  /* 0x0002820000067ab9 */ /* 0x000fe40000000a00 */
[----:B------:R-:W-:-:S06]  /*1340*/  UIMAD.WIDE UR6, UR36, 0x4, UR6 ;  /* 0x00000004240678a5 */ /* 0x000fcc000f8e0206 */
[----:B------:R-:W-:Y:S02]  /*1350*/  IMAD.U32 R4, RZ, RZ, UR6 ;  /* 0x00000006ff047e24 */ /* 0x000fe4000f8e00ff */
[----:B------:R-:W-:-:S05]  /*1360*/  IMAD.U32 R5, RZ, RZ, UR7 ;  /* 0x00000007ff057e24 */ /* 0x000fca000f8e00ff */
[----:B------:R-:W2:Y:S04]  /*1370*/  LDG.E R7, desc[UR52][R4.64] ;  /* 0x0000003404077981 */ /* 0x000ea8000c1e1900 */
[----:B------:R-:W3:Y:S01]  /*1380*/  LDG.E R6, desc[UR52][R4.64+0x4] ;  /* 0x0000043404067981 */ /* 0x000ee2000c1e1900 */
[----:B--2---:R-:W-:Y:S02]  /*1390*/  R2UR UR4, R7 ;  /* 0x00000000070472ca */ /* 0x004fe400000e0000 */
[----:B---3--:R-:W-:-:S13]  /*13a0*/  R2UR UR6, R6 ;  /* 0x00000000060672ca */ /* 0x008fda00000e0000 */
[----:B------:R-:W-:-:S12]  /*13b0*/  UIADD3 UR4, -UR4, UR6, URZ ;  /* 0x0000000604047290 */ /* 0x000fd8000fffe13f */
.L_x_181:
[----:B------:R-:W-:Y:S01]  /*13c0*/  UIADD3 UR55, -UR55, UR4, URZ ;  /* 0x0000000437377290 */ /* 0x000fe2000fffe13f */
[----:B-----5:R-:W-:Y:S01]  /*13d0*/  FMUL.FTZ R0, R3, R0 ;  /* 0x0000000003007220 */ /* 0x020fe20000410000 */
[----:B------:R-:W-:Y:S02]  /*13e0*/  ULOP3.LUT UR5, UR5, 0xff0000, URZ, 0xc0, !UPT ;  /* 0x00ff000005057892 */ /* 0x000fe4000f8ec03f */
[----:B------:R-:W-:Y:S02]  /*13f0*/  UISETP.GE.AND UP0, UPT, UR55, 0x1, UPT ;  /* 0x000000013700788c */ /* 0x000fe4000bf06270 */
[----:B------:R-:W-:Y:S02]  /*1400*/  UIADD3 UR6, UR55, 0x9f, URZ ;  /* 0x0000009f37067890 */ /* 0x000fe4000fffe03f */
[----:B------:R-:W-:Y:S02]  /*1410*/  USHF.R.U32.HI UR8, URZ, 0x8, UR8 ;  /* 0x000000083f087899 */ /* 0x000fe40008011608 */
[----:B------:R-:W-:Y:S01]  /*1420*/  PLOP3.LUT P0, PT, PT, PT, UP0, 0x80, 0x0 ;  /* 0x000000000000781c */ /* 0x000fe20003f0f008 */
[----:B------:R-:W-:-:S02]  /*1430*/  UIMAD.WIDE UR6, UR6, 0x66666667, URZ ;  /* 0x66666667060678a5 */ /* 0x000fc4000f8e023f */
[----:B------:R-:W-:Y:S02]  /*1440*/  ULEA.HI UR5, UR5, UR8, URZ, 0x10 ;  /* 0x0000000805057291 */ /* 0x000fe4000f8f803f */
[----:B------:R-:W-:Y:S01]  /*1450*/  USHF.R.U32.HI UR6, URZ, 0x1f, UR7 ;  /* 0x0000001f3f067899 */ /* 0x000fe20008011607 */
[----:B------:R-:W-:Y:S01]  /*1460*/  ULDC UR11, c[0x0][0x988] ;  /* 0x00026200000b7ab9 */ /* 0x000fe20000000800 */
[----:B------:R-:W-:Y:S01]  /*1470*/  UMOV UR4, URZ ;  /* 0x0000003f00047c82 */ /* 0x000fe20008000000 */
[----:B------:R-:W-:Y:S02]  /*1480*/  ULOP3.LUT UR39, UR5, 0xff, URZ, 0xc0, !UPT ;  /* 0x000000ff05277892 */ /* 0x000fe4000f8ec03f */
[----:B------:R-:W-:Y:S02]  /*1490*/  USHF.R.U32.HI UR45, URZ, 0x10, UR5 ;  /* 0x000000103f2d7899 */ /* 0x000fe40008011605 */
[----:B------:R-:W-:Y:S01]  /*14a0*/  ULEA.HI.SX32 UR9, UR7, UR6, 0x1a ;  /* 0x0000000607097291 */ /* 0x000fe2000f8fd23f */
[----:B------:R-:W-:Y:S11]  /*14b0*/  @!P0 BRA `(.L_x_182) ;  /* 0x0000000000908947 */ /* 0x000ff60003800000 */
[----:B------:R-:W-:Y:S01]  /*14c0*/  UISETP.NE.AND UP0, UPT, UR45, URZ, UPT ;  /* 0x0000003f2d00728c */ /* 0x000fe2000bf05270 */
[----:B------:R-:W-:-:S03]  /*14d0*/  ULDC UR4, c[0x0][0x9f0] ;  /* 0x00027c0000047ab9 */ /* 0x000fc60000000800 */
[----:B------:R-:W-:-:S03]  /*14e0*/  USEL UR10, UR45, UR4, UP0 ;  /* 0x000000042d0a7287 */ /* 0x000fc60008000000 */
[----:B------:R-:W-:Y:S01]  /*14f0*/  UMOV UR4, URZ ;  /* 0x0000003f00047c82 */ /* 0x000fe20008000000 */
[----:B------:R-:W-:Y:S02]  /*1500*/  UIADD3 UR6, UR9, -0x1, UR10 ;  /* 0xffffffff09067890 */ /* 0x000fe4000fffe00a */
[----:B------:R-:W-:-:S04]  /*1510*/  IMAD.U32 R5, RZ, RZ, UR10 ;  /* 0x0000000aff057e24 */ /* 0x000fc8000f8e00ff */
[----:B------:R-:W-:Y:S01]  /*1520*/  IMAD.U32 R6, RZ, RZ, UR6 ;  /* 0x00000006ff067e24 */ /* 0x000fe2000f8e00ff */
[-C--:B------:R-:W-:Y:S01]  /*1530*/  IABS R3, R5.reuse ;  /* 0x0000000500037213 */ /* 0x080fe20000000000 */
[----:B------:R-:W-:Y:S01]  /*1540*/  ULOP3.LUT UR6, UR6, UR10, URZ, 0x3c, !UPT ;  /* 0x0000000a06067292 */ /* 0x000fe2000f8e3c3f */
[----:B------:R-:W-:Y:S02]  /*1550*/  IABS R7, R5 ;  /* 0x0000000500077213 */ /* 0x000fe40000000000 */
        /* <DEDUP_REMOVED lines=26> */
.L_x_182:
[----:B------:R-:W-:Y:S01]  /*1700*/  UIMAD UR40, UR39, UR4, URZ ;  /* 0x00000004272872a4 */ /* 0x000fe2000f8e023f */
[----:B------:R-:W-:Y:S02]  /*1710*/  IMAD.U32 R3, RZ, RZ, UR9 ;  /* 0x00000009ff037e24 */ /* 0x000fe4000f8e00ff */
[----:B------:R-:W-:Y:S01]  /*1720*/  FMUL.FTZ R0, R0, UR11 ;  /* 0x0000000b00007c20 */ /* 0x000fe20008410000 */
[----:B------:R-:W-:Y:S01]  /*1730*/  IMAD.U32 R4, RZ, RZ, UR4 ;  /* 0x00000004ff047e24 */ /* 0x000fe2000f8e00ff */
[----:B------:R-:W-:Y:S02]  /*1740*/  PLOP3.LUT P0, PT, PT, PT, PT, 0x80, 0x0 ;  /* 0x000000000000781c */ /* 0x000fe40003f0f070 */
[----:B------:R-:W-:Y:S02]  /*1750*/  CS2R R92, SRZ ;  /* 0x00000000005c7805 */ /* 0x000fe4000001ff00 */
[----:B------:R-:W-:Y:S02]  /*1760*/  CS2R R20, SRZ ;  /* 0x0000000000147805 */ /* 0x000fe4000001ff00 */
[----:B------:R-:W-:-:S02]  /*1770*/  R2UR UR41, R0 ;  /* 0x00000000002972ca */ /* 0x000fc400000e0000 */
[----:B------:R-:W-:Y:S02]  /*1780*/  CS2R R126, SRZ ;  /* 0x00000000007e7805 */ /* 0x000fe4000001ff00 */
[----:B------:R-:W-:Y:S01]  /*1790*/  VIADDMNMX R3, R4, UR40, R3, PT ;  /* 0x0000002804037c46 */ /* 0x000fe2000b800103 */
[----:B------:R-:W-:Y:S01]  /*17a0*/  IMAD.MOV.U32 R66, RZ, RZ, RZ ;  /* 0x000000ffff427224 */ /* 0x000fe200078e00ff */
[----:B------:R-:W-:Y:S01]  /*17b0*/  CS2R R56, SRZ ;  /* 0x0000000000387805 */ /* 0x000fe2000001ff00 */
[----:B------:R-:W-:Y:S01]  /*17c0*/  IMAD.MOV.U32 R32, RZ, RZ, RZ ;  /* 0x000000ffff207224 */ /* 0x000fe200078e00ff */
[----:B------:R-:W-:Y:S01]  /*17d0*/  R2UR UR54, R3 ;  /* 0x00000000033672ca */ /* 0x000fe200000e0000 */
[----:B------:R-:W-:Y:S01]  /*17e0*/  IMAD.MOV.U32 R55, RZ, RZ, RZ ;  /* 0x000000ffff377224 */ /* 0x000fe200078e00ff */
[----:B------:R-:W-:Y:S02]  /*17f0*/  CS2R R100, SRZ ;  /* 0x0000000000647805 */ /* 0x000fe4000001ff00 */
[----:B------:R-:W-:Y:S01]  /*1800*/  CS2R R124, SRZ ;  /* 0x00000000007c7805 */ /* 0x000fe2000001ff00 */
[----:B------:R-:W-:Y:S01]  /*1810*/  IMAD.MOV.U32 R63, RZ, RZ, RZ ;  /* 0x000000ffff3f7224 */ /* 0x000fe200078e00ff */
        /* <DEDUP_REMOVED lines=8> */
[----:B------:R-:W-:Y:S01]  /*18a0*/  UISETP.GT.AND UP0, UPT, UR54, UR40, UPT ;  /* 0x000000283600728c */ /* 0x000fe2000bf04270 */
[----:B------:R-:W-:Y:S01]  /*18b0*/  CS2R R80, SRZ ;  /* 0x0000000000507805 */ /* 0x000fe2000001ff00 */
[----:B------:R-:W-:Y:S01]  /*18c0*/  IMAD.MOV.U32 R90, RZ, RZ, RZ ;  /* 0x000000ffff5a7224 */ /* 0x000fe200078e00ff */
[----:B------:R-:W-:-:S02]  /*18d0*/  CS2R R128, SRZ ;  /* 0x0000000000807805 */ /* 0x000fc4000001ff00 */
[----:B------:R-:W-:Y:S02]  /*18e0*/  CS2R R72, SRZ ;  /* 0x0000000000487805 */ /* 0x000fe4000001ff00 */
[----:B------:R-:W-:Y:S02]  /*18f0*/  CS2R R120, SRZ ;  /* 0x0000000000787805 */ /* 0x000fe4000001ff00 */
[----:B------:R-:W-:Y:S02]  /*1900*/  PLOP3.LUT P1, PT, PT, PT, UP0, 0x80, 0x0 ;  /* 0x000000000000781c */ /* 0x000fe40003f2f008 */
[----:B------:R-:W-:Y:S02]  /*1910*/  CS2R R130, SRZ ;  /* 0x0000000000827805 */ /* 0x000fe4000001ff00 */
[----:B------:R-:W-:Y:S01]  /*1920*/  CS2R R64, SRZ ;  /* 0x0000000000407805 */ /* 0x000fe2000001ff00 */
[----:B------:R-:W-:Y:S01]  /*1930*/  IMAD.MOV.U32 R151, RZ, RZ, RZ ;  /* 0x000000ffff977224 */ /* 0x000fe200078e00ff */
[----:B------:R-:W-:Y:S01]  /*1940*/  CS2R R40, SRZ ;  /* 0x0000000000287805 */ /* 0x000fe2000001ff00 */
[----:B------:R-:W-:Y:S01]  /*1950*/  IMAD.MOV.U32 R157, RZ, RZ, RZ ;  /* 0x000000ffff9d7224 */ /* 0x000fe200078e00ff */
[----:B------:R-:W-:Y:S01]  /*1960*/  CS2R R48, SRZ ;  /* 0x0000000000307805 */ /* 0x000fe2000001ff00 */
[----:B------:R-:W-:Y:S01]  /*1970*/  IMAD.MOV.U32 R155, RZ, RZ, RZ ;  /* 0x000000ffff9b7224 */ /* 0x000fe200078e00ff */
[----:B------:R-:W-:-:S02]  /*1980*/  CS2R R132, SRZ ;  /* 0x0000000000847805 */ /* 0x000fc4000001ff00 */
[----:B------:R-:W-:Y:S02]  /*1990*/  CS2R R70, SRZ ;  /* 0x0000000000467805 */ /* 0x000fe4000001ff00 */
        /* <DEDUP_REMOVED lines=24> */
[----:B------:R-:W-:-:S02]  /*1b20*/  IMAD.MOV.U32 R171, RZ, RZ, RZ ;  /* 0x000000ffffab7224 */ /* 0x000fc400078e00ff */
[----:B------:R-:W-:Y:S02]  /*1b30*/  IMAD.MOV.U32 R102, RZ, RZ, RZ ;  /* 0x000000ffff667224 */ /* 0x000fe400078e00ff */
[----:B------:R-:W-:Y:S02]  /*1b40*/  IMAD.MOV.U32 R98, RZ, RZ, RZ ;  /* 0x000000ffff627224 */ /* 0x000fe400078e00ff */
[----:B------:R-:W-:Y:S02]  /*1b50*/  IMAD.MOV.U32 R110, RZ, RZ, RZ ;  /* 0x000000ffff6e7224 */ /* 0x000fe400078e00ff */
[----:B------:R-:W-:Y:S02]  /*1b60*/  IMAD.MOV.U32 R116, RZ, RZ, RZ ;  /* 0x000000ffff747224 */ /* 0x000fe400078e00ff */
[----:B------:R-:W-:Y:S02]  /*1b70*/  IMAD.MOV.U32 R84, RZ, RZ, RZ ;  /* 0x000000ffff547224 */ /* 0x000fe400078e00ff */
[----:B------:R-:W-:-:S02]  /*1b80*/  IMAD.MOV.U32 R3, RZ, RZ, RZ ;  /* 0x000000ffff037224 */ /* 0x000fc400078e00ff */
[----:B------:R-:W-:Y:S02]  /*1b90*/  IMAD.MOV.U32 R96, RZ, RZ, RZ ;  /* 0x000000ffff607224 */ /* 0x000fe400078e00ff */
[----:B------:R-:W-:Y:S01]  /*1ba0*/  IMAD.MOV.U32 R0, RZ, RZ, RZ ;  /* 0x000000ffff007224 */ /* 0x000fe200078e00ff */
[----:B------:R-:W-:Y:S06]  /*1bb0*/  @!P1 BRA `(.L_x_183) ;  /* 0x0000007400709947 */ /* 0x000fec0003800000 */
[----:B------:R-:W0:Y:S01]  /*1bc0*/  S2R R14, SR_TID.X ;  /* 0x00000000000e7919 */ /* 0x000e220000002100 */
[----:B------:R-:W1:Y:S01]  /*1bd0*/  S2UR UR51, SR_CgaCtaId ;  /* 0x00000000003379c3 */ /* 0x000e620000008800 */
[----:B------:R-:W-:Y:S02]  /*1be0*/  UMOV UR50, 0x400 ;  /* 0x0000040000327882 */ /* 0x000fe40000000000 */
[----:B-1----:R-:W-:-:S04]  /*1bf0*/  ULEA UR50, UR51, UR50, 0x18 ;  /* 0x0000003233327291 */ /* 0x002fc8000f8ec03f */
[----:B------:R-:W-:Y:S01]  /*1c00*/  UIADD3 UR5, UR50, 0x1e200, URZ ;  /* 0x0001e20032057890 */ /* 0x000fe2000fffe03f */
[----:B0-----:R-:W-:-:S03]  /*1c10*/  VIADD R15, R14, 0xffffff80 ;  /* 0xffffff800e0f7836 */ /* 0x001fc60000000000 */
[----:B------:R-:W-:Y:S02]  /*1c20*/  ULOP3.LUT UP0, URZ, UR5, 0x9f, URZ, 0xc0, !UPT ;  /* 0x0000009f053f7892 */ /* 0x000fe4000f80c03f */
[----:B------:R-:W-:-:S04]  /*1c30*/  SHF.R.S32.HI R14, RZ, 0x1f, R15 ;  /* 0x0000001fff0e7819 */ /* 0x000fc8000001140f */
[----:B------:R-:W-:Y:S02]  /*1c40*/  PLOP3.LUT P0, PT, PT, PT, UP0, 0x80, 0x0 ;  /* 0x000000000000781c */ /* 0x000fe40003f0f008 */
[----:B------:R-:W-:-:S04]  /*1c50*/  LEA.HI R14, R14, R15, RZ, 0x7 ;  /* 0x0000000f0e0e7211 */ /* 0x000fc800078f38ff */
[----:B------:R-:W-:-:S05]  /*1c60*/  SHF.R.S32.HI R14, RZ, 0x7, R14 ;  /* 0x00000007ff0e7819 */ /* 0x000fca000001140e */
[----:B------:R-:W0:Y:S02]  /*1c70*/  SHFL.IDX PT, R0, R14, RZ, 0x1f ;  /* 0x00001fff0e007589 */ /* 0x000e2400000e0000 */
[----:B0-----:R-:W-:-:S13]  /*1c80*/  R2UR UR44, R0 ;  /* 0x00000000002c72ca */ /* 0x001fda00000e0000 */
        /* <DEDUP_REMOVED lines=23> */
.L_x_184:
[----:B------:R-:W-:Y:S01]  /*1e00*/  ULEA.HI UR4, UR48, UR48, URZ, 0x1 ;  /* 0x0000003030047291 */ /* 0x000fe2000f8f083f */
[----:B------:R-:W-:-:S03]  /*1e10*/  IMAD.U32 R3, RZ, RZ, UR49 ;  /* 0x00000031ff037e24 */ /* 0x000fc6000f8e00ff */
[----:B------:R-:W-:Y:S02]  /*1e20*/  ULOP3.LUT UR4, UR4, 0xfffffffe, URZ, 0xc0, !UPT ;  /* 0xfffffffe04047892 */ /* 0x000fe4000f8ec03f */
[----:B------:R-:W-:Y:S02]  /*1e30*/  ISETP.NE.AND P0, PT, R3, 0x3, PT ;  /* 0x000000030300780c */ /* 0x000fe40003f05270 */
[----:B------:R-:W-:-:S06]  /*1e40*/  UIADD3 UR4, UR48, -UR4, URZ ;  /* 0x8000000430047290 */ /* 0x000fcc000fffe03f */
[----:B------:R-:W-:-:S05]  /*1e50*/  IMAD.U32 R0, RZ, RZ, UR4 ;  /* 0x00000004ff007e24 */ /* 0x000fca000f8e00ff */
[----:B------:R-:W-:-:S04]  /*1e60*/  SHF.L.U32 R0, R0, 0x1f, RZ ;  /* 0x0000001f00007819 */ /* 0x000fc800000006ff */
[----:B------:R-:W0:Y:S02]  /*1e70*/  SYNCS.PHASECHK.TRANS64.TRYWAIT P1, [UR50+0x33400], R0 ;  /* 0x03340000ff0075a7 */ /* 0x000e240008020172 */
[----:B0-----:R-:W-:Y:S05]  /*1e80*/  @!P1 BRA `(.L_x_185) ;  /* 0x0000013400209947 */ /* 0x001fea0003800000 */
.L_x_331:
[----:B------:R-:W-:Y:S05]  /*1e90*/  @!P0 BRA `(.L_x_186) ;  /* 0x0000000000048947 */ /* 0x000fea0003800000 */
[----:B------:R-:W-:Y:S01]  /*1ea0*/  BPT.TRAP 0x1 ;  /* 0x000000040000795c */ /* 0x000fe20000300000 */
.L_x_186:
[----:B------:R-:W-:Y:S02]  /*1eb0*/  IMAD.U32 R4, RZ, RZ, UR46 ;  /* 0x0000002eff047e24 */ /* 0x000fe4000f8e00ff */
[----:B0-----:R-:W-:-:S03]  /*1ec0*/  IMAD.U32 R3, RZ, RZ, UR47 ;  /* 0x0000002fff037e24 */ /* 0x001fc6000f8e00ff */
[----:B------:R-:W-:Y:S02]  /*1ed0*/  LEA R4, R4, UR50, 0x3 ;  /* 0x0000003204047c11 */ /* 0x000fe4000f8e18ff */
[----:B------:R-:W-:-:S04]  /*1ee0*/  SHF.L.U32 R3, R3, 0x1f, RZ ;  /* 0x0000001f03037819 */ /* 0x000fc800000006ff */
[----:B------:R0:W1:Y:S01]  /*1ef0*/  SYNCS.PHASECHK.TRANS64.TRYWAIT P1, [R4+URZ+0x33430], R3 ;  /* 0x03343003040075a7 */ /* 0x000062000802017f */
[----:B------:R-:W-:Y:S05]  /*1f00*/  @!P0 BRA `(.L_x_187) ;  /* 0x0000000000048947 */ /* 0x000fea0003800000 */
[----:B------:R-:W-:Y:S01]  /*1f10*/  BPT.TRAP 0x1 ;  /* 0x000000040000795c */ /* 0x000fe20000300000 */
.L_x_187:
[----:B------:R-:W-:Y:S01]  /*1f20*/  IMAD.MOV.U32 R25, RZ, RZ, RZ ;  /* 0x000000ffff197224 */ /* 0x000fe200078e00ff */
[----:B-1----:R-:W-:Y:S06]  /*1f30*/  @P1 BRA `(.L_x_188) ;  /* 0x0000000000081947 */ /* 0x002fec0003800000 */
[----:B------:R-:W1:Y:S02]  /*1f40*/  SYNCS.PHASECHK.TRANS64.TRYWAIT P1, [R4+URZ+0x33430], R3 ;  /* 0x03343003040075a7 */ /* 0x000e64000802017f */
[----:B-1----:R-:W-:Y:S05]  /*1f50*/  @!P1 BRA `(.L_x_189) ;  /* 0x0000013400049947 */ /* 0x002fea0003800000 */
.L_x_188:
[----:B------:R-:W-:Y:S05]  /*1f60*/  WARPSYNC.ALL ;  /* 0x0000000000007948 */ /* 0x000fea0003800000 */
[----:B------:R-:W-:Y:S01]  /*1f70*/  UIADD3 UR50, UR50, 0x24200, URZ ;  /* 0x0002420032327890 */ /* 0x000fe2000fffe03f */
[----:B------:R-:W-:Y:S01]  /*1f80*/  WARPGROUP.ARRIVE ;  /* 0x00000000000079c5 */ /* 0x000fe20000000000 */
[----:B------:R-:W-:Y:S02]  /*1f90*/  ULOP3.LUT UR28, UR56, 0x10000, URZ, 0xfc, !UPT ;  /* 0x00010000381c7892 */ /* 0x000fe4000f8efc3f */
[----:B------:R-:W-:Y:S01]  /*1fa0*/  USHF.R.U32.HI UR50, URZ, 0x4, UR50 ;  /* 0x000000043f327899 */ /* 0x000fe20008011632 */
[----:B------:R-:W-:Y:S01]  /*1fb0*/  UMOV UR25, 0x80000020 ;  /* 0x8000002000197882 */ /* 0x000fe20000000000 */
[----:B------:R-:W-:-:S02]  /*1fc0*/  UMOV UR27, 0x80000020 ;  /* 0x80000020001b7882 */ /* 0x000fc40000000000 */
[----:B------:R-:W-:Y:S01]  /*1fd0*/  ULOP3.LUT UR50, UR50, 0x3fff, URZ, 0xc0, !UPT ;  /* 0x00003fff32327892 */ /* 0x000fe2000f8ec03f */
[----:B------:R-:W-:Y:S01]  /*1fe0*/  UMOV UR24, UR28 ;  /* 0x0000001c00187c82 */ /* 0x000fe20008000000 */
[----:B------:R-:W-:Y:S02]  /*1ff0*/  UMOV UR5, UR25 ;  /* 0x0000001900057c82 */ /* 0x000fe40008000000 */
[----:B------:R-:W-:Y:S01]  /*2000*/  ULOP3.LUT UR50, UR50, 0x10000, URZ, 0xfc, !UPT ;  /* 0x0001000032327892 */ /* 0x000fe2000f8efc3f */
[----:B------:R-:W-:Y:S01]  /*2010*/  UMOV UR4, UR24 ;  /* 0x0000001800047c82 */ /* 0x000fe20008000000 */
[----:B------:R-:W-:Y:S02]  /*2020*/  UMOV UR7, 0x80000020 ;  /* 0x8000002000077882 */ /* 0x000fe40000000000 */
[----:B------:R-:W-:Y:S01]  /*2030*/  UIMAD UR30, UR46, 0x780, UR50 ;  /* 0x000007802e1e78a4 */ /* 0x000fe2000f8e0232 */
[----:B------:R-:W-:Y:S01]  /*2040*/  UMOV UR11, 0x80000020 ;  /* 0x80000020000b7882 */ /* 0x000fe20000000000 */
[----:B------:R-:W-:-:S02]  /*2050*/  UMOV UR15, 0x80000020 ;  /* 0x80000020000f7882 */ /* 0x000fc40000000000 */
[----:B------:R-:W-:Y:S02]  /*2060*/  UIADD3 UR6, UR30, 0x80, URZ ;  /* 0x000000801e067890 */ /* 0x000fe4000fffe03f */
[----:B------:R-:W-:Y:S02]  /*2070*/  UIADD3 UR8, UR30, 0x100, URZ ;  /* 0x000001001e087890 */ /* 0x000fe4000fffe03f */
[----:B------:R-:W-:Y:S01]  /*2080*/  UMOV UR26, UR30 ;  /* 0x0000001e001a7c82 */ /* 0x000fe20008000000 */
[----:B------:R-:W-:Y:S01]  /*2090*/  UIADD3 UR9, UR30, 0x180, URZ ;  /* 0x000001801e097890 */ /* 0x000fe2000fffe03f */
[----:B------:R-:W-:Y:S01]  /*20a0*/  QGMMA.64x32x32.F32.E4M3.E4M3 R92, gdesc[UR24], RZ, !UPT, gsb0 ;  /* 0x00600000185c79f3 */ /* 0x000fe2000c0008ff */
[----:B------:R-:W-:Y:S01]  /*20b0*/  UMOV UR26, UR6 ;  /* 0x00000006001a7c82 */ /* 0x000fe20008000000 */
[----:B------:R-:W-:Y:S01]  /*20c0*/  UMOV UR27, 0x80000020 ;  /* 0x80000020001b7882 */ /* 0x000fe20000000000 */
[----:B------:R-:W-:Y:S01]  /*20d0*/  UMOV UR6, UR8 ;  /* 0x0000000800067c82 */ /* 0x000fe20008000000 */
[----:B------:R-:W-:-:S02]  /*20e0*/  UIADD3 UR10, UR30, 0x200, URZ ;  /* 0x000002001e0a7890 */ /* 0x000fc4000fffe03f */
[----:B------:R-:W-:Y:S02]  /*20f0*/  UIADD3 UR12, UR30, 0x102, URZ ;  /* 0x000001021e0c7890 */ /* 0x000fe4000fffe03f */
[----:B------:R-:W-:Y:S02]  /*2100*/  UIADD3 UR13, UR30, 0x182, URZ ;  /* 0x000001821e0d7890 */ /* 0x000fe4000fffe03f */
[----:B------:R-:W-:Y:S02]  /*2110*/  UIADD3 UR14, UR30, 0x202, URZ ;  /* 0x000002021e0e7890 */ /* 0x000fe4000fffe03f */
[----:B------:R-:W-:Y:S01]  /*2120*/  UIADD3 UR18, UR30, 0x382, URZ ;  /* 0x000003821e127890 */ /* 0x000fe2000fffe03f */
[----:B------:R-:W-:Y:S01]  /*2130*/  UMOV UR19, 0x80000020 ;  /* 0x8000002000137882 */ /* 0x000fe20000000000 */
[----:B------:R-:W-:Y:S01]  /*2140*/  UIADD3 UR22, UR30, 0x600, URZ ;  /* 0x000006001e167890 */ /* 0x000fe2000fffe03f */
[----:B------:R-:W-:Y:S01]  /*2150*/  UMOV UR23, 0x80000020 ;  /* 0x8000002000177882 */ /* 0x000fe20000000000 */
[----:B------:R-:W-:Y:S01]  /*2160*/  UMOV UR31, 0x80000020 ;  /* 0x80000020001f7882 */ /* 0x000fe20000000000 */
[----:B------:R-:W-:-:S02]  /*2170*/  WARPGROUP.DEPBAR.LE gsb0, 0x0 ;  /* 0x00008000000079c5 */ /* 0x000fc40000010000 */
[----:B------:R-:W-:-:S06]  /*2180*/  WARPGROUP.ARRIVE ;  /* 0x00000000000079c5 */ /* 0x000fcc0000000000 */
[----:B------:R-:W-:Y:S01]  /*2190*/  QGMMA.64x32x32.F32.E4M3.E4M3 R76, gdesc[UR24], RZ, !UPT, gsb0 ;  /* 0x00600000184c79f3 */ /* 0x000fe2000c0008ff */
[----:B------:R-:W-:Y:S01]  /*21a0*/  UMOV UR26, UR9 ;  /* 0x00000009001a7c82 */ /* 0x000fe20008000000 */
[----:B------:R-:W-:Y:S01]  /*21b0*/  UMOV UR27, 0x80000020 ;  /* 0x80000020001b7882 */ /* 0x000fe20000000000 */
[----:B------:R-:W-:Y:S02]  /*21c0*/  WARPGROUP.DEPBAR.LE gsb0, 0x0 ;  /* 0x00008000000079c5 */ /* 0x000fe40000010000 */
[----:B------:R-:W-:-:S06]  /*21d0*/  WARPGROUP.ARRIVE ;  /* 0x00000000000079c5 */ /* 0x000fcc0000000000 */
[----:B------:R-:W-:Y:S01]  /*21e0*/  QGMMA.64x32x32.F32.E4M3.E4M3 R60, gdesc[UR4], RZ, !UPT, gsb0 ;  /* 0x00600000043c79f3 */ /* 0x000fe2000c0008ff */
[----:B------:R-:W-:Y:S02]  /*21f0*/  UIADD3 UR4, UR28, 0x2, URZ ;  /* 0x000000021c047890 */ /* 0x000fe4000fffe03f */
[----:B------:R-:W-:Y:S01]  /*2200*/  UIADD3 UR6, UR30, 0x2, URZ ;  /* 0x000000021e067890 */ /* 0x000fe2000fffe03f */
[----:B------:R-:W-:Y:S01]  /*2210*/  UMOV UR5, 0x80000020 ;  /* 0x8000002000057882 */ /* 0x000fe20000000000 */
[----:B------:R-:W-:Y:S01]  /*2220*/  UMOV UR7, 0x80000020 ;  /* 0x8000002000077882 */ /* 0x000fe20000000000 */
[----:B------:R-:W-:Y:S02]  /*2230*/  UMOV UR9, UR5 ;  /* 0x0000000500097c82 */ /* 0x000fe40008000000 */
[----:B------:R-:W-:Y:S01]  /*2240*/  UMOV UR8, UR4 ;  /* 0x0000000400087c82 */ /* 0x000fe20008000000 */
[----:B------:R-:W-:Y:S02]  /*2250*/  WARPGROUP.DEPBAR.LE gsb0, 0x0 ;  /* 0x00008000000079c5 */ /* 0x000fe40000010000 */
[----:B------:R-:W-:-:S06]  /*2260*/  WARPGROUP.ARRIVE ;  /* 0x00000000000079c5 */ /* 0x000fcc0000000000 */
[----:B------:R-:W-:Y:S01]  /*2270*/  QGMMA.64x32x32.F32.E4M3.E4M3 R44, gdesc[UR24], RZ, !UPT, gsb0 ;  /* 0x00600000182c79f3 */ /* 0x000fe2000c0008ff */
[----:B------:R-:W-:Y:S01]  /*2280*/  UMOV UR26, UR10 ;  /* 0x0000000a001a7c82 */ /* 0x000fe20008000000 */
[----:B------:R-:W-:Y:S01]  /*2290*/  UMOV UR27, 0x80000020 ;  /* 0x80000020001b7882 */ /* 0x000fe20000000000 */
[----:B------:R-:W-:Y:S01]  /*22a0*/  UIADD3 UR10, UR30, 0x82, URZ ;  /* 0x000000821e0a7890 */ /* 0x000fe2000fffe03f */
        /* <DEDUP_REMOVED lines=16> */
[----:B------:R-:W-:Y:S01]  /*23b0*/  QGMMA.64x32x32.F32.E4M3.E4M3 R60, gdesc[UR8], R60, gsb0 ;  /* 0x00600000083c79f3 */ /* 0x000fe2000800083c */
        /* <DEDUP_REMOVED lines=15> */
[----:B------:R-:W-:Y:S02]  /*24b0*/  UIADD3 UR6, UR30, 0x300, URZ ;  /* 0x000003001e067890 */ /* 0x000fe4000fffe03f */
        /* <DEDUP_REMOVED lines=97> */
[----:B------:R-:W-:-:S03]  /*2ad0*/  UIADD3 UR6, UR30, 0x702, URZ ;  /* 0x000007021e067890 */ /* 0x000fc6000fffe03f */
        /* <DEDUP_REMOVED lines=20> */
.L_x_190:
[----:B01----:R-:W-:Y:S01]  /*2c20*/  IMAD.U32 R3, RZ, RZ, UR55 ;  /* 0x00000037ff037e24 */ /* 0x003fe2000f8e00ff */
[----:B------:R-:W-:Y:S01]  /*2c30*/  P2R R6, PR, RZ, 0x1 ;  /* 0x00000001ff067803 */ /* 0x000fe20000000000 */
[----:B------:R-:W-:Y:S01]  /*2c40*/  IMAD.U32 R0, RZ, RZ, UR54 ;  /* 0x00000036ff007e24 */ /* 0x000fe2000f8e00ff */
[----:B------:R-:W-:Y:S01]  /*2c50*/  R2UR UR6, R4 ;  /* 0x00000000040672ca */ /* 0x000fe200000e0000 */
[----:B------:R-:W-:Y:S01]  /*2c60*/  IMAD.U32 R9, RZ, RZ, UR41 ;  /* 0x00000029ff097e24 */ /* 0x000fe2000f8e00ff */
[----:B------:R-:W-:Y:S01]  /*2c70*/  IADD3 R3, R3, 0xa0, -R2 ;  /* 0x000000a003037810 */ /* 0x000fe20007ffe802 */
[----:B------:R-:W-:Y:S01]  /*2c80*/  UIADD3 UR54, UR54, -0x2, URZ ;  /* 0xfffffffe36367890 */ /* 0x000fe2000fffe03f */
[--C-:B------:R-:W-:Y:S02]  /*2c90*/  IMAD.MOV.U32 R109, RZ, RZ, R25.reuse ;  /* 0x000000ffff6d7224 */ /* 0x100fe400078e0019 */
[----:B------:R-:W-:Y:S01]  /*2ca0*/  IMAD.MOV.U32 R108, RZ, RZ, R25 ;  /* 0x000000ffff6c7224 */ /* 0x000fe200078e0019 */
[----:B------:R-:W-:Y:S01]  /*2cb0*/  UISETP.GE.AND UP0, UPT, UR54, UR40, UPT ;  /* 0x000000283600728c */ /* 0x000fe2000bf06270 */
[----:B------:R-:W-:-:S02]  /*2cc0*/  IMAD R3, R0, -0xa0, R3 ;  /* 0xffffff6000037824 */ /* 0x000fc400078e0203 */
[--C-:B------:R-:W-:Y:S02]  /*2cd0*/  IMAD.MOV.U32 R111, RZ, RZ, R25.reuse ;  /* 0x000000ffff6f7224 */ /* 0x100fe400078e0019 */
[--C-:B------:R-:W-:Y:S01]  /*2ce0*/  IMAD.MOV.U32 R110, RZ, RZ, R25.reuse ;  /* 0x000000ffff6e7224 */ /* 0x100fe200078e0019 */
[C---:B------:R-:W-:Y:S01]  /*2cf0*/  ISETP.GT.AND P6, PT, R3.reuse, RZ, PT ;  /* 0x000000ff0300720c */ /* 0x040fe20003fc4270 */
[----:B------:R-:W-:Y:S01]  /*2d00*/  UIADD3 UR6, UR6, 0x33440, URZ ;  /* 0x0003344006067890 */ /* 0x000fe2000fffe03f */
[C---:B------:R-:W-:Y:S01]  /*2d10*/  ISETP.GT.AND P5, PT, R3.reuse, 0x1, PT ;  /* 0x000000010300780c */ /* 0x040fe20003fa4270 */
[--C-:B------:R-:W-:Y:S01]  /*2d20*/  IMAD.MOV.U32 R113, RZ, RZ, R25.reuse ;  /* 0x000000ffff717224 */ /* 0x100fe200078e0019 */
[----:B------:R-:W-:Y:S01]  /*2d30*/  ISETP.GT.AND P4, PT, R3, 0x8, PT ;  /* 0x000000080300780c */ /* 0x000fe20003f84270 */
[----:B------:R-:W-:Y:S01]  /*2d40*/  UPRMT UR6, UR51, 0x654, UR6 ;  /* 0x0000065433067896 */ /* 0x000fe20008000006 */
[----:B------:R-:W-:Y:S01]  /*2d50*/  FSEL R92, R92, -INF , P6 ;  /* 0xff8000005c5c7808 */ /* 0x000fe20003000000 */
[--C-:B------:R-:W-:Y:S01]  /*2d60*/  IMAD.MOV.U32 R112, RZ, RZ, R25.reuse ;  /* 0x000000ffff707224 */ /* 0x100fe200078e0019 */
[----:B------:R-:W-:Y:S01]  /*2d70*/  FSEL R93, R93, -INF , P5 ;  /* 0xff8000005d5d7808 */ /* 0x000fe20002800000 */
[--C-:B------:R-:W-:Y:S01]  /*2d80*/  IMAD.MOV.U32 R115, RZ, RZ, R25.reuse ;  /* 0x000000ffff737224 */ /* 0x100fe200078e0019 */
[C---:B------:R-:W-:Y:S01]  /*2d90*/  ISETP.GT.AND P3, PT, R3.reuse, 0x9, PT ;  /* 0x000000090300780c */ /* 0x040fe20003f64270 */
[--C-:B------:R-:W-:Y:S01]  /*2da0*/  IMAD.MOV.U32 R114, RZ, RZ, R25.reuse ;  /* 0x000000ffff727224 */ /* 0x100fe200078e0019 */
[----:B------:R-:W-:Y:S01]  /*2db0*/  FSEL R96, R96, -INF , P4 ;  /* 0xff80000060607808 */ /* 0x000fe20002000000 */
[--C-:B------:R-:W-:Y:S01]  /*2dc0*/  IMAD.MOV.U32 R117, RZ, RZ, R25.reuse ;  /* 0x000000ffff757224 */ /* 0x100fe200078e0019 */
[----:B------:R-:W-:Y:S01]  /*2dd0*/  FMNMX.FTZ R5, R92, R93, !PT ;  /* 0x0000005d5c057209 */ /* 0x000fe20007810000 */
[----:B------:R-:W-:Y:S01]  /*2de0*/  SYNCS.ARRIVE.TRANS64.RED.A1T0 RZ, [UR6], RZ ;  /* 0x000000ffffff79a7 */ /* 0x000fe20008100406 */
[----:B------:R-:W-:Y:S01]  /*2df0*/  ISETP.GT.AND P1, PT, R3, 0x10, PT ;  /* 0x000000100300780c */ /* 0x000fe20003f24270 */
[--C-:B------:R-:W-:Y:S01]  /*2e00*/  IMAD.MOV.U32 R116, RZ, RZ, R25.reuse ;  /* 0x000000ffff747224 */ /* 0x100fe200078e0019 */
[----:B------:R-:W-:Y:S01]  /*2e10*/  FSEL R97, R97, -INF , P3 ;  /* 0xff80000061617808 */ /* 0x000fe20001800000 */
[--C-:B------:R-:W-:Y:S01]  /*2e20*/  IMAD.MOV.U32 R119, RZ, RZ, R25.reuse ;  /* 0x000000ffff777224 */ /* 0x100fe200078e0019 */
[----:B------:R-:W-:Y:S01]  /*2e30*/  FMNMX.FTZ R0, R96, R5, !PT ;  /* 0x0000000560007209 */ /* 0x000fe20007810000 */
[----:B------:R-:W-:Y:S01]  /*2e40*/  IMAD.MOV.U32 R118, RZ, RZ, R25 ;  /* 0x000000ffff767224 */ /* 0x000fe200078e0019 */
        /* <DEDUP_REMOVED lines=103> */
[----:B------:R-:W-:Y:S02]  /*34c0*/  ISETP.GT.AND P0, PT, R3, 0x79, PT ;  /* 0x000000790300780c */ /* 0x000fe40003f04270 */
[----:B------:R-:W-:Y:S02]  /*34d0*/  FSEL R56, R56, -INF , P6 ;  /* 0xff80000038387808 */ /* 0x000fe40003000000 */
[----:B------:R-:W-:Y:S02]  /*34e0*/  FMNMX.FTZ R5, R53, R0, !PT ;  /* 0x0000000035057209 */ /* 0x000fe40007810000 */
[----:B------:R-:W-:Y:S02]  /*34f0*/  FSEL R47, R47, -INF , P5 ;  /* 0xff8000002f2f7808 */ /* 0x000fe40002800000 */
[----:B------:R-:W-:Y:S02]  /*3500*/  ISETP.GT.AND P5, PT, R3, 0x80, PT ;  /* 0x000000800300780c */ /* 0x000fe40003fa4270 */
[----:B------:R-:W-:-:S02]  /*3510*/  FSEL R57, R57, -INF , P0 ;  /* 0xff80000039397808 */ /* 0x000fc40000000000 */
[----:B------:R-:W-:Y:S02]  /*3520*/  FMNMX.FTZ R0, R56, R5, !PT ;  /* 0x0000000538007209 */ /* 0x000fe40007810000 */
        /* <DEDUP_REMOVED lines=12> */
[----:B------:R-:W-:Y:S02]  /*35f0*/  FSEL R33, R33, -INF , P2 ;  /* 0xff80000021217808 */ /* 0x000fe40001000000 */
[----:B------:R-:W-:Y:S02]  /*3600*/  FMNMX.FTZ R0, R32, R5, !PT ;  /* 0x0000000520007209 */ /* 0x000fe40007810000 */
[----:B------:R-:W-:Y:S02]  /*3610*/  ISETP.GT.AND P3, PT, R3, 0x90, PT ;  /* 0x000000900300780c */ /* 0x000fe40003f64270 */
[----:B------:R-:W-:Y:S02]  /*3620*/  FSEL R50, R50, -INF , P4 ;  /* 0xff80000032327808 */ /* 0x000fe40002000000 */
[----:B------:R-:W-:-:S02]  /*3630*/  FSEL R36, R36, -INF , P3 ;  /* 0xff80000024247808 */ /* 0x000fc40001800000 */
[----:B------:R-:W-:Y:S02]  /*3640*/  FMNMX.FTZ R5, R33, R0, !PT ;  /* 0x0000000021057209 */ /* 0x000fe40007810000 */
[----:B------:R-:W-:Y:S02]  /*3650*/  ISETP.GT.AND P4, PT, R3, 0x91, PT ;  /* 0x000000910300780c */ /* 0x000fe40003f84270 */
[----:B------:R-:W-:Y:S02]  /*3660*/  FMNMX.FTZ R0, R36, R5, !PT ;  /* 0x0000000524007209 */ /* 0x000fe40007810000 */
[----:B------:R-:W-:Y:S02]  /*3670*/  FSEL R37, R37, -INF , P4 ;  /* 0xff80000025257808 */ /* 0x000fe40002000000 */
[----:B------:R-:W-:Y:S02]  /*3680*/  ISETP.GT.AND P5, PT, R3, 0x98, PT ;  /* 0x000000980300780c */ /* 0x000fe40003fa4270 */
[----:B------:R-:W-:-:S02]  /*3690*/  FMNMX.FTZ R5, R37, R0, !PT ;  /* 0x0000000025057209 */ /* 0x000fc40007810000 */
[----:B------:R-:W-:Y:S02]  /*36a0*/  FSEL R40, R40, -INF , P5 ;  /* 0xff80000028287808 */ /* 0x000fe40002800000 */
[----:B------:R-:W-:Y:S02]  /*36b0*/  ISETP.GT.AND P6, PT, R3, 0x99, PT ;  /* 0x000000990300780c */ /* 0x000fe40003fc4270 */
[----:B------:R-:W-:Y:S02]  /*36c0*/  FMNMX.FTZ R0, R40, R5, !PT ;  /* 0x0000000528007209 */ /* 0x000fe40007810000 */
[----:B------:R-:W-:Y:S02]  /*36d0*/  FSEL R41, R41, -INF , P6 ;  /* 0xff80000029297808 */ /* 0x000fe40003000000 */
[----:B------:R-:W-:Y:S02]  /*36e0*/  P2R R13, PR, RZ, 0x1 ;  /* 0x00000001ff0d7803 */ /* 0x000fe40000000000 */
[----:B------:R-:W-:-:S02]  /*36f0*/  FMNMX.FTZ R5, R41, R0, !PT ;  /* 0x0000000029057209 */ /* 0x000fc40007810000 */
[----:B------:R-:W-:Y:S02]  /*3700*/  P2R R12, PR, RZ, 0x2 ;  /* 0x00000002ff0c7803 */ /* 0x000fe40000000000 */
[----:B------:R-:W-:Y:S01]  /*3710*/  P2R R11, PR, RZ, 0x4 ;  /* 0x00000004ff0b7803 */ /* 0x000fe20000000000 */
[----:B------:R-:W0:Y:S01]  /*3720*/  SHFL.BFLY PT, R0, R5, 0x2, 0x1f ;  /* 0x0c401f0005007f89 */ /* 0x000e2200000e0000 */
[C---:B------:R-:W-:Y:S02]  /*3730*/  ISETP.GT.AND P2, PT, R3.reuse, 0x78, PT ;  /* 0x000000780300780c */ /* 0x040fe40003f44270 */
[C---:B------:R-:W-:Y:S02]  /*3740*/  ISETP.GT.AND P1, PT, R3.reuse, 0x79, PT ;  /* 0x000000790300780c */ /* 0x040fe40003f24270 */
[----:B------:R-:W-:Y:S02]  /*3750*/  ISETP.GT.AND P0, PT, R3, 0x80, PT ;  /* 0x000000800300780c */ /* 0x000fe40003f04270 */
[----:B------:R-:W-:-:S02]  /*3760*/  FMNMX.FTZ R3, R94, R95, !PT ;  /* 0x0000005f5e037209 */ /* 0x000fc40007810000 */
[----:B------:R-:W-:Y:S02]  /*3770*/  P2R R8, PR, RZ, 0x8 ;  /* 0x00000008ff087803 */ /* 0x000fe40000000000 */
[----:B------:R-:W-:Y:S02]  /*3780*/  FMNMX.FTZ R20, R98, R3, !PT ;  /* 0x0000000362147209 */ /* 0x000fe40007810000 */
[----:B------:R-:W-:Y:S02]  /*3790*/  FSEL R30, R30, -INF , P0 ;  /* 0xff8000001e1e7808 */ /* 0x000fe40000000000 */
[----:B------:R-:W-:Y:S02]  /*37a0*/  FMNMX.FTZ R3, R99, R20, !PT ;  /* 0x0000001463037209 */ /* 0x000fe40007810000 */
[----:B------:R-:W-:Y:S02]  /*37b0*/  ISETP.NE.AND P0, PT, R13, RZ, PT ;  /* 0x000000ff0d00720c */ /* 0x000fe40003f05270 */
[----:B------:R-:W-:-:S02]  /*37c0*/  FMNMX.FTZ R20, R102, R3, !PT ;  /* 0x0000000366147209 */ /* 0x000fc40007810000 */
[----:B------:R-:W-:Y:S02]  /*37d0*/  FSEL R58, R58, -INF , P2 ;  /* 0xff8000003a3a7808 */ /* 0x000fe40001000000 */
[----:B------:R-:W-:Y:S02]  /*37e0*/  FMNMX.FTZ R3, R103, R20, !PT ;  /* 0x0000001467037209 */ /* 0x000fe40007810000 */
[----:B0-----:R-:W-:Y:S02]  /*37f0*/  FMNMX.FTZ R7, R5, R0, !PT ;  /* 0x0000000005077209 */ /* 0x001fe40007810000 */
[----:B------:R-:W-:Y:S02]  /*3800*/  FMNMX.FTZ R24, R106, R3, !PT ;  /* 0x000000036a187209 */ /* 0x000fe40007810000 */
[----:B------:R-:W-:Y:S01]  /*3810*/  FSEL R59, R59, -INF , P1 ;  /* 0xff8000003b3b7808 */ /* 0x000fe20000800000 */
[----:B------:R-:W0:Y:S01]  /*3820*/  SHFL.BFLY PT, R0, R7, 0x1, 0x1f ;  /* 0x0c201f0007007f89 */ /* 0x000e2200000e0000 */
[----:B------:R-:W-:-:S02]  /*3830*/  FMNMX.FTZ R3, R107, R24, !PT ;  /* 0x000000186b037209 */ /* 0x000fc40007810000 */
[----:B------:R-:W-:Y:S02]  /*3840*/  ISETP.NE.AND P1, PT, R12, RZ, PT ;  /* 0x000000ff0c00720c */ /* 0x000fe40003f25270 */
[----:B------:R-:W-:Y:S02]  /*3850*/  FMNMX.FTZ R24, R78, R3, !PT ;  /* 0x000000034e187209 */ /* 0x000fe40007810000 */
[----:B------:R-:W-:Y:S02]  /*3860*/  FSEL R31, R31, -INF , P0 ;  /* 0xff8000001f1f7808 */ /* 0x000fe40000000000 */
[----:B------:R-:W-:Y:S02]  /*3870*/  FMNMX.FTZ R3, R79, R24, !PT ;  /* 0x000000184f037209 */ /* 0x000fe40007810000 */
[----:B------:R-:W-:Y:S02]  /*3880*/  ISETP.NE.AND P2, PT, R11, RZ, PT ;  /* 0x000000ff0b00720c */ /* 0x000fe40003f45270 */
[----:B------:R-:W-:-:S02]  /*3890*/  FMNMX.FTZ R26, R82, R3, !PT ;  /* 0x00000003521a7209 */ /* 0x000fc40007810000 */
[----:B------:R-:W-:Y:S02]  /*38a0*/  ISETP.NE.AND P0, PT, R6, RZ, PT ;  /* 0x000000ff0600720c */ /* 0x000fe40003f05270 */
[----:B------:R-:W-:-:S04]  /*38b0*/  FMNMX.FTZ R3, R83, R26, !PT ;  /* 0x0000001a53037209 */ /* 0x000fc80007810000 */
[----:B------:R-:W-:Y:S02]  /*38c0*/  FMNMX.FTZ R26, R86, R3, !PT ;  /* 0x00000003561a7209 */ /* 0x000fe40007810000 */
[----:B0-----:R-:W-:Y:S02]  /*38d0*/  FMNMX.FTZ R0, R7, R0, !PT ;  /* 0x0000000007007209 */ /* 0x001fe40007810000 */
[----:B------:R-:W-:Y:S02]  /*38e0*/  FMNMX.FTZ R3, R87, R26, !PT ;  /* 0x0000001a57037209 */ /* 0x000fe40007810000 */
[C---:B------:R-:W-:Y:S01]  /*38f0*/  FSETP.NEU.FTZ.AND P3, PT, R0.reuse, -INF , PT ;  /* 0xff8000000000780b */ /* 0x040fe20003f7d000 */
[----:B------:R-:W-:-:S05]  /*3900*/  FFMA.FTZ R10, R0, R9, -8 ;  /* 0xc1000000000a7423 */ /* 0x000fca0000010009 */
[----:B------:R-:W-:Y:S02]  /*3910*/  FSEL R10, R10, RZ, P3 ;  /* 0x000000ff0a0a7208 */ /* 0x000fe40001800000 */
[----:B------:R-:W-:-:S03]  /*3920*/  ISETP.NE.AND P3, PT, R8, RZ, PT ;  /* 0x000000ff0800720c */ /* 0x000fc60003f65270 */
[--C-:B------:R-:W-:Y:S01]  /*3930*/  FFMA.FTZ R13, R76, UR41, -R10.reuse ;  /* 0x000000294c0d7c23 */ /* 0x100fe2000801080a */
[----:B------:R-:W-:Y:S01]  /*3940*/  FMNMX.FTZ R76, R90, R3, !PT ;  /* 0x000000035a4c7209 */ /* 0x000fe20007810000 */
[--C-:B------:R-:W-:Y:S01]  /*3950*/  FFMA.FTZ R15, R80, UR41, -R10.reuse ;  /* 0x00000029500f7c23 */ /* 0x100fe2000801080a */
[----:B------:R-:W-:-:S01]  /*3960*/  FFMA.FTZ R20, R77, UR41, -R10 ;  /* 0x000000294d147c23 */ /* 0x000fc2000801080a */
[--C-:B------:R-:W-:Y:S01]  /*3970*/  FFMA.FTZ R77, R65, UR41, -R10.reuse ;  /* 0x00000029414d7c23 */ /* 0x100fe2000801080a */
[----:B------:R-:W-:Y:S01]  /*3980*/  FMNMX.FTZ R3, R91, R76, !PT ;  /* 0x0000004c5b037209 */ /* 0x000fe20007810000 */
[--C-:B------:R-:W-:Y:S01]  /*3990*/  FFMA.FTZ R65, R68, UR41, -R10.reuse ;  /* 0x0000002944417c23 */ /* 0x100fe2000801080a */
[----:B------:R-:W-:-:S01]  /*39a0*/  FFMA.FTZ R24, R81, UR41, -R10 ;  /* 0x0000002951187c23 */ /* 0x000fc2000801080a */
[--C-:B------:R-:W-:Y:S01]  /*39b0*/  FFMA.FTZ R81, R72, UR41, -R10.reuse ;  /* 0x0000002948517c23 */ /* 0x100fe2000801080a */
[----:B------:R-:W-:Y:S01]  /*39c0*/  FMNMX.FTZ R76, R62, R3, !PT ;  /* 0x000000033e4c7209 */ /* 0x000fe20007810000 */
[--C-:B------:R-:W-:Y:S01]  /*39d0*/  FFMA.FTZ R21, R84, UR41, -R10.reuse ;  /* 0x0000002954157c23 */ /* 0x100fe2000801080a */
[----:B------:R-:W-:Y:S01]  /*39e0*/  FSEL R84, R43, -INF , P6 ;  /* 0xff8000002b547808 */ /* 0x000fe20003000000 */
[--C-:B------:R-:W-:Y:S01]  /*39f0*/  FFMA.FTZ R27, R88, UR41, -R10.reuse ;  /* 0x00000029581b7c23 */ /* 0x100fe2000801080a */
[----:B------:R-:W-:Y:S01]  /*3a00*/  FMNMX.FTZ R3, R63, R76, !PT ;  /* 0x0000004c3f037209 */ /* 0x000fe20007810000 */
[----:B------:R-:W-:Y:S01]  /*3a10*/  FFMA.FTZ R43, R52, UR41, -R10 ;  /* 0x00000029342b7c23 */ /* 0x000fe2000801080a */
[----:B------:R-:W-:-:S02]  /*3a20*/  IMAD.U32 R52, RZ, RZ, UR41 ;  /* 0x00000029ff347e24 */ /* 0x000fc4000f8e00ff */
        /* <DEDUP_REMOVED lines=28> */
[----:B------:R-:W-:Y:S01]  /*3bf0*/  FFMA.FTZ R41, R41, UR41, -R10 ;  /* 0x0000002929297c23 */ /* 0x000fe2000801080a */
[----:B------:R-:W-:Y:S01]  /*3c00*/  FMNMX.FTZ R3, R47, R80, !PT ;  /* 0x000000502f037209 */ /* 0x000fe20007810000 */
[----:B------:R-:W-:Y:S01]  /*3c10*/  MUFU.EX2 R5, R5 ;  /* 0x0000000500057308 */ /* 0x000fe20000000800 */
[----:B------:R-:W-:-:S02]  /*3c20*/  IMAD.MOV.U32 R92, RZ, RZ, R25 ;  /* 0x000000ffff5c7224 */ /* 0x000fc400078e0019 */
[----:B------:R-:W-:Y:S01]  /*3c30*/  FMNMX.FTZ R80, R50, R3, !PT ;  /* 0x0000000332507209 */ /* 0x000fe20007810000 */
[--C-:B------:R-:W-:Y:S02]  /*3c40*/  IMAD.MOV.U32 R97, RZ, RZ, R25.reuse ;  /* 0x000000ffff617224 */ /* 0x100fe400078e0019 */
[--C-:B------:R-:W-:Y:S01]  /*3c50*/  IMAD.MOV.U32 R96, RZ, RZ, R25.reuse ;  /* 0x000000ffff607224 */ /* 0x100fe200078e0019 */
[----:B------:R-:W-:Y:S01]  /*3c60*/  FMNMX.FTZ R3, R51, R80, !PT ;  /* 0x0000005033037209 */ /* 0x000fe20007810000 */
[----:B------:R-:W-:Y:S01]  /*3c70*/  MUFU.EX2 R6, R6 ;  /* 0x0000000600067308 */ /* 0x000fe20000000800 */
[--C-:B------:R-:W-:Y:S02]  /*3c80*/  IMAD.MOV.U32 R101, RZ, RZ, R25.reuse ;  /* 0x000000ffff657224 */ /* 0x100fe400078e0019 */
[----:B------:R-:W-:Y:S01]  /*3c90*/  FMNMX.FTZ R68, R54, R3, !PT ;  /* 0x0000000336447209 */ /* 0x000fe20007810000 */
[--C-:B------:R-:W-:Y:S02]  /*3ca0*/  IMAD.MOV.U32 R100, RZ, RZ, R25.reuse ;  /* 0x000000ffff647224 */ /* 0x100fe400078e0019 */
[--C-:B------:R-:W-:Y:S01]  /*3cb0*/  IMAD.MOV.U32 R105, RZ, RZ, R25.reuse ;  /* 0x000000ffff697224 */ /* 0x100fe200078e0019 */
[----:B------:R-:W-:Y:S01]  /*3cc0*/  FMNMX.FTZ R3, R55, R68, !PT ;  /* 0x0000004437037209 */ /* 0x000fe20007810000 */
[----:B------:R-:W-:Y:S01]  /*3cd0*/  FFMA.FTZ R68, R69, UR41, -R10 ;  /* 0x0000002945447c23 */ /* 0x000fe2000801080a */
[----:B------:R-:W-:Y:S01]  /*3ce0*/  FSEL R69, R34, -INF , P1 ;  /* 0xff80000022457808 */ /* 0x000fe20000800000 */
[----:B------:R-:W-:Y:S01]  /*3cf0*/  MUFU.EX2 R7, R7 ;  /* 0x0000000700077308 */ /* 0x000fe20000000800 */
[----:B------:R-:W-:Y:S01]  /*3d00*/  FMNMX.FTZ R80, R58, R3, !PT ;  /* 0x000000033a507209 */ /* 0x000fe20007810000 */
[----:B------:R-:W-:-:S03]  /*3d10*/  IMAD.MOV.U32 R104, RZ, RZ, R25 ;  /* 0x000000ffff687224 */ /* 0x000fc600078e0019 */
[----:B------:R-:W-:-:S03]  /*3d20*/  FMNMX.FTZ R3, R59, R80, !PT ;  /* 0x000000503b037209 */ /* 0x000fc60007810000 */
[----:B------:R0:W-:Y:S01]  /*3d30*/  MUFU.EX2 R34, R81 ;  /* 0x0000005100227308 */ /* 0x0001e20000000800 */
[----:B------:R-:W-:-:S04]  /*3d40*/  FMNMX.FTZ R72, R30, R3, !PT ;  /* 0x000000031e487209 */ /* 0x000fc80007810000 */
[----:B------:R-:W-:Y:S02]  /*3d50*/  FMNMX.FTZ R80, R31, R72, !PT ;  /* 0x000000481f507209 */ /* 0x000fe40007810000 */
[----:B------:R-:W-:Y:S01]  /*3d60*/  FSEL R72, R35, -INF , P2 ;  /* 0xff80000023487808 */ /* 0x000fe20001000000 */
[--C-:B------:R-:W-:Y:S01]  /*3d70*/  FFMA.FTZ R35, R73, UR41, -R10.reuse ;  /* 0x0000002949237c23 */ /* 0x100fe2000801080a */
[----:B------:R-:W-:Y:S01]  /*3d80*/  FMNMX.FTZ R3, R69, R80, !PT ;  /* 0x0000005045037209 */ /* 0x000fe20007810000 */
[----:B------:R-:W1:Y:S01]  /*3d90*/  MUFU.EX2 R8, R8 ;  /* 0x0000000800087308 */ /* 0x000e620000000800 */
[----:B------:R-:W-:Y:S02]  /*3da0*/  FSEL R73, R38, -INF , P3 ;  /* 0xff80000026497808 */ /* 0x000fe40001800000 */
[----:B------:R-:W-:Y:S02]  /*3db0*/  FMNMX.FTZ R38, R72, R3, !PT ;  /* 0x0000000348267209 */ /* 0x000fe40007810000 */
[----:B------:R-:W-:Y:S01]  /*3dc0*/  FSEL R80, R39, -INF , P4 ;  /* 0xff80000027507808 */ /* 0x000fe20002000000 */
[--C-:B------:R-:W-:Y:S01]  /*3dd0*/  FFMA.FTZ R39, R45, UR41, -R10.reuse ;  /* 0x000000292d277c23 */ /* 0x100fe2000801080a */
[----:B------:R-:W-:Y:S01]  /*3de0*/  FMNMX.FTZ R3, R73, R38, !PT ;  /* 0x0000002649037209 */ /* 0x000fe20007810000 */
[--C-:B------:R-:W-:Y:S01]  /*3df0*/  FFMA.FTZ R45, R49, UR41, -R10.reuse ;  /* 0x00000029312d7c23 */ /* 0x100fe2000801080a */
[----:B0-----:R-:W-:Y:S01]  /*3e00*/  FSEL R81, R42, -INF , P5 ;  /* 0xff8000002a517808 */ /* 0x001fe20002800000 */
[----:B------:R0:W-:Y:S01]  /*3e10*/  MUFU.EX2 R38, R44 ;  /* 0x0000002c00267308 */ /* 0x0001e20000000800 */
[----:B------:R-:W-:Y:S01]  /*3e20*/  FMNMX.FTZ R42, R80, R3, !PT ;  /* 0x00000003502a7209 */ /* 0x000fe20007810000 */
[----:B------:R-:W-:-:S03]  /*3e30*/  FFMA.FTZ R49, R57, UR41, -R10 ;  /* 0x0000002939317c23 */ /* 0x000fc6000801080a */
[----:B------:R-:W-:Y:S01]  /*3e40*/  FMNMX.FTZ R3, R81, R42, !PT ;  /* 0x0000002a51037209 */ /* 0x000fe20007810000 */
[----:B------:R-:W-:-:S01]  /*3e50*/  FFMA.FTZ R42, R48, UR41, -R10 ;  /* 0x00000029302a7c23 */ /* 0x000fc2000801080a */
[--C-:B------:R-:W-:Y:S01]  /*3e60*/  FFMA.FTZ R48, R56, UR41, -R10.reuse ;  /* 0x0000002938307c23 */ /* 0x100fe2000801080a */
[----:B------:R-:W-:Y:S01]  /*3e70*/  MUFU.EX2 R9, R9 ;  /* 0x0000000900097308 */ /* 0x000fe20000000800 */
[----:B------:R-:W-:Y:S01]  /*3e80*/  FMNMX.FTZ R3, R84, R3, !PT ;  /* 0x0000000354037209 */ /* 0x000fe20007810000 */
[----:B0-----:R-:W-:Y:S01]  /*3e90*/  FFMA.FTZ R44, R53, UR41, -R10 ;  /* 0x00000029352c7c23 */ /* 0x001fe2000801080a */
[----:B-1----:R-:W-:-:S03]  /*3ea0*/  F2FP.SATFINITE.E4M3.F32.PACK_AB_MERGE_C R200, R8, R7, RZ ;  /* 0x0000000708c8723e */ /* 0x002fc600048070ff */
[----:B------:R-:W0:Y:S01]  /*3eb0*/  SHFL.BFLY PT, R88, R3, 0x2, 0x1f ;  /* 0x0c401f0003587f89 */ /* 0x000e2200000e0000 */
[----:B------:R-:W-:Y:S01]  /*3ec0*/  F2FP.SATFINITE.E4M3.F32.PACK_AB_MERGE_C R200, R6, R5, R200 ;  /* 0x0000000506c8723e */ /* 0x000fe200048070c8 */
[----:B------:R-:W-:Y:S08]  /*3ed0*/  MUFU.EX2 R12, R12 ;  /* 0x0000000c000c7308 */ /* 0x000ff00000000800 */
[----:B------:R-:W-:Y:S08]  /*3ee0*/  MUFU.EX2 R11, R11 ;  /* 0x0000000b000b7308 */ /* 0x000ff00000000800 */
[----:B------:R-:W1:Y:S01]  /*3ef0*/  MUFU.EX2 R14, R14 ;  /* 0x0000000e000e7308 */ /* 0x000e620000000800 */
[----:B0-----:R-:W-:-:S07]  /*3f00*/  FMNMX.FTZ R88, R3, R88, !PT ;  /* 0x0000005803587209 */ /* 0x001fce0007810000 */
[----:B------:R-:W-:Y:S01]  /*3f10*/  MUFU.EX2 R13, R13 ;  /* 0x0000000d000d7308 */ /* 0x000fe20000000800 */
[----:B------:R-:W0:Y:S07]  /*3f20*/  SHFL.BFLY PT, R3, R88, 0x1, 0x1f ;  /* 0x0c201f0058037f89 */ /* 0x000e2e00000e0000 */
[----:B------:R-:W-:Y:S01]  /*3f30*/  MUFU.EX2 R20, R20 ;  /* 0x0000001400147308 */ /* 0x000fe20000000800 */
[----:B-1----:R-:W-:-:S04]  /*3f40*/  F2FP.SATFINITE.E4M3.F32.PACK_AB_MERGE_C R202, R14, R11, RZ ;  /* 0x0000000b0eca723e */ /* 0x002fc800048070ff */
[----:B------:R-:W-:-:S03]  /*3f50*/  F2FP.SATFINITE.E4M3.F32.PACK_AB_MERGE_C R202, R12, R9, R202 ;  /* 0x000000090cca723e */ /* 0x000fc600048070ca */
[----:B------:R-:W-:Y:S08]  /*3f60*/  MUFU.EX2 R15, R15 ;  /* 0x0000000f000f7308 */ /* 0x000ff00000000800 */
[----:B------:R-:W-:Y:S01]  /*3f70*/  MUFU.EX2 R24, R24 ;  /* 0x0000001800187308 */ /* 0x000fe20000000800 */
[----:B0-----:R-:W-:-:S04]  /*3f80*/  FMNMX.FTZ R3, R88, R3, !PT ;  /* 0x0000000358037209 */ /* 0x001fc80007810000 */
[C---:B------:R-:W-:Y:S01]  /*3f90*/  FSETP.NEU.FTZ.AND P1, PT, R3.reuse, -INF , PT ;  /* 0xff8000000300780b */ /* 0x040fe20003f3d000 */
[----:B------:R-:W-:-:S02]  /*3fa0*/  FFMA.FTZ R52, R3, R52, -8 ;  /* 0xc100000003347423 */ /* 0x000fc40000010034 */
[----:B------:R-:W-:Y:S03]  /*3fb0*/  MUFU.EX2 R21, R21 ;  /* 0x0000001500157308 */ /* 0x000fe60000000800 */
[----:B------:R-:W-:Y:S02]  /*3fc0*/  FSEL R85, R52, RZ, P1 ;  /* 0x000000ff34557208 */ /* 0x000fe40000800000 */
[----:B------:R-:W-:-:S03]  /*3fd0*/  PLOP3.LUT P1, PT, PT, PT, UP0, 0x80, 0x0 ;  /* 0x000000000000781c */ /* 0x000fc60003f2f008 */
        /* <DEDUP_REMOVED lines=16> */
[----:B------:R-:W0:Y:S01]  /*40e0*/  MUFU.EX2 R53, R53 ;  /* 0x0000003500357308 */ /* 0x000e220000000800 */
[----:B------:R-:W-:-:S01]  /*40f0*/  FFMA.FTZ R67, R71, UR41, -R85 ;  /* 0x0000002947437c23 */ /* 0x000fc20008010855 */
[----:B------:R-:W-:Y:S01]  /*4100*/  FADD.FTZ R70, R5, R6 ;  /* 0x0000000605467221 */ /* 0x000fe20000010000 */
[----:B------:R-:W-:-:S01]  /*4110*/  FFMA.FTZ R107, R107, UR41, -R85 ;  /* 0x000000296b6b7c23 */ /* 0x000fc20008010855 */
[--C-:B------:R-:W-:Y:S01]  /*4120*/  FFMA.FTZ R79, R79, UR41, -R85.reuse ;  /* 0x000000294f4f7c23 */ /* 0x100fe20008010855 */
[----:B------:R-:W-:-:S01]  /*4130*/  FFMA.FTZ R82, R82, UR41, -R85 ;  /* 0x0000002952527c23 */ /* 0x000fc20008010855 */
[----:B------:R-:W-:Y:S01]  /*4140*/  FADD.FTZ R93, R7, R70 ;  /* 0x00000046075d7221 */ /* 0x000fe20000010000 */
[----:B------:R-:W-:-:S01]  /*4150*/  FFMA.FTZ R90, R90, UR41, -R85 ;  /* 0x000000295a5a7c23 */ /* 0x000fc20008010855 */
[----:B------:R-:W1:Y:S01]  /*4160*/  MUFU.EX2 R98, R98 ;  /* 0x0000006200627308 */ /* 0x000e620000000800 */
[----:B------:R-:W-:-:S01]  /*4170*/  FFMA.FTZ R91, R91, UR41, -R85 ;  /* 0x000000295b5b7c23 */ /* 0x000fc20008010855 */
[--C-:B------:R-:W-:Y:S01]  /*4180*/  FFMA.FTZ R62, R62, UR41, -R85.reuse ;  /* 0x000000293e3e7c23 */ /* 0x100fe20008010855 */
[----:B------:R-:W-:-:S01]  /*4190*/  FFMA.FTZ R63, R63, UR41, -R85 ;  /* 0x000000293f3f7c23 */ /* 0x000fc20008010855 */
[--C-:B------:R-:W-:Y:S01]  /*41a0*/  FFMA.FTZ R74, R74, UR41, -R85.reuse ;  /* 0x000000294a4a7c23 */ /* 0x100fe20008010855 */
[----:B------:R-:W-:-:S01]  /*41b0*/  FFMA.FTZ R75, R75, UR41, -R85 ;  /* 0x000000294b4b7c23 */ /* 0x000fc20008010855 */
[--C-:B------:R-:W-:Y:S01]  /*41c0*/  FFMA.FTZ R46, R46, UR41, -R85.reuse ;  /* 0x000000292e2e7c23 */ /* 0x100fe20008010855 */
[----:B------:R-:W-:-:S01]  /*41d0*/  FFMA.FTZ R47, R47, UR41, -R85 ;  /* 0x000000292f2f7c23 */ /* 0x000fc20008010855 */
[----:B------:R-:W2:Y:S01]  /*41e0*/  MUFU.EX2 R99, R99 ;  /* 0x0000006300637308 */ /* 0x000ea20000000800 */
[----:B0-----:R-:W-:-:S01]  /*41f0*/  FADD.FTZ R71, R10, R53 ;  /* 0x000000350a477221 */ /* 0x001fc20000010000 */
[--C-:B------:R-:W-:Y:S01]  /*4200*/  FFMA.FTZ R50, R50, UR41, -R85.reuse ;  /* 0x0000002932327c23 */ /* 0x100fe20008010855 */
[----:B------:R-:W-:-:S01]  /*4210*/  FFMA.FTZ R51, R51, UR41, -R85 ;  /* 0x0000002933337c23 */ /* 0x000fc20008010855 */
[--C-:B------:R-:W-:Y:S01]  /*4220*/  FFMA.FTZ R54, R54, UR41, -R85.reuse ;  /* 0x0000002936367c23 */ /* 0x100fe20008010855 */
[----:B------:R-:W-:-:S01]  /*4230*/  FFMA.FTZ R55, R55, UR41, -R85 ;  /* 0x0000002937377c23 */ /* 0x000fc20008010855 */
[--C-:B------:R-:W-:Y:S01]  /*4240*/  FFMA.FTZ R58, R58, UR41, -R85.reuse ;  /* 0x000000293a3a7c23 */ /* 0x100fe20008010855 */
[----:B------:R-:W-:-:S01]  /*4250*/  FFMA.FTZ R59, R59, UR41, -R85 ;  /* 0x000000293b3b7c23 */ /* 0x000fc20008010855 */
[----:B------:R-:W0:Y:S01]  /*4260*/  MUFU.EX2 R52, R52 ;  /* 0x0000003400347308 */ /* 0x000e220000000800 */
[----:B-1----:R-:W-:-:S01]  /*4270*/  FADD.FTZ R70, R98, R71 ;  /* 0x0000004762467221 */ /* 0x002fc20000010000 */
[--C-:B------:R-:W-:Y:S01]  /*4280*/  FFMA.FTZ R30, R30, UR41, -R85.reuse ;  /* 0x000000291e1e7c23 */ /* 0x100fe20008010855 */
[----:B------:R-:W-:-:S01]  /*4290*/  FFMA.FTZ R31, R31, UR41, -R85 ;  /* 0x000000291f1f7c23 */ /* 0x000fc20008010855 */
[--C-:B------:R-:W-:Y:S01]  /*42a0*/  FFMA.FTZ R69, R69, UR41, -R85.reuse ;  /* 0x0000002945457c23 */ /* 0x100fe20008010855 */
[----:B------:R-:W-:-:S01]  /*42b0*/  FFMA.FTZ R72, R72, UR41, -R85 ;  /* 0x0000002948487c23 */ /* 0x000fc20008010855 */
[--C-:B------:R-:W-:Y:S01]  /*42c0*/  FFMA.FTZ R73, R73, UR41, -R85.reuse ;  /* 0x0000002949497c23 */ /* 0x100fe20008010855 */
[----:B------:R-:W-:-:S01]  /*42d0*/  FFMA.FTZ R80, R80, UR41, -R85 ;  /* 0x0000002950507c23 */ /* 0x000fc20008010855 */
[----:B------:R-:W1:Y:S01]  /*42e0*/  MUFU.EX2 R57, R57 ;  /* 0x0000003900397308 */ /* 0x000e620000000800 */
[----:B--2---:R-:W-:-:S01]  /*42f0*/  FADD.FTZ R71, R99, R70 ;  /* 0x0000004663477221 */ /* 0x004fc20000010000 */
[--C-:B------:R-:W-:Y:S01]  /*4300*/  FFMA.FTZ R81, R81, UR41, -R85.reuse ;  /* 0x0000002951517c23 */ /* 0x100fe20008010855 */
[----:B------:R-:W-:-:S01]  /*4310*/  FFMA.FTZ R84, R84, UR41, -R85 ;  /* 0x0000002954547c23 */ /* 0x000fc20008010855 */
[----:B------:R-:W-:Y:S01]  /*4320*/  F2FP.SATFINITE.E4M3.F32.PACK_AB_MERGE_C R98, R99, R98, RZ ;  /* 0x000000626362723e */ /* 0x000fe200048070ff */
[--C-:B------:R-:W-:Y:S01]  /*4330*/  IMAD.MOV.U32 R85, RZ, RZ, R25.reuse ;  /* 0x000000ffff557224 */ /* 0x100fe200078e0019 */
[----:B------:R-:W-:Y:S01]  /*4340*/  F2FP.SATFINITE.E4M3.F32.PACK_AB_MERGE_C R204, R24, R15, RZ ;  /* 0x0000000f18cc723e */ /* 0x000fe200048070ff */
[----:B------:R-:W-:Y:S01]  /*4350*/  IMAD.MOV.U32 R95, RZ, RZ, R25 ;  /* 0x000000ffff5f7224 */ /* 0x000fe200078e0019 */
[----:B------:R-:W2:Y:S01]  /*4360*/  MUFU.EX2 R106, R106 ;  /* 0x0000006a006a7308 */ /* 0x000ea20000000800 */
[----:B0-----:R-:W-:-:S01]  /*4370*/  FADD.FTZ R70, R52, R71 ;  /* 0x0000004734467221 */ /* 0x001fc20000010000 */
[----:B------:R-:W-:Y:S01]  /*4380*/  F2FP.SATFINITE.E4M3.F32.PACK_AB_MERGE_C R201, R53, R10, R98 ;  /* 0x0000000a35c9723e */ /* 0x000fe20004807062 */
[--C-:B------:R-:W-:Y:S01]  /*4390*/  IMAD.MOV.U32 R53, RZ, RZ, R25.reuse ;  /* 0x000000ffff357224 */ /* 0x100fe200078e0019 */
[----:B------:R-:W-:Y:S01]  /*43a0*/  F2FP.SATFINITE.E4M3.F32.PACK_AB_MERGE_C R204, R20, R13, R204 ;  /* 0x0000000d14cc723e */ /* 0x000fe200048070cc */
[----:B------:R-:W-:-:S02]  /*43b0*/  IMAD.MOV.U32 R94, RZ, RZ, R25 ;  /* 0x000000ffff5e7224 */ /* 0x000fc400078e0019 */
[----:B------:R-:W-:Y:S01]  /*43c0*/  IMAD.MOV.U32 R99, RZ, RZ, R25 ;  /* 0x000000ffff637224 */ /* 0x000fe200078e0019 */
[----:B------:R0:W-:Y:S01]  /*43d0*/  MUFU.EX2 R89, R88 ;  /* 0x0000005800597308 */ /* 0x0001e20000000800 */
[----:B-1----:R-:W-:-:S01]  /*43e0*/  FADD.FTZ R71, R57, R70 ;  /* 0x0000004639477221 */ /* 0x002fc20000010000 */
[--C-:B------:R-:W-:Y:S02]  /*43f0*/  IMAD.MOV.U32 R98, RZ, RZ, R25.reuse ;  /* 0x000000ffff627224 */ /* 0x100fe400078e0019 */
[--C-:B------:R-:W-:Y:S02]  /*4400*/  IMAD.MOV.U32 R103, RZ, RZ, R25.reuse ;  /* 0x000000ffff677224 */ /* 0x100fe400078e0019 */
[----:B------:R-:W-:Y:S02]  /*4410*/  IMAD.MOV.U32 R102, RZ, RZ, R25 ;  /* 0x000000ffff667224 */ /* 0x000fe400078e0019 */
[----:B------:R-:W1:Y:S01]  /*4420*/  MUFU.EX2 R107, R107 ;  /* 0x0000006b006b7308 */ /* 0x000e620000000800 */
[----:B0-----:R-:W-:-:S01]  /*4430*/  FADD.FTZ R88, R8, R93 ;  /* 0x0000005d08587221 */ /* 0x001fc20000010000 */
[----:B--2---:R-:W-:-:S03]  /*4440*/  FADD.FTZ R4, R106, R71 ;  /* 0x000000476a047221 */ /* 0x004fc60000010000 */
[----:B------:R-:W-:-:S03]  /*4450*/  FADD.FTZ R93, R9, R88 ;  /* 0x00000058095d7221 */ /* 0x000fc60000010000 */
[----:B------:R-:W0:Y:S01]  /*4460*/  MUFU.EX2 R56, R56 ;  /* 0x0000003800387308 */ /* 0x000e220000000800 */
[----:B------:R-:W-:-:S04]  /*4470*/  FADD.FTZ R88, R12, R93 ;  /* 0x0000005d0c587221 */ /* 0x000fc80000010000 */
[----:B------:R-:W-:Y:S01]  /*4480*/  FADD.FTZ R93, R11, R88 ;  /* 0x000000580b5d7221 */ /* 0x000fe20000010000 */
[----:B------:R-:W-:Y:S02]  /*4490*/  IMAD.MOV.U32 R88, RZ, RZ, R25 ;  /* 0x000000ffff587224 */ /* 0x000fe400078e0019 */
[----:B------:R-:W2:Y:S01]  /*44a0*/  MUFU.EX2 R79, R79 ;  /* 0x0000004f004f7308 */ /* 0x000ea20000000800 */
[----:B------:R-:W-:-:S01]  /*44b0*/  FADD.FTZ R70, R14, R93 ;  /* 0x0000005d0e467221 */ /* 0x000fc20000010000 */
[C---:B-1----:R-:W-:Y:S01]  /*44c0*/  FADD.FTZ R71, R107.reuse, R4 ;  /* 0x000000046b477221 */ /* 0x042fe20000010000 */
[----:B------:R-:W-:Y:S01]  /*44d0*/  F2FP.SATFINITE.E4M3.F32.PACK_AB_MERGE_C R106, R107, R106, RZ ;  /* 0x0000006a6b6a723e */ /* 0x000fe200048070ff */
[----:B------:R-:W-:Y:S02]  /*44e0*/  IMAD.MOV.U32 R107, RZ, RZ, R25 ;  /* 0x000000ffff6b7224 */ /* 0x000fe400078e0019 */
[----:B------:R-:W-:-:S01]  /*44f0*/  FADD.FTZ R93, R13, R70 ;  /* 0x000000460d5d7221 */ /* 0x000fc20000010000 */
[----:B------:R-:W-:Y:S01]  /*4500*/  F2FP.SATFINITE.E4M3.F32.PACK_AB_MERGE_C R203, R57, R52, R106 ;  /* 0x0000003439cb723e */ /* 0x000fe2000480706a */
[----:B------:R-:W1:Y:S01]  /*4510*/  MUFU.EX2 R82, R82 ;  /* 0x0000005200527308 */ /* 0x000e620000000800 */
[----:B0-----:R-:W-:-:S01]  /*4520*/  FADD.FTZ R4, R56, R71 ;  /* 0x0000004738047221 */ /* 0x001fc20000010000 */
[----:B------:R-:W-:Y:S01]  /*4530*/  FADD.FTZ R70, R20, R93 ;  /* 0x0000005d14467221 */ /* 0x000fe20000010000 */
[----:B------:R-:W-:-:S02]  /*4540*/  IMAD.MOV.U32 R52, RZ, RZ, R25 ;  /* 0x000000ffff347224 */ /* 0x000fc400078e0019 */
[----:B------:R-:W-:Y:S02]  /*4550*/  IMAD.MOV.U32 R57, RZ, RZ, R25 ;  /* 0x000000ffff397224 */ /* 0x000fe400078e0019 */
[----:B------:R-:W-:-:S01]  /*4560*/  FADD.FTZ R93, R15, R70 ;  /* 0x000000460f5d7221 */ /* 0x000fc20000010000 */
[----:B------:R-:W-:Y:S01]  /*4570*/  IMAD.MOV.U32 R106, RZ, RZ, R25 ;  /* 0x000000ffff6a7224 */ /* 0x000fe200078e0019 */
[----:B------:R-:W0:Y:S01]  /*4580*/  MUFU.EX2 R78, R78 ;  /* 0x0000004e004e7308 */ /* 0x000e220000000800 */
[----:B--2---:R-:W-:-:S01]  /*4590*/  FADD.FTZ R71, R79, R4 ;  /* 0x000000044f477221 */ /* 0x004fc20000010000 */
[----:B------:R-:W-:Y:S01]  /*45a0*/  FADD.FTZ R70, R24, R93 ;  /* 0x0000005d18467221 */ /* 0x000fe20000010000 */
[----:B------:R-:W-:-:S03]  /*45b0*/  IMAD.MOV.U32 R24, RZ, RZ, R25 ;  /* 0x000000ffff187224 */ /* 0x000fc600078e0019 */
[----:B------:R-:W-:Y:S02]  /*45c0*/  FADD.FTZ R93, R21, R70 ;  /* 0x00000046155d7221 */ /* 0x000fe40000010000 */
[----:B------:R-:W2:Y:S01]  /*45d0*/  MUFU.EX2 R83, R83 ;  /* 0x0000005300537308 */ /* 0x000ea20000000800 */
[----:B-1----:R-:W-:-:S01]  /*45e0*/  FADD.FTZ R4, R82, R71 ;  /* 0x0000004752047221 */ /* 0x002fc20000010000 */
[----:B------:R-:W-:Y:S01]  /*45f0*/  FADD.FTZ R70, R26, R93 ;  /* 0x0000005d1a467221 */ /* 0x000fe20000010000 */
[C---:B------:R-:W-:Y:S02]  /*4600*/  F2FP.SATFINITE.E4M3.F32.PACK_AB_MERGE_C R82, R89.reuse, R82, RZ ;  /* 0x000000525952723e */ /* 0x040fe400048070ff */
[----:B------:R-:W-:Y:S01]  /*4610*/  FADD.FTZ R71, R89, R4 ;  /* 0x0000000459477221 */ /* 0x000fe20000010000 */
[----:B------:R-:W-:Y:S01]  /*4620*/  IMAD.MOV.U32 R89, RZ, RZ, R25 ;  /* 0x000000ffff597224 */ /* 0x000fe200078e0019 */
[----:B------:R-:W-:Y:S01]  /*4630*/  F2FP.SATFINITE.E4M3.F32.PACK_AB_MERGE_C R205, R79, R56, R82 ;  /* 0x000000384fcd723e */ /* 0x000fe20004807052 */
[----:B------:R-:W1:Y:S01]  /*4640*/  MUFU.EX2 R27, R27 ;  /* 0x0000001b001b7308 */ /* 0x000e620000000800 */
[----:B0-----:R-:W-:-:S01]  /*4650*/  FADD.FTZ R4, R78, R71 ;  /* 0x000000474e047221 */ /* 0x001fc20000010000 */
[----:B------:R-:W-:-:S02]  /*4660*/  IMAD.MOV.U32 R56, RZ, RZ, R25 ;  /* 0x000000ffff387224 */ /* 0x000fc400078e0019 */
[--C-:B------:R-:W-:Y:S02]  /*4670*/  IMAD.MOV.U32 R79, RZ, RZ, R25.reuse ;  /* 0x000000ffff4f7224 */ /* 0x100fe400078e0019 */
[----:B------:R-:W-:Y:S02]  /*4680*/  IMAD.MOV.U32 R82, RZ, RZ, R25 ;  /* 0x000000ffff527224 */ /* 0x000fe400078e0019 */
[----:B------:R-:W0:Y:S01]  /*4690*/  MUFU.EX2 R90, R90 ;  /* 0x0000005a005a7308 */ /* 0x000e220000000800 */
[----:B--2---:R-:W-:-:S07]  /*46a0*/  FADD.FTZ R71, R83, R4 ;  /* 0x0000000453477221 */ /* 0x004fce0000010000 */
[----:B------:R-:W2:Y:S01]  /*46b0*/  MUFU.EX2 R76, R76 ;  /* 0x0000004c004c7308 */ /* 0x000ea20000000800 */
[----:B-1----:R-:W-:-:S01]  /*46c0*/  FADD.FTZ R93, R27, R70 ;  /* 0x000000461b5d7221 */ /* 0x002fc20000010000 */
[----:B------:R-:W-:-:S06]  /*46d0*/  IMAD.MOV.U32 R70, RZ, RZ, R25 ;  /* 0x000000ffff467224 */ /* 0x000fcc00078e0019 */
[----:B------:R-:W1:Y:S01]  /*46e0*/  MUFU.EX2 R91, R91 ;  /* 0x0000005b005b7308 */ /* 0x000e620000000800 */
[----:B0-----:R-:W-:-:S01]  /*46f0*/  FADD.FTZ R4, R90, R71 ;  /* 0x000000475a047221 */ /* 0x001fc20000010000 */
[----:B------:R-:W-:-:S06]  /*4700*/  IMAD.MOV.U32 R71, RZ, RZ, R25 ;  /* 0x000000ffff477224 */ /* 0x000fcc00078e0019 */
[----:B------:R-:W0:Y:S01]  /*4710*/  MUFU.EX2 R60, R60 ;  /* 0x0000003c003c7308 */ /* 0x000e220000000800 */
[----:B--2---:R-:W-:-:S01]  /*4720*/  FADD.FTZ R93, R76, R93 ;  /* 0x0000005d4c5d7221 */ /* 0x004fc20000010000 */
[----:B------:R-:W-:Y:S01]  /*4730*/  F2FP.SATFINITE.E4M3.F32.PACK_AB_MERGE_C R206, R76, R27, RZ ;  /* 0x0000001b4cce723e */ /* 0x000fe200048070ff */
[--C-:B------:R-:W-:Y:S02]  /*4740*/  IMAD.MOV.U32 R27, RZ, RZ, R25.reuse ;  /* 0x000000ffff1b7224 */ /* 0x100fe400078e0019 */
[--C-:B------:R-:W-:Y:S01]  /*4750*/  IMAD.MOV.U32 R76, RZ, RZ, R25.reuse ;  /* 0x000000ffff4c7224 */ /* 0x100fe200078e0019 */
[----:B------:R-:W-:Y:S01]  /*4760*/  F2FP.SATFINITE.E4M3.F32.PACK_AB_MERGE_C R206, R26, R21, R206 ;  /* 0x000000151ace723e */ /* 0x000fe200048070ce */
[----:B------:R-:W-:Y:S01]  /*4770*/  IMAD.MOV.U32 R26, RZ, RZ, R25 ;  /* 0x000000ffff1a7224 */ /* 0x000fe200078e0019 */
[----:B------:R-:W2:Y:S01]  /*4780*/  MUFU.EX2 R62, R62 ;  /* 0x0000003e003e7308 */ /* 0x000ea20000000800 */
[----:B-1----:R-:W-:-:S01]  /*4790*/  FADD.FTZ R7, R91, R4 ;  /* 0x000000045b077221 */ /* 0x002fc20000010000 */
[----:B------:R-:W-:Y:S01]  /*47a0*/  F2FP.SATFINITE.E4M3.F32.PACK_AB_MERGE_C R90, R91, R90, RZ ;  /* 0x0000005a5b5a723e */ /* 0x000fe200048070ff */
[----:B------:R-:W-:-:S03]  /*47b0*/  IMAD.MOV.U32 R91, RZ, RZ, R25 ;  /* 0x000000ffff5b7224 */ /* 0x000fc600078e0019 */
[----:B------:R-:W-:Y:S01]  /*47c0*/  F2FP.SATFINITE.E4M3.F32.PACK_AB_MERGE_C R207, R83, R78, R90 ;  /* 0x0000004e53cf723e */ /* 0x000fe2000480705a */
[----:B------:R-:W-:Y:S01]  /*47d0*/  IMAD.MOV.U32 R78, RZ, RZ, R25 ;  /* 0x000000ffff4e7224 */ /* 0x000fe200078e0019 */
[----:B------:R-:W1:Y:S01]  /*47e0*/  MUFU.EX2 R61, R61 ;  /* 0x0000003d003d7308 */ /* 0x000e620000000800 */
[----:B0-----:R-:W-:-:S01]  /*47f0*/  FADD.FTZ R4, R60, R93 ;  /* 0x0000005d3c047221 */ /* 0x001fc20000010000 */
[--C-:B------:R-:W-:Y:S02]  /*4800*/  IMAD.MOV.U32 R83, RZ, RZ, R25.reuse ;  /* 0x000000ffff537224 */ /* 0x100fe400078e0019 */
[--C-:B------:R-:W-:Y:S02]  /*4810*/  IMAD.MOV.U32 R90, RZ, RZ, R25.reuse ;  /* 0x000000ffff5a7224 */ /* 0x100fe400078e0019 */
[----:B------:R-:W-:Y:S02]  /*4820*/  IMAD.MOV.U32 R93, RZ, RZ, R25 ;  /* 0x000000ffff5d7224 */ /* 0x000fe400078e0019 */
        /* <DEDUP_REMOVED lines=12> */
[----:B------:R-:W-:Y:S01]  /*48f0*/  F2FP.SATFINITE.E4M3.F32.PACK_AB_MERGE_C R208, R77, R64, RZ ;  /* 0x000000404dd0723e */ /* 0x000fe200048070ff */
[--C-:B------:R-:W-:Y:S02]  /*4900*/  IMAD.MOV.U32 R64, RZ, RZ, R25.reuse ;  /* 0x000000ffff407224 */ /* 0x100fe400078e0019 */
[--C-:B------:R-:W-:Y:S01]  /*4910*/  IMAD.MOV.U32 R77, RZ, RZ, R25.reuse ;  /* 0x000000ffff4d7224 */ /* 0x100fe200078e0019 */
[----:B------:R-:W-:Y:S01]  /*4920*/  F2FP.SATFINITE.E4M3.F32.PACK_AB_MERGE_C R208, R61, R60, R208 ;  /* 0x0000003c3dd0723e */ /* 0x000fe200048070d0 */
[----:B------:R-:W-:Y:S01]  /*4930*/  IMAD.MOV.U32 R61, RZ, RZ, R25 ;  /* 0x000000ffff3d7224 */ /* 0x000fe200078e0019 */
[----:B------:R-:W0:Y:S01]  /*4940*/  MUFU.EX2 R66, R66 ;  /* 0x0000004200427308 */ /* 0x000e220000000800 */
[----:B--2---:R-:W-:-:S01]  /*4950*/  FADD.FTZ R7, R87, R8 ;  /* 0x0000000857077221 */ /* 0x004fc20000010000 */
[----:B------:R-:W-:Y:S01]  /*4960*/  F2FP.SATFINITE.E4M3.F32.PACK_AB_MERGE_C R86, R87, R86, RZ ;  /* 0x000000565756723e */ /* 0x000fe200048070ff */
[----:B------:R-:W-:-:S02]  /*4970*/  IMAD.MOV.U32 R60, RZ, RZ, R25 ;  /* 0x000000ffff3c7224 */ /* 0x000fc400078e0019 */
[--C-:B------:R-:W-:Y:S01]  /*4980*/  IMAD.MOV.U32 R87, RZ, RZ, R25.reuse ;  /* 0x000000ffff577224 */ /* 0x100fe200078e0019 */
[----:B------:R-:W-:Y:S01]  /*4990*/  F2FP.SATFINITE.E4M3.F32.PACK_AB_MERGE_C R209, R63, R62, R86 ;  /* 0x0000003e3fd1723e */ /* 0x000fe20004807056 */
[----:B------:R-:W-:Y:S01]  /*49a0*/  IMAD.MOV.U32 R63, RZ, RZ, R25 ;  /* 0x000000ffff3f7224 */ /* 0x000fe200078e0019 */
[----:B------:R-:W2:Y:S01]  /*49b0*/  MUFU.EX2 R68, R68 ;  /* 0x0000004400447308 */ /* 0x000ea20000000800 */
[----:B-1----:R-:W-:-:S01]  /*49c0*/  FADD.FTZ R11, R65, R4 ;  /* 0x00000004410b7221 */ /* 0x002fc20000010000 */
[--C-:B------:R-:W-:Y:S02]  /*49d0*/  IMAD.MOV.U32 R62, RZ, RZ, R25.reuse ;  /* 0x000000ffff3e7224 */ /* 0x100fe400078e0019 */
[----:B------:R-:W-:-:S04]  /*49e0*/  IMAD.MOV.U32 R86, RZ, RZ, R25 ;  /* 0x000000ffff567224 */ /* 0x000fc800078e0019 */
[----:B------:R-:W1:Y:S01]  /*49f0*/  MUFU.EX2 R67, R67 ;  /* 0x0000004300437308 */ /* 0x000e620000000800 */
[----:B0-----:R-:W-:-:S07]  /*4a00*/  FADD.FTZ R4, R66, R7 ;  /* 0x0000000742047221 */ /* 0x001fce0000010000 */
[----:B------:R-:W0:Y:S01]  /*4a10*/  MUFU.EX2 R74, R74 ;  /* 0x0000004a004a7308 */ /* 0x000e220000000800 */
[----:B--2---:R-:W-:-:S07]  /*4a20*/  FADD.FTZ R11, R68, R11 ;  /* 0x0000000b440b7221 */ /* 0x004fce0000010000 */
[----:B------:R-:W2:Y:S01]  /*4a30*/  MUFU.EX2 R35, R35 ;  /* 0x0000002300237308 */ /* 0x000ea20000000800 */
[----:B-1----:R-:W-:-:S01]  /*4a40*/  FADD.FTZ R7, R67, R4 ;  /* 0x0000000443077221 */ /* 0x002fc20000010000 */
[----:B------:R-:W-:-:S06]  /*4a50*/  FADD.FTZ R4, R34, R11 ;  /* 0x0000000b22047221 */ /* 0x000fcc0000010000 */
[----:B------:R-:W1:Y:S01]  /*4a60*/  MUFU.EX2 R75, R75 ;  /* 0x0000004b004b7308 */ /* 0x000e620000000800 */
[----:B0-----:R-:W-:-:S07]  /*4a70*/  FADD.FTZ R6, R74, R7 ;  /* 0x000000074a067221 */ /* 0x001fce0000010000 */
[----:B------:R-:W0:Y:S01]  /*4a80*/  MUFU.EX2 R46, R46 ;  /* 0x0000002e002e7308 */ /* 0x000e220000000800 */
[C---:B--2---:R-:W-:Y:S01]  /*4a90*/  F2FP.SATFINITE.E4M3.F32.PACK_AB_MERGE_C R210, R35.reuse, R34, RZ ;  /* 0x0000002223d2723e */ /* 0x044fe200048070ff */
[----:B------:R-:W-:Y:S01]  /*4aa0*/  FADD.FTZ R35, R35, R4 ;  /* 0x0000000423237221 */ /* 0x000fe20000010000 */
[----:B------:R-:W-:Y:S02]  /*4ab0*/  IMAD.MOV.U32 R34, RZ, RZ, R25 ;  /* 0x000000ffff227224 */ /* 0x000fe400078e0019 */
[----:B------:R-:W-:Y:S01]  /*4ac0*/  F2FP.SATFINITE.E4M3.F32.PACK_AB_MERGE_C R210, R68, R65, R210 ;  /* 0x0000004144d2723e */ /* 0x000fe200048070d2 */
[----:B------:R-:W-:-:S01]  /*4ad0*/  FADD.FTZ R4, R38, R35 ;  /* 0x0000002326047221 */ /* 0x000fc20000010000 */
[--C-:B------:R-:W-:Y:S01]  /*4ae0*/  IMAD.MOV.U32 R35, RZ, RZ, R25.reuse ;  /* 0x000000ffff237224 */ /* 0x100fe200078e0019 */
[----:B------:R-:W2:Y:S01]  /*4af0*/  MUFU.EX2 R39, R39 ;  /* 0x0000002700277308 */ /* 0x000ea20000000800 */
[C---:B-1----:R-:W-:Y:S01]  /*4b00*/  F2FP.SATFINITE.E4M3.F32.PACK_AB_MERGE_C R74, R75.reuse, R74, RZ ;  /* 0x0000004a4b4a723e */ /* 0x042fe200048070ff */
[----:B------:R-:W-:Y:S01]  /*4b10*/  FADD.FTZ R75, R75, R6 ;  /* 0x000000064b4b7221 */ /* 0x000fe20000010000 */
[----:B------:R-:W-:-:S02]  /*4b20*/  IMAD.MOV.U32 R65, RZ, RZ, R25 ;  /* 0x000000ffff417224 */ /* 0x000fc400078e0019 */
[----:B------:R-:W-:Y:S01]  /*4b30*/  F2FP.SATFINITE.E4M3.F32.PACK_AB_MERGE_C R211, R67, R66, R74 ;  /* 0x0000004243d3723e */ /* 0x000fe2000480704a */
[----:B------:R-:W-:Y:S02]  /*4b40*/  IMAD.MOV.U32 R67, RZ, RZ, R25 ;  /* 0x000000ffff437224 */ /* 0x000fe400078e0019 */
[----:B------:R-:W1:Y:S01]  /*4b50*/  MUFU.EX2 R47, R47 ;  /* 0x0000002f002f7308 */ /* 0x000e620000000800 */
[----:B0-----:R-:W-:-:S01]  /*4b60*/  FADD.FTZ R6, R46, R75 ;  /* 0x0000004b2e067221 */ /* 0x001fc20000010000 */
[--C-:B------:R-:W-:Y:S02]  /*4b70*/  IMAD.MOV.U32 R66, RZ, RZ, R25.reuse ;  /* 0x000000ffff427224 */ /* 0x100fe400078e0019 */
[--C-:B------:R-:W-:Y:S02]  /*4b80*/  IMAD.MOV.U32 R68, RZ, RZ, R25.reuse ;  /* 0x000000ffff447224 */ /* 0x100fe400078e0019 */
[----:B------:R-:W-:Y:S02]  /*4b90*/  IMAD.MOV.U32 R75, RZ, RZ, R25 ;  /* 0x000000ffff4b7224 */ /* 0x000fe400078e0019 */
[----:B------:R-:W0:Y:S01]  /*4ba0*/  MUFU.EX2 R42, R42 ;  /* 0x0000002a002a7308 */ /* 0x000e220000000800 */
[----:B--2---:R-:W-:-:S01]  /*4bb0*/  FADD.FTZ R5, R39, R4 ;  /* 0x0000000427057221 */ /* 0x004fc20000010000 */
[----:B------:R-:W-:-:S06]  /*4bc0*/  IMAD.MOV.U32 R74, RZ, RZ, R25 ;  /* 0x000000ffff4a7224 */ /* 0x000fcc00078e0019 */
        /* <DEDUP_REMOVED lines=8> */
[----:B------:R-:W-:Y:S01]  /*4c50*/  F2FP.SATFINITE.E4M3.F32.PACK_AB_MERGE_C R212, R45, R42, RZ ;  /* 0x0000002a2dd4723e */ /* 0x000fe200048070ff */
[--C-:B------:R-:W-:Y:S02]  /*4c60*/  IMAD.MOV.U32 R42, RZ, RZ, R25.reuse ;  /* 0x000000ffff2a7224 */ /* 0x100fe400078e0019 */
[--C-:B------:R-:W-:Y:S01]  /*4c70*/  IMAD.MOV.U32 R45, RZ, RZ, R25.reuse ;  /* 0x000000ffff2d7224 */ /* 0x100fe200078e0019 */
[----:B------:R-:W-:Y:S01]  /*4c80*/  F2FP.SATFINITE.E4M3.F32.PACK_AB_MERGE_C R212, R39, R38, R212 ;  /* 0x0000002627d4723e */ /* 0x000fe200048070d4 */
[--C-:B------:R-:W-:Y:S01]  /*4c90*/  IMAD.MOV.U32 R39, RZ, RZ, R25.reuse ;  /* 0x000000ffff277224 */ /* 0x100fe200078e0019 */
[----:B------:R-:W1:Y:S01]  /*4ca0*/  MUFU.EX2 R54, R54 ;  /* 0x0000003600367308 */ /* 0x000e620000000800 */
[C---:B0-----:R-:W-:Y:S01]  /*4cb0*/  F2FP.SATFINITE.E4M3.F32.PACK_AB_MERGE_C R50, R51.reuse, R50, RZ ;  /* 0x000000323332723e */ /* 0x041fe200048070ff */
[----:B------:R-:W-:Y:S01]  /*4cc0*/  FADD.FTZ R51, R51, R6 ;  /* 0x0000000633337221 */ /* 0x000fe20000010000 */
[----:B------:R-:W-:-:S02]  /*4cd0*/  IMAD.MOV.U32 R38, RZ, RZ, R25 ;  /* 0x000000ffff267224 */ /* 0x000fc400078e0019 */
[----:B------:R-:W-:Y:S01]  /*4ce0*/  F2FP.SATFINITE.E4M3.F32.PACK_AB_MERGE_C R213, R47, R46, R50 ;  /* 0x0000002e2fd5723e */ /* 0x000fe20004807032 */
[----:B------:R-:W-:Y:S02]  /*4cf0*/  IMAD.MOV.U32 R47, RZ, RZ, R25 ;  /* 0x000000ffff2f7224 */ /* 0x000fe400078e0019 */
[----:B------:R-:W0:Y:S01]  /*4d00*/  MUFU.EX2 R44, R44 ;  /* 0x0000002c002c7308 */ /* 0x000e220000000800 */
[----:B--2---:R-:W-:-:S01]  /*4d10*/  FADD.FTZ R5, R43, R4 ;  /* 0x000000042b057221 */ /* 0x004fc20000010000 */
[--C-:B------:R-:W-:Y:S02]  /*4d20*/  IMAD.MOV.U32 R46, RZ, RZ, R25.reuse ;  /* 0x000000ffff2e7224 */ /* 0x100fe400078e0019 */
[----:B------:R-:W-:-:S04]  /*4d30*/  IMAD.MOV.U32 R50, RZ, RZ, R25 ;  /* 0x000000ffff327224 */ /* 0x000fc800078e0019 */
[----:B------:R-:W2:Y:S01]  /*4d40*/  MUFU.EX2 R55, R55 ;  /* 0x0000003700377308 */ /* 0x000ea20000000800 */
[----:B-1----:R-:W-:-:S01]  /*4d50*/  FADD.FTZ R4, R54, R51 ;  /* 0x0000003336047221 */ /* 0x002fc20000010000 */
[----:B------:R-:W-:-:S06]  /*4d60*/  IMAD.MOV.U32 R51, RZ, RZ, R25 ;  /* 0x000000ffff337224 */ /* 0x000fcc00078e0019 */
[----:B------:R-:W-:Y:S01]  /*4d70*/  MUFU.EX2 R48, R48 ;  /* 0x0000003000307308 */ /* 0x000fe20000000800 */
[----:B0-----:R-:W-:-:S07]  /*4d80*/  FADD.FTZ R5, R44, R5 ;  /* 0x000000052c057221 */ /* 0x001fce0000010000 */
[----:B------:R-:W0:Y:S01]  /*4d90*/  MUFU.EX2 R49, R49 ;  /* 0x0000003100317308 */ /* 0x000e220000000800 */
[----:B--2---:R-:W-:-:S07]  /*4da0*/  FADD.FTZ R7, R55, R4 ;  /* 0x0000000437077221 */ /* 0x004fce0000010000 */
[----:B------:R-:W1:Y:S08]  /*4db0*/  MUFU.EX2 R58, R58 ;  /* 0x0000003a003a7308 */ /* 0x000e700000000800 */
[----:B------:R-:W2:Y:S01]  /*4dc0*/  MUFU.EX2 R59, R59 ;  /* 0x0000003b003b7308 */ /* 0x000ea20000000800 */
[----:B0-----:R-:W-:Y:S01]  /*4dd0*/  F2FP.SATFINITE.E4M3.F32.PACK_AB_MERGE_C R6, R49, R48, RZ ;  /* 0x000000303106723e */ /* 0x001fe200048070ff */
[----:B------:R-:W-:-:S03]  /*4de0*/  FADD.FTZ R48, R48, R5 ;  /* 0x0000000530307221 */ /* 0x000fc60000010000 */
[----:B------:R-:W-:Y:S01]  /*4df0*/  F2FP.SATFINITE.E4M3.F32.PACK_AB_MERGE_C R214, R44, R43, R6 ;  /* 0x0000002b2cd6723e */ /* 0x000fe20004807006 */
[----:B------:R-:W-:-:S01]  /*4e00*/  FADD.FTZ R49, R49, R48 ;  /* 0x0000003031317221 */ /* 0x000fc20000010000 */
[----:B------:R-:W-:Y:S01]  /*4e10*/  IMAD.MOV.U32 R43, RZ, RZ, R25 ;  /* 0x000000ffff2b7224 */ /* 0x000fe200078e0019 */
[----:B------:R-:W-:Y:S01]  /*4e20*/  MUFU.EX2 R32, R32 ;  /* 0x0000002000207308 */ /* 0x000fe20000000800 */
[----:B-1----:R-:W-:-:S01]  /*4e30*/  FADD.FTZ R4, R58, R7 ;  /* 0x000000073a047221 */ /* 0x002fc20000010000 */
[--C-:B------:R-:W-:Y:S02]  /*4e40*/  IMAD.MOV.U32 R44, RZ, RZ, R25.reuse ;  /* 0x000000ffff2c7224 */ /* 0x100fe400078e0019 */
[----:B------:R-:W-:-:S04]  /*4e50*/  IMAD.MOV.U32 R48, RZ, RZ, R25 ;  /* 0x000000ffff307224 */ /* 0x000fc800078e0019 */
[----:B------:R-:W0:Y:S01]  /*4e60*/  MUFU.EX2 R33, R33 ;  /* 0x0000002100217308 */ /* 0x000e220000000800 */
[C---:B--2---:R-:W-:Y:S01]  /*4e70*/  F2FP.SATFINITE.E4M3.F32.PACK_AB_MERGE_C R58, R59.reuse, R58, RZ ;  /* 0x0000003a3b3a723e */ /* 0x044fe200048070ff */
[----:B------:R-:W-:-:S03]  /*4e80*/  FADD.FTZ R59, R59, R4 ;  /* 0x000000043b3b7221 */ /* 0x000fc60000010000 */
[----:B------:R-:W-:Y:S01]  /*4e90*/  F2FP.SATFINITE.E4M3.F32.PACK_AB_MERGE_C R215, R55, R54, R58 ;  /* 0x0000003637d7723e */ /* 0x000fe2000480703a */
[--C-:B------:R-:W-:Y:S02]  /*4ea0*/  IMAD.MOV.U32 R55, RZ, RZ, R25.reuse ;  /* 0x000000ffff377224 */ /* 0x100fe400078e0019 */
[----:B------:R-:W1:Y:S01]  /*4eb0*/  MUFU.EX2 R28, R28 ;  /* 0x0000001c001c7308 */ /* 0x000e620000000800 */
[--C-:B------:R-:W-:Y:S02]  /*4ec0*/  IMAD.MOV.U32 R54, RZ, RZ, R25.reuse ;  /* 0x000000ffff367224 */ /* 0x100fe400078e0019 */
[----:B------:R-:W-:-:S05]  /*4ed0*/  IMAD.MOV.U32 R58, RZ, RZ, R25 ;  /* 0x000000ffff3a7224 */ /* 0x000fca00078e0019 */
[----:B------:R-:W2:Y:S01]  /*4ee0*/  MUFU.EX2 R30, R30 ;  /* 0x0000001e001e7308 */ /* 0x000ea20000000800 */
[----:B0-----:R-:W-:-:S07]  /*4ef0*/  F2FP.SATFINITE.E4M3.F32.PACK_AB_MERGE_C R5, R33, R32, RZ ;  /* 0x000000202105723e */ /* 0x001fce00048070ff */
[----:B------:R-:W0:Y:S01]  /*4f00*/  MUFU.EX2 R29, R29 ;  /* 0x0000001d001d7308 */ /* 0x000e220000000800 */
[----:B-1----:R-:W-:-:S01]  /*4f10*/  FADD.FTZ R4, R28, R49 ;  /* 0x000000311c047221 */ /* 0x002fc20000010000 */
[----:B------:R-:W-:-:S06]  /*4f20*/  IMAD.MOV.U32 R49, RZ, RZ, R25 ;  /* 0x000000ffff317224 */ /* 0x000fcc00078e0019 */
[----:B------:R-:W1:Y:S01]  /*4f30*/  MUFU.EX2 R31, R31 ;  /* 0x0000001f001f7308 */ /* 0x000e620000000800 */
[----:B--2---:R-:W-:-:S01]  /*4f40*/  FADD.FTZ R6, R30, R59 ;  /* 0x0000003b1e067221 */ /* 0x004fc20000010000 */
[----:B------:R-:W-:-:S06]  /*4f50*/  IMAD.MOV.U32 R59, RZ, RZ, R25 ;  /* 0x000000ffff3b7224 */ /* 0x000fcc00078e0019 */
[----:B------:R-:W2:Y:S01]  /*4f60*/  MUFU.EX2 R69, R69 ;  /* 0x0000004500457308 */ /* 0x000ea20000000800 */
[C---:B0-----:R-:W-:Y:S01]  /*4f70*/  F2FP.SATFINITE.E4M3.F32.PACK_AB_MERGE_C R216, R29.reuse, R28, R5 ;  /* 0x0000001c1dd8723e */ /* 0x041fe20004807005 */
[----:B------:R-:W-:Y:S01]  /*4f80*/  FADD.FTZ R29, R29, R4 ;  /* 0x000000041d1d7221 */ /* 0x000fe20000010000 */
[----:B------:R-:W-:-:S03]  /*4f90*/  IMAD.MOV.U32 R28, RZ, RZ, R25 ;  /* 0x000000ffff1c7224 */ /* 0x000fc600078e0019 */
[----:B------:R-:W-:Y:S01]  /*4fa0*/  FADD.FTZ R32, R32, R29 ;  /* 0x0000001d20207221 */ /* 0x000fe20000010000 */
[----:B------:R-:W-:Y:S01]  /*4fb0*/  IMAD.MOV.U32 R29, RZ, RZ, R25 ;  /* 0x000000ffff1d7224 */ /* 0x000fe200078e0019 */
[----:B------:R-:W0:Y:S01]  /*4fc0*/  MUFU.EX2 R72, R72 ;  /* 0x0000004800487308 */ /* 0x000e220000000800 */
[----:B-1----:R-:W-:-:S01]  /*4fd0*/  FADD.FTZ R6, R31, R6 ;  /* 0x000000061f067221 */ /* 0x002fc20000010000 */
[----:B------:R-:W-:Y:S01]  /*4fe0*/  FADD.FTZ R33, R33, R32 ;  /* 0x0000002021217221 */ /* 0x000fe20000010000 */
[----:B------:R-:W-:-:S05]  /*4ff0*/  IMAD.MOV.U32 R32, RZ, RZ, R25 ;  /* 0x000000ffff207224 */ /* 0x000fca00078e0019 */
[----:B------:R-:W-:Y:S01]  /*5000*/  MUFU.EX2 R40, R40 ;  /* 0x0000002800287308 */ /* 0x000fe20000000800 */
[----:B--2---:R-:W-:-:S07]  /*5010*/  FADD.FTZ R5, R69, R6 ;  /* 0x0000000645057221 */ /* 0x004fce0000010000 */
[----:B------:R-:W1:Y:S01]  /*5020*/  MUFU.EX2 R41, R41 ;  /* 0x0000002900297308 */ /* 0x000e620000000800 */
[C---:B0-----:R-:W-:Y:S01]  /*5030*/  F2FP.SATFINITE.E4M3.F32.PACK_AB_MERGE_C R69, R72.reuse, R69, RZ ;  /* 0x000000454845723e */ /* 0x041fe200048070ff */
[----:B------:R-:W-:-:S03]  /*5040*/  FADD.FTZ R72, R72, R5 ;  /* 0x0000000548487221 */ /* 0x000fc60000010000 */
[----:B------:R-:W-:Y:S01]  /*5050*/  F2FP.SATFINITE.E4M3.F32.PACK_AB_MERGE_C R217, R31, R30, R69 ;  /* 0x0000001e1fd9723e */ /* 0x000fe20004807045 */
[--C-:B------:R-:W-:Y:S02]  /*5060*/  IMAD.MOV.U32 R31, RZ, RZ, R25.reuse ;  /* 0x000000ffff1f7224 */ /* 0x100fe400078e0019 */
[----:B------:R-:W0:Y:S01]  /*5070*/  MUFU.EX2 R36, R36 ;  /* 0x0000002400247308 */ /* 0x000e220000000800 */
[--C-:B------:R-:W-:Y:S02]  /*5080*/  IMAD.MOV.U32 R30, RZ, RZ, R25.reuse ;  /* 0x000000ffff1e7224 */ /* 0x100fe400078e0019 */
[----:B------:R-:W-:-:S05]  /*5090*/  IMAD.MOV.U32 R69, RZ, RZ, R25 ;  /* 0x000000ffff457224 */ /* 0x000fca00078e0019 */
[----:B------:R-:W2:Y:S01]  /*50a0*/  MUFU.EX2 R73, R73 ;  /* 0x0000004900497308 */ /* 0x000ea20000000800 */
[----:B-1----:R-:W-:-:S07]  /*50b0*/  F2FP.SATFINITE.E4M3.F32.PACK_AB_MERGE_C R6, R41, R40, RZ ;  /* 0x000000282906723e */ /* 0x002fce00048070ff */
[----:B------:R-:W1:Y:S01]  /*50c0*/  MUFU.EX2 R37, R37 ;  /* 0x0000002500257308 */ /* 0x000e620000000800 */
[----:B0-----:R-:W-:-:S01]  /*50d0*/  FADD.FTZ R4, R36, R33 ;  /* 0x0000002124047221 */ /* 0x001fc20000010000 */
[----:B------:R-:W-:-:S06]  /*50e0*/  IMAD.MOV.U32 R33, RZ, RZ, R25 ;  /* 0x000000ffff217224 */ /* 0x000fcc00078e0019 */
[----:B------:R-:W0:Y:S01]  /*50f0*/  MUFU.EX2 R80, R80 ;  /* 0x0000005000507308 */ /* 0x000e220000000800 */
[----:B--2---:R-:W-:-:S01]  /*5100*/  FADD.FTZ R5, R73, R72 ;  /* 0x0000004849057221 */ /* 0x004fc20000010000 */
[----:B------:R-:W-:-:S06]  /*5110*/  IMAD.MOV.U32 R72, RZ, RZ, R25 ;  /* 0x000000ffff487224 */ /* 0x000fcc00078e0019 */
[----:B------:R-:W2:Y:S01]  /*5120*/  MUFU.EX2 R81, R81 ;  /* 0x0000005100517308 */ /* 0x000ea20000000800 */
[C---:B-1----:R-:W-:Y:S01]  /*5130*/  F2FP.SATFINITE.E4M3.F32.PACK_AB_MERGE_C R218, R37.reuse, R36, R6 ;  /* 0x0000002425da723e */ /* 0x042fe20004807006 */
[----:B------:R-:W-:Y:S01]  /*5140*/  FADD.FTZ R37, R37, R4 ;  /* 0x0000000425257221 */ /* 0x000fe20000010000 */
[----:B------:R-:W-:-:S03]  /*5150*/  IMAD.MOV.U32 R36, RZ, RZ, R25 ;  /* 0x000000ffff247224 */ /* 0x000fc600078e0019 */
[----:B------:R-:W-:Y:S01]  /*5160*/  FADD.FTZ R40, R40, R37 ;  /* 0x0000002528287221 */ /* 0x000fe20000010000 */
[----:B------:R-:W-:Y:S01]  /*5170*/  IMAD.MOV.U32 R37, RZ, RZ, R25 ;  /* 0x000000ffff257224 */ /* 0x000fe200078e0019 */
[----:B------:R-:W1:Y:S01]  /*5180*/  MUFU.EX2 R84, R84 ;  /* 0x0000005400547308 */ /* 0x000e620000000800 */
[----:B0-----:R-:W-:-:S04]  /*5190*/  FADD.FTZ R4, R80, R5 ;  /* 0x0000000550047221 */ /* 0x001fc80000010000 */
[----:B--2---:R-:W-:Y:S01]  /*51a0*/  FADD.FTZ R5, R81, R4 ;  /* 0x0000000451057221 */ /* 0x004fe20000010000 */
[----:B------:R-:W-:-:S01]  /*51b0*/  FADD.FTZ R4, R41, R40 ;  /* 0x0000002829047221 */ /* 0x000fc20000010000 */
[--C-:B------:R-:W-:Y:S02]  /*51c0*/  IMAD.MOV.U32 R41, RZ, RZ, R25.reuse ;  /* 0x000000ffff297224 */ /* 0x100fe400078e0019 */
[----:B------:R-:W-:Y:S01]  /*51d0*/  IMAD.MOV.U32 R40, RZ, RZ, R25 ;  /* 0x000000ffff287224 */ /* 0x000fe200078e0019 */
[C---:B-1----:R-:W-:Y:S01]  /*51e0*/  F2FP.SATFINITE.E4M3.F32.PACK_AB_MERGE_C R6, R84.reuse, R81, RZ ;  /* 0x000000515406723e */ /* 0x042fe200048070ff */
[----:B------:R-:W-:-:S01]  /*51f0*/  FADD.FTZ R5, R84, R5 ;  /* 0x0000000554057221 */ /* 0x000fc20000010000 */
[--C-:B------:R-:W-:Y:S02]  /*5200*/  IMAD.MOV.U32 R81, RZ, RZ, R25.reuse ;  /* 0x000000ffff517224 */ /* 0x100fe400078e0019 */
[----:B------:R-:W-:Y:S01]  /*5210*/  F2FP.SATFINITE.E4M3.F32.PACK_AB_MERGE_C R219, R80, R73, R6 ;  /* 0x0000004950db723e */ /* 0x000fe20004807006 */
[----:B------:R-:W-:-:S02]  /*5220*/  IMAD.MOV.U32 R73, RZ, RZ, R25 ;  /* 0x000000ffff497224 */ /* 0x000fc400078e0019 */
[--C-:B------:R-:W-:Y:S02]  /*5230*/  IMAD.MOV.U32 R80, RZ, RZ, R25.reuse ;  /* 0x000000ffff507224 */ /* 0x100fe400078e0019 */
[----:B------:R-:W-:Y:S01]  /*5240*/  IMAD.MOV.U32 R84, RZ, RZ, R25 ;  /* 0x000000ffff547224 */ /* 0x000fe200078e0019 */
[----:B------:R-:W-:Y:S06]  /*5250*/  @!P1 BRA `(.L_x_191) ;  /* 0x0000003000a49947 */ /* 0x000fec0003800000 */
        /* <DEDUP_REMOVED lines=50> */
[----:B------:R-:W-:Y:S01]  /*5580*/  UMOV UR55, UR47 ;  /* 0x0000002f00377c82 */ /* 0x000fe20008000000 */
[----:B------:R-:W-:-:S05]  /*5590*/  UMOV UR51, UR46 ;  /* 0x0000002e00337c82 */ /* 0x000fca0008000000 */
.L_x_202:
[----:B------:R-:W-:Y:S01]  /*55a0*/  ISETP.NE.AND P2, PT, RZ, UR44, PT ;  /* 0x0000002cff007c0c */ /* 0x000fe2000bf45270 */
[----:B------:R-:W-:-:S04]  /*55b0*/  UISETP.NE.AND UP0, UPT, UR51, 0x1, UPT ;  /* 0x000000013300788c */ /* 0x000fc8000bf05270 */
[----:B------:R-:W-:-:S04]  /*55c0*/  USEL UR47, URZ, 0x1, UP0 ;  /* 0x000000013f2f7887 */ /* 0x000fc80008000000 */
[----:B------:R-:W-:-:S04]  /*55d0*/  ULOP3.LUT UR47, UR55, UR47, URZ, 0x3c, !UPT ;  /* 0x0000002f372f7292 */ /* 0x000fc8000f8e3c3f */
[----:B------:R-:W-:Y:S08]  /*55e0*/  @P2 BRA `(.L_x_192) ;  /* 0x0000000000442947 */ /* 0x000ff00003800000 */
[----:B------:R-:W-:Y:S05]  /*55f0*/  @!P0 BRA `(.L_x_193) ;  /* 0x0000000000048947 */ /* 0x000fea0003800000 */
[----:B------:R-:W-:Y:S01]  /*5600*/  BPT.TRAP 0x1 ;  /* 0x000000040000795c */ /* 0x000fe20000300000 */
.L_x_193:
[----:B------:R-:W0:Y:S01]  /*5610*/  S2UR UR10, SR_CgaCtaId ;  /* 0x00000000000a79c3 */ /* 0x000e220000008800 */
[----:B------:R-:W-:Y:S01]  /*5620*/  UIADD3 UR6, UR51, 0x1, URZ ;  /* 0x0000000133067890 */ /* 0x000fe2000fffe03f */
[----:B------:R-:W-:Y:S01]  /*5630*/  IMAD.U32 R0, RZ, RZ, UR47 ;  /* 0x0000002fff007e24 */ /* 0x000fe2000f8e00ff */
[----:B------:R-:W-:Y:S02]  /*5640*/  UMOV UR7, 0x400 ;  /* 0x0000040000077882 */ /* 0x000fe40000000000 */
[----:B------:R-:W-:Y:S02]  /*5650*/  UISETP.NE.AND UP0, UPT, UR6, 0x2, UPT ;  /* 0x000000020600788c */ /* 0x000fe4000bf05270 */
[----:B------:R-:W-:Y:S02]  /*5660*/  SHF.L.U32 R0, R0, 0x1f, RZ ;  /* 0x0000001f00007819 */ /* 0x000fe400000006ff */
[----:B------:R-:W-:Y:S02]  /*5670*/  USEL UR6, UR6, URZ, UP0 ;  /* 0x0000003f06067287 */ /* 0x000fe40008000000 */
[----:B0-----:R-:W-:-:S04]  /*5680*/  ULEA UR7, UR10, UR7, 0x18 ;  /* 0x000000070a077291 */ /* 0x001fc8000f8ec03f */
[----:B------:R-:W-:-:S09]  /*5690*/  ULEA UR6, UR6, UR7, 0x3 ;  /* 0x0000000706067291 */ /* 0x000fd2000f8e183f */
[----:B------:R0:W1:Y:S01]  /*56a0*/  SYNCS.PHASECHK.TRANS64.TRYWAIT P1, [UR6+0x33430], R0 ;  /* 0x03343000ff0075a7 */ /* 0x0000620008020146 */
[----:B------:R-:W-:Y:S05]  /*56b0*/  @!P0 BRA `(.L_x_194) ;  /* 0x0000000000048947 */ /* 0x000fea0003800000 */
[----:B------:R-:W-:Y:S01]  /*56c0*/  BPT.TRAP 0x1 ;  /* 0x000000040000795c */ /* 0x000fe20000300000 */
.L_x_194:
[----:B-1----:R-:W-:Y:S05]  /*56d0*/  @P1 BRA `(.L_x_192) ;  /* 0x0000000000081947 */ /* 0x002fea0003800000 */
[----:B------:R-:W1:Y:S02]  /*56e0*/  SYNCS.PHASECHK.TRANS64.TRYWAIT P1, [UR6+0x33430], R0 ;  /* 0x03343000ff0075a7 */ /* 0x000e640008020146 */
[----:B-1----:R-:W-:Y:S05]  /*56f0*/  @!P1 BRA `(.L_x_195) ;  /* 0x000000fc00309947 */ /* 0x002fea0003800000 */
.L_x_192:
[----:B-1----:R-:W1:Y:S01]  /*5700*/  S2R R3, SR_TID.X ;  /* 0x0000000000037919 */ /* 0x002e620000002100 */
[----:B------:R-:W-:Y:S01]  /*5710*/  UIADD3 UR46, UR51, 0x1, URZ ;  /* 0x00000001332e7890 */ /* 0x000fe2000fffe03f */
[----:B------:R-:W-:Y:S01]  /*5720*/  UMOV UR27, 0x80000020 ;  /* 0x80000020001b7882 */ /* 0x000fe20000000000 */
[----:B------:R-:W-:Y:S02]  /*5730*/  UMOV UR28, UR24 ;  /* 0x00000018001c7c82 */ /* 0x000fe40008000000 */
[----:B------:R-:W-:Y:S01]  /*5740*/  UISETP.NE.AND UP0, UPT, UR46, 0x2, UPT ;  /* 0x000000022e00788c */ /* 0x000fe2000bf05270 */
[----:B------:R-:W-:Y:S01]  /*5750*/  UMOV UR29, UR25 ;  /* 0x00000019001d7c82 */ /* 0x000fe20008000000 */
[----:B------:R-:W-:Y:S02]  /*5760*/  UMOV UR31, 0x80000020 ;  /* 0x80000020001f7882 */ /* 0x000fe40000000000 */
[----:B------:R-:W-:Y:S01]  /*5770*/  USEL UR46, UR46, URZ, UP0 ;  /* 0x0000003f2e2e7287 */ /* 0x000fe20008000000 */
[----:B------:R-:W-:Y:S01]  /*5780*/  UMOV UR32, UR24 ;  /* 0x0000001800207c82 */ /* 0x000fe20008000000 */
[----:B------:R-:W-:-:S02]  /*5790*/  UMOV UR33, UR25 ;  /* 0x0000001900217c82 */ /* 0x000fc40008000000 */
[----:B------:R-:W-:Y:S01]  /*57a0*/  UIMAD UR56, UR46, 0x780, UR50 ;  /* 0x000007802e3878a4 */ /* 0x000fe2000f8e0232 */
[----:B------:R-:W-:Y:S01]  /*57b0*/  UMOV UR35, 0x80000020 ;  /* 0x8000002000237882 */ /* 0x000fe20000000000 */
[----:B------:R-:W-:Y:S02]  /*57c0*/  UMOV UR7, 0x80000020 ;  /* 0x8000002000077882 */ /* 0x000fe40000000000 */
[----:B------:R-:W-:Y:S02]  /*57d0*/  UIADD3 UR30, UR56, 0x80, URZ ;  /* 0x00000080381e7890 */ /* 0x000fe4000fffe03f */
[----:B------:R-:W-:Y:S02]  /*57e0*/  UIADD3 UR34, UR56, 0x100, URZ ;  /* 0x0000010038227890 */ /* 0x000fe4000fffe03f */
[----:B------:R-:W-:Y:S01]  /*57f0*/  UMOV UR26, UR56 ;  /* 0x00000038001a7c82 */ /* 0x000fe20008000000 */
[----:B------:R-:W-:Y:S02]  /*5800*/  UIADD3 UR6, UR56, 0x2, URZ ;  /* 0x0000000238067890 */ /* 0x000fe4000fffe03f */
[----:B------:R-:W-:Y:S01]  /*5810*/  UIADD3 UR10, UR56, 0x202, URZ ;  /* 0x00000202380a7890 */ /* 0x000fe2000fffe03f */
[----:B------:R-:W-:Y:S01]  /*5820*/  UMOV UR11, 0x80000020 ;  /* 0x80000020000b7882 */ /* 0x000fe20000000000 */
[----:B------:R-:W-:Y:S01]  /*5830*/  UIADD3 UR14, UR56, 0x282, URZ ;  /* 0x00000282380e7890 */ /* 0x000fe2000fffe03f */
[----:B------:R-:W-:Y:S01]  /*5840*/  UMOV UR15, 0x80000020 ;  /* 0x80000020000f7882 */ /* 0x000fe20000000000 */
[----:B------:R-:W-:Y:S01]  /*5850*/  UIADD3 UR18, UR56, 0x500, URZ ;  /* 0x0000050038127890 */ /* 0x000fe2000fffe03f */
[----:B-1----:R-:W-:Y:S01]  /*5860*/  SHF.R.U32.HI R3, RZ, 0x7, R3 ;  /* 0x00000007ff037819 */ /* 0x002fe20000011603 */
[----:B------:R-:W-:Y:S01]  /*5870*/  UMOV UR19, 0x80000020 ;  /* 0x8000002000137882 */ /* 0x000fe20000000000 */
[----:B------:R-:W-:Y:S01]  /*5880*/  UIADD3 UR22, UR56, 0x502, URZ ;  /* 0x0000050238167890 */ /* 0x000fe2000fffe03f */
[----:B------:R-:W-:-:S02]  /*5890*/  UMOV UR23, 0x80000020 ;  /* 0x8000002000177882 */ /* 0x000fc40000000000 */
[----:B0-----:R-:W-:-:S05]  /*58a0*/  VIADD R0, R3, 0x8 ;  /* 0x0000000803007836 */ /* 0x001fca0000000000 */
[----:B------:R0:W-:Y:S06]  /*58b0*/  BAR.SYNC.DEFER_BLOCKING R0, 0x100 ;  /* 0x000400000000751d */ /* 0x0001ec0000010000 */
[----:B------:R-:W-:-:S06]  /*58c0*/  WARPGROUP.ARRIVE ;  /* 0x00000000000079c5 */ /* 0x000fcc0000000000 */
[----:B------:R-:W-:Y:S01]  /*58d0*/  QGMMA.64x32x32.F32.E4M3.E4M3 R184, gdesc[UR24], RZ, !UPT, gsb0 ;  /* 0x0060000018b879f3 */ /* 0x000fe2000c0008ff */
[----:B------:R-:W-:Y:S01]  /*58e0*/  UIADD3 UR26, UR56, 0x180, URZ ;  /* 0x00000180381a7890 */ /* 0x000fe2000fffe03f */
[----:B------:R-:W-:Y:S01]  /*58f0*/  UMOV UR27, 0x80000020 ;  /* 0x80000020001b7882 */ /* 0x000fe20000000000 */
[----:B------:R-:W-:Y:S02]  /*5900*/  WARPGROUP.DEPBAR.LE gsb0, 0x0 ;  /* 0x00008000000079c5 */ /* 0x000fe40000010000 */
[----:B------:R-:W-:-:S06]  /*5910*/  WARPGROUP.ARRIVE ;  /* 0x00000000000079c5 */ /* 0x000fcc0000000000 */
[----:B------:R-:W-:Y:S01]  /*5920*/  QGMMA.64x32x32.F32.E4M3.E4M3 R168, gdesc[UR28], RZ, !UPT, gsb0 ;  /* 0x006000001ca879f3 */ /* 0x000fe2000c0008ff */
[----:B------:R-:W-:Y:S01]  /*5930*/  UIADD3 UR30, UR56, 0x200, URZ ;  /* 0x00000200381e7890 */ /* 0x000fe2000fffe03f */
[----:B------:R-:W-:Y:S01]  /*5940*/  UMOV UR28, UR24 ;  /* 0x00000018001c7c82 */ /* 0x000fe20008000000 */
[----:B------:R-:W-:Y:S01]  /*5950*/  UMOV UR29, UR25 ;  /* 0x00000019001d7c82 */ /* 0x000fe20008000000 */
        /* <DEDUP_REMOVED lines=10> */
[----:B------:R-:W-:Y:S03]  /*5a00*/  QGMMA.64x32x32.F32.E4M3.E4M3 R136, gdesc[UR24], RZ, !UPT, gsb0 ;  /* 0x00600000188879f3 */ /* 0x000fe6000c0008ff */
        /* <DEDUP_REMOVED lines=124> */
[----:B------:R-:W-:Y:S01]  /*61d0*/  UIADD3 UR56, UR56, 0x702, URZ ;  /* 0x0000070238387890 */ /* 0x000fe2000fffe03f */
[----:B------:R-:W-:Y:S02]  /*61e0*/  WARPGROUP.DEPBAR.LE gsb0, 0x0 ;  /* 0x00008000000079c5 */ /* 0x000fe40000010000 */
[----:B------:R-:W-:-:S06]  /*61f0*/  WARPGROUP.ARRIVE ;  /* 0x00000000000079c5 */ /* 0x000fcc0000000000 */
[----:B------:R-:W-:Y:S03]  /*6200*/  QGMMA.64x32x32.F32.E4M3.E4M3 R168, gdesc[UR28], R168, gsb0 ;  /* 0x006000001ca879f3 */ /* 0x000fe600080008a8 */
        /* <DEDUP_REMOVED lines=12> */
[----:B0-----:R-:W-:Y:S05]  /*62d0*/  @P2 BRA `(.L_x_196) ;  /* 0x0000000000382947 */ /* 0x001fea0003800000 */
[----:B------:R-:W-:Y:S05]  /*62e0*/  @!P0 BRA `(.L_x_197) ;  /* 0x0000000000048947 */ /* 0x000fea0003800000 */
[----:B------:R-:W-:Y:S01]  /*62f0*/  BPT.TRAP 0x1 ;  /* 0x000000040000795c */ /* 0x000fe20000300000 */
.L_x_197:
[----:B------:R-:W0:Y:S01]  /*6300*/  S2UR UR7, SR_CgaCtaId ;  /* 0x00000000000779c3 */ /* 0x000e220000008800 */
[----:B------:R-:W-:Y:S01]  /*6310*/  UMOV UR6, 0x400 ;  /* 0x0000040000067882 */ /* 0x000fe20000000000 */
[----:B------:R-:W-:-:S05]  /*6320*/  IMAD.U32 R0, RZ, RZ, UR55 ;  /* 0x00000037ff007e24 */ /* 0x000fca000f8e00ff */
[----:B------:R-:W-:Y:S01]  /*6330*/  SHF.L.U32 R0, R0, 0x1f, RZ ;  /* 0x0000001f00007819 */ /* 0x000fe200000006ff */
[----:B0-----:R-:W-:-:S04]  /*6340*/  ULEA UR6, UR7, UR6, 0x18 ;  /* 0x0000000607067291 */ /* 0x001fc8000f8ec03f */
[----:B------:R-:W-:-:S09]  /*6350*/  ULEA UR6, UR51, UR6, 0x3 ;  /* 0x0000000633067291 */ /* 0x000fd2000f8e183f */
[----:B------:R0:W1:Y:S01]  /*6360*/  SYNCS.PHASECHK.TRANS64.TRYWAIT P1, [UR6+0x33450], R0 ;  /* 0x03345000ff0075a7 */ /* 0x0000620008020146 */
[----:B------:R-:W-:Y:S05]  /*6370*/  @!P0 BRA `(.L_x_198) ;  /* 0x0000000000048947 */ /* 0x000fea0003800000 */
[----:B------:R-:W-:Y:S01]  /*6380*/  BPT.TRAP 0x1 ;  /* 0x000000040000795c */ /* 0x000fe20000300000 */
.L_x_198:
[----:B-1----:R-:W-:Y:S05]  /*6390*/  @P1 BRA `(.L_x_196) ;  /* 0x0000000000081947 */ /* 0x002fea0003800000 */
[----:B------:R-:W1:Y:S02]  /*63a0*/  SYNCS.PHASECHK.TRANS64.TRYWAIT P1, [UR6+0x33450], R0 ;  /* 0x03345000ff0075a7 */ /* 0x000e640008020146 */
[----:B-1----:R-:W-:Y:S05]  /*63b0*/  @!P1 BRA `(.L_x_199) ;  /* 0x000000f000189947 */ /* 0x002fea0003800000 */
.L_x_196:
[----:B------:R-:W2:Y:S01]  /*63c0*/  S2UR UR11, SR_CgaCtaId ;  /* 0x00000000000b79c3 */ /* 0x000ea20000008800 */
[----:B------:R-:W-:Y:S01]  /*63d0*/  UMOV UR6, 0x400 ;  /* 0x0000040000067882 */ /* 0x000fe20000000000 */
[----:B------:R-:W-:Y:S01]  /*63e0*/  WARPGROUP.ARRIVE ;  /* 0x00000000000079c5 */ /* 0x000fe20000000000 */
[----:B------:R-:W-:-:S05]  /*63f0*/  UMOV UR7, 0xc0000010 ;  /* 0xc000001000077882 */ /* 0x000fca0000000000 */
[----:B-1----:R-:W1:Y:S01]  /*6400*/  S2R R3, SR_TID.X ;  /* 0x0000000000037919 */ /* 0x002e620000002100 */
[----:B--2---:R-:W-:-:S04]  /*6410*/  ULEA UR14, UR11, UR6, 0x18 ;  /* 0x000000060b0e7291 */ /* 0x004fc8000f8ec03f */
[----:B------:R-:W-:-:S04]  /*6420*/  UIADD3 UR6, UR14, 0x200, URZ ;  /* 0x000002000e067890 */ /* 0x000fc8000fffe03f */
[----:B------:R-:W-:-:S04]  /*6430*/  USHF.R.U32.HI UR6, URZ, 0x4, UR6 ;  /* 0x000000043f067899 */ /* 0x000fc80008011606 */
[----:B------:R-:W-:Y:S01]  /*6440*/  ULOP3.LUT UR6, UR6, 0x3fff, URZ, 0xc0, !UPT ;  /* 0x00003fff06067892 */ /* 0x000fe2000f8ec03f */
[----:B-1----:R-:W-:-:S03]  /*6450*/  SHF.R.U32.HI R3, RZ, 0x7, R3 ;  /* 0x00000007ff037819 */ /* 0x002fc60000011603 */
[----:B------:R-:W-:Y:S01]  /*6460*/  ULOP3.LUT UR6, UR6, 0x10000, URZ, 0xfc, !UPT ;  /* 0x0001000006067892 */ /* 0x000fe2000f8efc3f */
[----:B0-----:R-:W-:-:S03]  /*6470*/  IADD3 R0, -R3, 0xb, RZ ;  /* 0x0000000b03007810 */ /* 0x001fc60007ffe1ff */
        /* <DEDUP_REMOVED lines=27> */
.L_x_200:
[----:B0-----:R-:W-:Y:S01]  /*6630*/  FMNMX.FTZ R0, R184, R7, !PT ;  /* 0x00000007b8007209 */ /* 0x001fe20007810000 */
[----:B------:R-:W-:-:S03]  /*6640*/  ULEA UR6, UR46, UR14, 0x3 ;  /* 0x0000000e2e067291 */ /* 0x000fc6000f8e183f */
[----:B------:R-:W-:Y:S01]  /*6650*/  FMNMX.FTZ R3, R185, R0, !PT ;  /* 0x00000000b9037209 */ /* 0x000fe20007810000 */
[----:B------:R-:W-:Y:S01]  /*6660*/  UIADD3 UR6, UR6, 0x33440, URZ ;  /* 0x0003344006067890 */ /* 0x000fe2000fffe03f */
[----:B------:R-:W-:-:S03]  /*6670*/  FMNMX.FTZ R0, R186, R6, !PT ;  /* 0x00000006ba007209 */ /* 0x000fc60007810000 */
[----:B------:R-:W-:Y:S01]  /*6680*/  UPRMT UR6, UR11, 0x654, UR6 ;  /* 0x000006540b067896 */ /* 0x000fe20008000006 */
[----:B------:R-:W-:Y:S02]  /*6690*/  FMNMX.FTZ R9, R187, R0, !PT ;  /* 0x00000000bb097209 */ /* 0x000fe40007810000 */
[----:B------:R-:W-:Y:S02]  /*66a0*/  FMNMX.FTZ R0, R188, R3, !PT ;  /* 0x00000003bc007209 */ /* 0x000fe40007810000 */
[----:B------:R-:W-:Y:S02]  /*66b0*/  FMNMX.FTZ R8, R190, R9, !PT ;  /* 0x00000009be087209 */ /* 0x000fe40007810000 */
[----:B------:R-:W-:Y:S02]  /*66c0*/  FMNMX.FTZ R3, R189, R0, !PT ;  /* 0x00000000bd037209 */ /* 0x000fe40007810000 */
[----:B------:R-:W-:Y:S01]  /*66d0*/  FMNMX.FTZ R9, R191, R8, !PT ;  /* 0x00000008bf097209 */ /* 0x000fe20007810000 */
[----:B------:R-:W-:Y:S01]  /*66e0*/  SYNCS.ARRIVE.TRANS64.RED.A1T0 RZ, [UR6], RZ ;  /* 0x000000ffffff79a7 */ /* 0x000fe20008100406 */
        /* <DEDUP_REMOVED lines=71> */
[----:B------:R-:W-:-:S03]  /*6b60*/  FMNMX.FTZ R8, R135, R8, !PT ;  /* 0x0000000887087209 */ /* 0x000fc60007810000 */
[----:B------:R-:W0:Y:S04]  /*6b70*/  SHFL.BFLY PT, R0, R9, 0x2, 0x1f ;  /* 0x0c401f0009007f89 */ /* 0x000e2800000e0000 */
[----:B------:R-:W1:Y:S01]  /*6b80*/  SHFL.BFLY PT, R3, R8, 0x2, 0x1f ;  /* 0x0c401f0008037f89 */ /* 0x000e6200000e0000 */
[----:B0-----:R-:W-:Y:S01]  /*6b90*/  FMNMX.FTZ R10, R9, R0, !PT ;  /* 0x00000000090a7209 */ /* 0x001fe20007810000 */
[----:B------:R-:W-:Y:S01]  /*6ba0*/  IMAD.U32 R9, RZ, RZ, UR41 ;  /* 0x00000029ff097e24 */ /* 0x000fe2000f8e00ff */
[----:B-1----:R-:W-:-:S03]  /*6bb0*/  FMNMX.FTZ R11, R8, R3, !PT ;  /* 0x00000003080b7209 */ /* 0x002fc60007810000 */
        /* <DEDUP_REMOVED lines=8> */
[--C-:B------:R-:W-:Y:S01]  /*6c40*/  FFMA.FTZ R21, R168, UR41, -R8.reuse ;  /* 0x00000029a8157c23 */ /* 0x100fe20008010808 */
[----:B------:R-:W-:Y:S02]  /*6c50*/  IMAD.U32 R132, RZ, RZ, UR41 ;  /* 0x00000029ff847e24 */ /* 0x000fe4000f8e00ff */
[--C-:B------:R-:W-:Y:S01]  /*6c60*/  FFMA.FTZ R168, R169, UR41, -R8.reuse ;  /* 0x00000029a9a87c23 */ /* 0x100fe20008010808 */
[----:B------:R-:W-:-:S01]  /*6c70*/  FFMA.FTZ R169, R172, UR41, -R8 ;  /* 0x00000029aca97c23 */ /* 0x000fc20008010808 */
[----:B------:R-:W-:Y:S01]  /*6c80*/  FFMA.FTZ R172, R173, UR41, -R8 ;  /* 0x00000029adac7c23 */ /* 0x000fe20008010808 */
[----:B------:R-:W-:-:S01]  /*6c90*/  FADD.FTZ R6, -R3, R6 ;  /* 0x0000000603067221 */ /* 0x000fc20000010100 */
[----:B------:R-:W-:Y:S01]  /*6ca0*/  FFMA.FTZ R173, R176, UR41, -R8 ;  /* 0x00000029b0ad7c23 */ /* 0x000fe20008010808 */
[----:B------:R-:W-:-:S01]  /*6cb0*/  FFMA.FTZ R132, R3, R132, -8 ;  /* 0xc100000003847423 */ /* 0x000fc20000010084 */
[--C-:B------:R-:W-:Y:S01]  /*6cc0*/  FFMA.FTZ R176, R177, UR41, -R8.reuse ;  /* 0x00000029b1b07c23 */ /* 0x100fe20008010808 */
[----:B------:R-:W-:-:S01]  /*6cd0*/  FFMA.FTZ R177, R180, UR41, -R8 ;  /* 0x00000029b4b17c23 */ /* 0x000fc20008010808 */
[----:B------:R-:W-:Y:S01]  /*6ce0*/  FMUL.FTZ R7, R7, UR41 ;  /* 0x0000002907077c20 */ /* 0x000fe20008410000 */
[----:B------:R-:W-:-:S01]  /*6cf0*/  FFMA.FTZ R10, R184, UR41, -R8 ;  /* 0x00000029b80a7c23 */ /* 0x000fc20008010808 */
[----:B------:R-:W-:Y:S01]  /*6d00*/  FFMA.FTZ R180, R181, UR41, -R8 ;  /* 0x00000029b5b47c23 */ /* 0x000fe20008010808 */
[----:B------:R-:W-:Y:S01]  /*6d10*/  FMUL.FTZ R6, R6, UR41 ;  /* 0x0000002906067c20 */ /* 0x000fe20008410000 */
[----:B------:R-:W-:Y:S01]  /*6d20*/  FFMA.FTZ R181, R186, UR41, -R132 ;  /* 0x00000029bab57c23 */ /* 0x000fe20008010884 */
[----:B------:R-:W-:-:S01]  /*6d30*/  FFMA.FTZ R9, R185, UR41, -R8 ;  /* 0x00000029b9097c23 */ /* 0x000fc20008010808 */
[--C-:B------:R-:W-:Y:S01]  /*6d40*/  FFMA.FTZ R184, R187, UR41, -R132.reuse ;  /* 0x00000029bbb87c23 */ /* 0x100fe20008010884 */
[----:B------:R-:W-:Y:S01]  /*6d50*/  MUFU.EX2 R7, R7 ;  /* 0x0000000700077308 */ /* 0x000fe20000000800 */
[----:B------:R-:W-:-:S01]  /*6d60*/  FFMA.FTZ R185, R190, UR41, -R132 ;  /* 0x00000029beb97c23 */ /* 0x000fc20008010884 */
[----:B------:R-:W-:Y:S01]  /*6d70*/  FFMA.FTZ R12, R189, UR41, -R8 ;  /* 0x00000029bd0c7c23 */ /* 0x000fe20008010808 */
[----:B------:R-:W-:-:S01]  /*6d80*/  FFMA.FTZ R186, R191, UR41, -R132 ;  /* 0x00000029bfba7c23 */ /* 0x000fc20008010884 */
[----:B------:R-:W-:Y:S01]  /*6d90*/  FFMA.FTZ R13, R192, UR41, -R8 ;  /* 0x00000029c00d7c23 */ /* 0x000fe20008010808 */
[----:B------:R-:W-:-:S01]  /*6da0*/  FFMA.FTZ R187, R194, UR41, -R132 ;  /* 0x00000029c2bb7c23 */ /* 0x000fc20008010884 */
[--C-:B------:R-:W-:Y:S01]  /*6db0*/  FFMA.FTZ R14, R193, UR41, -R8.reuse ;  /* 0x00000029c10e7c23 */ /* 0x100fe20008010808 */
[----:B------:R-:W-:-:S01]  /*6dc0*/  FFMA.FTZ R15, R196, UR41, -R8 ;  /* 0x00000029c40f7c23 */ /* 0x000fc20008010808 */
[----:B------:R-:W0:Y:S01]  /*6dd0*/  MUFU.EX2 R10, R10 ;  /* 0x0000000a000a7308 */ /* 0x000e220000000800 */
        /* <DEDUP_REMOVED lines=24> */
[----:B------:R-:W-:-:S01]  /*6f60*/  FFMA.FTZ R128, R128, UR41, -R8 ;  /* 0x0000002980807c23 */ /* 0x000fc20008010808 */
[--C-:B------:R-:W-:Y:S01]  /*6f70*/  FFMA.FTZ R129, R129, UR41, -R8.reuse ;  /* 0x0000002981817c23 */ /* 0x100fe20008010808 */
[----:B------:R-:W-:-:S01]  /*6f80*/  FFMA.FTZ R8, R133, UR41, -R8 ;  /* 0x0000002985087c23 */ /* 0x000fc20008010808 */
[----:B0-----:R-:W-:Y:S01]  /*6f90*/  FFMA.FTZ R4, R7, R4, R10 ;  /* 0x0000000407047223 */ /* 0x001fe2000001000a */
[----:B------:R-:W-:-:S01]  /*6fa0*/  FFMA.FTZ R189, R198, UR41, -R132 ;  /* 0x00000029c6bd7c23 */ /* 0x000fc20008010884 */
[--C-:B------:R-:W-:Y:S01]  /*6fb0*/  FFMA.FTZ R190, R199, UR41, -R132.reuse ;  /* 0x00000029c7be7c23 */ /* 0x100fe20008010884 */
[----:B------:R-:W-:-:S01]  /*6fc0*/  FFMA.FTZ R191, R162, UR41, -R132 ;  /* 0x00000029a2bf7c23 */ /* 0x000fc20008010884 */
[----:B------:R-:W0:Y:S01]  /*6fd0*/  MUFU.EX2 R184, R184 ;  /* 0x000000b800b87308 */ /* 0x000e220000000800 */
[----:B-1----:R-:W-:-:S01]  /*6fe0*/  FFMA.FTZ R5, R6, R5, R181 ;  /* 0x0000000506057223 */ /* 0x002fc200000100b5 */
        /* <DEDUP_REMOVED lines=10> */
[--C-:B------:R-:W-:Y:S01]  /*7090*/  FFMA.FTZ R154, R154, UR41, -R132.reuse ;  /* 0x000000299a9a7c23 */ /* 0x100fe20008010884 */
[----:B------:R-:W-:-:S01]  /*70a0*/  FFMA.FTZ R155, R155, UR41, -R132 ;  /* 0x000000299b9b7c23 */ /* 0x000fc20008010884 */
[--C-:B------:R-:W-:Y:S01]  /*70b0*/  FFMA.FTZ R158, R158, UR41, -R132.reuse ;  /* 0x000000299e9e7c23 */ /* 0x100fe20008010884 */
[----:B------:R-:W-:-:S01]  /*70c0*/  FFMA.FTZ R159, R159, UR41, -R132 ;  /* 0x000000299f9f7c23 */ /* 0x000fc20008010884 */
[----:B------:R-:W-:Y:S01]  /*70d0*/  MUFU.EX2 R185, R185 ;  /* 0x000000b900b97308 */ /* 0x000fe20000000800 */
        /* <DEDUP_REMOVED lines=19> */
[--C-:B------:R-:W-:Y:S01]  /*7210*/  FFMA.FTZ R131, R131, UR41, -R132.reuse ;  /* 0x0000002983837c23 */ /* 0x100fe20008010884 */
[----:B------:R-:W-:-:S01]  /*7220*/  FFMA.FTZ R134, R134, UR41, -R132 ;  /* 0x0000002986867c23 */ /* 0x000fc20008010884 */
[----:B-1----:R-:W-:-:S02]  /*7230*/  FADD.FTZ R5, R11, R4 ;  /* 0x000000040b057221 */ /* 0x002fc40000010000 */
[----:B------:R1:W-:Y:S02]  /*7240*/  MUFU.EX2 R133, R188 ;  /* 0x000000bc00857308 */ /* 0x0003e40000000800 */
[----:B0-----:R-:W-:-:S06]  /*7250*/  FADD.FTZ R4, R12, R5 ;  /* 0x000000050c047221 */ /* 0x001fcc0000010000 */
[----:B------:R-:W0:Y:S01]  /*7260*/  MUFU.EX2 R13, R13 ;  /* 0x0000000d000d7308 */ /* 0x000e220000000800 */
[----:B-1----:R-:W-:-:S01]  /*7270*/  FFMA.FTZ R188, R195, UR41, -R132 ;  /* 0x00000029c3bc7c23 */ /* 0x002fc20008010884 */
[----:B------:R-:W-:Y:S01]  /*7280*/  FFMA.FTZ R132, R135, UR41, -R132 ;  /* 0x0000002987847c23 */ /* 0x000fe20008010884 */
[----:B------:R-:W-:-:S04]  /*7290*/  FADD.FTZ R135, R185, R192 ;  /* 0x000000c0b9877221 */ /* 0x000fc80000010000 */
[----:B--2---:R-:W-:Y:S01]  /*72a0*/  FADD.FTZ R192, R186, R135 ;  /* 0x00000087bac07221 */ /* 0x004fe20000010000 */
[----:B------:R-:W1:Y:S08]  /*72b0*/  MUFU.EX2 R187, R187 ;  /* 0x000000bb00bb7308 */ /* 0x000e700000000800 */
[----:B------:R-:W2:Y:S01]  /*72c0*/  MUFU.EX2 R14, R14 ;  /* 0x0000000e000e7308 */ /* 0x000ea20000000800 */
[----:B0-----:R-:W-:-:S07]  /*72d0*/  FADD.FTZ R5, R13, R4 ;  /* 0x000000040d057221 */ /* 0x001fce0000010000 */
[----:B------:R-:W0:Y:S01]  /*72e0*/  MUFU.EX2 R188, R188 ;  /* 0x000000bc00bc7308 */ /* 0x000e220000000800 */
[----:B-1----:R-:W-:-:S07]  /*72f0*/  FADD.FTZ R135, R187, R192 ;  /* 0x000000c0bb877221 */ /* 0x002fce0000010000 */
[----:B------:R-:W1:Y:S01]  /*7300*/  MUFU.EX2 R15, R15 ;  /* 0x0000000f000f7308 */ /* 0x000e620000000800 */
[----:B--2---:R-:W-:-:S07]  /*7310*/  FADD.FTZ R4, R14, R5 ;  /* 0x000000050e047221 */ /* 0x004fce0000010000 */
        /* <DEDUP_REMOVED lines=127> */
[----:B0-----:R-:W-:-:S04]  /*7b10*/  FADD.FTZ R4, R129, R4 ;  /* 0x0000000481047221 */ /* 0x001fc80000010000 */
[----:B------:R-:W-:-:S03]  /*7b20*/  FADD.FTZ R191, R133, R4 ;  /* 0x0000000485bf7221 */ /* 0x000fc60000010000 */
[----:B------:R-:W0:Y:S01]  /*7b30*/  MUFU.EX2 R8, R8 ;  /* 0x0000000800087308 */ /* 0x000e220000000800 */
[----:B-1----:R-:W-:-:S07]  /*7b40*/  FADD.FTZ R5, R131, R192 ;  /* 0x000000c083057221 */ /* 0x002fce0000010000 */
[----:B------:R-:W1:Y:S01]  /*7b50*/  MUFU.EX2 R135, R132 ;  /* 0x0000008400877308 */ /* 0x000e620000000800 */
[----:B--2---:R-:W-:-:S01]  /*7b60*/  FADD.FTZ R192, R134, R5 ;  /* 0x0000000586c07221 */ /* 0x004fc20000010000 */
[----:B0-----:R-:W-:-:S03]  /*7b70*/  FADD.FTZ R4, R8, R191 ;  /* 0x000000bf08047221 */ /* 0x001fc60000010000 */
[----:B-1----:R-:W-:Y:S01]  /*7b80*/  FADD.FTZ R5, R135, R192 ;  /* 0x000000c087057221 */ /* 0x002fe20000010000 */
[----:B------:R-:W-:Y:S06]  /*7b90*/  @!P0 BRA `(.L_x_201) ;  /* 0x0000000000048947 */ /* 0x000fec0003800000 */
[----:B------:R-:W-:Y:S01]  /*7ba0*/  BPT.TRAP 0x1 ;  /* 0x000000040000795c */ /* 0x000fe20000300000 */
.L_x_201:
        /* <DEDUP_REMOVED lines=12> */
[----:B------:R-:W-:Y:S01]  /*7c70*/  UMOV UR51, UR46 ;  /* 0x0000002e00337c82 */ /* 0x000fe20008000000 */
[----:B------:R-:W-:Y:S01]  /*7c80*/  F2FP.SATFINITE.E4M3.F32.PACK_AB_MERGE_C R174, R175, R174, RZ ;  /* 0x000000aeafae723e */ /* 0x000fe200048070ff */
[----:B------:R-:W-:Y:S01]  /*7c90*/  FMUL.FTZ R24, R24, R7 ;  /* 0x0000000718187220 */ /* 0x000fe20000410000 */
[----:B------:R-:W-:Y:S01]  /*7ca0*/  F2FP.SATFINITE.E4M3.F32.PACK_AB_MERGE_C R177, R180, R177, RZ ;  /* 0x000000b1b4b1723e */ /* 0x000fe200048070ff */
[-C--:B------:R-:W-:Y:S01]  /*7cb0*/  FMUL.FTZ R25, R25, R7.reuse ;  /* 0x0000000719197220 */ /* 0x080fe20000410000 */
[----:B------:R-:W-:Y:S01]  /*7cc0*/  F2FP.SATFINITE.E4M3.F32.PACK_AB_MERGE_C R182, R183, R182, RZ ;  /* 0x000000b6b7b6723e */ /* 0x000fe200048070ff */
[-C--:B------:R-:W-:Y:S01]  /*7cd0*/  FMUL.FTZ R28, R28, R7.reuse ;  /* 0x000000071c1c7220 */ /* 0x080fe20000410000 */
[----:B------:R-:W-:Y:S01]  /*7ce0*/  F2FP.SATFINITE.E4M3.F32.PACK_AB_MERGE_C R156, R157, R156, RZ ;  /* 0x0000009c9d9c723e */ /* 0x000fe200048070ff */
[----:B------:R-:W-:Y:S01]  /*7cf0*/  SYNCS.ARRIVE.TRANS64.RED.A1T0 RZ, [UR6], RZ ;  /* 0x000000ffffff79a7 */ /* 0x000fe20008100406 */
[----:B------:R-:W-:Y:S01]  /*7d00*/  F2FP.SATFINITE.E4M3.F32.PACK_AB_MERGE_C R158, R159, R158, RZ ;  /* 0x0000009e9f9e723e */ /* 0x000fe200048070ff */
[-C--:B------:R-:W-:Y:S01]  /*7d10*/  FMUL.FTZ R29, R29, R7.reuse ;  /* 0x000000071d1d7220 */ /* 0x080fe20000410000 */
        /* <DEDUP_REMOVED lines=15> */
[----:B------:R-:W-:Y:S01]  /*7e10*/  FMUL.FTZ R45, R45, R7 ;  /* 0x000000072d2d7220 */ /* 0x000fe20000410000 */
[----:B------:R-:W-:Y:S01]  /*7e20*/  F2FP.SATFINITE.E4M3.F32.PACK_AB_MERGE_C R8, R8, R133, RZ ;  /* 0x000000850808723e */ /* 0x000fe200048070ff */
[-C--:B------:R-:W-:Y:S01]  /*7e30*/  FMUL.FTZ R48, R48, R7.reuse ;  /* 0x0000000730307220 */ /* 0x080fe20000410000 */
[----:B------:R-:W-:Y:S01]  /*7e40*/  F2FP.SATFINITE.E4M3.F32.PACK_AB_MERGE_C R134, R135, R134, RZ ;  /* 0x000000868786723e */ /* 0x000fe200048070ff */
        /* <DEDUP_REMOVED lines=106> */
.L_x_191:
[----:B------:R-:W-:Y:S06]  /*84f0*/  BAR.ARV 0x8, 0x180 ;  /* 0x0206000000007b1d */ /* 0x000fec0000002000 */
[----:B------:R-:W-:Y:S05]  /*8500*/  @!P0 BRA `(.L_x_203) ;  /* 0x0000000000048947 */ /* 0x000fea0003800000 */
[----:B------:R-:W-:Y:S01]  /*8510*/  BPT.TRAP 0x1 ;  /* 0x000000040000795c */ /* 0x000fe20000300000 */
.L_x_203:
        /* <DEDUP_REMOVED lines=9> */
.L_x_204:
[----:B-1----:R-:W-:Y:S05]  /*85b0*/  @P1 BRA `(.L_x_205) ;  /* 0x0000000000081947 */ /* 0x002fea0003800000 */
[----:B------:R-:W1:Y:S02]  /*85c0*/  SYNCS.PHASECHK.TRANS64.TRYWAIT P1, [UR5+0x33450], R6 ;  /* 0x03345006ff0075a7 */ /* 0x000e640008020145 */
[----:B-1----:R-:W-:Y:S05]  /*85d0*/  @!P1 BRA `(.L_x_206) ;  /* 0x000000cc00a89947 */ /* 0x002fea0003800000 */
.L_x_205:
[----:B------:R-:W-:Y:S01]  /*85e0*/  UIADD3 UR4, UR4, 0x200, URZ ;  /* 0x0000020004047890 */ /* 0x000fe2000fffe03f */
[----:B------:R-:W-:Y:S01]  /*85f0*/  WARPGROUP.ARRIVE ;  /* 0x00000000000079c5 */ /* 0x000fe20000000000 */
[----:B------:R-:W-:Y:S02]  /*8600*/  UMOV UR7, 0xc0000010 ;  /* 0xc000001000077882 */ /* 0x000fe40000000000 */
        /* <DEDUP_REMOVED lines=16> */
[----:B------:R-:W-:Y:S02]  /*8710*/  ULDC.64 UR6, c[0x0][0x9a0] ;  /* 0x0002680000067ab9 */ /* 0x000fe40000000a00 */
[----:B------:R-:W-:-:S04]  /*8720*/  ISETP.NE.U32.AND P1, PT, RZ, UR6, PT ;  /* 0x00000006ff007c0c */ /* 0x000fc8000bf25070 */
[----:B------:R-:W-:-:S13]  /*8730*/  ISETP.NE.AND.EX P1, PT, RZ, UR7, PT, P1 ;  /* 0x00000007ff007c0c */ /* 0x000fda000bf25310 */
[----:B------:R-:W0:Y:S08]  /*8740*/  @P1 LDC.64 R8, c[0x0][0x9c8] ;  /* 0x00027200ff081b82 */ /* 0x000e300000000a00 */
[----:B------:R-:W2:Y:S01]  /*8750*/  @P1 LDC.64 R10, c[0x0][0x9d0] ;  /* 0x00027400ff0a1b82 */ /* 0x000ea20000000a00 */
[----:B01----:R-:W-:-:S04]  /*8760*/  @P1 IMAD R6, R8, UR37, RZ ;  /* 0x0000002508061c24 */ /* 0x003fc8000f8e02ff */
[----:B------:R-:W-:Y:S02]  /*8770*/  @P1 IMAD R9, R9, UR36, R6 ;  /* 0x0000002409091c24 */ /* 0x000fe4000f8e0206 */
[----:B------:R-:W-:-:S04]  /*8780*/  @P1 IMAD.WIDE.U32 R6, R8, UR36, RZ ;  /* 0x0000002408061c25 */ /* 0x000fc8000f8e00ff */
[----:B------:R-:W-:Y:S02]  /*8790*/  @P1 IMAD.IADD R7, R7, 0x1, R9 ;  /* 0x0000000107071824 */ /* 0x000fe400078e0209 */
[----:B--2---:R-:W-:-:S04]  /*87a0*/  @P1 IMAD.WIDE.U32 R6, R10, UR38, R6 ;  /* 0x000000260a061c25 */ /* 0x004fc8000f8e0006 */
[----:B------:R-:W-:Y:S01]  /*87b0*/  @P1 IMAD R7, R11, UR38, R7 ;  /* 0x000000260b071c24 */ /* 0x000fe2000f8e0207 */
[----:B------:R-:W-:-:S04]  /*87c0*/  @P1 LEA R8, P2, R6, UR6, 0x2 ;  /* 0x0000000606081c11 */ /* 0x000fc8000f8410ff */
[----:B------:R-:W-:Y:S01]  /*87d0*/  @P1 LEA.HI.X R9, R6, UR7, R7, 0x2, P2 ;  /* 0x0000000706091c11 */ /* 0x000fe200090f1407 */
[----:B------:R-:W-:-:S06]  /*87e0*/  IMAD.MOV.U32 R6, RZ, RZ, 0x3f800000 ;  /* 0x3f800000ff067424 */ /* 0x000fcc00078e00ff */
[----:B------:R0:W2:Y:S01]  /*87f0*/  @P1 LDG.E R6, desc[UR52][R8.64] ;  /* 0x0000003408061981 */ /* 0x0000a2000c1e1900 */
[----:B------:R-:W-:Y:S01]  /*8800*/  UIADD3 UR6, UR4, 0x480, URZ ;  /* 0x0000048004067890 */ /* 0x000fe2000fffe03f */
[----:B------:R-:W-:Y:S01]  /*8810*/  UMOV UR7, 0xc0000010 ;  /* 0xc000001000077882 */ /* 0x000fe20000000000 */
[----:B------:R-:W-:Y:S02]  /*8820*/  WARPGROUP.DEPBAR.LE gsb0, 0x0 ;  /* 0x00008000000079c5 */ /* 0x000fe40000010000 */
[----:B------:R-:W-:-:S06]  /*8830*/  WARPGROUP.ARRIVE ;  /* 0x00000000000079c5 */ /* 0x000fcc0000000000 */
[----:B------:R-:W-:Y:S01]  /*8840*/  QGMMA.64x192x32.F32.E4M3.E4M3 R24, R212, gdesc[UR4], R24, gsb0 ;  /* 0x02e00004d4187df3 */ /* 0x000fe20008000818 */
[----:B------:R-:W-:Y:S01]  /*8850*/  UIADD3 UR4, UR4, 0x600, URZ ;  /* 0x0000060004047890 */ /* 0x000fe2000fffe03f */
[----:B------:R-:W-:-:S06]  /*8860*/  UMOV UR7, 0xc0000010 ;  /* 0xc000001000077882 */ /* 0x000fcc0000000000 */
[----:B------:R-:W-:Y:S01]  /*8870*/  UMOV UR6, UR4 ;  /* 0x0000000400067c82 */ /* 0x000fe20008000000 */
[----:B------:R-:W1:Y:S04]  /*8880*/  SHFL.BFLY PT, R7, R4, 0x2, 0x1f ;  /* 0x0c401f0004077f89 */ /* 0x000e6800000e0000 */
[----:B------:R-:W3:Y:S01]  /*8890*/  SHFL.BFLY PT, R12, R5, 0x2, 0x1f ;  /* 0x0c401f00050c7f89 */ /* 0x000ee200000e0000 */
[----:B-1----:R-:W-:-:S01]  /*88a0*/  FADD.FTZ R7, R7, R4 ;  /* 0x0000000407077221 */ /* 0x002fc20000010000 */
[----:B---3--:R-:W-:-:S04]  /*88b0*/  FADD.FTZ R12, R12, R5 ;  /* 0x000000050c0c7221 */ /* 0x008fc80000010000 */
[----:B------:R-:W1:Y:S04]  /*88c0*/  SHFL.BFLY PT, R10, R7, 0x1, 0x1f ;  /* 0x0c201f00070a7f89 */ /* 0x000e6800000e0000 */
[----:B0-----:R-:W0:Y:S01]  /*88d0*/  SHFL.BFLY PT, R9, R12, 0x1, 0x1f ;  /* 0x0c201f000c097f89 */ /* 0x001e2200000e0000 */
[----:B-1----:R-:W-:-:S01]  /*88e0*/  FADD.FTZ R10, R7, R10 ;  /* 0x0000000a070a7221 */ /* 0x002fc20000010000 */
[----:B0-----:R-:W-:-:S04]  /*88f0*/  FADD.FTZ R11, R12, R9 ;  /* 0x000000090c0b7221 */ /* 0x001fc80000010000 */
[C---:B------:R-:W-:Y:S01]  /*8900*/  FSETP.NE.FTZ.AND P1, PT, R10.reuse, RZ, PT ;  /* 0x000000ff0a00720b */ /* 0x040fe20003f35000 */
[----:B------:R-:W-:Y:S01]  /*8910*/  FMUL.FTZ R13, R10, 0.00390625 ;  /* 0x3b8000000a0d7820 */ /* 0x000fe20000410000 */
[----:B------:R-:W-:Y:S01]  /*8920*/  FMUL.FTZ R14, R11, 0.00390625 ;  /* 0x3b8000000b0e7820 */ /* 0x000fe20000410000 */
[----:B------:R-:W-:-:S03]  /*8930*/  IMAD.MOV.U32 R9, RZ, RZ, RZ ;  /* 0x000000ffff097224 */ /* 0x000fc600078e00ff */
        /* <DEDUP_REMOVED lines=18> */
[----:B------:R-:W-:Y:S01]  /*8a60*/  @P2 FFMA.FTZ R20, R5, R0, R4 ;  /* 0x0000000005142223 */ /* 0x000fe20000010004 */
[----:B------:R-:W-:Y:S02]  /*8a70*/  IMAD.MOV.U32 R21, RZ, RZ, -0x800000 ;  /* 0xff800000ff157424 */ /* 0x000fe400078e00ff */
[----:B------:R-:W-:Y:S01]  /*8a80*/  @P3 FFMA.FTZ R21, R15, R3, R8 ;  /* 0x000000030f153223 */ /* 0x000fe20000010008 */
[-C--:B--2---:R-:W-:Y:S01]  /*8a90*/  FMUL.FTZ R0, R9, R6.reuse ;  /* 0x0000000609007220 */ /* 0x084fe20000410000 */
[----:B---3--:R-:W-:Y:S01]  /*8aa0*/  FMUL.FTZ R135, R7, R6 ;  /* 0x0000000607877220 */ /* 0x008fe20000410000 */
[----:B------:R-:W-:-:S02]  /*8ab0*/  WARPGROUP.DEPBAR.LE gsb0, 0x0 ;  /* 0x00008000000079c5 */ /* 0x000fc40000010000 */
[----:B------:R-:W-:Y:S05]  /*8ac0*/  @!P0 BRA `(.L_x_207) ;  /* 0x0000000000048947 */ /* 0x000fea0003800000 */
[----:B------:R-:W-:Y:S01]  /*8ad0*/  BPT.TRAP 0x1 ;  /* 0x000000040000795c */ /* 0x000fe20000300000 */
.L_x_207:
[----:B------:R-:W-:Y:S01]  /*8ae0*/  UIADD3 UR4, UR5, 0x33460, URZ ;  /* 0x0003346005047890 */ /* 0x000fe2000fffe03f */
[-C--:B------:R-:W-:Y:S01]  /*8af0*/  FMUL.FTZ R126, R29, R0.reuse ;  /* 0x000000001d7e7220 */ /* 0x080fe20000410000 */
[----:B------:R-:W-:Y:S01]  /*8b00*/  UIADD3 UR46, UR46, 0x1, URZ ;  /* 0x000000012e2e7890 */ /* 0x000fe2000fffe03f */
[-C--:B------:R-:W-:Y:S01]  /*8b10*/  FMUL.FTZ R4, R109, R0.reuse ;  /* 0x000000006d047220 */ /* 0x080fe20000410000 */
[----:B------:R-:W-:Y:S01]  /*8b20*/  UPRMT UR4, UR8, 0x654, UR4 ;  /* 0x0000065408047896 */ /* 0x000fe20008000004 */
[-C--:B------:R-:W-:Y:S01]  /*8b30*/  FMUL.FTZ R124, R37, R0.reuse ;  /* 0x00000000257c7220 */ /* 0x080fe20000410000 */
[----:B------:R-:W-:Y:S01]  /*8b40*/  UISETP.NE.AND UP0, UPT, UR46, 0x2, UPT ;  /* 0x000000022e00788c */ /* 0x000fe2000bf05270 */
        /* <DEDUP_REMOVED lines=88> */
[----:B------:R-:W-:Y:S01]  /*90d0*/  USEL UR4, URZ, 0x1, UP0 ;  /* 0x000000013f047887 */ /* 0x000fe20008000000 */
[-C--:B------:R-:W-:Y:S01]  /*90e0*/  FMUL.FTZ R102, R102, R135.reuse ;  /* 0x0000008766667220 */ /* 0x080fe20000410000 */
[-C--:B------:R-:W-:Y:S01]  /*90f0*/  FMUL.FTZ R83, R99, R135.reuse ;  /* 0x0000008763537220 */ /* 0x080fe20000410000 */
[-C--:B------:R-:W-:Y:S01]  /*9100*/  FMUL.FTZ R110, R110, R135.reuse ;  /* 0x000000876e6e7220 */ /* 0x080fe20000410000 */
[-C--:B------:R-:W-:Y:S01]  /*9110*/  FMUL.FTZ R82, R107, R135.reuse ;  /* 0x000000876b527220 */ /* 0x080fe20000410000 */
[-C--:B------:R-:W-:Y:S01]  /*9120*/  FMUL.FTZ R133, R118, R135.reuse ;  /* 0x0000008776857220 */ /* 0x080fe20000410000 */
[----:B------:R-:W-:Y:S01]  /*9130*/  PLOP3.LUT P0, PT, PT, PT, PT, 0x8, 0x0 ;  /* 0x000000000000781c */ /* 0x000fe20003f0e170 */
[----:B------:R-:W-:Y:S01]  /*9140*/  FMUL.FTZ R135, R115, R135 ;  /* 0x0000008773877220 */ /* 0x000fe20000410000 */
[----:B------:R-:W-:-:S02]  /*9150*/  UIADD3 UR48, UR48, 0x1, URZ ;  /* 0x0000000130307890 */ /* 0x000fc4000fffe03f */
[----:B------:R-:W-:Y:S02]  /*9160*/  USEL UR46, UR46, URZ, UP0 ;  /* 0x0000003f2e2e7287 */ /* 0x000fe40008000000 */
[----:B------:R-:W-:-:S12]  /*9170*/  ULOP3.LUT UR47, UR47, UR4, URZ, 0x3c, !UPT ;  /* 0x000000042f2f7292 */ /* 0x000fd8000f8e3c3f */
.L_x_183:
[----:B------:R-:W0:Y:S08]  /*9180*/  S2UR UR4, SR_CgaCtaId ;  /* 0x00000000000479c3 */ /* 0x000e300000008800 */
[----:B------:R-:W-:Y:S01]  /*9190*/  BAR.SYNC.DEFER_BLOCKING 0x5, 0x180 ;  /* 0x0146000000007b1d */ /* 0x000fe20000010000 */
[----:B------:R-:W-:-:S05]  /*91a0*/  UISETP.NE.AND UP0, UPT, UR45, URZ, UPT ;  /* 0x0000003f2d00728c */ /* 0x000fca000bf05270 */
[----:B------:R-:W-:Y:S01]  /*91b0*/  UMOV UR8, 0x400 ;  /* 0x0000040000087882 */ /* 0x000fe20000000000 */
[----:B------:R-:W-:Y:S05]  /*91c0*/  BSSY B0, `(.L_x_208) ;  /* 0x0000503000007945 */ /* 0x000fea0003800000 */
[----:B------:R-:W-:Y:S01]  /*91d0*/  @!UP0 ULDC UR45, c[0x0][0xad4] ;  /* 0x0002b500002d8ab9 */ /* 0x000fe20000000800 */
[----:B0-----:R-:W-:-:S09]  /*91e0*/  ULEA UR8, UR4, UR8, 0x18 ;  /* 0x0000000804087291 */ /* 0x001fd2000f8ec03f */
[----:B------:R-:W0:Y:S02]  /*91f0*/  LDS.128 R24, [UR8+0x334d0] ;  /* 0x0334d008ff187984 */ /* 0x000e240008000c00 */
[----:B0-----:R-:W-:Y:S02]  /*9200*/  R2UR UR6, R25 ;  /* 0x00000000190672ca */ /* 0x001fe400000e0000 */
[----:B------:R-:W-:Y:S02]  /*9210*/  R2UR UR5, R26 ;  /* 0x000000001a0572ca */ /* 0x000fe400000e0000 */
[----:B------:R-:W-:Y:S01]  /*9220*/  R2UR UR7, R27 ;  /* 0x000000001b0772ca */ /* 0x000fe200000e0000 */
[----:B------:R-:W-:Y:S06]  /*9230*/  BAR.ARV 0x4, 0x180 ;  /* 0x0106000000007b1d */ /* 0x000fec0000002000 */
[----:B------:R-:W-:Y:S08]  /*9240*/  @P0 BRA `(.L_x_209) ;  /* 0x0000004000700947 */ /* 0x000ff00003800000 */
[----:B------:R-:W0:Y:S01]  /*9250*/  S2R R31, SR_TID.X ;  /* 0x00000000001f7919 */ /* 0x000e220000002100 */
[----:B------:R-:W-:Y:S01]  /*9260*/  ULDC.64 UR10, c[0x4][0x38] ;  /* 0x01000e00000a7ab9 */ /* 0x000fe20000000a00 */
[----:B------:R-:W1:Y:S01]  /*9270*/  S2UR UR4, SR_SWINHI ;  /* 0x00000000000479c3 */ /* 0x000e620000002f00 */
[----:B------:R-:W-:Y:S01]  /*9280*/  ULDC.64 UR14, c[0x0][0xc00] ;  /* 0x00030000000e7ab9 */ /* 0x000fe20000000a00 */
[----:B------:R-:W2:Y:S01]  /*9290*/  LDL R148, [R1+0x24] ;  /* 0x0000240001947983 */ /* 0x000ea20000100800 */
[----:B0-----:R-:W-:-:S05]  /*92a0*/  IMAD.SHL.U32 R14, R31, 0x4, RZ ;  /* 0x000000041f0e7824 */ /* 0x001fca00078e00ff */
[----:B------:R-:W-:Y:S01]  /*92b0*/  LOP3.LUT R14, R14, 0xc, RZ, 0xc0, !PT ;  /* 0x0000000c0e0e7812 */ /* 0x000fe200078ec0ff */
[----:B------:R-:W-:Y:S03]  /*92c0*/  BAR.SYNC.DEFER_BLOCKING 0x1, 0x100 ;  /* 0x0044000000007b1d */ /* 0x000fe60000010000 */
[----:B------:R-:W-:-:S05]  /*92d0*/  IADD3 R14, P0, R14, UR10, RZ ;  /* 0x0000000a0e0e7c10 */ /* 0x000fca000ff1e0ff */
[----:B------:R-:W-:-:S05]  /*92e0*/  IMAD.X R15, RZ, RZ, UR11, P0 ;  /* 0x0000000bff0f7e24 */ /* 0x000fca00080e06ff */
[----:B------:R0:W3:Y:S01]  /*92f0*/  LDG.E.CONSTANT R30, desc[UR52][R14.64] ;  /* 0x000000340e1e7981 */ /* 0x0000e2000c1e9900 */
[----:B------:R-:W-:-:S03]  /*9300*/  LOP3.LUT P0, R24, R31, 0x3, RZ, 0xc0, !PT ;  /* 0x000000031f187812 */ /* 0x000fc6000780c0ff */
[----:B------:R-:W4:Y:S01]  /*9310*/  LDL R14, [R1+0x28] ;  /* 0x00002800010e7983 */ /* 0x000f220000100800 */
[----:B------:R-:W-:Y:S01]  /*9320*/  ISETP.EQ.OR P0, PT, R24, 0x3, !P0 ;  /* 0x000000031800780c */ /* 0x000fe20004702670 */
[----:B------:R-:W-:Y:S01]  /*9330*/  IMAD.MOV.U32 R24, RZ, RZ, 0x2 ;  /* 0x00000002ff187424 */ /* 0x000fe200078e00ff */
[----:B------:R-:W-:Y:S01]  /*9340*/  UMOV UR10, UR8 ;  /* 0x00000008000a7c82 */ /* 0x000fe20008000000 */
[----:B-1----:R-:W-:Y:S01]  /*9350*/  UMOV UR11, UR4 ;  /* 0x00000004000b7c82 */ /* 0x002fe20008000000 */
        /* <DEDUP_REMOVED lines=95> */
[----:B------:R-:W-:Y:S01]  /*9950*/  SEL R81, R82, R81, P0 ;  /* 0x0000005152517207 */ /* 0x000fe20000000000 */
[----:B------:R-:W-:Y:S01]  /*9960*/  USHF.L.U32 UR4, UR36, 0x2, URZ ;  /* 0x0000000224047899 */ /* 0x000fe2000800063f */
[----:B----4-:R-:W-:-:S03]  /*9970*/  IMAD.WIDE R24, R14, R24, UR10 ;  /* 0x0000000a0e187e25 */ /* 0x010fc6000f8e0218 */
[C---:B------:R-:W-:Y:S02]  /*9980*/  LOP3.LUT R3, R24.reuse, 0x380, RZ, 0xc0, !PT ;  /* 0x0000038018037812 */ /* 0x040fe400078ec0ff */
[C---:B------:R-:W-:Y:S02]  /*9990*/  IADD3 R199, P4, R24.reuse, 0x8060, RZ ;  /* 0x0000806018c77810 */ /* 0x040fe40007f9e0ff */
[C---:B------:R-:W-:Y:S02]  /*99a0*/  IADD3 R10, P3, R24.reuse, 0x8040, RZ ;  /* 0x00008040180a7810 */ /* 0x040fe40007f7e0ff */
[C---:B------:R-:W-:Y:S02]  /*99b0*/  IADD3 R197, P6, R24.reuse, 0x8020, RZ ;  /* 0x0000802018c57810 */ /* 0x040fe40007fde0ff */
[C---:B------:R-:W-:Y:S02]  /*99c0*/  IADD3 R195, P5, R24.reuse, 0x8000, RZ ;  /* 0x0000800018c37810 */ /* 0x040fe40007fbe0ff */
[----:B------:R-:W-:-:S02]  /*99d0*/  IADD3 R193, P2, R24, 0x4060, RZ ;  /* 0x0000406018c17810 */ /* 0x000fc40007f5e0ff */
[----:B------:R-:W-:Y:S01]  /*99e0*/  SHF.R.U64 R3, R3, 0x3, RZ ;  /* 0x0000000303037819 */ /* 0x000fe200000012ff */
[--C-:B------:R-:W-:Y:S01]  /*99f0*/  IMAD.X R29, RZ, RZ, R25.reuse, P4 ;  /* 0x000000ffff1d7224 */ /* 0x100fe200020e0619 */
[----:B------:R-:W-:Y:S01]  /*9a00*/  LOP3.LUT R8, R10, 0x380, RZ, 0xc0, !PT ;  /* 0x000003800a087812 */ /* 0x000fe200078ec0ff */
[--C-:B0-----:R-:W-:Y:S01]  /*9a10*/  IMAD.X R15, RZ, RZ, R25.reuse, P3 ;  /* 0x000000ffff0f7224 */ /* 0x101fe200018e0619 */
[----:B------:R-:W-:Y:S01]  /*9a20*/  LOP3.LUT R0, R197, 0x380, RZ, 0xc0, !PT ;  /* 0x00000380c5007812 */ /* 0x000fe200078ec0ff */
[--C-:B------:R-:W-:Y:S01]  /*9a30*/  IMAD.X R133, RZ, RZ, R25.reuse, P6 ;  /* 0x000000ffff857224 */ /* 0x100fe200030e0619 */
[C---:B------:R-:W-:Y:S01]  /*9a40*/  IADD3 R6, P1, R24.reuse, 0x4040, RZ ;  /* 0x0000404018067810 */ /* 0x040fe20007f3e0ff */
[--C-:B------:R-:W-:Y:S01]  /*9a50*/  IMAD.X R13, RZ, RZ, R25.reuse, P5 ;  /* 0x000000ffff0d7224 */ /* 0x100fe200028e0619 */
[C---:B------:R-:W-:Y:S01]  /*9a60*/  IADD3 R191, P4, R24.reuse, 0x4020, RZ ;  /* 0x0000402018bf7810 */ /* 0x040fe20007f9e0ff */
[----:B------:R-:W-:Y:S01]  /*9a70*/  IMAD.X R135, RZ, RZ, R25, P2 ;  /* 0x000000ffff877224 */ /* 0x000fe200010e0619 */
[----:B------:R-:W-:-:S02]  /*9a80*/  IADD3 R189, P3, R24, 0x4000, RZ ;  /* 0x0000400018bd7810 */ /* 0x000fc40007f7e0ff */
[C---:B------:R-:W-:Y:S02]  /*9a90*/  IADD3 R185, P6, R24.reuse, 0x20, RZ ;  /* 0x0000002018b97810 */ /* 0x040fe40007fde0ff */
[C---:B------:R-:W-:Y:S02]  /*9aa0*/  IADD3 R187, P5, R24.reuse, 0x60, RZ ;  /* 0x0000006018bb7810 */ /* 0x040fe40007fbe0ff */
[----:B------:R-:W-:Y:S02]  /*9ab0*/  IADD3 R4, P2, R24, 0x40, RZ ;  /* 0x0000004018047810 */ /* 0x000fe40007f5e0ff */
[----:B------:R-:W-:Y:S02]  /*9ac0*/  LOP3.LUT R24, R3, R24, RZ, 0x3c, !PT ;  /* 0x0000001803187212 */ /* 0x000fe400078e3cff */
[----:B------:R-:W-:Y:S02]  /*9ad0*/  SHF.R.U64 R3, R8, 0x3, RZ ;  /* 0x0000000308037819 */ /* 0x000fe400000012ff */
[----:B------:R-:W-:-:S02]  /*9ae0*/  SHF.R.U64 R0, R0, 0x3, RZ ;  /* 0x0000000300007819 */ /* 0x000fc400000012ff */
[----:B------:R-:W-:Y:S02]  /*9af0*/  LOP3.LUT R12, R199, 0x380, RZ, 0xc0, !PT ;  /* 0x00000380c70c7812 */ /* 0x000fe400078ec0ff */
[----:B------:R-:W-:Y:S02]  /*9b00*/  LOP3.LUT R14, R3, R10, RZ, 0x3c, !PT ;  /* 0x0000000a030e7212 */ /* 0x000fe400078e3cff */
[----:B------:R-:W-:Y:S02]  /*9b10*/  LOP3.LUT R132, R0, R197, RZ, 0x3c, !PT ;  /* 0x000000c500847212 */ /* 0x000fe400078e3cff */
[----:B------:R-:W-:Y:S02]  /*9b20*/  LOP3.LUT R10, R195, 0x380, RZ, 0xc0, !PT ;  /* 0x00000380c30a7812 */ /* 0x000fe400078ec0ff */
[----:B------:R-:W-:Y:S02]  /*9b30*/  LOP3.LUT R3, R6, 0x380, RZ, 0xc0, !PT ;  /* 0x0000038006037812 */ /* 0x000fe400078ec0ff */
[----:B------:R-:W-:-:S02]  /*9b40*/  LOP3.LUT R0, R191, 0x380, RZ, 0xc0, !PT ;  /* 0x00000380bf007812 */ /* 0x000fc400078ec0ff */
[----:B------:R-:W-:Y:S02]  /*9b50*/  SHF.R.U64 R12, R12, 0x3, RZ ;  /* 0x000000030c0c7819 */ /* 0x000fe400000012ff */
[----:B------:R-:W-:Y:S02]  /*9b60*/  SHF.R.U64 R10, R10, 0x3, RZ ;  /* 0x000000030a0a7819 */ /* 0x000fe400000012ff */
[----:B------:R-:W-:Y:S02]  /*9b70*/  LOP3.LUT R8, R193, 0x380, RZ, 0xc0, !PT ;  /* 0x00000380c1087812 */ /* 0x000fe400078ec0ff */
[----:B------:R-:W-:Y:S02]  /*9b80*/  SHF.R.U64 R3, R3, 0x3, RZ ;  /* 0x0000000303037819 */ /* 0x000fe400000012ff */
[----:B------:R-:W-:Y:S02]  /*9b90*/  SHF.R.U64 R0, R0, 0x3, RZ ;  /* 0x0000000300007819 */ /* 0x000fe400000012ff */
[----:B------:R-:W-:-:S02]  /*9ba0*/  LOP3.LUT R28, R12, R199, RZ, 0x3c, !PT ;  /* 0x000000c70c1c7212 */ /* 0x000fc400078e3cff */
[----:B------:R-:W-:Y:S02]  /*9bb0*/  LOP3.LUT R12, R10, R195, RZ, 0x3c, !PT ;  /* 0x000000c30a0c7212 */ /* 0x000fe400078e3cff */
[----:B------:R-:W-:Y:S02]  /*9bc0*/  SHF.R.U64 R8, R8, 0x3, RZ ;  /* 0x0000000308087819 */ /* 0x000fe400000012ff */
[----:B------:R-:W-:Y:S02]  /*9bd0*/  LOP3.LUT R10, R3, R6, RZ, 0x3c, !PT ;  /* 0x00000006030a7212 */ /* 0x000fe400078e3cff */
[----:B------:R-:W-:Y:S02]  /*9be0*/  LOP3.LUT R136, R0, R191, RZ, 0x3c, !PT ;  /* 0x000000bf00887212 */ /* 0x000fe400078e3cff */
[----:B------:R-:W-:Y:S02]  /*9bf0*/  LOP3.LUT R0, R185, 0x380, RZ, 0xc0, !PT ;  /* 0x00000380b9007812 */ /* 0x000fe400078ec0ff */
[----:B------:R-:W-:-:S02]  /*9c00*/  LOP3.LUT R3, R4, 0x380, RZ, 0xc0, !PT ;  /* 0x0000038004037812 */ /* 0x000fc400078ec0ff */
[----:B------:R-:W-:Y:S02]  /*9c10*/  LOP3.LUT R6, R187, 0x380, RZ, 0xc0, !PT ;  /* 0x00000380bb067812 */ /* 0x000fe400078ec0ff */
[----:B------:R-:W-:Y:S02]  /*9c20*/  LOP3.LUT R134, R8, R193, RZ, 0x3c, !PT ;  /* 0x000000c108867212 */ /* 0x000fe400078e3cff */
[----:B------:R-:W-:Y:S02]  /*9c30*/  LOP3.LUT R8, R189, 0x380, RZ, 0xc0, !PT ;  /* 0x00000380bd087812 */ /* 0x000fe400078ec0ff */
[----:B------:R-:W-:Y:S02]  /*9c40*/  SHF.R.U64 R0, R0, 0x3, RZ ;  /* 0x0000000300007819 */ /* 0x000fe400000012ff */
[----:B------:R-:W-:Y:S02]  /*9c50*/  SHF.R.U64 R3, R3, 0x3, RZ ;  /* 0x0000000303037819 */ /* 0x000fe400000012ff */
[----:B------:R-:W-:Y:S01]  /*9c60*/  SHF.R.U64 R6, R6, 0x3, RZ ;  /* 0x0000000306067819 */ /* 0x000fe200000012ff */
[--C-:B------:R-:W-:Y:S01]  /*9c70*/  IMAD.X R27, RZ, RZ, R25.reuse, P6 ;  /* 0x000000ffff1b7224 */ /* 0x100fe200030e0619 */
[----:B------:R-:W-:Y:S01]  /*9c80*/  SHF.R.U64 R8, R8, 0x3, RZ ;  /* 0x0000000308087819 */ /* 0x000fe200000012ff */
[--C-:B------:R-:W-:Y:S01]  /*9c90*/  IMAD.X R7, RZ, RZ, R25.reuse, P5 ;  /* 0x000000ffff077224 */ /* 0x100fe200028e0619 */
[----:B------:R-:W-:Y:S01]  /*9ca0*/  LOP3.LUT R26, R0, R185, RZ, 0x3c, !PT ;  /* 0x000000b9001a7212 */ /* 0x000fe200078e3cff */
[----:B------:R-:W-:Y:S01]  /*9cb0*/  IMAD.X R5, RZ, RZ, R25, P2 ;  /* 0x000000ffff057224 */ /* 0x000fe200010e0619 */
[----:B------:R-:W-:-:S02]  /*9cc0*/  LOP3.LUT R4, R3, R4, RZ, 0x3c, !PT ;  /* 0x0000000403047212 */ /* 0x000fc400078e3cff */
[----:B------:R-:W-:Y:S01]  /*9cd0*/  LOP3.LUT R6, R6, R187, RZ, 0x3c, !PT ;  /* 0x000000bb06067212 */ /* 0x000fe200078e3cff */
[--C-:B------:R-:W-:Y:S01]  /*9ce0*/  IMAD.X R137, RZ, RZ, R25.reuse, P4 ;  /* 0x000000ffff897224 */ /* 0x100fe200020e0619 */
[----:B---3--:R-:W-:Y:S01]  /*9cf0*/  LOP3.LUT R92, R30, 0x2, RZ, 0x3c, !PT ;  /* 0x000000021e5c7812 */ /* 0x008fe200078e3cff */
[--C-:B------:R-:W-:Y:S01]  /*9d00*/  IMAD.X R11, RZ, RZ, R25.reuse, P1 ;  /* 0x000000ffff0b7224 */ /* 0x100fe200008e0619 */
[----:B------:R-:W-:Y:S01]  /*9d10*/  LOP3.LUT R8, R8, R189, RZ, 0x3c, !PT ;  /* 0x000000bd08087212 */ /* 0x000fe200078e3cff */
[----:B------:R-:W-:Y:S01]  /*9d20*/  IMAD.X R9, RZ, RZ, R25, P3 ;  /* 0x000000ffff097224 */ /* 0x000fe200018e0619 */
[----:B------:R-:W-:Y:S02]  /*9d30*/  MOV R24, R24 ;  /* 0x0000001800187202 */ /* 0x000fe40000000f00 */
[----:B------:R-:W-:Y:S02]  /*9d40*/  MOV R26, R26 ;  /* 0x0000001a001a7202 */ /* 0x000fe40000000f00 */
[----:B------:R-:W-:-:S02]  /*9d50*/  MOV R25, R6 ;  /* 0x0000000600197202 */ /* 0x000fc40000000f00 */
[----:B------:R-:W-:Y:S01]  /*9d60*/  MOV R27, R4 ;  /* 0x00000004001b7202 */ /* 0x000fe20000000f00 */
[----:B------:R-:W-:Y:S01]  /*9d70*/  SHFL.IDX PT, R7, R121, R30, 0x1c1f ;  /* 0x001c1f1e79077589 */ /* 0x000fe200000e0000 */
[----:B------:R-:W-:-:S03]  /*9d80*/  MOV R132, R132 ;  /* 0x0000008400847202 */ /* 0x000fc60000000f00 */
[----:B------:R-:W-:Y:S01]  /*9d90*/  SHFL.IDX PT, R4, R129, R30, 0x1c1f ;  /* 0x001c1f1e81047589 */ /* 0x000fe200000e0000 */
[----:B------:R-:W-:Y:S02]  /*9da0*/  MOV R134, R134 ;  /* 0x0000008600867202 */ /* 0x000fe40000000f00 */
[----:B------:R-:W-:Y:S01]  /*9db0*/  MOV R136, R136 ;  /* 0x0000008800887202 */ /* 0x000fe20000000f00 */
[----:B------:R-:W-:Y:S01]  /*9dc0*/  SHFL.IDX PT, R128, R85, R30, 0x1c1f ;  /* 0x001c1f1e55807589 */ /* 0x000fe200000e0000 */
[----:B------:R-:W-:-:S03]  /*9dd0*/  MOV R0, R28 ;  /* 0x0000001c00007202 */ /* 0x000fc60000000f00 */
[----:B------:R-:W-:Y:S01]  /*9de0*/  SHFL.IDX PT, R120, R87, R30, 0x1c1f ;  /* 0x001c1f1e57787589 */ /* 0x000fe200000e0000 */
[----:B------:R-:W-:-:S03]  /*9df0*/  MOV R3, R14 ;  /* 0x0000000e00037202 */ /* 0x000fc60000000f00 */
[----:B------:R-:W0:Y:S01]  /*9e00*/  SHFL.IDX PT, R129, R31, R92, 0x1c1f ;  /* 0x001c1f5c1f817589 */ /* 0x000e2200000e0000 */
[----:B------:R-:W-:-:S03]  /*9e10*/  MOV R133, R12 ;  /* 0x0000000c00857202 */ /* 0x000fc60000000f00 */
[----:B------:R-:W1:Y:S01]  /*9e20*/  SHFL.IDX PT, R121, R33, R92, 0x1c1f ;  /* 0x001c1f5c21797589 */ /* 0x000e6200000e0000 */
[----:B------:R-:W-:Y:S02]  /*9e30*/  MOV R135, R10 ;  /* 0x0000000a00877202 */ /* 0x000fe40000000f00 */
[----:B------:R-:W-:Y:S01]  /*9e40*/  MOV R137, R8 ;  /* 0x0000000800897202 */ /* 0x000fe20000000f00 */
[----:B------:R-:W-:Y:S04]  /*9e50*/  SHFL.IDX PT, R91, R91, R30, 0x1c1f ;  /* 0x001c1f1e5b5b7589 */ /* 0x000fe800000e0000 */
[----:B------:R-:W-:Y:S04]  /*9e60*/  SHFL.IDX PT, R95, R95, R30, 0x1c1f ;  /* 0x001c1f1e5f5f7589 */ /* 0x000fe800000e0000 */
[----:B------:R-:W-:Y:S04]  /*9e70*/  SHFL.IDX PT, R94, R139, R30, 0x1c1f ;  /* 0x001c1f1e8b5e7589 */ /* 0x000fe800000e0000 */
[----:B------:R-:W-:Y:S04]  /*9e80*/  SHFL.IDX PT, R116, R141, R30, 0x1c1f ;  /* 0x001c1f1e8d747589 */ /* 0x000fe800000e0000 */
[----:B------:R-:W-:Y:S04]  /*9e90*/  SHFL.IDX PT, R85, R159, R30, 0x1c1f ;  /* 0x001c1f1e9f557589 */ /* 0x000fe800000e0000 */
[----:B------:R-:W-:Y:S04]  /*9ea0*/  SHFL.IDX PT, R112, R35, R92, 0x1c1f ;  /* 0x001c1f5c23707589 */ /* 0x000fe800000e0000 */
[----:B------:R-:W-:Y:S04]  /*9eb0*/  SHFL.IDX PT, R104, R37, R92, 0x1c1f ;  /* 0x001c1f5c25687589 */ /* 0x000fe800000e0000 */
[----:B------:R-:W3:Y:S04]  /*9ec0*/  SHFL.IDX PT, R57, R57, R92, 0x1c1f ;  /* 0x001c1f5c39397589 */ /* 0x000ee800000e0000 */
[----:B------:R-:W-:Y:S04]  /*9ed0*/  SHFL.IDX PT, R117, R117, R30, 0x1c1f ;  /* 0x001c1f1e75757589 */ /* 0x000fe800000e0000 */
[----:B------:R-:W-:Y:S04]  /*9ee0*/  SHFL.IDX PT, R89, R89, R30, 0x1c1f ;  /* 0x001c1f1e59597589 */ /* 0x000fe800000e0000 */
[----:B------:R-:W-:Y:S04]  /*9ef0*/  SHFL.IDX PT, R93, R93, R30, 0x1c1f ;  /* 0x001c1f1e5d5d7589 */ /* 0x000fe800000e0000 */
[----:B------:R-:W-:Y:S04]  /*9f00*/  SHFL.IDX PT, R82, R101, R30, 0x1c1f ;  /* 0x001c1f1e65527589 */ /* 0x000fe800000e0000 */
[----:B------:R-:W-:Y:S04]  /*9f10*/  SHFL.IDX PT, R124, R131, R30, 0x1c1f ;  /* 0x001c1f1e837c7589 */ /* 0x000fe800000e0000 */
[----:B------:R-:W-:Y:S04]  /*9f20*/  SHFL.IDX PT, R90, R143, R30, 0x1c1f ;  /* 0x001c1f1e8f5a7589 */ /* 0x000fe800000e0000 */
[----:B------:R-:W-:Y:S04]  /*9f30*/  SHFL.IDX PT, R153, R153, R30, 0x1c1f ;  /* 0x001c1f1e99997589 */ /* 0x000fe800000e0000 */
[----:B------:R-:W4:Y:S04]  /*9f40*/  SHFL.IDX PT, R32, R32, R92, 0x1c1f ;  /* 0x001c1f5c20207589 */ /* 0x000f2800000e0000 */
[----:B------:R-:W-:Y:S04]  /*9f50*/  SHFL.IDX PT, R34, R34, R92, 0x1c1f ;  /* 0x001c1f5c22227589 */ /* 0x000fe800000e0000 */
[----:B------:R-:W-:Y:S04]  /*9f60*/  SHFL.IDX PT, R36, R36, R92, 0x1c1f ;  /* 0x001c1f5c24247589 */ /* 0x000fe800000e0000 */
[----:B------:R-:W-:Y:S04]  /*9f70*/  SHFL.IDX PT, R159, R40, R92, 0x1c1f ;  /* 0x001c1f5c289f7589 */ /* 0x000fe800000e0000 */
[----:B------:R-:W-:Y:S04]  /*9f80*/  SHFL.IDX PT, R141, R50, R92, 0x1c1f ;  /* 0x001c1f5c328d7589 */ /* 0x000fe800000e0000 */
[----:B------:R-:W2:Y:S04]  /*9f90*/  SHFL.IDX PT, R55, R55, R92, 0x1c1f ;  /* 0x001c1f5c37377589 */ /* 0x000ea800000e0000 */
[----:B------:R-:W2:Y:S04]  /*9fa0*/  SHFL.IDX PT, R66, R66, R92, 0x1c1f ;  /* 0x001c1f5c42427589 */ /* 0x000ea800000e0000 */
        /* <DEDUP_REMOVED lines=45> */
[----:B------:R-:W2:Y:S04]  /*a280*/  SHFL.IDX PT, R86, R86, R92, 0x1c1f ;  /* 0x001c1f5c56567589 */ /* 0x000ea800000e0000 */
[----:B------:R-:W2:Y:S04]  /*a290*/  SHFL.IDX PT, R108, R61, R92, 0x1c1f ;  /* 0x001c1f5c3d6c7589 */ /* 0x000ea800000e0000 */
[----:B------:R-:W2:Y:S04]  /*a2a0*/  SHFL.IDX PT, R44, R65, R92, 0x1c1f ;  /* 0x001c1f5c412c7589 */ /* 0x000ea800000e0000 */
[----:B------:R-:W2:Y:S04]  /*a2b0*/  SHFL.IDX PT, R53, R70, R92, 0x1c1f ;  /* 0x001c1f5c46357589 */ /* 0x000ea800000e0000 */
        /* <DEDUP_REMOVED lines=8> */
[----:B------:R-:W-:Y:S04]  /*a340*/  SHFL.IDX PT, R52, R52, R92, 0x1c1f ;  /* 0x001c1f5c34347589 */ /* 0x000fe800000e0000 */
[----:B------:R-:W-:Y:S04]  /*a350*/  SHFL.IDX PT, R31, R58, R92, 0x1c1f ;  /* 0x001c1f5c3a1f7589 */ /* 0x000fe800000e0000 */
        /* <DEDUP_REMOVED lines=8> */
[----:B------:R2:W2:Y:S01]  /*a3e0*/  SHFL.IDX PT, R58, R73, R92, 0x1c1f ;  /* 0x001c1f5c493a7589 */ /* 0x0004a200000e0000 */
[----:B0-----:R-:W-:-:S02]  /*a3f0*/  SEL R130, R128, R129, P0 ;  /* 0x0000008180827207 */ /* 0x001fc40000000000 */
[----:B-1----:R-:W-:Y:S02]  /*a400*/  SEL R122, R120, R121, P0 ;  /* 0x00000079787a7207 */ /* 0x002fe40000000000 */
[----:B------:R-:W-:Y:S02]  /*a410*/  SEL R128, R129, R128, P0 ;  /* 0x0000008081807207 */ /* 0x000fe40000000000 */
[----:B---3--:R-:W-:Y:S02]  /*a420*/  SEL R127, R94, R57, P0 ;  /* 0x000000395e7f7207 */ /* 0x008fe40000000000 */
[----:B------:R-:W-:Y:S02]  /*a430*/  SEL R125, R57, R94, P0 ;  /* 0x0000005e397d7207 */ /* 0x000fe40000000000 */
[----:B------:R-:W-:Y:S02]  /*a440*/  SEL R120, R121, R120, P0 ;  /* 0x0000007879787207 */ /* 0x000fe40000000000 */
[----:B------:R-:W-:-:S02]  /*a450*/  SEL R114, R91, R112, P0 ;  /* 0x000000705b727207 */ /* 0x000fc40000000000 */
[----:B------:R-:W-:Y:S02]  /*a460*/  SEL R106, R95, R104, P0 ;  /* 0x000000685f6a7207 */ /* 0x000fe40000000000 */
[----:B----4-:R-:W-:Y:S02]  /*a470*/  SEL R131, R117, R32, P0 ;  /* 0x0000002075837207 */ /* 0x010fe40000000000 */
[----:B------:R-:W-:Y:S02]  /*a480*/  SEL R129, R32, R117, P0 ;  /* 0x0000007520817207 */ /* 0x000fe40000000000 */
[----:B--2---:R-:W-:Y:S02]  /*a490*/  SEL R126, R124, R55, P0 ;  /* 0x000000377c7e7207 */ /* 0x004fe40000000000 */
        /* <DEDUP_REMOVED lines=59> */
[----:B------:R-:W-:Y:S02]  /*a850*/  F2FP.BF16.F32.PACK_AB R4, R131, R130 ;  /* 0x000000828304723e */ /* 0x000fe400000010ff */
[----:B------:R-:W-:Y:S02]  /*a860*/  F2FP.BF16.F32.PACK_AB R5, R127, R126 ;  /* 0x0000007e7f05723e */ /* 0x000fe400000010ff */
[----:B------:R-:W-:-:S02]  /*a870*/  F2FP.BF16.F32.PACK_AB R6, R129, R128 ;  /* 0x000000808106723e */ /* 0x000fc400000010ff */
[----:B------:R-:W-:Y:S02]  /*a880*/  F2FP.BF16.F32.PACK_AB R7, R125, R124 ;  /* 0x0000007c7d07723e */ /* 0x000fe400000010ff */
        /* <DEDUP_REMOVED lines=15> */
[----:B------:R-:W-:Y:S02]  /*a980*/  F2FP.BF16.F32.PACK_AB R12, R115, R114 ;  /* 0x00000072730c723e */ /* 0x000fe400000010ff */
[----:B------:R-:W-:-:S02]  /*a990*/  F2FP.BF16.F32.PACK_AB R14, R113, R112 ;  /* 0x00000070710e723e */ /* 0x000fc400000010ff */
[----:B------:R-:W-:Y:S02]  /*a9a0*/  F2FP.BF16.F32.PACK_AB R15, R109, R108 ;  /* 0x0000006c6d0f723e */ /* 0x000fe400000010ff */
[----:B------:R-:W-:Y:S02]  /*a9b0*/  F2FP.BF16.F32.PACK_AB R13, R111, R110 ;  /* 0x0000006e6f0d723e */ /* 0x000fe400000010ff */
[----:B------:R-:W-:Y:S02]  /*a9c0*/  SEL R36, R35, R28, P0 ;  /* 0x0000001c23247207 */ /* 0x000fe40000000000 */
[----:B------:R-:W-:Y:S02]  /*a9d0*/  SEL R99, R82, R159, P0 ;  /* 0x0000009f52637207 */ /* 0x000fe40000000000 */
[----:B------:R-:W-:Y:S02]  /*a9e0*/  SEL R97, R159, R82, P0 ;  /* 0x000000529f617207 */ /* 0x000fe40000000000 */
[----:B------:R-:W-:-:S02]  /*a9f0*/  SEL R90, R88, R161, P0 ;  /* 0x000000a1585a7207 */ /* 0x000fc40000000000 */
[----:B------:R-:W-:Y:S02]  /*aa00*/  F2FP.BF16.F32.PACK_AB R28, R107, R106 ;  /* 0x0000006a6b1c723e */ /* 0x000fe400000010ff */
[----:B------:R-:W-:Y:S02]  /*aa10*/  F2FP.BF16.F32.PACK_AB R30, R105, R104 ;  /* 0x00000068691e723e */ /* 0x000fe400000010ff */
[----:B------:R-:W-:Y:S02]  /*aa20*/  F2FP.BF16.F32.PACK_AB R31, R101, R100 ;  /* 0x00000064651f723e */ /* 0x000fe400000010ff */
[----:B------:R-:W-:Y:S01]  /*aa30*/  F2FP.BF16.F32.PACK_AB R29, R103, R102 ;  /* 0x00000066671d723e */ /* 0x000fe200000010ff */
[----:B------:R-:W-:Y:S01]  /*aa40*/  STSM.16.M88.4 [R24], R4 ;  /* 0x0000000418007844 */ /* 0x000fe20000000200 */
[----:B------:R-:W-:Y:S02]  /*aa50*/  SEL R88, R161, R88, P0 ;  /* 0x00000058a1587207 */ /* 0x000fe40000000000 */
[----:B------:R-:W-:Y:S01]  /*aa60*/  SEL R82, R80, R157, P0 ;  /* 0x0000009d50527207 */ /* 0x000fe20000000000 */
[----:B------:R-:W-:Y:S01]  /*aa70*/  STSM.16.M88.4 [R26], R8 ;  /* 0x000000081a007844 */ /* 0x000fe20000000200 */
[----:B------:R-:W-:-:S02]  /*aa80*/  SEL R80, R157, R80, P0 ;  /* 0x000000509d507207 */ /* 0x000fc40000000000 */
[----:B------:R-:W-:Y:S02]  /*aa90*/  SEL R79, R140, R71, P0 ;  /* 0x000000478c4f7207 */ /* 0x000fe40000000000 */
[----:B------:R-:W-:Y:S01]  /*aaa0*/  SEL R77, R71, R140, P0 ;  /* 0x0000008c474d7207 */ /* 0x000fe20000000000 */
[----:B------:R0:W-:Y:S01]  /*aab0*/  STSM.16.M88.4 [R27], R12 ;  /* 0x0000000c1b007844 */ /* 0x0001e20000000200 */
[----:B------:R-:W-:Y:S02]  /*aac0*/  SEL R70, R139, R58, P0 ;  /* 0x0000003a8b467207 */ /* 0x000fe40000000000 */
[----:B------:R-:W-:Y:S01]  /*aad0*/  SEL R68, R58, R139, P0 ;  /* 0x0000008b3a447207 */ /* 0x000fe20000000000 */
[----:B------:R1:W-:Y:S01]  /*aae0*/  STSM.16.M88.4 [R25], R28 ;  /* 0x0000001c19007844 */ /* 0x0003e20000000200 */
[----:B------:R-:W-:Y:S02]  /*aaf0*/  SEL R71, R138, R163, P0 ;  /* 0x000000a38a477207 */ /* 0x000fe40000000000 */
[----:B------:R-:W-:-:S02]  /*ab00*/  SEL R69, R163, R138, P0 ;  /* 0x0000008aa3457207 */ /* 0x000fc40000000000 */
[----:B------:R-:W-:Y:S02]  /*ab10*/  F2FP.BF16.F32.PACK_AB R32, R99, R98 ;  /* 0x000000626320723e */ /* 0x000fe400000010ff */
[----:B------:R-:W-:Y:S02]  /*ab20*/  F2FP.BF16.F32.PACK_AB R34, R97, R96 ;  /* 0x000000606122723e */ /* 0x000fe400000010ff */
[----:B------:R-:W-:Y:S02]  /*ab30*/  F2FP.BF16.F32.PACK_AB R35, R93, R92 ;  /* 0x0000005c5d23723e */ /* 0x000fe400000010ff */
[----:B------:R-:W-:Y:S02]  /*ab40*/  F2FP.BF16.F32.PACK_AB R33, R95, R94 ;  /* 0x0000005e5f21723e */ /* 0x000fe400000010ff */
[----:B------:R-:W-:Y:S02]  /*ab50*/  SEL R58, R56, R141, P0 ;  /* 0x0000008d383a7207 */ /* 0x000fe40000000000 */
[----:B0-----:R-:W-:-:S02]  /*ab60*/  F2FP.BF16.F32.PACK_AB R12, R91, R90 ;  /* 0x0000005a5b0c723e */ /* 0x001fc400000010ff */
[----:B------:R-:W-:Y:S02]  /*ab70*/  F2FP.BF16.F32.PACK_AB R14, R89, R88 ;  /* 0x00000058590e723e */ /* 0x000fe400000010ff */
[----:B------:R-:W-:Y:S02]  /*ab80*/  F2FP.BF16.F32.PACK_AB R15, R85, R84 ;  /* 0x00000054550f723e */ /* 0x000fe400000010ff */
[----:B------:R-:W-:Y:S02]  /*ab90*/  F2FP.BF16.F32.PACK_AB R13, R87, R86 ;  /* 0x00000056570d723e */ /* 0x000fe400000010ff */
[----:B------:R-:W-:Y:S02]  /*aba0*/  SEL R56, R141, R56, P0 ;  /* 0x000000388d387207 */ /* 0x000fe40000000000 */
[----:B------:R-:W-:Y:S02]  /*abb0*/  F2FP.BF16.F32.PACK_AB R24, R83, R82 ;  /* 0x000000525318723e */ /* 0x000fe400000010ff */
[----:B------:R-:W-:-:S02]  /*abc0*/  F2FP.BF16.F32.PACK_AB R26, R81, R80 ;  /* 0x00000050511a723e */ /* 0x000fc400000010ff */
[----:B------:R-:W-:Y:S02]  /*abd0*/  F2FP.BF16.F32.PACK_AB R27, R77, R76 ;  /* 0x0000004c4d1b723e */ /* 0x000fe400000010ff */
[----:B-1----:R-:W-:Y:S01]  /*abe0*/  F2FP.BF16.F32.PACK_AB R25, R79, R78 ;  /* 0x0000004e4f19723e */ /* 0x002fe200000010ff */
[----:B------:R-:W-:Y:S01]  /*abf0*/  STSM.16.M88.4 [R137], R32 ;  /* 0x0000002089007844 */ /* 0x000fe20000000200 */
[----:B------:R-:W-:Y:S02]  /*ac00*/  F2FP.BF16.F32.PACK_AB R28, R75, R74 ;  /* 0x0000004a4b1c723e */ /* 0x000fe400000010ff */
[----:B------:R-:W-:Y:S02]  /*ac10*/  F2FP.BF16.F32.PACK_AB R30, R73, R72 ;  /* 0x00000048491e723e */ /* 0x000fe400000010ff */
[----:B------:R-:W-:Y:S02]  /*ac20*/  F2FP.BF16.F32.PACK_AB R31, R69, R68 ;  /* 0x00000044451f723e */ /* 0x000fe400000010ff */
[----:B------:R-:W-:Y:S01]  /*ac30*/  F2FP.BF16.F32.PACK_AB R29, R71, R70 ;  /* 0x00000046471d723e */ /* 0x000fe200000010ff */
[----:B------:R0:W-:Y:S01]  /*ac40*/  STSM.16.M88.4 [R136], R12 ;  /* 0x0000000c88007844 */ /* 0x0001e20000000200 */
[----:B------:R-:W-:-:S02]  /*ac50*/  F2FP.BF16.F32.PACK_AB R4, R67, R66 ;  /* 0x000000424304723e */ /* 0x000fc400000010ff */
[----:B------:R-:W-:Y:S02]  /*ac60*/  F2FP.BF16.F32.PACK_AB R6, R65, R64 ;  /* 0x000000404106723e */ /* 0x000fe400000010ff */
[----:B------:R-:W-:Y:S02]  /*ac70*/  F2FP.BF16.F32.PACK_AB R7, R61, R60 ;  /* 0x0000003c3d07723e */ /* 0x000fe400000010ff */
[----:B------:R-:W-:Y:S01]  /*ac80*/  F2FP.BF16.F32.PACK_AB R5, R63, R62 ;  /* 0x0000003e3f05723e */ /* 0x000fe200000010ff */
[----:B------:R1:W-:Y:S01]  /*ac90*/  STSM.16.M88.4 [R135], R24 ;  /* 0x0000001887007844 */ /* 0x0003e20000000200 */
[----:B------:R-:W-:Y:S02]  /*aca0*/  F2FP.BF16.F32.PACK_AB R8, R59, R58 ;  /* 0x0000003a3b08723e */ /* 0x000fe400000010ff */
[----:B------:R-:W-:Y:S02]  /*acb0*/  F2FP.BF16.F32.PACK_AB R10, R57, R56 ;  /* 0x00000038390a723e */ /* 0x000fe400000010ff */
[----:B------:R-:W-:-:S02]  /*acc0*/  F2FP.BF16.F32.PACK_AB R11, R53, R52 ;  /* 0x00000034350b723e */ /* 0x000fc400000010ff */
[----:B------:R-:W-:Y:S02]  /*acd0*/  F2FP.BF16.F32.PACK_AB R9, R55, R54 ;  /* 0x000000363709723e */ /* 0x000fe400000010ff */
[----:B0-----:R-:W-:Y:S02]  /*ace0*/  F2FP.BF16.F32.PACK_AB R12, R51, R50 ;  /* 0x00000032330c723e */ /* 0x001fe400000010ff */
[----:B------:R-:W-:Y:S02]  /*acf0*/  F2FP.BF16.F32.PACK_AB R14, R49, R48 ;  /* 0x00000030310e723e */ /* 0x000fe400000010ff */
[----:B------:R-:W-:Y:S02]  /*ad00*/  F2FP.BF16.F32.PACK_AB R15, R45, R44 ;  /* 0x0000002c2d0f723e */ /* 0x000fe400000010ff */
[----:B------:R-:W-:Y:S01]  /*ad10*/  F2FP.BF16.F32.PACK_AB R13, R47, R46 ;  /* 0x0000002e2f0d723e */ /* 0x000fe200000010ff */
[----:B------:R-:W-:Y:S01]  /*ad20*/  STSM.16.M88.4 [R134], R28 ;  /* 0x0000001c86007844 */ /* 0x000fe20000000200 */
[----:B-1----:R-:W-:-:S02]  /*ad30*/  F2FP.BF16.F32.PACK_AB R25, R39, R38 ;  /* 0x000000262719723e */ /* 0x002fc400000010ff */
[----:B------:R-:W-:Y:S02]  /*ad40*/  F2FP.BF16.F32.PACK_AB R26, R41, R40 ;  /* 0x00000028291a723e */ /* 0x000fe400000010ff */
[----:B------:R-:W-:Y:S02]  /*ad50*/  F2FP.BF16.F32.PACK_AB R27, R37, R36 ;  /* 0x00000024251b723e */ /* 0x000fe400000010ff */
[----:B------:R-:W-:Y:S01]  /*ad60*/  F2FP.BF16.F32.PACK_AB R24, R43, R42 ;  /* 0x0000002a2b18723e */ /* 0x000fe200000010ff */
[----:B------:R-:W-:Y:S04]  /*ad70*/  STSM.16.M88.4 [R133], R4 ;  /* 0x0000000485007844 */ /* 0x000fe80000000200 */
[----:B------:R-:W-:Y:S04]  /*ad80*/  STSM.16.M88.4 [R132], R8 ;  /* 0x0000000884007844 */ /* 0x000fe80000000200 */
[----:B------:R0:W-:Y:S04]  /*ad90*/  STSM.16.M88.4 [R3], R12 ;  /* 0x0000000c03007844 */ /* 0x0001e80000000200 */
[----:B------:R1:W-:Y:S01]  /*ada0*/  STSM.16.M88.4 [R0], R24 ;  /* 0x0000001800007844 */ /* 0x0003e20000000200 */
[----:B------:R-:W-:Y:S01]  /*adb0*/  BAR.SYNC.DEFER_BLOCKING 0x1, 0x100 ;  /* 0x0044000000007b1d */ /* 0x000fe20000010000 */
[----:B------:R-:W-:Y:S01]  /*adc0*/  ISETP.NE.U32.AND P0, PT, RZ, UR14, PT ;  /* 0x0000000eff007c0c */ /* 0x000fe2000bf05070 */
[----:B------:R-:W-:-:S02]  /*add0*/  USHF.L.U64.HI UR16, UR36, 0x2, UR37 ;  /* 0x0000000224107899 */ /* 0x000fc40008010225 */
[----:B------:R-:W-:Y:S01]  /*ade0*/  UIADD3 UR9, UP0, UR4, UR14, URZ ;  /* 0x0000000e04097290 */ /* 0x000fe2000ff1e03f */
[----:B------:R-:W-:-:S03]  /*adf0*/  ISETP.NE.AND.EX P0, PT, RZ, UR15, PT, P0 ;  /* 0x0000000fff007c0c */ /* 0x000fc6000bf05300 */
[----:B------:R-:W-:Y:S01]  /*ae00*/  UIADD3.X UR12, UR16, UR15, URZ, UP0, !UPT ;  /* 0x0000000f100c7290 */ /* 0x000fe200087fe43f */
[----:B0-----:R-:W0:Y:S01]  /*ae10*/  LDC R3, c[0x0][0xbe8] ;  /* 0x0002fa00ff037b82 */ /* 0x001e220000000800 */
[----:B------:R-:W-:-:S04]  /*ae20*/  IMAD.U32 R32, RZ, RZ, UR9 ;  /* 0x00000009ff207e24 */ /* 0x000fc8000f8e00ff */
[----:B------:R-:W-:Y:S01]  /*ae30*/  IMAD.U32 R33, RZ, RZ, UR12 ;  /* 0x0000000cff217e24 */ /* 0x000fe2000f8e00ff */
[----:B------:R-:W-:-:S04]  /*ae40*/  ULDC.64 UR12, c[0x0][0xc08] ;  /* 0x00030200000c7ab9 */ /* 0x000fc80000000a00 */
[----:B------:R-:W2:Y:S01]  /*ae50*/  @P0 LDG.E R28, desc[UR52][R32.64] ;  /* 0x00000034201c0981 */ /* 0x000ea2000c1e1900 */
[----:B------:R-:W-:-:S04]  /*ae60*/  UISETP.NE.U32.AND UP0, UPT, UR12, URZ, UPT ;  /* 0x0000003f0c00728c */ /* 0x000fc8000bf05070 */
[----:B------:R-:W-:Y:S01]  /*ae70*/  UISETP.NE.AND.EX UP0, UPT, UR13, URZ, UPT, UP0 ;  /* 0x0000003f0d00728c */ /* 0x000fe2000bf05300 */
[----:B0-----:R-:W-:-:S10]  /*ae80*/  ISETP.NE.AND P1, PT, R3, 0x1, PT ;  /* 0x000000010300780c */ /* 0x001fd40003f25270 */
[----:B------:R-:W-:-:S03]  /*ae90*/  @UP0 UIADD3 UR12, UP1, UR4, UR12, URZ ;  /* 0x0000000c040c0290 */ /* 0x000fc6000ff3e03f */
[----:B-1----:R-:W0:Y:S01]  /*aea0*/  @P1 LDC R0, c[0x0][0xbec] ;  /* 0x0002fb00ff001b82 */ /* 0x002e220000000800 */
[----:B------:R-:W-:Y:S02]  /*aeb0*/  @UP0 UIADD3.X UR13, UR16, UR13, URZ, UP1, !UPT ;  /* 0x0000000d100d0290 */ /* 0x000fe40008ffe43f */
[----:B------:R-:W-:Y:S01]  /*aec0*/  UISETP.GT.AND UP1, UPT, UR45, 0x1, UPT ;  /* 0x000000012d00788c */ /* 0x000fe2000bf24270 */
[----:B------:R-:W-:-:S04]  /*aed0*/  UMOV UR20, 0x9b8 ;  /* 0x000009b800147882 */ /* 0x000fc80000000000 */
[----:B------:R-:W1:Y:S01]  /*aee0*/  @P1 LDC R9, c[0x0][0xbf0] ;  /* 0x0002fc00ff091b82 */ /* 0x000e620000000800 */
[----:B------:R-:W-:Y:S01]  /*aef0*/  USEL UR20, UR20, 0x978, UP1 ;  /* 0x0000097814147887 */ /* 0x000fe20008800000 */
[----:B------:R-:W-:Y:S01]  /*af00*/  PLOP3.LUT P4, PT, PT, PT, UP0, 0x80, 0x0 ;  /* 0x000000000000781c */ /* 0x000fe20003f8f008 */
[----:B------:R-:W-:Y:S01]  /*af10*/  UISETP.NE.U32.AND UP0, UPT, UR14, URZ, UPT ;  /* 0x0000003f0e00728c */ /* 0x000fe2000bf05070 */
[----:B------:R-:W-:Y:S01]  /*af20*/  IMAD.U32 R11, RZ, RZ, UR42 ;  /* 0x0000002aff0b7e24 */ /* 0x000fe2000f8e00ff */
[----:B------:R-:W-:Y:S02]  /*af30*/  ULDC UR4, c[0x0][0xa88] ;  /* 0x0002a20000047ab9 */ /* 0x000fe40000000800 */
[----:B------:R-:W-:Y:S01]  /*af40*/  UISETP.NE.AND.EX UP0, UPT, UR15, URZ, UPT, UP0 ;  /* 0x0000003f0f00728c */ /* 0x000fe2000bf05300 */
[----:B------:R-:W-:Y:S01]  /*af50*/  IMAD.U32 R8, RZ, RZ, UR4 ;  /* 0x00000004ff087e24 */ /* 0x000fe2000f8e00ff */
[----:B------:R-:W-:Y:S01]  /*af60*/  UMOV UR4, URZ ;  /* 0x0000003f00047c82 */ /* 0x000fe20008000000 */
[----:B------:R-:W-:Y:S01]  /*af70*/  USEL UR9, UR39, URZ, UP1 ;  /* 0x0000003f27097287 */ /* 0x000fe20008800000 */
[----:B------:R-:W-:Y:S01]  /*af80*/  IMAD R11, R11, 0x80, R148 ;  /* 0x000000800b0b7824 */ /* 0x000fe200078e0294 */
[----:B------:R-:W-:Y:S01]  /*af90*/  USEL UR36, UR36, URZ, !UP0 ;  /* 0x0000003f24247287 */ /* 0x000fe2000c000000 */
[----:B------:R-:W-:Y:S01]  /*afa0*/  IMAD.U32 R4, RZ, RZ, UR12 ;  /* 0x0000000cff047e24 */ /* 0x000fe2000f8e00ff */
[----:B------:R-:W-:Y:S01]  /*afb0*/  ULDC.64 UR16, c[0x0][UR20+0x218] ;  /* 0x0000860014107abb */ /* 0x000fe20008000a00 */
[----:B------:R-:W-:Y:S01]  /*afc0*/  ULDC.64 UR18, c[0x0][UR20+0x228] ;  /* 0x00008a0014127abb */ /* 0x000fe20008000a00 */
[----:B------:R-:W-:Y:S01]  /*afd0*/  IMAD.U32 R5, RZ, RZ, UR13 ;  /* 0x0000000dff057e24 */ /* 0x000fe2000f8e00ff */
[----:B------:R-:W-:Y:S01]  /*afe0*/  ULDC.64 UR14, c[0x0][UR20+0x220] ;  /* 0x00008800140e7abb */ /* 0x000fe20008000a00 */
[----:B------:R-:W-:Y:S01]  /*aff0*/  UIMAD.WIDE.U32 UR12, UR16, UR38, URZ ;  /* 0x00000026100c72a5 */ /* 0x000fe2000f8e003f */
[----:B0-----:R-:W-:Y:S01]  /*b000*/  @P1 IMAD.HI.U32 R0, R11, R0, RZ ;  /* 0x000000000b001227 */ /* 0x001fe200078e00ff */
[----:B------:R-:W-:Y:S01]  /*b010*/  UIMAD.WIDE.U32 UR22, UR18, UR9, URZ ;  /* 0x00000009121672a5 */ /* 0x000fe2000f8e003f */
[----:B------:R0:W5:Y:S01]  /*b020*/  @P4 LDG.E R8, desc[UR52][R4.64] ;  /* 0x0000003404084981 */ /* 0x000162000c1e1900 */
[----:B------:R-:W-:-:S02]  /*b030*/  UIMAD UR16, UR17, UR38, URZ ;  /* 0x00000026111072a4 */ /* 0x000fc4000f8e023f */
[----:B------:R-:W-:Y:S02]  /*b040*/  UIMAD UR18, UR19, UR9, URZ ;  /* 0x00000009131272a4 */ /* 0x000fe4000f8e023f */
[----:B------:R-:W-:Y:S02]  /*b050*/  USEL UR37, UR37, URZ, !UP0 ;  /* 0x0000003f25257287 */ /* 0x000fe4000c000000 */
[----:B------:R-:W-:Y:S01]  /*b060*/  UIMAD UR9, UR15, UR36, URZ ;  /* 0x000000240f0972a4 */ /* 0x000fe2000f8e023f */
[----:B------:R-:W-:Y:S01]  /*b070*/  IMAD.MOV.U32 R7, RZ, RZ, R11 ;  /* 0x000000ffff077224 */ /* 0x000fe200078e000b */
[----:B------:R-:W-:Y:S01]  /*b080*/  UIADD3 UR13, UR13, UR16, URZ ;  /* 0x000000100d0d7290 */ /* 0x000fe2000fffe03f */
[----:B-1----:R-:W-:Y:S01]  /*b090*/  @P1 SHF.R.U32.HI R7, RZ, R9, R0 ;  /* 0x00000009ff071219 */ /* 0x002fe20000011600 */
[----:B------:R-:W-:Y:S02]  /*b0a0*/  UIMAD.WIDE.U32 UR16, UR14, UR36, URZ ;  /* 0x000000240e1072a5 */ /* 0x000fe4000f8e003f */
[----:B------:R-:W-:-:S02]  /*b0b0*/  UIMAD UR9, UR14, UR37, UR9 ;  /* 0x000000250e0972a4 */ /* 0x000fc4000f8e0209 */
[----:B------:R-:W-:Y:S01]  /*b0c0*/  UIADD3 UR18, UR23, UR18, URZ ;  /* 0x0000001217127290 */ /* 0x000fe2000fffe03f */
[----:B0-----:R-:W-:Y:S01]  /*b0d0*/  IMAD.U32 R4, RZ, RZ, UR22 ;  /* 0x00000016ff047e24 */ /* 0x001fe2000f8e00ff */
[----:B------:R-:W-:Y:S01]  /*b0e0*/  UIADD3 UR9, UR17, UR9, URZ ;  /* 0x0000000911097290 */ /* 0x000fe2000fffe03f */
[--C-:B------:R-:W-:Y:S02]  /*b0f0*/  IMAD.MOV R0, RZ, RZ, -R7.reuse ;  /* 0x000000ffff007224 */ /* 0x100fe400078e0a07 */
[----:B------:R-:W-:Y:S01]  /*b100*/  IMAD.U32 R5, RZ, RZ, UR23 ;  /* 0x00000017ff057e24 */ /* 0x000fe2000f8e00ff */
[----:B------:R-:W-:Y:S01]  /*b110*/  SHF.R.S32.HI R5, RZ, 0x1f, R7 ;  /* 0x0000001fff057819 */ /* 0x000fe20000011407 */
[----:B------:R-:W-:Y:S02]  /*b120*/  IMAD R9, R3, R0, R11 ;  /* 0x0000000003097224 */ /* 0x000fe400078e020b */
[----:B------:R-:W-:-:S03]  /*b130*/  IMAD.U32 R6, RZ, RZ, UR18 ;  /* 0x00000012ff067e24 */ /* 0x000fc6000f8e00ff */
[----:B------:R-:W-:Y:S02]  /*b140*/  SHF.R.S32.HI R0, RZ, 0x1f, R9 ;  /* 0x0000001fff007819 */ /* 0x000fe40000011409 */
[----:B--2---:R-:W-:-:S13]  /*b150*/  @P0 R2UR UR4, R28 ;  /* 0x000000001c0402ca */ /* 0x004fda00000e0000 */
[----:B------:R-:W-:Y:S02]  /*b160*/  UIADD3 UR12, UP0, UP2, UR16, UR12, UR4 ;  /* 0x0000000c100c7290 */ /* 0x000fe4000fa1e004 */
[----:B------:R-:W-:Y:S01]  /*b170*/  USHF.R.S32.HI UR14, URZ, 0x1f, UR4 ;  /* 0x0000001f3f0e7899 */ /* 0x000fe20008011404 */
[----:B------:R-:W-:Y:S01]  /*b180*/  ULDC.64 UR16, c[0x0][0xba8] ;  /* 0x0002ea0000107ab9 */ /* 0x000fe20000000a00 */
[----:B------:R-:W-:Y:S02]  /*b190*/  @!UP1 ULDC UR16, c[0x0][0xb50] ;  /* 0x0002d40000109ab9 */ /* 0x000fe40000000800 */
[----:B------:R-:W-:Y:S01]  /*b1a0*/  UIADD3.X UR9, UR9, UR13, UR14, UP0, UP2 ;  /* 0x0000000d09097290 */ /* 0x000fe200087e440e */
[----:B------:R-:W-:Y:S01]  /*b1b0*/  IADD3 R4, P2, P3, R7, UR12, R4 ;  /* 0x0000000c07047c10 */ /* 0x000fe2000fb5e004 */
[----:B------:R-:W-:Y:S01]  /*b1c0*/  @!UP1 ULDC UR17, c[0x0][0xb54] ;  /* 0x0002d50000119ab9 */ /* 0x000fe20000000800 */
[----:B------:R-:W-:Y:S02]  /*b1d0*/  ULDC.64 UR12, c[0x0][UR20+0x210] ;  /* 0x00008400140c7abb */ /* 0x000fe40008000a00 */
[----:B------:R-:W-:Y:S01]  /*b1e0*/  IMAD R7, R9, UR13, RZ ;  /* 0x0000000d09077c24 */ /* 0x000fe2000f8e02ff */
[----:B------:R-:W-:-:S03]  /*b1f0*/  IADD3.X R5, R5, UR9, R6, P2, P3 ;  /* 0x0000000905057c10 */ /* 0x000fc600097e6406 */
[----:B------:R-:W-:Y:S02]  /*b200*/  IMAD R7, R0, UR12, R7 ;  /* 0x0000000c00077c24 */ /* 0x000fe4000f8e0207 */
[----:B------:R-:W-:-:S04]  /*b210*/  IMAD.WIDE.U32 R4, R9, UR12, R4 ;  /* 0x0000000c09047c25 */ /* 0x000fc8000f8e0004 */
[----:B------:R-:W-:Y:S01]  /*b220*/  IMAD.IADD R5, R5, 0x1, R7 ;  /* 0x0000000105057824 */ /* 0x000fe200078e0207 */
[----:B------:R-:W-:-:S04]  /*b230*/  LEA R10, P2, R4, UR16, 0x2 ;  /* 0x00000010040a7c11 */ /* 0x000fc8000f8410ff */
[----:B------:R-:W-:Y:S01]  /*b240*/  LEA.HI.X R12, R4, UR17, R5, 0x2, P2 ;  /* 0x00000011040c7c11 */ /* 0x000fe200090f1405 */
[----:B------:R-:W-:Y:S08]  /*b250*/  @P4 BRA `(.L_x_210) ;  /* 0x0000000000104947 */ /* 0x000ff00003800000 */
[----:B------:R-:W-:Y:S05]  /*b260*/  @!P0 BRA `(.L_x_210) ;  /* 0x00000000000c8947 */ /* 0x000fea0003800000 */
[----:B------:R-:W2:Y:S04]  /*b270*/  LDG.E R5, desc[UR52][R32.64] ;  /* 0x0000003420057981 */ /* 0x000ea8000c1e1900 */
[----:B-----5:R-:W2:Y:S02]  /*b280*/  LDG.E R8, desc[UR52][R32.64+0x4] ;  /* 0x0000043420087981 */ /* 0x020ea4000c1e1900 */
[----:B--2---:R-:W-:-:S07]  /*b290*/  IMAD.IADD R8, R8, 0x1, -R5 ;  /* 0x0000000108087824 */ /* 0x004fce00078e0a05 */
.L_x_210:
[----:B------:R-:W2:Y:S01]  /*b2a0*/  LDL R0, [R1+0x20] ;  /* 0x0000200001007983 */ /* 0x000ea20000100800 */
[----:B------:R-:W-:Y:S01]  /*b2b0*/  IMAD.U32 R13, RZ, RZ, UR42 ;  /* 0x0000002aff0d7e24 */ /* 0x000fe2000f8e00ff */
[----:B------:R-:W-:Y:S02]  /*b2c0*/  LOP3.LUT P0, RZ, R227, 0x3, RZ, 0xc0, !PT ;  /* 0x00000003e3ff7812 */ /* 0x000fe4000780c0ff */
[----:B------:R-:W-:Y:S01]  /*b2d0*/  SHFL.IDX PT, R4, R10, RZ, 0x1c1f ;  /* 0x001c1fff0a047589 */ /* 0x000fe200000e0000 */
[----:B------:R-:W-:-:S03]  /*b2e0*/  PLOP3.LUT P3, PT, PT, PT, UP1, 0x80, 0x0 ;  /* 0x000000000000781c */ /* 0x000fc60003f6f018 */
[----:B------:R-:W0:Y:S04]  /*b2f0*/  SHFL.IDX PT, R5, R12, RZ, 0x1c1f ;  /* 0x001c1fff0c057589 */ /* 0x000e2800000e0000 */
[----:B------:R-:W-:Y:S04]  /*b300*/  SHFL.IDX PT, R6, R10, 0x1, 0x1c1f ;  /* 0x003c1f000a067f89 */ /* 0x000fe800000e0000 */
[----:B------:R-:W1:Y:S01]  /*b310*/  SHFL.IDX PT, R7, R12, 0x1, 0x1c1f ;  /* 0x003c1f000c077f89 */ /* 0x000e6200000e0000 */
[----:B--2---:R-:W-:Y:S02]  /*b320*/  IMAD R13, R13, 0x80, R0 ;  /* 0x000000800d0d7824 */ /* 0x004fe400078e0200 */
[----:B-----5:R-:W-:-:S02]  /*b330*/  IMAD R0, R8, R3, RZ ;  /* 0x0000000308007224 */ /* 0x020fc400078e02ff */
[----:B------:R-:W-:-:S03]  /*b340*/  VIADD R9, R13, 0x8 ;  /* 0x000000080d097836 */ /* 0x000fc60000000000 */
[-C--:B------:R-:W-:Y:S02]  /*b350*/  ISETP.GE.OR P2, PT, R13, R0.reuse, P0 ;  /* 0x000000000d00720c */ /* 0x080fe40000746670 */
[----:B------:R-:W-:-:S11]  /*b360*/  ISETP.GE.OR P0, PT, R9, R0, P0 ;  /* 0x000000000900720c */ /* 0x000fd60000706670 */
[----:B0-----:R0:W-:Y:S01]  /*b370*/  @!P2 ST.E desc[UR52][R4.64], R20 ;  /* 0x000000140400a985 */ /* 0x0011e2000c101934 */
[----:B------:R-:W-:-:S03]  /*b380*/  ISETP.GE.AND P2, PT, R13, R0, PT ;  /* 0x000000000d00720c */ /* 0x000fc60003f46270 */
[----:B-1----:R0:W-:Y:S01]  /*b390*/  @!P0 ST.E desc[UR52][R6.64], R21 ;  /* 0x0000001506008985 */ /* 0x0021e2000c101934 */
[----:B------:R-:W-:Y:S01]  /*b3a0*/  ISETP.GE.AND P0, PT, R9, R0, PT ;  /* 0x000000000900720c */ /* 0x000fe20003f06270 */
[----:B------:R-:W-:-:S12]  /*b3b0*/  @P3 BRA `(.L_x_211) ;  /* 0x0000000c004c3947 */ /* 0x000fd80003800000 */
[----:B------:R-:W-:Y:S01]  /*b3c0*/  IMAD.SHL.U32 R69, R16, 0x8, RZ ;  /* 0x0000000810457824 */ /* 0x000fe200078e00ff */
[----:B------:R-:W1:Y:S01]  /*b3d0*/  @P1 LDC R60, c[0x0][0xbec] ;  /* 0x0002fb00ff3c1b82 */ /* 0x000e620000000800 */
[----:B0-----:R-:W-:Y:S01]  /*b3e0*/  IMAD.MOV.U32 R5, RZ, RZ, 0x2 ;  /* 0x00000002ff057424 */ /* 0x001fe200078e00ff */
[----:B------:R-:W-:Y:S01]  /*b3f0*/  ULDC.64 UR12, c[0x0][0xaa0] ;  /* 0x0002a800000c7ab9 */ /* 0x000fe20000000a00 */
[----:B------:R-:W-:-:S04]  /*b400*/  IMAD R4, R226, 0x40, R69 ;  /* 0x00000040e2047824 */ /* 0x000fc800078e0245 */
[----:B------:R-:W-:Y:S01]  /*b410*/  IMAD.WIDE R4, R4, R5, UR10 ;  /* 0x0000000a04047e25 */ /* 0x000fe2000f8e0205 */
[----:B------:R-:W0:Y:S01]  /*b420*/  @P1 LDC R21, c[0x0][0xbf0] ;  /* 0x0002fc00ff151b82 */ /* 0x000e220000000800 */
[----:B------:R-:W-:Y:S01]  /*b430*/  UIMAD UR9, UR14, UR12, URZ ;  /* 0x0000000c0e0972a4 */ /* 0x000fe2000f8e023f */
[C---:B------:R-:W-:Y:S02]  /*b440*/  IADD3 R9, P4, R4.reuse, 0x1000, RZ ;  /* 0x0000100004097810 */ /* 0x040fe40007f9e0ff */
[C---:B------:R-:W-:Y:S02]  /*b450*/  IADD3 R13, P3, R4.reuse, 0x2000, RZ ;  /* 0x00002000040d7810 */ /* 0x040fe40007f7e0ff */
[C---:B------:R-:W-:Y:S02]  /*b460*/  IADD3 R25, P6, R4.reuse, 0x3000, RZ ;  /* 0x0000300004197810 */ /* 0x040fe40007fde0ff */
[C---:B------:R-:W-:Y:S02]  /*b470*/  IADD3 R29, P5, R4.reuse, 0x4000, RZ ;  /* 0x00004000041d7810 */ /* 0x040fe40007fbe0ff */
[----:B------:R-:W-:Y:S01]  /*b480*/  IADD3 R33, P2, R4, 0x5000, RZ ;  /* 0x0000500004217810 */ /* 0x000fe20007f5e0ff */
[----:B------:R-:W-:Y:S01]  /*b490*/  UIMAD.WIDE.U32 UR10, UR4, UR12, URZ ;  /* 0x0000000c040a72a5 */ /* 0x000fe2000f8e003f */
[----:B------:R-:W-:Y:S01]  /*b4a0*/  LOP3.LUT R8, R9, 0x380, RZ, 0xc0, !PT ;  /* 0x0000038009087812 */ /* 0x000fe200078ec0ff */
[----:B------:R-:W-:Y:S01]  /*b4b0*/  UIMAD UR9, UR4, UR13, UR9 ;  /* 0x0000000d040972a4 */ /* 0x000fe2000f8e0209 */
[----:B------:R-:W-:Y:S01]  /*b4c0*/  LOP3.LUT R12, R13, 0x380, RZ, 0xc0, !PT ;  /* 0x000003800d0c7812 */ /* 0x000fe200078ec0ff */
[----:B------:R-:W-:Y:S01]  /*b4d0*/  IMAD R20, R16, 0x20, R226 ;  /* 0x0000002010147824 */ /* 0x000fe200078e02e2 */
[----:B------:R-:W-:Y:S01]  /*b4e0*/  LOP3.LUT R24, R25, 0x380, RZ, 0xc0, !PT ;  /* 0x0000038019187812 */ /* 0x000fe200078ec0ff */
[----:B------:R-:W-:Y:S01]  /*b4f0*/  IMAD.U32 R63, RZ, RZ, UR42 ;  /* 0x0000002aff3f7e24 */ /* 0x000fe2000f8e00ff */
[----:B------:R-:W-:Y:S01]  /*b500*/  LOP3.LUT R28, R29, 0x380, RZ, 0xc0, !PT ;  /* 0x000003801d1c7812 */ /* 0x000fe200078ec0ff */
[----:B------:R-:W-:Y:S01]  /*b510*/  ULDC.64 UR14, c[0x0][0xaf0] ;  /* 0x0002bc00000e7ab9 */ /* 0x000fe20000000a00 */
[----:B------:R-:W-:Y:S01]  /*b520*/  LOP3.LUT R32, R33, 0x380, RZ, 0xc0, !PT ;  /* 0x0000038021207812 */ /* 0x000fe200078ec0ff */
[----:B------:R-:W-:Y:S01]  /*b530*/  UIADD3 UR11, UR11, UR9, URZ ;  /* 0x000000090b0b7290 */ /* 0x000fe2000fffe03f */
[----:B------:R-:W-:Y:S01]  /*b540*/  SHF.R.U64 R8, R8, 0x3, RZ ;  /* 0x0000000308087819 */ /* 0x000fe200000012ff */
[----:B------:R-:W-:Y:S01]  /*b550*/  ULDC.64 UR12, c[0x0][0xae8] ;  /* 0x0002ba00000c7ab9 */ /* 0x000fe20000000a00 */
[----:B------:R-:W-:Y:S01]  /*b560*/  SHF.R.U64 R12, R12, 0x3, RZ ;  /* 0x000000030c0c7819 */ /* 0x000fe200000012ff */
[----:B------:R-:W-:Y:S01]  /*b570*/  IMAD R63, R63, 0x80, R20 ;  /* 0x000000803f3f7824 */ /* 0x000fe200078e0214 */
[----:B------:R-:W-:-:S02]  /*b580*/  SHF.R.U64 R24, R24, 0x3, RZ ;  /* 0x0000000318187819 */ /* 0x000fc400000012ff */
[----:B------:R-:W-:Y:S01]  /*b590*/  SHF.R.U64 R28, R28, 0x3, RZ ;  /* 0x000000031c1c7819 */ /* 0x000fe200000012ff */
[----:B------:R-:W-:Y:S01]  /*b5a0*/  USHF.R.S32.HI UR4, URZ, 0x1f, UR36 ;  /* 0x0000001f3f047899 */ /* 0x000fe20008011424 */
[----:B------:R-:W-:Y:S01]  /*b5b0*/  SHF.R.U64 R32, R32, 0x3, RZ ;  /* 0x0000000320207819 */ /* 0x000fe200000012ff */
[----:B------:R-:W-:Y:S01]  /*b5c0*/  UIMAD.WIDE.U32 UR10, UR38, UR12, UR10 ;  /* 0x0000000c260a72a5 */ /* 0x000fe2000f8e000a */
[----:B------:R-:W-:Y:S01]  /*b5d0*/  LOP3.LUT R8, R8, R9, RZ, 0x3c, !PT ;  /* 0x0000000908087212 */ /* 0x000fe200078e3cff */
[--C-:B------:R-:W-:Y:S01]  /*b5e0*/  IMAD.X R9, RZ, RZ, R5.reuse, P4 ;  /* 0x000000ffff097224 */ /* 0x100fe200020e0605 */
[----:B------:R-:W-:Y:S01]  /*b5f0*/  LOP3.LUT R12, R12, R13, RZ, 0x3c, !PT ;  /* 0x0000000d0c0c7212 */ /* 0x000fe200078e3cff */
[--C-:B------:R-:W-:Y:S01]  /*b600*/  IMAD.X R13, RZ, RZ, R5.reuse, P3 ;  /* 0x000000ffff0d7224 */ /* 0x100fe200018e0605 */
[----:B------:R-:W-:Y:S01]  /*b610*/  LOP3.LUT R24, R24, R25, RZ, 0x3c, !PT ;  /* 0x0000001918187212 */ /* 0x000fe200078e3cff */
[--C-:B------:R-:W-:Y:S01]  /*b620*/  IMAD.X R25, RZ, RZ, R5.reuse, P6 ;  /* 0x000000ffff197224 */ /* 0x100fe200030e0605 */
[----:B------:R-:W-:Y:S01]  /*b630*/  LOP3.LUT R28, R28, R29, RZ, 0x3c, !PT ;  /* 0x0000001d1c1c7212 */ /* 0x000fe200078e3cff */
[--C-:B------:R-:W-:Y:S01]  /*b640*/  IMAD.X R29, RZ, RZ, R5.reuse, P5 ;  /* 0x000000ffff1d7224 */ /* 0x100fe200028e0605 */
[----:B------:R-:W-:Y:S01]  /*b650*/  LOP3.LUT R32, R32, R33, RZ, 0x3c, !PT ;  /* 0x0000002120207212 */ /* 0x000fe200078e3cff */
[----:B-1----:R-:W-:Y:S01]  /*b660*/  @P1 IMAD.HI.U32 R20, R63, R60, RZ ;  /* 0x0000003c3f141227 */ /* 0x002fe200078e00ff */
[C---:B------:R-:W-:Y:S01]  /*b670*/  IADD3 R37, P0, R4.reuse, 0x6000, RZ ;  /* 0x0000600004257810 */ /* 0x040fe20007f1e0ff */
[----:B------:R-:W-:Y:S01]  /*b680*/  UIMAD UR4, UR4, UR14, URZ ;  /* 0x0000000e040472a4 */ /* 0x000fe2000f8e023f */
[C---:B------:R-:W-:Y:S01]  /*b690*/  IADD3 R41, P4, R4.reuse, 0x7000, RZ ;  /* 0x0000700004297810 */ /* 0x040fe20007f9e0ff */
[----:B------:R-:W-:Y:S01]  /*b6a0*/  IMAD.X R33, RZ, RZ, R5, P2 ;  /* 0x000000ffff217224 */ /* 0x000fe200010e0605 */
[C---:B------:R-:W-:Y:S01]  /*b6b0*/  IADD3 R57, P3, R4.reuse, 0x8000, RZ ;  /* 0x0000800004397810 */ /* 0x040fe20007f7e0ff */
[----:B------:R-:W-:Y:S01]  /*b6c0*/  UIMAD UR11, UR38, UR13, UR11 ;  /* 0x0000000d260b72a4 */ /* 0x000fe2000f8e020b */
[C---:B------:R-:W-:Y:S01]  /*b6d0*/  IADD3 R45, P6, R4.reuse, 0x9000, RZ ;  /* 0x00009000042d7810 */ /* 0x040fe20007fde0ff */
[----:B------:R-:W-:Y:S01]  /*b6e0*/  IMAD.MOV.U32 R61, RZ, RZ, R63 ;  /* 0x000000ffff3d7224 */ /* 0x000fe200078e003f */
[C---:B------:R-:W-:Y:S01]  /*b6f0*/  IADD3 R49, P5, R4.reuse, 0xa000, RZ ;  /* 0x0000a00004317810 */ /* 0x040fe20007fbe0ff */
[----:B------:R-:W-:Y:S01]  /*b700*/  UIMAD UR4, UR36, UR15, UR4 ;  /* 0x0000000f240472a4 */ /* 0x000fe2000f8e0204 */
[----:B------:R-:W-:Y:S01]  /*b710*/  IADD3 R7, P2, R4, 0xb000, RZ ;  /* 0x0000b00004077810 */ /* 0x000fe20007f5e0ff */
[----:B------:R-:W-:Y:S01]  /*b720*/  UIMAD.WIDE.U32 UR36, UR36, UR14, UR10 ;  /* 0x0000000e242472a5 */ /* 0x000fe2000f8e000a */
[----:B------:R-:W-:Y:S01]  /*b730*/  LOP3.LUT R36, R37, 0x380, RZ, 0xc0, !PT ;  /* 0x0000038025247812 */ /* 0x000fe200078ec0ff */
[----:B------:R-:W5:Y:S01]  /*b740*/  LD.E.128 R12, desc[UR52][R12.64] ;  /* 0x000000340c0c7980 */ /* 0x000f62000c101d00 */
[----:B------:R-:W-:Y:S01]  /*b750*/  LOP3.LUT R40, R41, 0x380, RZ, 0xc0, !PT ;  /* 0x0000038029287812 */ /* 0x000fe200078ec0ff */
[----:B------:R-:W-:Y:S01]  /*b760*/  IMAD.X R53, RZ, RZ, R5, P2 ;  /* 0x000000ffff357224 */ /* 0x000fe200010e0605 */
[----:B------:R-:W-:Y:S01]  /*b770*/  LOP3.LUT R56, R57, 0x380, RZ, 0xc0, !PT ;  /* 0x0000038039387812 */ /* 0x000fe200078ec0ff */
[----:B------:R-:W5:Y:S01]  /*b780*/  LD.E.128 R24, desc[UR52][R24.64] ;  /* 0x0000003418187980 */ /* 0x000f62000c101d00 */
[----:B------:R-:W-:-:S02]  /*b790*/  LOP3.LUT R44, R45, 0x380, RZ, 0xc0, !PT ;  /* 0x000003802d2c7812 */ /* 0x000fc400078ec0ff */
[----:B------:R-:W-:Y:S01]  /*b7a0*/  LOP3.LUT R48, R49, 0x380, RZ, 0xc0, !PT ;  /* 0x0000038031307812 */ /* 0x000fe200078ec0ff */
[----:B------:R-:W5:Y:S01]  /*b7b0*/  LD.E.128 R28, desc[UR52][R28.64] ;  /* 0x000000341c1c7980 */ /* 0x000f62000c101d00 */
[----:B0-----:R-:W-:Y:S02]  /*b7c0*/  @P1 SHF.R.U32.HI R61, RZ, R21, R20 ;  /* 0x00000015ff3d1219 */ /* 0x001fe40000011614 */
[----:B------:R-:W-:Y:S01]  /*b7d0*/  LOP3.LUT R11, R4, 0x380, RZ, 0xc0, !PT ;  /* 0x00000380040b7812 */ /* 0x000fe200078ec0ff */
[----:B------:R-:W5:Y:S01]  /*b7e0*/  LD.E.128 R32, desc[UR52][R32.64] ;  /* 0x0000003420207980 */ /* 0x000f62000c101d00 */
[----:B------:R-:W-:Y:S01]  /*b7f0*/  LOP3.LUT R6, R7, 0x380, RZ, 0xc0, !PT ;  /* 0x0000038007067812 */ /* 0x000fe200078ec0ff */
[----:B------:R-:W-:Y:S01]  /*b800*/  UIADD3 UR4, UR37, UR4, URZ ;  /* 0x0000000425047290 */ /* 0x000fe2000fffe03f */
[----:B------:R-:W-:Y:S01]  /*b810*/  SHF.R.U64 R36, R36, 0x3, RZ ;  /* 0x0000000324247819 */ /* 0x000fe200000012ff */
[----:B------:R-:W-:Y:S01]  /*b820*/  IMAD.MOV R62, RZ, RZ, -R61 ;  /* 0x000000ffff3e7224 */ /* 0x000fe200078e0a3d */
[----:B------:R-:W-:Y:S01]  /*b830*/  SHF.R.U64 R40, R40, 0x3, RZ ;  /* 0x0000000328287819 */ /* 0x000fe200000012ff */
[----:B------:R-:W-:Y:S01]  /*b840*/  ULDC.64 UR10, c[0x0][0xae0] ;  /* 0x0002b800000a7ab9 */ /* 0x000fe20000000a00 */
[----:B------:R-:W-:-:S02]  /*b850*/  SHF.R.U64 R56, R56, 0x3, RZ ;  /* 0x0000000338387819 */ /* 0x000fc400000012ff */
[----:B------:R-:W-:Y:S02]  /*b860*/  SHF.R.U64 R44, R44, 0x3, RZ ;  /* 0x000000032c2c7819 */ /* 0x000fe400000012ff */
[----:B------:R-:W-:Y:S02]  /*b870*/  SHF.R.U64 R48, R48, 0x3, RZ ;  /* 0x0000000330307819 */ /* 0x000fe400000012ff */
[----:B------:R-:W-:Y:S02]  /*b880*/  SHF.R.S32.HI R60, RZ, 0x1f, R61 ;  /* 0x0000001fff3c7819 */ /* 0x000fe4000001143d */
[----:B------:R-:W-:Y:S02]  /*b890*/  SHF.R.U64 R11, R11, 0x3, RZ ;  /* 0x000000030b0b7819 */ /* 0x000fe400000012ff */
[----:B------:R-:W-:Y:S01]  /*b8a0*/  SHF.R.U64 R6, R6, 0x3, RZ ;  /* 0x0000000306067819 */ /* 0x000fe200000012ff */
[----:B------:R-:W-:Y:S01]  /*b8b0*/  IMAD R60, R60, UR10, RZ ;  /* 0x0000000a3c3c7c24 */ /* 0x000fe2000f8e02ff */
        /* <DEDUP_REMOVED lines=9> */
[----:B------:R-:W-:Y:S01]  /*b950*/  IMAD.X R49, RZ, RZ, R5, P5 ;  /* 0x000000ffff317224 */ /* 0x000fe200028e0605 */
[----:B------:R-:W-:Y:S01]  /*b960*/  LOP3.LUT R4, R11, R4, RZ, 0x3c, !PT ;  /* 0x000000040b047212 */ /* 0x000fe200078e3cff */
[----:B------:R-:W-:Y:S01]  /*b970*/  IMAD R3, R3, R62, R63 ;  /* 0x0000003e03037224 */ /* 0x000fe200078e023f */
[----:B------:R-:W-:Y:S01]  /*b980*/  LOP3.LUT R52, R6, R7, RZ, 0x3c, !PT ;  /* 0x0000000706347212 */ /* 0x000fe200078e3cff */
[----:B------:R-:W-:Y:S01]  /*b990*/  IMAD.U32 R21, RZ, RZ, UR37 ;  /* 0x00000025ff157e24 */ /* 0x000fe2000f8e00ff */
[----:B------:R-:W5:Y:S01]  /*b9a0*/  LD.E.128 R8, desc[UR52][R8.64] ;  /* 0x0000003408087980 */ /* 0x000f62000c101d00 */
[----:B------:R-:W-:-:S02]  /*b9b0*/  IMAD.U32 R20, RZ, RZ, UR36 ;  /* 0x00000024ff147e24 */ /* 0x000fc4000f8e00ff */
[----:B------:R-:W-:Y:S01]  /*b9c0*/  IMAD.U32 R21, RZ, RZ, UR4 ;  /* 0x00000004ff157e24 */ /* 0x000fe2000f8e00ff */
[----:B------:R-:W5:Y:S01]  /*b9d0*/  LD.E.128 R4, desc[UR52][R4.64] ;  /* 0x0000003404047980 */ /* 0x000f62000c101d00 */
[C---:B------:R-:W-:Y:S01]  /*b9e0*/  IMAD R63, R61.reuse, UR11, R60 ;  /* 0x0000000b3d3f7c24 */ /* 0x040fe2000f8e023c */
[----:B------:R-:W-:Y:S01]  /*b9f0*/  SHF.R.S32.HI R60, RZ, 0x1f, R3 ;  /* 0x0000001fff3c7819 */ /* 0x000fe20000011403 */
[----:B------:R-:W-:Y:S01]  /*ba00*/  IMAD.WIDE.U32 R20, R61, UR10, R20 ;  /* 0x0000000a3d147c25 */ /* 0x000fe2000f8e0014 */
[----:B------:R-:W5:Y:S01]  /*ba10*/  LD.E.128 R36, desc[UR52][R36.64] ;  /* 0x0000003424247980 */ /* 0x000f62000c101d00 */
[----:B------:R-:W-:Y:S02]  /*ba20*/  ULDC.64 UR10, c[0x0][0xad8] ;  /* 0x0002b600000a7ab9 */ /* 0x000fe40000000a00 */
[----:B------:R-:W-:Y:S01]  /*ba30*/  IMAD.U32 R67, RZ, RZ, UR42 ;  /* 0x0000002aff437e24 */ /* 0x000fe2000f8e00ff */
[----:B------:R-:W5:Y:S04]  /*ba40*/  LD.E.128 R40, desc[UR52][R40.64] ;  /* 0x0000003428287980 */ /* 0x000f68000c101d00 */
[----:B------:R-:W5:Y:S04]  /*ba50*/  LD.E.128 R56, desc[UR52][R56.64] ;  /* 0x0000003438387980 */ /* 0x000f68000c101d00 */
[----:B------:R-:W5:Y:S04]  /*ba60*/  LD.E.128 R44, desc[UR52][R44.64] ;  /* 0x000000342c2c7980 */ /* 0x000f68000c101d00 */
[----:B------:R-:W5:Y:S04]  /*ba70*/  LD.E.128 R48, desc[UR52][R48.64] ;  /* 0x0000003430307980 */ /* 0x000f68000c101d00 */
[----:B------:R-:W5:Y:S01]  /*ba80*/  LD.E.128 R52, desc[UR52][R52.64] ;  /* 0x0000003434347980 */ /* 0x000f62000c101d00 */
[----:B------:R-:W-:Y:S01]  /*ba90*/  IMAD.IADD R21, R21, 0x1, R63 ;  /* 0x0000000115157824 */ /* 0x000fe200078e023f */
[----:B------:R-:W-:Y:S01]  /*baa0*/  @!PT LDS RZ, [RZ] ;  /* 0x00000000fffff984 */ /* 0x000fe20000000800 */
[----:B------:R-:W-:Y:S01]  /*bab0*/  @!PT LDS RZ, [RZ] ;  /* 0x00000000fffff984 */ /* 0x000fe20000000800 */
[----:B------:R-:W-:Y:S01]  /*bac0*/  @!PT LDS RZ, [RZ] ;  /* 0x00000000fffff984 */ /* 0x000fe20000000800 */
[----:B------:R-:W-:Y:S01]  /*bad0*/  @!PT LDS RZ, [RZ] ;  /* 0x00000000fffff984 */ /* 0x000fe20000000800 */
[----:B------:R0:W-:Y:S06]  /*bae0*/  MEMBAR.ALL.CTA ;  /* 0x0000000000007992 */ /* 0x0001ec0000008000 */
[----:B0-----:R-:W0:Y:S01]  /*baf0*/  FENCE.VIEW.ASYNC.S ;  /* 0x00000000000073c6 */ /* 0x001e220000000000 */
[----:B------:R-:W-:-:S02]  /*bb00*/  IMAD R60, R60, UR10, RZ ;  /* 0x0000000a3c3c7c24 */ /* 0x000fc4000f8e02ff */
[----:B------:R-:W-:Y:S02]  /*bb10*/  IMAD R67, R67, 0x80, R226 ;  /* 0x0000008043437824 */ /* 0x000fe400078e02e2 */
[C---:B------:R-:W-:Y:S02]  /*bb20*/  IMAD R63, R3.reuse, UR11, R60 ;  /* 0x0000000b033f7c24 */ /* 0x040fe4000f8e023c */
[----:B------:R-:W-:Y:S01]  /*bb30*/  IMAD.WIDE.U32 R20, R3, UR10, R20 ;  /* 0x0000000a03147c25 */ /* 0x000fe2000f8e0014 */
[----:B------:R-:W-:Y:S01]  /*bb40*/  UIADD3 UR8, UR8, 0x33420, URZ ;  /* 0x0003342008087890 */ /* 0x000fe2000fffe03f */
[C---:B------:R-:W-:Y:S01]  /*bb50*/  ISETP.GE.AND P2, PT, R67.reuse, R0, PT ;  /* 0x000000004300720c */ /* 0x040fe20003f46270 */
[----:B------:R-:W-:Y:S01]  /*bb60*/  ULDC.64 UR10, c[0x0][0xa80] ;  /* 0x0002a000000a7ab9 */ /* 0x000fe20000000a00 */
[----:B------:R-:W-:Y:S01]  /*bb70*/  VIADD R3, R67, 0x40 ;  /* 0x0000004043037836 */ /* 0x000fe20000000000 */
[----:B------:R-:W-:Y:S01]  /*bb80*/  UPRMT UR8, URZ, 0x654, UR8 ;  /* 0x000006543f087896 */ /* 0x000fe20008000008 */
[----:B------:R-:W-:-:S03]  /*bb90*/  LEA R64, P3, R20, UR10, 0x1 ;  /* 0x0000000a14407c11 */ /* 0x000fc6000f8608ff */
[----:B------:R-:W-:Y:S01]  /*bba0*/  ISETP.GE.AND P1, PT, R3, R0, PT ;  /* 0x000000000300720c */ /* 0x000fe20003f26270 */
[----:B------:R-:W-:Y:S02]  /*bbb0*/  IMAD.IADD R3, R21, 0x1, R63 ;  /* 0x0000000115037824 */ /* 0x000fe400078e023f */
[----:B------:R-:W-:-:S03]  /*bbc0*/  VIADD R61, R67, 0x20 ;  /* 0x00000020433d7836 */ /* 0x000fc60000000000 */
[----:B------:R-:W-:Y:S01]  /*bbd0*/  LEA.HI.X R65, R20, UR11, R3, 0x1, P3 ;  /* 0x0000000b14417c11 */ /* 0x000fe200098f0c03 */
[C---:B------:R-:W-:Y:S01]  /*bbe0*/  VIADD R66, R69.reuse, 0x80 ;  /* 0x0000008045427836 */ /* 0x040fe20000000000 */
[----:B0-----:R-:W-:Y:S01]  /*bbf0*/  SYNCS.ARRIVE.TRANS64.RED.A1T0 RZ, [UR8], RZ ;  /* 0x000000ffffff79a7 */ /* 0x001fe20008100408 */
[----:B------:R-:W-:Y:S01]  /*bc00*/  VIADD R71, R69, 0x40 ;  /* 0x0000004045477836 */ /* 0x000fe20000000000 */
[----:B------:R0:W1:Y:S01]  /*bc10*/  SHFL.IDX PT, R62, R64, RZ, 0x181f ;  /* 0x00181fff403e7589 */ /* 0x00006200000e0000 */
[----:B------:R-:W-:Y:S03]  /*bc20*/  BSSY B1, `(.L_x_212) ;  /* 0x0000014000017945 */ /* 0x000fe60003800000 */
[----:B------:R0:W2:Y:S01]  /*bc30*/  SHFL.IDX PT, R3, R65, RZ, 0x181f ;  /* 0x00181fff41037589 */ /* 0x0000a200000e0000 */
[----:B------:R-:W-:Y:S02]  /*bc40*/  ISETP.GE.AND P0, PT, R61, R0, PT ;  /* 0x000000003d00720c */ /* 0x000fe40003f06270 */
[----:B------:R-:W-:-:S02]  /*bc50*/  SHF.R.S32.HI R70, RZ, 0x1f, R69 ;  /* 0x0000001fff467819 */ /* 0x000fc40000011445 */
[----:B------:R-:W-:Y:S02]  /*bc60*/  SHF.R.S32.HI R68, RZ, 0x1f, R66 ;  /* 0x0000001fff447819 */ /* 0x000fe40000011442 */
[----:B------:R-:W-:Y:S01]  /*bc70*/  SHF.R.S32.HI R72, RZ, 0x1f, R71 ;  /* 0x0000001fff487819 */ /* 0x000fe20000011447 */
[----:B0-----:R-:W-:Y:S06]  /*bc80*/  @P2 BRA `(.L_x_213) ;  /* 0x0000000000342947 */ /* 0x001fec0003800000 */
[----:B------:R-:W-:Y:S02]  /*bc90*/  ULDC UR4, c[0x0][0xac8] ;  /* 0x0002b20000047ab9 */ /* 0x000fe40000000800 */
[----:B------:R-:W-:Y:S02]  /*bca0*/  ISETP.GE.AND P4, PT, R69, UR4, PT ;  /* 0x0000000445007c0c */ /* 0x000fe4000bf86270 */
[----:B------:R-:W-:Y:S02]  /*bcb0*/  ISETP.GE.AND P3, PT, R71, UR4, PT ;  /* 0x0000000447007c0c */ /* 0x000fe4000bf66270 */
[----:B------:R-:W-:-:S09]  /*bcc0*/  ISETP.GE.AND P2, PT, R66, UR4, PT ;  /* 0x0000000442007c0c */ /* 0x000fd2000bf46270 */
[-C--:B-1----:R-:W-:Y:S02]  /*bcd0*/  @!P4 LEA R20, P6, R69, R62.reuse, 0x1 ;  /* 0x0000003e4514c211 */ /* 0x082fe400078c08ff */
[-C--:B------:R-:W-:Y:S02]  /*bce0*/  @!P3 LEA R60, P5, R71, R62.reuse, 0x1 ;  /* 0x0000003e473cb211 */ /* 0x080fe400078a08ff */
[-C--:B--2---:R-:W-:Y:S02]  /*bcf0*/  @!P4 LEA.HI.X R21, R69, R3.reuse, R70, 0x1, P6 ;  /* 0x000000034515c211 */ /* 0x084fe400030f0c46 */
[C---:B------:R-:W-:Y:S02]  /*bd00*/  @!P2 LEA R62, P6, R66.reuse, R62, 0x1 ;  /* 0x0000003e423ea211 */ /* 0x040fe400078c08ff */
[-C--:B------:R-:W-:Y:S01]  /*bd10*/  @!P3 LEA.HI.X R61, R71, R3.reuse, R72, 0x1, P5 ;  /* 0x00000003473db211 */ /* 0x080fe200028f0c48 */
[----:B-----5:R0:W-:Y:S01]  /*bd20*/  @!P4 ST.E.128 desc[UR52][R20.64], R4 ;  /* 0x000000041400c985 */ /* 0x0201e2000c101d34 */
[----:B------:R-:W-:-:S03]  /*bd30*/  @!P2 LEA.HI.X R63, R66, R3, R68, 0x1, P6 ;  /* 0x00000003423fa211 */ /* 0x000fc600030f0c44 */
[----:B------:R0:W-:Y:S04]  /*bd40*/  @!P3 ST.E.128 desc[UR52][R60.64], R28 ;  /* 0x0000001c3c00b985 */ /* 0x0001e8000c101d34 */
[----:B------:R0:W-:Y:S02]  /*bd50*/  @!P2 ST.E.128 desc[UR52][R62.64], R56 ;  /* 0x000000383e00a985 */ /* 0x0001e4000c101d34 */
.L_x_213:
[----:B------:R-:W-:Y:S05]  /*bd60*/  BSYNC B1 ;  /* 0x0000000000017941 */ /* 0x000fea0003800000 */
.L_x_212:
[----:B--2---:R2:W3:Y:S01]  /*bd70*/  SHFL.IDX PT, R3, R65, 0x1, 0x181f ;  /* 0x00381f0041037f89 */ /* 0x0044e200000e0000 */
[----:B------:R-:W-:Y:S03]  /*bd80*/  BSSY B1, `(.L_x_214) ;  /* 0x0000010000017945 */ /* 0x000fe60003800000 */
[----:B0-----:R2:W0:Y:S01]  /*bd90*/  SHFL.IDX PT, R20, R64, 0x1, 0x181f ;  /* 0x00381f0040147f89 */ /* 0x00142200000e0000 */
[----:B------:R-:W-:Y:S05]  /*bda0*/  @P0 BRA `(.L_x_215) ;  /* 0x0000000000340947 */ /* 0x000fea0003800000 */
[----:B------:R-:W-:Y:S02]  /*bdb0*/  ULDC UR4, c[0x0][0xac8] ;  /* 0x0002b20000047ab9 */ /* 0x000fe40000000800 */
[----:B------:R-:W-:Y:S02]  /*bdc0*/  ISETP.GE.AND P4, PT, R69, UR4, PT ;  /* 0x0000000445007c0c */ /* 0x000fe4000bf86270 */
[----:B------:R-:W-:Y:S02]  /*bdd0*/  ISETP.GE.AND P5, PT, R71, UR4, PT ;  /* 0x0000000447007c0c */ /* 0x000fe4000bfa6270 */
[----:B------:R-:W-:-:S09]  /*bde0*/  ISETP.GE.AND P6, PT, R66, UR4, PT ;  /* 0x0000000442007c0c */ /* 0x000fd2000bfc6270 */
[-C--:B0----5:R-:W-:Y:S02]  /*bdf0*/  @!P4 LEA R4, P0, R69, R20.reuse, 0x1 ;  /* 0x000000144504c211 */ /* 0x0a1fe400078008ff */
[-C--:B------:R-:W-:Y:S02]  /*be00*/  @!P5 LEA R6, P2, R71, R20.reuse, 0x1 ;  /* 0x000000144706d211 */ /* 0x080fe400078408ff */
[C---:B------:R-:W-:Y:S02]  /*be10*/  @!P6 LEA R20, P3, R66.reuse, R20, 0x1 ;  /* 0x000000144214e211 */ /* 0x040fe400078608ff */
[-C--:B---3--:R-:W-:Y:S02]  /*be20*/  @!P4 LEA.HI.X R5, R69, R3.reuse, R70, 0x1, P0 ;  /* 0x000000034505c211 */ /* 0x088fe400000f0c46 */
[-C--:B------:R-:W-:Y:S02]  /*be30*/  @!P5 LEA.HI.X R7, R71, R3.reuse, R72, 0x1, P2 ;  /* 0x000000034707d211 */ /* 0x080fe400010f0c48 */
[----:B------:R-:W-:Y:S01]  /*be40*/  @!P6 LEA.HI.X R21, R66, R3, R68, 0x1, P3 ;  /* 0x000000034215e211 */ /* 0x000fe200018f0c44 */
[----:B------:R4:W-:Y:S04]  /*be50*/  @!P4 ST.E.128 desc[UR52][R4.64], R8 ;  /* 0x000000080400c985 */ /* 0x0009e8000c101d34 */
[----:B------:R4:W-:Y:S04]  /*be60*/  @!P5 ST.E.128 desc[UR52][R6.64], R32 ;  /* 0x000000200600d985 */ /* 0x0009e8000c101d34 */
[----:B------:R4:W-:Y:S02]  /*be70*/  @!P6 ST.E.128 desc[UR52][R20.64], R44 ;  /* 0x0000002c1400e985 */ /* 0x0009e4000c101d34 */
.L_x_215:
[----:B------:R-:W-:Y:S05]  /*be80*/  BSYNC B1 ;  /* 0x0000000000017941 */ /* 0x000fea0003800000 */
.L_x_214:
[----:B---3--:R3:W0:Y:S01]  /*be90*/  SHFL.IDX PT, R3, R65, 0x2, 0x181f ;  /* 0x00581f0041037f89 */ /* 0x00862200000e0000 */
[----:B------:R-:W-:Y:S03]  /*bea0*/  BSSY B1, `(.L_x_216) ;  /* 0x0000010000017945 */ /* 0x000fe60003800000 */
[----:B----45:R3:W4:Y:S01]  /*beb0*/  SHFL.IDX PT, R8, R64, 0x2, 0x181f ;  /* 0x00581f0040087f89 */ /* 0x03072200000e0000 */
[----:B------:R-:W-:Y:S05]  /*bec0*/  @P1 BRA `(.L_x_217) ;  /* 0x0000000000341947 */ /* 0x000fea0003800000 */
[----:B------:R-:W-:Y:S02]  /*bed0*/  ULDC UR4, c[0x0][0xac8] ;  /* 0x0002b20000047ab9 */ /* 0x000fe40000000800 */
[----:B------:R-:W-:Y:S02]  /*bee0*/  ISETP.GE.AND P3, PT, R69, UR4, PT ;  /* 0x0000000445007c0c */ /* 0x000fe4000bf66270 */
[----:B------:R-:W-:Y:S02]  /*bef0*/  ISETP.GE.AND P4, PT, R71, UR4, PT ;  /* 0x0000000447007c0c */ /* 0x000fe4000bf86270 */
[----:B------:R-:W-:-:S09]  /*bf00*/  ISETP.GE.AND P5, PT, R66, UR4, PT ;  /* 0x0000000442007c0c */ /* 0x000fd2000bfa6270 */
[-C--:B----4-:R-:W-:Y:S02]  /*bf10*/  @!P3 LEA R4, P0, R69, R8.reuse, 0x1 ;  /* 0x000000084504b211 */ /* 0x090fe400078008ff */
[-C--:B------:R-:W-:Y:S02]  /*bf20*/  @!P4 LEA R6, P1, R71, R8.reuse, 0x1 ;  /* 0x000000084706c211 */ /* 0x080fe400078208ff */
[C---:B------:R-:W-:Y:S02]  /*bf30*/  @!P5 LEA R8, P2, R66.reuse, R8, 0x1 ;  /* 0x000000084208d211 */ /* 0x040fe400078408ff */
[-C--:B0-----:R-:W-:Y:S02]  /*bf40*/  @!P3 LEA.HI.X R5, R69, R3.reuse, R70, 0x1, P0 ;  /* 0x000000034505b211 */ /* 0x081fe400000f0c46 */
[-C--:B------:R-:W-:Y:S02]  /*bf50*/  @!P4 LEA.HI.X R7, R71, R3.reuse, R72, 0x1, P1 ;  /* 0x000000034707c211 */ /* 0x080fe400008f0c48 */
[----:B------:R-:W-:Y:S01]  /*bf60*/  @!P5 LEA.HI.X R9, R66, R3, R68, 0x1, P2 ;  /* 0x000000034209d211 */ /* 0x000fe200010f0c44 */
[----:B------:R0:W-:Y:S04]  /*bf70*/  @!P3 ST.E.128 desc[UR52][R4.64], R12 ;  /* 0x0000000c0400b985 */ /* 0x0001e8000c101d34 */
[----:B------:R0:W-:Y:S04]  /*bf80*/  @!P4 ST.E.128 desc[UR52][R6.64], R36 ;  /* 0x000000240600c985 */ /* 0x0001e8000c101d34 */
[----:B------:R0:W-:Y:S02]  /*bf90*/  @!P5 ST.E.128 desc[UR52][R8.64], R48 ;  /* 0x000000300800d985 */ /* 0x0001e4000c101d34 */
.L_x_217:
[----:B------:R-:W-:Y:S05]  /*bfa0*/  BSYNC B1 ;  /* 0x0000000000017941 */ /* 0x000fea0003800000 */
.L_x_216:
[----:B0-----:R-:W-:Y:S01]  /*bfb0*/  VIADD R3, R67, 0x60 ;  /* 0x0000006043037836 */ /* 0x001fe20000000000 */
[----:B--23--:R-:W0:Y:S04]  /*bfc0*/  SHFL.IDX PT, R65, R65, 0x3, 0x181f ;  /* 0x00781f0041417f89 */ /* 0x00ce2800000e0000 */
[----:B------:R-:W-:Y:S01]  /*bfd0*/  ISETP.GE.AND P0, PT, R3, R0, PT ;  /* 0x000000000300720c */ /* 0x000fe20003f06270 */
[----:B------:R-:W2:-:S12]  /*bfe0*/  SHFL.IDX PT, R64, R64, 0x3, 0x181f ;  /* 0x00781f0040407f89 */ /* 0x000e9800000e0000 */
[----:B------:R-:W-:Y:S05]  /*bff0*/  @P0 BRA `(.L_x_218) ;  /* 0x00000020007c0947 */ /* 0x000fea0003800000 */
[----:B------:R-:W-:Y:S02]  /*c000*/  ULDC UR4, c[0x0][0xac8] ;  /* 0x0002b20000047ab9 */ /* 0x000fe40000000800 */
[----:B------:R-:W-:Y:S02]  /*c010*/  ISETP.GE.AND P2, PT, R69, UR4, PT ;  /* 0x0000000445007c0c */ /* 0x000fe4000bf46270 */
[----:B------:R-:W-:-:S11]  /*c020*/  ISETP.GE.AND P3, PT, R71, UR4, PT ;  /* 0x0000000447007c0c */ /* 0x000fd6000bf66270 */
[-C--:B--2---:R-:W-:Y:S02]  /*c030*/  @!P2 LEA R4, P0, R69, R64.reuse, 0x1 ;  /* 0x000000404504a211 */ /* 0x084fe400078008ff */
[----:B------:R-:W-:Y:S02]  /*c040*/  @!P3 LEA R6, P1, R71, R64, 0x1 ;  /* 0x000000404706b211 */ /* 0x000fe400078208ff */
[-C--:B0-----:R-:W-:Y:S02]  /*c050*/  @!P2 LEA.HI.X R5, R69, R65.reuse, R70, 0x1, P0 ;  /* 0x000000414505a211 */ /* 0x081fe400000f0c46 */
[----:B------:R-:W-:Y:S02]  /*c060*/  @!P3 LEA.HI.X R7, R71, R65, R72, 0x1, P1 ;  /* 0x000000414707b211 */ /* 0x000fe400008f0c48 */
[----:B------:R-:W-:Y:S01]  /*c070*/  ISETP.GE.AND P0, PT, R66, UR4, PT ;  /* 0x0000000442007c0c */ /* 0x000fe2000bf06270 */
[----:B------:R0:W-:Y:S04]  /*c080*/  @!P2 ST.E.128 desc[UR52][R4.64], R24 ;  /* 0x000000180400a985 */ /* 0x0001e8000c101d34 */
[----:B------:R0:W-:Y:S08]  /*c090*/  @!P3 ST.E.128 desc[UR52][R6.64], R40 ;  /* 0x000000280600b985 */ /* 0x0001f0000c101d34 */
[----:B------:R-:W-:Y:S05]  /*c0a0*/  @P0 BRA `(.L_x_218) ;  /* 0x0000002000500947 */ /* 0x000fea0003800000 */
[----:B0-----:R-:W-:-:S04]  /*c0b0*/  LEA R4, P0, R66, R64, 0x1 ;  /* 0x0000004042047211 */ /* 0x001fc800078008ff */
[----:B------:R-:W-:-:S05]  /*c0c0*/  LEA.HI.X R5, R66, R65, R68, 0x1, P0 ;  /* 0x0000004142057211 */ /* 0x000fca00000f0c44 */
[----:B------:R0:W-:Y:S01]  /*c0d0*/  ST.E.128 desc[UR52][R4.64], R52 ;  /* 0x0000003404007985 */ /* 0x0001e2000c101d34 */
[----:B------:R-:W-:Y:S05]  /*c0e0*/  BRA `(.L_x_218) ;  /* 0x0000002000407947 */ /* 0x000fea0003800000 */
.L_x_211:
[----:B------:R-:W-:Y:S01]  /*c0f0*/  ULDC.64 UR12, c[0x0][0xb08] ;  /* 0x0002c200000c7ab9 */ /* 0x000fe20000000a00 */
[----:B------:R-:W1:Y:S01]  /*c100*/  @P1 LDC R0, c[0x0][0xbec] ;  /* 0x0002fb00ff001b82 */ /* 0x000e620000000800 */
[----:B------:R-:W-:Y:S01]  /*c110*/  UIMAD UR9, UR14, UR12, URZ ;  /* 0x0000000c0e0972a4 */ /* 0x000fe2000f8e023f */
[----:B0-----:R-:W-:Y:S01]  /*c120*/  IMAD.MOV.U32 R7, RZ, RZ, R11 ;  /* 0x000000ffff077224 */ /* 0x001fe200078e000b */
[----:B------:R-:W-:Y:S01]  /*c130*/  UIMAD.WIDE.U32 UR10, UR4, UR12, URZ ;  /* 0x0000000c040a72a5 */ /* 0x000fe2000f8e003f */
[----:B------:R-:W-:Y:S01]  /*c140*/  BSSY B1, `(.L_x_219) ;  /* 0x00000ae000017945 */ /* 0x000fe20003800000 */
[----:B------:R-:W-:Y:S01]  /*c150*/  UIMAD UR9, UR4, UR13, UR9 ;  /* 0x0000000d040972a4 */ /* 0x000fe2000f8e0209 */
[----:B------:R-:W-:Y:S01]  /*c160*/  SHF.R.S32.HI R26, RZ, 0x1f, R22 ;  /* 0x0000001fff1a7819 */ /* 0x000fe20000011416 */
[----:B------:R-:W-:Y:S01]  /*c170*/  USHF.R.S32.HI UR4, URZ, 0x1f, UR36 ;  /* 0x0000001f3f047899 */ /* 0x000fe20008011424 */
[----:B------:R-:W0:Y:S01]  /*c180*/  @P1 LDC R5, c[0x0][0xbf0] ;  /* 0x0002fc00ff051b82 */ /* 0x000e220000000800 */
[----:B------:R-:W-:Y:S01]  /*c190*/  UIADD3 UR11, UR11, UR9, URZ ;  /* 0x000000090b0b7290 */ /* 0x000fe2000fffe03f */
[----:B------:R-:W-:Y:S01]  /*c1a0*/  SHF.R.S32.HI R28, RZ, 0x1f, R23 ;  /* 0x0000001fff1c7819 */ /* 0x000fe20000011417 */
[----:B------:R-:W-:Y:S01]  /*c1b0*/  ULDC.64 UR12, c[0x0][0xb38] ;  /* 0x0002ce00000c7ab9 */ /* 0x000fe20000000a00 */
[----:B------:R-:W-:Y:S01]  /*c1c0*/  UIADD3 UR8, UR8, 0x33420, URZ ;  /* 0x0003342008087890 */ /* 0x000fe2000fffe03f */
[----:B------:R-:W-:Y:S01]  /*c1d0*/  SHF.R.S32.HI R29, RZ, 0x1f, R220 ;  /* 0x0000001fff1d7819 */ /* 0x000fe200000114dc */
[----:B------:R-:W-:Y:S01]  /*c1e0*/  UIMAD.WIDE.U32 UR10, UR38, UR12, UR10 ;  /* 0x0000000c260a72a5 */ /* 0x000fe2000f8e000a */
[----:B------:R-:W-:Y:S01]  /*c1f0*/  SHF.R.S32.HI R30, RZ, 0x1f, R221 ;  /* 0x0000001fff1e7819 */ /* 0x000fe200000114dd */
[----:B------:R-:W-:Y:S01]  /*c200*/  UPRMT UR8, URZ, 0x654, UR8 ;  /* 0x000006543f087896 */ /* 0x000fe20008000008 */
[----:B------:R-:W-:Y:S01]  /*c210*/  SHF.R.S32.HI R31, RZ, 0x1f, R222 ;  /* 0x0000001fff1f7819 */ /* 0x000fe200000114de */
[----:B------:R-:W-:Y:S01]  /*c220*/  UIMAD UR11, UR38, UR13, UR11 ;  /* 0x0000000d260b72a4 */ /* 0x000fe2000f8e020b */
[----:B------:R-:W-:-:S02]  /*c230*/  SHF.R.S32.HI R32, RZ, 0x1f, R223 ;  /* 0x0000001fff207819 */ /* 0x000fc400000114df */
[----:B------:R-:W-:Y:S01]  /*c240*/  ULDC.64 UR12, c[0x0][0xb40] ;  /* 0x0002d000000c7ab9 */ /* 0x000fe20000000a00 */
[----:B------:R-:W-:Y:S01]  /*c250*/  SHF.R.S32.HI R33, RZ, 0x1f, R224 ;  /* 0x0000001fff217819 */ /* 0x000fe200000114e0 */
[----:B------:R-:W-:Y:S01]  /*c260*/  UIMAD UR4, UR4, UR12, URZ ;  /* 0x0000000c040472a4 */ /* 0x000fe2000f8e023f */
[----:B-1----:R-:W-:Y:S01]  /*c270*/  @P1 IMAD.HI.U32 R0, R11, R0, RZ ;  /* 0x000000000b001227 */ /* 0x002fe200078e00ff */
[----:B------:R-:W-:Y:S01]  /*c280*/  SYNCS.ARRIVE.TRANS64.RED.A1T0 RZ, [UR8], RZ ;  /* 0x000000ffffff79a7 */ /* 0x000fe20008100408 */
[----:B------:R-:W-:Y:S01]  /*c290*/  SHF.R.S32.HI R34, RZ, 0x1f, R225 ;  /* 0x0000001fff227819 */ /* 0x000fe200000114e1 */
[----:B------:R-:W-:Y:S02]  /*c2a0*/  UIMAD UR4, UR36, UR13, UR4 ;  /* 0x0000000d240472a4 */ /* 0x000fe4000f8e0204 */
[----:B------:R-:W-:-:S03]  /*c2b0*/  UIMAD.WIDE.U32 UR36, UR36, UR12, UR10 ;  /* 0x0000000c242472a5 */ /* 0x000fc6000f8e000a */
[----:B------:R-:W-:Y:S01]  /*c2c0*/  ULDC.64 UR12, c[0x0][0xb48] ;  /* 0x0002d200000c7ab9 */ /* 0x000fe20000000a00 */
[----:B------:R-:W-:Y:S01]  /*c2d0*/  UIADD3 UR11, UR37, UR4, URZ ;  /* 0x00000004250b7290 */ /* 0x000fe2000fffe03f */
[----:B0-----:R-:W-:Y:S02]  /*c2e0*/  @P1 SHF.R.U32.HI R7, RZ, R5, R0 ;  /* 0x00000005ff071219 */ /* 0x001fe40000011600 */
[----:B------:R-:W-:Y:S02]  /*c2f0*/  UMOV UR10, UR36 ;  /* 0x00000024000a7c82 */ /* 0x000fe40008000000 */
[----:B------:R-:W-:Y:S01]  /*c300*/  UIMAD.WIDE.U32 UR10, UR39, UR12, UR10 ;  /* 0x0000000c270a72a5 */ /* 0x000fe2000f8e000a */
[--C-:B------:R-:W-:Y:S01]  /*c310*/  SHF.R.S32.HI R0, RZ, 0x1f, R7.reuse ;  /* 0x0000001fff007819 */ /* 0x100fe20000011407 */
[----:B------:R-:W-:Y:S02]  /*c320*/  IMAD.MOV R4, RZ, RZ, -R7 ;  /* 0x000000ffff047224 */ /* 0x000fe400078e0a07 */
[----:B------:R-:W-:-:S02]  /*c330*/  UIMAD UR39, UR39, UR13, UR11 ;  /* 0x0000000d272772a4 */ /* 0x000fc4000f8e020b */
[----:B------:R-:W-:Y:S01]  /*c340*/  IMAD R3, R3, R4, R11 ;  /* 0x0000000403037224 */ /* 0x000fe200078e020b */
[----:B------:R-:W-:Y:S01]  /*c350*/  ULDC.64 UR12, c[0x0][0xb30] ;  /* 0x0002cc00000c7ab9 */ /* 0x000fe20000000a00 */
[----:B------:R-:W-:Y:S02]  /*c360*/  IMAD.U32 R5, RZ, RZ, UR11 ;  /* 0x0000000bff057e24 */ /* 0x000fe4000f8e00ff */
[----:B------:R-:W-:Y:S02]  /*c370*/  IMAD R0, R0, UR12, RZ ;  /* 0x0000000c00007c24 */ /* 0x000fe4000f8e02ff */
[----:B------:R-:W-:Y:S01]  /*c380*/  IMAD.U32 R4, RZ, RZ, UR10 ;  /* 0x0000000aff047e24 */ /* 0x000fe2000f8e00ff */
[----:B------:R-:W-:Y:S01]  /*c390*/  ULDC.64 UR10, c[0x0][0xb28] ;  /* 0x0002ca00000a7ab9 */ /* 0x000fe20000000a00 */
[----:B------:R-:W-:Y:S02]  /*c3a0*/  IMAD.U32 R5, RZ, RZ, UR39 ;  /* 0x00000027ff057e24 */ /* 0x000fe4000f8e00ff */
[C---:B------:R-:W-:Y:S01]  /*c3b0*/  IMAD R9, R7.reuse, UR13, R0 ;  /* 0x0000000d07097c24 */ /* 0x040fe2000f8e0200 */
[----:B------:R-:W-:Y:S01]  /*c3c0*/  SHF.R.S32.HI R0, RZ, 0x1f, R3 ;  /* 0x0000001fff007819 */ /* 0x000fe20000011403 */
[----:B------:R-:W-:-:S04]  /*c3d0*/  IMAD.WIDE.U32 R4, R7, UR12, R4 ;  /* 0x0000000c07047c25 */ /* 0x000fc8000f8e0004 */
[----:B------:R-:W-:Y:S02]  /*c3e0*/  IMAD R0, R0, UR10, RZ ;  /* 0x0000000a00007c24 */ /* 0x000fe4000f8e02ff */
[----:B------:R-:W-:Y:S02]  /*c3f0*/  IMAD.IADD R5, R5, 0x1, R9 ;  /* 0x0000000105057824 */ /* 0x000fe400078e0209 */
[C---:B------:R-:W-:Y:S02]  /*c400*/  IMAD R7, R3.reuse, UR11, R0 ;  /* 0x0000000b03077c24 */ /* 0x040fe4000f8e0200 */
[----:B------:R-:W-:Y:S01]  /*c410*/  IMAD.WIDE.U32 R4, R3, UR10, R4 ;  /* 0x0000000a03047c25 */ /* 0x000fe2000f8e0004 */
[----:B------:R-:W-:-:S03]  /*c420*/  ULDC.64 UR10, c[0x0][0xb00] ;  /* 0x0002c000000a7ab9 */ /* 0x000fc60000000a00 */
[----:B------:R-:W-:Y:S01]  /*c430*/  IMAD.IADD R3, R5, 0x1, R7 ;  /* 0x0000000105037824 */ /* 0x000fe200078e0207 */
[----:B------:R-:W-:-:S04]  /*c440*/  LEA R0, P1, R4, UR10, 0x2 ;  /* 0x0000000a04007c11 */ /* 0x000fc8000f8210ff */
[----:B------:R-:W-:Y:S02]  /*c450*/  LEA.HI.X R3, R4, UR11, R3, 0x2, P1 ;  /* 0x0000000b04037c11 */ /* 0x000fe400088f1403 */
[----:B------:R0:W1:Y:S04]  /*c460*/  SHFL.IDX PT, R4, R0, RZ, 0x1c1f ;  /* 0x001c1fff00047589 */ /* 0x00006800000e0000 */
[----:B------:R0:W2:Y:S01]  /*c470*/  SHFL.IDX PT, R5, R3, RZ, 0x1c1f ;  /* 0x001c1fff03057589 */ /* 0x0000a200000e0000 */
[----:B------:R-:W-:Y:S05]  /*c480*/  @P2 BRA `(.L_x_220) ;  /* 0x0000000400e42947 */ /* 0x000fea0003800000 */
[C---:B------:R-:W-:Y:S01]  /*c490*/  VIADD R9, R2.reuse, 0x20 ;  /* 0x0000002002097836 */ /* 0x040fe20000000000 */
[----:B------:R-:W-:Y:S01]  /*c4a0*/  ULDC UR4, c[0x0][0xac8] ;  /* 0x0002b20000047ab9 */ /* 0x000fe20000000800 */
[C---:B------:R-:W-:Y:S01]  /*c4b0*/  VIADD R21, R2.reuse, 0x28 ;  /* 0x0000002802157836 */ /* 0x040fe20000000000 */
[----:B------:R-:W-:Y:S01]  /*c4c0*/  ISETP.GE.AND P2, PT, R225, UR4, PT ;  /* 0x00000004e1007c0c */ /* 0x000fe2000bf46270 */
[C---:B------:R-:W-:Y:S01]  /*c4d0*/  VIADD R25, R2.reuse, 0x30 ;  /* 0x0000003002197836 */ /* 0x040fe20000000000 */
[----:B------:R-:W-:Y:S01]  /*c4e0*/  ISETP.GE.AND P4, PT, R9, UR4, PT ;  /* 0x0000000409007c0c */ /* 0x000fe2000bf86270 */
[C---:B------:R-:W-:Y:S01]  /*c4f0*/  VIADD R27, R2.reuse, 0x38 ;  /* 0x00000038021b7836 */ /* 0x040fe20000000000 */
[----:B------:R-:W-:Y:S02]  /*c500*/  ISETP.GE.AND P5, PT, R2, UR4, PT ;  /* 0x0000000402007c0c */ /* 0x000fe4000bfa6270 */
[----:B------:R-:W-:Y:S02]  /*c510*/  ISETP.GE.AND P1, PT, R224, UR4, PT ;  /* 0x00000004e0007c0c */ /* 0x000fe4000bf26270 */
[----:B------:R-:W-:-:S02]  /*c520*/  SHF.R.S32.HI R10, RZ, 0x1f, R9 ;  /* 0x0000001fff0a7819 */ /* 0x000fc40000011409 */
[----:B------:R-:W-:-:S03]  /*c530*/  SHF.R.S32.HI R13, RZ, 0x1f, R17 ;  /* 0x0000001fff0d7819 */ /* 0x000fc60000011411 */
[-C--:B-1----:R-:W-:Y:S02]  /*c540*/  @!P2 LEA R8, P3, R225, R4.reuse, 0x2 ;  /* 0x00000004e108a211 */ /* 0x082fe400078610ff */
[C---:B------:R-:W-:Y:S02]  /*c550*/  @!P4 LEA R14, P6, R9.reuse, R4, 0x2 ;  /* 0x00000004090ec211 */ /* 0x040fe400078c10ff */
[----:B--2---:R-:W-:Y:S02]  /*c560*/  @!P5 IMAD.WIDE R6, R2, 0x4, R4 ;  /* 0x000000040206d825 */ /* 0x004fe400078e0204 */
[-C--:B------:R-:W-:Y:S02]  /*c570*/  @!P4 LEA.HI.X R15, R9, R5.reuse, R10, 0x2, P6 ;  /* 0x00000005090fc211 */ /* 0x080fe400030f140a */
[----:B------:R-:W-:Y:S01]  /*c580*/  @!P2 LEA.HI.X R9, R225, R5, R34, 0x2, P3 ;  /* 0x00000005e109a211 */ /* 0x000fe200018f1422 */
[----:B------:R1:W-:Y:S01]  /*c590*/  @!P5 ST.E.64 desc[UR52][R6.64], R130 ;  /* 0x000000820600d985 */ /* 0x0003e2000c101b34 */
[----:B------:R-:W-:-:S02]  /*c5a0*/  ISETP.GE.AND P3, PT, R17, UR4, PT ;  /* 0x0000000411007c0c */ /* 0x000fc4000bf66270 */
[C---:B------:R-:W-:Y:S01]  /*c5b0*/  @!P1 LEA R10, P6, R224.reuse, R4, 0x2 ;  /* 0x00000004e00a9211 */ /* 0x040fe200078c10ff */
[----:B------:R2:W-:Y:S01]  /*c5c0*/  @!P2 ST.E.64 desc[UR52][R8.64], R128 ;  /* 0x000000800800a985 */ /* 0x0005e2000c101b34 */
[----:B------:R-:W-:Y:S02]  /*c5d0*/  ISETP.GE.AND P5, PT, R21, UR4, PT ;  /* 0x0000000415007c0c */ /* 0x000fe4000bfa6270 */
[----:B------:R-:W-:-:S05]  /*c5e0*/  @!P1 LEA.HI.X R11, R224, R5, R33, 0x2, P6 ;  /* 0x00000005e00b9211 */ /* 0x000fca00030f1421 */
[----:B------:R3:W-:Y:S01]  /*c5f0*/  @!P1 ST.E.64 desc[UR52][R10.64], R122 ;  /* 0x0000007a0a009985 */ /* 0x0007e2000c101b34 */
[----:B------:R-:W-:Y:S02]  /*c600*/  ISETP.GE.AND P1, PT, R25, UR4, PT ;  /* 0x0000000419007c0c */ /* 0x000fe4000bf26270 */
[CC--:B------:R-:W-:Y:S02]  /*c610*/  @!P3 LEA R12, P2, R17.reuse, R4.reuse, 0x2 ;  /* 0x00000004110cb211 */ /* 0x0c0fe400078410ff */
[----:B-1----:R-:W-:Y:S02]  /*c620*/  SHF.R.S32.HI R7, RZ, 0x1f, R21 ;  /* 0x0000001fff077819 */ /* 0x002fe40000011415 */
[-C--:B------:R-:W-:Y:S02]  /*c630*/  @!P3 LEA.HI.X R13, R17, R5.reuse, R13, 0x2, P2 ;  /* 0x00000005110db211 */ /* 0x080fe400010f140d */
[-C--:B------:R-:W-:Y:S02]  /*c640*/  @!P5 LEA R6, P6, R21, R4.reuse, 0x2 ;  /* 0x000000041506d211 */ /* 0x080fe400078c10ff */
[----:B------:R-:W-:Y:S01]  /*c650*/  ISETP.GE.AND P2, PT, R27, UR4, PT ;  /* 0x000000041b007c0c */ /* 0x000fe2000bf46270 */
[----:B------:R1:W-:Y:S01]  /*c660*/  @!P3 ST.E.64 desc[UR52][R12.64], R120 ;  /* 0x000000780c00b985 */ /* 0x0003e2000c101b34 */
[----:B------:R-:W-:Y:S01]  /*c670*/  @!P5 LEA.HI.X R7, R21, R5, R7, 0x2, P6 ;  /* 0x000000051507d211 */ /* 0x000fe200030f1407 */
[----:B------:R-:W-:Y:S01]  /*c680*/  VIADD R21, R2, 0x40 ;  /* 0x0000004002157836 */ /* 0x000fe20000000000 */
[----:B--2---:R-:W-:Y:S01]  /*c690*/  SHF.R.S32.HI R9, RZ, 0x1f, R25 ;  /* 0x0000001fff097819 */ /* 0x004fe20000011419 */
[----:B------:R2:W-:Y:S01]  /*c6a0*/  @!P4 ST.E.64 desc[UR52][R14.64], R114 ;  /* 0x000000720e00c985 */ /* 0x0005e2000c101b34 */
[----:B------:R-:W-:-:S02]  /*c6b0*/  @!P1 LEA R8, P3, R25, R4, 0x2 ;  /* 0x0000000419089211 */ /* 0x000fc400078610ff */
[----:B---3--:R-:W-:Y:S01]  /*c6c0*/  SHF.R.S32.HI R11, RZ, 0x1f, R27 ;  /* 0x0000001fff0b7819 */ /* 0x008fe2000001141b */
[----:B------:R3:W-:Y:S01]  /*c6d0*/  @!P5 ST.E.64 desc[UR52][R6.64], R112 ;  /* 0x000000700600d985 */ /* 0x0007e2000c101b34 */
[-C--:B------:R-:W-:Y:S01]  /*c6e0*/  @!P1 LEA.HI.X R9, R25, R5.reuse, R9, 0x2, P3 ;  /* 0x0000000519099211 */ /* 0x080fe200018f1409 */
[C---:B------:R-:W-:Y:S01]  /*c6f0*/  VIADD R25, R2.reuse, 0x48 ;  /* 0x0000004802197836 */ /* 0x040fe20000000000 */
[----:B------:R-:W-:Y:S02]  /*c700*/  ISETP.GE.AND P3, PT, R21, UR4, PT ;  /* 0x0000000415007c0c */ /* 0x000fe4000bf66270 */
[----:B------:R-:W-:Y:S01]  /*c710*/  @!P2 LEA R10, P6, R27, R4, 0x2 ;  /* 0x000000041b0aa211 */ /* 0x000fe200078c10ff */
[----:B------:R4:W-:Y:S01]  /*c720*/  @!P1 ST.E.64 desc[UR52][R8.64], R106 ;  /* 0x0000006a08009985 */ /* 0x0009e2000c101b34 */
[----:B------:R-:W-:Y:S02]  /*c730*/  ISETP.GE.AND P4, PT, R25, UR4, PT ;  /* 0x0000000419007c0c */ /* 0x000fe4000bf86270 */
[----:B------:R-:W-:Y:S01]  /*c740*/  @!P2 LEA.HI.X R11, R27, R5, R11, 0x2, P6 ;  /* 0x000000051b0ba211 */ /* 0x000fe200030f140b */
[----:B------:R-:W-:Y:S01]  /*c750*/  VIADD R27, R2, 0x50 ;  /* 0x00000050021b7836 */ /* 0x000fe20000000000 */
[----:B-1----:R-:W-:-:S02]  /*c760*/  SHF.R.S32.HI R13, RZ, 0x1f, R21 ;  /* 0x0000001fff0d7819 */ /* 0x002fc40000011415 */
[----:B--2---:R-:W-:Y:S01]  /*c770*/  SHF.R.S32.HI R15, RZ, 0x1f, R25 ;  /* 0x0000001fff0f7819 */ /* 0x004fe20000011419 */
[----:B------:R-:W-:Y:S01]  /*c780*/  @!P2 ST.E.64 desc[UR52][R10.64], R104 ;  /* 0x000000680a00a985 */ /* 0x000fe2000c101b34 */
[----:B------:R-:W-:Y:S02]  /*c790*/  ISETP.GE.AND P5, PT, R27, UR4, PT ;  /* 0x000000041b007c0c */ /* 0x000fe4000bfa6270 */
[CC--:B------:R-:W-:Y:S02]  /*c7a0*/  @!P3 LEA R12, P6, R21.reuse, R4.reuse, 0x2 ;  /* 0x00000004150cb211 */ /* 0x0c0fe400078c10ff */
[----:B------:R-:W-:Y:S02]  /*c7b0*/  SHF.R.S32.HI R20, RZ, 0x1f, R27 ;  /* 0x0000001fff147819 */ /* 0x000fe4000001141b */
[----:B------:R-:W-:Y:S01]  /*c7c0*/  @!P3 LEA.HI.X R13, R21, R5, R13, 0x2, P6 ;  /* 0x00000005150db211 */ /* 0x000fe200030f140d */
[----:B------:R-:W-:Y:S01]  /*c7d0*/  VIADD R21, R2, 0x58 ;  /* 0x0000005802157836 */ /* 0x000fe20000000000 */
[----:B------:R-:W-:-:S03]  /*c7e0*/  @!P4 LEA R14, P1, R25, R4, 0x2 ;  /* 0x00000004190ec211 */ /* 0x000fc600078210ff */
[----:B------:R1:W-:Y:S01]  /*c7f0*/  @!P3 ST.E.64 desc[UR52][R12.64], R98 ;  /* 0x000000620c00b985 */ /* 0x0003e2000c101b34 */
[-C--:B------:R-:W-:Y:S01]  /*c800*/  @!P4 LEA.HI.X R15, R25, R5.reuse, R15, 0x2, P1 ;  /* 0x00000005190fc211 */ /* 0x080fe200008f140f */
[C---:B------:R-:W-:Y:S01]  /*c810*/  VIADD R25, R2.reuse, 0x60 ;  /* 0x0000006002197836 */ /* 0x040fe20000000000 */
[----:B------:R-:W-:Y:S02]  /*c820*/  ISETP.GE.AND P1, PT, R21, UR4, PT ;  /* 0x0000000415007c0c */ /* 0x000fe4000bf26270 */
[----:B---3--:R-:W-:Y:S01]  /*c830*/  @!P5 LEA R6, P6, R27, R4, 0x2 ;  /* 0x000000041b06d211 */ /* 0x008fe200078c10ff */
[----:B------:R2:W-:Y:S01]  /*c840*/  @!P4 ST.E.64 desc[UR52][R14.64], R96 ;  /* 0x000000600e00c985 */ /* 0x0005e2000c101b34 */
[----:B------:R-:W-:Y:S02]  /*c850*/  ISETP.GE.AND P2, PT, R25, UR4, PT ;  /* 0x0000000419007c0c */ /* 0x000fe4000bf46270 */
[----:B------:R-:W-:Y:S01]  /*c860*/  @!P5 LEA.HI.X R7, R27, R5, R20, 0x2, P6 ;  /* 0x000000051b07d211 */ /* 0x000fe200030f1414 */
[C---:B------:R-:W-:Y:S01]  /*c870*/  VIADD R27, R2.reuse, 0x68 ;  /* 0x00000068021b7836 */ /* 0x040fe20000000000 */
[----:B----4-:R-:W-:Y:S01]  /*c880*/  SHF.R.S32.HI R9, RZ, 0x1f, R21 ;  /* 0x0000001fff097819 */ /* 0x010fe20000011415 */
[----:B-1----:R-:W-:-:S03]  /*c890*/  VIADD R13, R2, 0x70 ;  /* 0x00000070020d7836 */ /* 0x002fc60000000000 */
[----:B------:R-:W-:Y:S01]  /*c8a0*/  ISETP.GE.AND P3, PT, R27, UR4, PT ;  /* 0x000000041b007c0c */ /* 0x000fe2000bf66270 */
[----:B------:R1:W-:Y:S01]  /*c8b0*/  @!P5 ST.E.64 desc[UR52][R6.64], R90 ;  /* 0x0000005a0600d985 */ /* 0x0003e2000c101b34 */
[-C--:B------:R-:W-:Y:S02]  /*c8c0*/  @!P1 LEA R8, P6, R21, R4.reuse, 0x2 ;  /* 0x0000000415089211 */ /* 0x080fe400078c10ff */
[----:B------:R-:W-:Y:S02]  /*c8d0*/  ISETP.GE.AND P5, PT, R13, UR4, PT ;  /* 0x000000040d007c0c */ /* 0x000fe4000bfa6270 */
[----:B------:R-:W-:Y:S02]  /*c8e0*/  @!P1 LEA.HI.X R9, R21, R5, R9, 0x2, P6 ;  /* 0x0000000515099211 */ /* 0x000fe400030f1409 */
[----:B------:R-:W-:Y:S02]  /*c8f0*/  SHF.R.S32.HI R21, RZ, 0x1f, R25 ;  /* 0x0000001fff157819 */ /* 0x000fe40000011419 */
[----:B------:R-:W-:Y:S01]  /*c900*/  @!P2 LEA R20, P6, R25, R4, 0x2 ;  /* 0x000000041914a211 */ /* 0x000fe200078c10ff */
[----:B------:R3:W-:Y:S01]  /*c910*/  @!P1 ST.E.64 desc[UR52][R8.64], R88 ;  /* 0x0000005808009985 */ /* 0x0007e2000c101b34 */
[----:B------:R-:W-:-:S02]  /*c920*/  SHF.R.S32.HI R11, RZ, 0x1f, R27 ;  /* 0x0000001fff0b7819 */ /* 0x000fc4000001141b */
[-C--:B------:R-:W-:Y:S01]  /*c930*/  @!P2 LEA.HI.X R21, R25, R5.reuse, R21, 0x2, P6 ;  /* 0x000000051915a211 */ /* 0x080fe200030f1415 */
[----:B------:R-:W-:Y:S01]  /*c940*/  VIADD R25, R2, 0x78 ;  /* 0x0000007802197836 */ /* 0x000fe20000000000 */
[----:B------:R-:W-:Y:S02]  /*c950*/  @!P3 LEA R10, P6, R27, R4, 0x2 ;  /* 0x000000041b0ab211 */ /* 0x000fe400078c10ff */
[----:B------:R-:W-:Y:S01]  /*c960*/  SHF.R.S32.HI R24, RZ, 0x1f, R13 ;  /* 0x0000001fff187819 */ /* 0x000fe2000001140d */
[----:B------:R-:W-:Y:S01]  /*c970*/  @!P2 ST.E.64 desc[UR52][R20.64], R82 ;  /* 0x000000521400a985 */ /* 0x000fe2000c101b34 */
[----:B------:R-:W-:Y:S02]  /*c980*/  ISETP.GE.AND P4, PT, R25, UR4, PT ;  /* 0x0000000419007c0c */ /* 0x000fe4000bf86270 */
[----:B------:R-:W-:Y:S02]  /*c990*/  @!P3 LEA.HI.X R11, R27, R5, R11, 0x2, P6 ;  /* 0x000000051b0bb211 */ /* 0x000fe400030f140b */
[----:B------:R-:W-:-:S02]  /*c9a0*/  ISETP.GE.AND P6, PT, R223, UR4, PT ;  /* 0x00000004df007c0c */ /* 0x000fc4000bfc6270 */
[CC--:B------:R-:W-:Y:S01]  /*c9b0*/  @!P5 LEA R12, P1, R13.reuse, R4.reuse, 0x2 ;  /* 0x000000040d0cd211 */ /* 0x0c0fe200078210ff */
[----:B------:R4:W-:Y:S01]  /*c9c0*/  @!P3 ST.E.64 desc[UR52][R10.64], R80 ;  /* 0x000000500a00b985 */ /* 0x0009e2000c101b34 */
[----:B------:R-:W-:Y:S02]  /*c9d0*/  ISETP.GE.AND P2, PT, R222, UR4, PT ;  /* 0x00000004de007c0c */ /* 0x000fe4000bf46270 */
[----:B--2---:R-:W-:Y:S02]  /*c9e0*/  SHF.R.S32.HI R14, RZ, 0x1f, R25 ;  /* 0x0000001fff0e7819 */ /* 0x004fe40000011419 */
[-C--:B------:R-:W-:Y:S02]  /*c9f0*/  @!P5 LEA.HI.X R13, R13, R5.reuse, R24, 0x2, P1 ;  /* 0x000000050d0dd211 */ /* 0x080fe400008f1418 */
[----:B-1----:R-:W-:Y:S02]  /*ca00*/  @!P4 LEA R6, P3, R25, R4, 0x2 ;  /* 0x000000041906c211 */ /* 0x002fe400078610ff */
[----:B------:R-:W-:Y:S01]  /*ca10*/  ISETP.GE.AND P1, PT, R221, UR4, PT ;  /* 0x00000004dd007c0c */ /* 0x000fe2000bf26270 */
[----:B------:R-:W-:Y:S01]  /*ca20*/  @!P5 ST.E.64 desc[UR52][R12.64], R74 ;  /* 0x0000004a0c00d985 */ /* 0x000fe2000c101b34 */
[----:B------:R-:W-:-:S02]  /*ca30*/  @!P4 LEA.HI.X R7, R25, R5, R14, 0x2, P3 ;  /* 0x000000051907c211 */ /* 0x000fc400018f140e */
[----:B---3--:R-:W-:-:S03]  /*ca40*/  @!P6 LEA R8, P3, R223, R4, 0x2 ;  /* 0x00000004df08e211 */ /* 0x008fc600078610ff */
[----:B------:R1:W-:Y:S01]  /*ca50*/  @!P4 ST.E.64 desc[UR52][R6.64], R72 ;  /* 0x000000480600c985 */ /* 0x0003e2000c101b34 */
[-C--:B------:R-:W-:Y:S02]  /*ca60*/  @!P6 LEA.HI.X R9, R223, R5.reuse, R32, 0x2, P3 ;  /* 0x00000005df09e211 */ /* 0x080fe400018f1420 */
[-C--:B----4-:R-:W-:Y:S02]  /*ca70*/  @!P2 LEA R10, P4, R222, R4.reuse, 0x2 ;  /* 0x00000004de0aa211 */ /* 0x090fe400078810ff */
[----:B------:R-:W-:Y:S01]  /*ca80*/  ISETP.GE.AND P3, PT, R220, UR4, PT ;  /* 0x00000004dc007c0c */ /* 0x000fe2000bf66270 */
[----:B------:R2:W-:Y:S01]  /*ca90*/  @!P6 ST.E.64 desc[UR52][R8.64], R66 ;  /* 0x000000420800e985 */ /* 0x0005e2000c101b34 */
[-C--:B------:R-:W-:Y:S02]  /*caa0*/  @!P2 LEA.HI.X R11, R222, R5.reuse, R31, 0x2, P4 ;  /* 0x00000005de0ba211 */ /* 0x080fe400020f141f */
[----:B------:R-:W-:Y:S02]  /*cab0*/  @!P1 LEA R14, P5, R221, R4, 0x2 ;  /* 0x00000004dd0e9211 */ /* 0x000fe400078a10ff */
[----:B------:R-:W-:Y:S01]  /*cac0*/  ISETP.GE.AND P4, PT, R23, UR4, PT ;  /* 0x0000000417007c0c */ /* 0x000fe2000bf86270 */
[----:B------:R3:W-:Y:S01]  /*cad0*/  @!P2 ST.E.64 desc[UR52][R10.64], R64 ;  /* 0x000000400a00a985 */ /* 0x0007e2000c101b34 */
[----:B------:R-:W-:-:S02]  /*cae0*/  @!P1 LEA.HI.X R15, R221, R5, R30, 0x2, P5 ;  /* 0x00000005dd0f9211 */ /* 0x000fc400028f141e */
[----:B------:R-:W-:Y:S02]  /*caf0*/  ISETP.GE.AND P5, PT, R22, UR4, PT ;  /* 0x0000000416007c0c */ /* 0x000fe4000bfa6270 */
[----:B------:R-:W-:Y:S01]  /*cb00*/  ISETP.GE.AND P6, PT, R19, UR4, PT ;  /* 0x0000000413007c0c */ /* 0x000fe2000bfc6270 */
[----:B------:R4:W-:Y:S01]  /*cb10*/  @!P1 ST.E.64 desc[UR52][R14.64], R58 ;  /* 0x0000003a0e009985 */ /* 0x0009e2000c101b34 */
[-C--:B-1----:R-:W-:Y:S02]  /*cb20*/  @!P3 LEA R6, P2, R220, R4.reuse, 0x2 ;  /* 0x00000004dc06b211 */ /* 0x082fe400078410ff */
[----:B------:R-:W-:Y:S02]  /*cb30*/  ISETP.GE.AND P1, PT, R18, UR4, PT ;  /* 0x0000000412007c0c */ /* 0x000fe4000bf26270 */
[----:B------:R-:W-:Y:S02]  /*cb40*/  @!P3 LEA.HI.X R7, R220, R5, R29, 0x2, P2 ;  /* 0x00000005dc07b211 */ /* 0x000fe400010f141d */
[----:B------:R-:W-:-:S03]  /*cb50*/  @!P4 LEA R12, P2, R23, R4, 0x2 ;  /* 0x00000004170cc211 */ /* 0x000fc600078410ff */
[----:B------:R4:W-:Y:S01]  /*cb60*/  @!P3 ST.E.64 desc[UR52][R6.64], R56 ;  /* 0x000000380600b985 */ /* 0x0009e2000c101b34 */
[-C--:B------:R-:W-:Y:S02]  /*cb70*/  @!P4 LEA.HI.X R13, R23, R5.reuse, R28, 0x2, P2 ;  /* 0x00000005170dc211 */ /* 0x080fe400010f141c */
[-C--:B--2---:R-:W-:Y:S02]  /*cb80*/  @!P5 LEA R8, P2, R22, R4.reuse, 0x2 ;  /* 0x000000041608d211 */ /* 0x084fe400078410ff */
[CC--:B---3--:R-:W-:Y:S01]  /*cb90*/  @!P6 LEA R10, P3, R19.reuse, R4.reuse, 0x2 ;  /* 0x00000004130ae211 */ /* 0x0c8fe200078610ff */
[----:B------:R4:W-:Y:S01]  /*cba0*/  @!P4 ST.E.64 desc[UR52][R12.64], R50 ;  /* 0x000000320c00c985 */ /* 0x0009e2000c101b34 */
[----:B------:R-:W-:Y:S02]  /*cbb0*/  @!P1 LEA R4, P4, R18, R4, 0x2 ;  /* 0x0000000412049211 */ /* 0x000fe400078810ff */
[-C--:B------:R-:W-:Y:S02]  /*cbc0*/  @!P5 LEA.HI.X R9, R22, R5.reuse, R26, 0x2, P2 ;  /* 0x000000051609d211 */ /* 0x080fe400010f141a */
[----:B------:R-:W-:-:S02]  /*cbd0*/  @!P6 LEA.HI.X R11, R19, R5, R229, 0x2, P3 ;  /* 0x00000005130be211 */ /* 0x000fc400018f14e5 */
[----:B------:R-:W-:Y:S01]  /*cbe0*/  @!P1 LEA.HI.X R5, R18, R5, R228, 0x2, P4 ;  /* 0x0000000512059211 */ /* 0x000fe200020f14e4 */
[----:B------:R4:W-:Y:S04]  /*cbf0*/  @!P5 ST.E.64 desc[UR52][R8.64], R48 ;  /* 0x000000300800d985 */ /* 0x0009e8000c101b34 */
[----:B------:R4:W-:Y:S04]  /*cc00*/  @!P6 ST.E.64 desc[UR52][R10.64], R42 ;  /* 0x0000002a0a00e985 */ /* 0x0009e8000c101b34 */
[----:B------:R4:W-:Y:S02]  /*cc10*/  @!P1 ST.E.64 desc[UR52][R4.64], R40 ;  /* 0x0000002804009985 */ /* 0x0009e4000c101b34 */
.L_x_220:
[----:B------:R-:W-:Y:S05]  /*cc20*/  BSYNC B1 ;  /* 0x0000000000017941 */ /* 0x000fea0003800000 */
.L_x_219:
[----:B----4-:R3:W4:Y:S04]  /*cc30*/  SHFL.IDX PT, R7, R3, 0x1, 0x1c1f ;  /* 0x003c1f0003077f89 */ /* 0x01072800000e0000 */
[----:B------:R3:W0:Y:S01]  /*cc40*/  SHFL.IDX PT, R6, R0, 0x1, 0x1c1f ;  /* 0x003c1f0000067f89 */ /* 0x00062200000e0000 */
[----:B------:R-:W-:Y:S05]  /*cc50*/  @P0 BRA `(.L_x_218) ;  /* 0x0000001400640947 */ /* 0x000fea0003800000 */
[----:B------:R-:W-:Y:S01]  /*cc60*/  ULDC UR4, c[0x0][0xac8] ;  /* 0x0002b20000047ab9 */ /* 0x000fe20000000800 */
[C---:B------:R-:W-:Y:S01]  /*cc70*/  VIADD R13, R2.reuse, 0x20 ;  /* 0x00000020020d7836 */ /* 0x040fe20000000000 */
[C---:B------:R-:W-:Y:S01]  /*cc80*/  ISETP.GE.AND P1, PT, R2.reuse, UR4, PT ;  /* 0x0000000402007c0c */ /* 0x040fe2000bf26270 */
[C---:B------:R-:W-:Y:S01]  /*cc90*/  VIADD R15, R2.reuse, 0x28 ;  /* 0x00000028020f7836 */ /* 0x040fe20000000000 */
[----:B------:R-:W-:Y:S01]  /*cca0*/  ISETP.GE.AND P3, PT, R225, UR4, PT ;  /* 0x00000004e1007c0c */ /* 0x000fe2000bf66270 */
[C---:B0--3--:R-:W-:Y:S01]  /*ccb0*/  VIADD R3, R2.reuse, 0x30 ;  /* 0x0000003002037836 */ /* 0x049fe20000000000 */
[----:B------:R-:W-:Y:S01]  /*ccc0*/  ISETP.GE.AND P0, PT, R17, UR4, PT ;  /* 0x0000000411007c0c */ /* 0x000fe2000bf06270 */
[----:B------:R-:W-:Y:S01]  /*ccd0*/  VIADD R21, R2, 0x38 ;  /* 0x0000003802157836 */ /* 0x000fe20000000000 */
[----:B------:R-:W-:Y:S01]  /*cce0*/  ISETP.GE.AND P5, PT, R224, UR4, PT ;  /* 0x00000004e0007c0c */ /* 0x000fe2000bfa6270 */
[C---:B------:R-:W-:Y:S01]  /*ccf0*/  VIADD R27, R2.reuse, 0x40 ;  /* 0x00000040021b7836 */ /* 0x040fe20000000000 */
[----:B------:R-:W-:Y:S01]  /*cd00*/  SHF.R.S32.HI R0, RZ, 0x1f, R17 ;  /* 0x0000001fff007819 */ /* 0x000fe20000011411 */
[----:B------:R-:W-:Y:S01]  /*cd10*/  VIADD R25, R2, 0x50 ;  /* 0x0000005002197836 */ /* 0x000fe20000000000 */
[----:B------:R-:W-:-:S03]  /*cd20*/  SHF.R.S32.HI R20, RZ, 0x1f, R3 ;  /* 0x0000001fff147819 */ /* 0x000fc60000011403 */
[----:B-12-4-:R-:W-:Y:S02]  /*cd30*/  @!P1 IMAD.WIDE R4, R2, 0x4, R6 ;  /* 0x0000000402049825 */ /* 0x016fe400078e0206 */
[-C--:B------:R-:W-:Y:S02]  /*cd40*/  @!P3 LEA R8, P2, R225, R6.reuse, 0x2 ;  /* 0x00000006e108b211 */ /* 0x080fe400078410ff */
[----:B------:R-:W-:Y:S01]  /*cd50*/  @!P0 LEA R10, P6, R17, R6, 0x2 ;  /* 0x00000006110a8211 */ /* 0x000fe200078c10ff */
[----:B------:R0:W-:Y:S01]  /*cd60*/  @!P1 ST.E.64 desc[UR52][R4.64], R126 ;  /* 0x0000007e04009985 */ /* 0x0001e2000c101b34 */
[----:B------:R-:W-:Y:S02]  /*cd70*/  ISETP.GE.AND P1, PT, R13, UR4, PT ;  /* 0x000000040d007c0c */ /* 0x000fe4000bf26270 */
[----:B------:R-:W-:Y:S02]  /*cd80*/  @!P3 LEA.HI.X R9, R225, R7, R34, 0x2, P2 ;  /* 0x00000007e109b211 */ /* 0x000fe400010f1422 */
[----:B------:R-:W-:-:S02]  /*cd90*/  ISETP.GE.AND P2, PT, R15, UR4, PT ;  /* 0x000000040f007c0c */ /* 0x000fc4000bf46270 */
[----:B------:R-:W-:Y:S01]  /*cda0*/  @!P0 LEA.HI.X R11, R17, R7, R0, 0x2, P6 ;  /* 0x00000007110b8211 */ /* 0x000fe200030f1400 */
[----:B------:R1:W-:Y:S01]  /*cdb0*/  @!P3 ST.E.64 desc[UR52][R8.64], R124 ;  /* 0x0000007c0800b985 */ /* 0x0003e2000c101b34 */
[----:B------:R-:W-:Y:S02]  /*cdc0*/  ISETP.GE.AND P3, PT, R3, UR4, PT ;  /* 0x0000000403007c0c */ /* 0x000fe4000bf66270 */
[----:B------:R-:W-:Y:S02]  /*cdd0*/  SHF.R.S32.HI R0, RZ, 0x1f, R15 ;  /* 0x0000001fff007819 */ /* 0x000fe4000001140f */
[----:B0-----:R-:W-:Y:S02]  /*cde0*/  SHF.R.S32.HI R5, RZ, 0x1f, R13 ;  /* 0x0000001fff057819 */ /* 0x001fe4000001140d */
[-C--:B------:R-:W-:Y:S02]  /*cdf0*/  @!P1 LEA R12, P4, R13, R6.reuse, 0x2 ;  /* 0x000000060d0c9211 */ /* 0x080fe400078810ff */
[----:B------:R-:W-:-:S02]  /*ce00*/  @!P5 LEA R4, P6, R224, R6, 0x2 ;  /* 0x00000006e004d211 */ /* 0x000fc400078c10ff */
[-C--:B------:R-:W-:Y:S02]  /*ce10*/  @!P1 LEA.HI.X R13, R13, R7.reuse, R5, 0x2, P4 ;  /* 0x000000070d0d9211 */ /* 0x080fe400020f1405 */
[-C--:B------:R-:W-:Y:S02]  /*ce20*/  @!P5 LEA.HI.X R5, R224, R7.reuse, R33, 0x2, P6 ;  /* 0x00000007e005d211 */ /* 0x080fe400030f1421 */
[-C--:B-1----:R-:W-:Y:S02]  /*ce30*/  @!P2 LEA R8, P4, R15, R6.reuse, 0x2 ;  /* 0x000000060f08a211 */ /* 0x082fe400078810ff */
[----:B------:R-:W-:Y:S01]  /*ce40*/  @!P3 LEA R14, P6, R3, R6, 0x2 ;  /* 0x00000006030eb211 */ /* 0x000fe200078c10ff */
[----:B------:R0:W-:Y:S01]  /*ce50*/  @!P5 ST.E.64 desc[UR52][R4.64], R118 ;  /* 0x000000760400d985 */ /* 0x0001e2000c101b34 */
[-C--:B------:R-:W-:Y:S02]  /*ce60*/  @!P2 LEA.HI.X R9, R15, R7.reuse, R0, 0x2, P4 ;  /* 0x000000070f09a211 */ /* 0x080fe400020f1400 */
[----:B------:R-:W-:Y:S01]  /*ce70*/  @!P3 LEA.HI.X R15, R3, R7, R20, 0x2, P6 ;  /* 0x00000007030fb211 */ /* 0x000fe200030f1414 */
[----:B------:R-:W-:Y:S01]  /*ce80*/  VIADD R3, R2, 0x48 ;  /* 0x0000004802037836 */ /* 0x000fe20000000000 */
[----:B------:R-:W-:Y:S01]  /*ce90*/  ISETP.GE.AND P4, PT, R21, UR4, PT ;  /* 0x0000000415007c0c */ /* 0x000fe2000bf86270 */
[----:B------:R1:W-:Y:S01]  /*cea0*/  @!P0 ST.E.64 desc[UR52][R10.64], R116 ;  /* 0x000000740a008985 */ /* 0x0003e2000c101b34 */
[----:B------:R-:W-:-:S02]  /*ceb0*/  ISETP.GE.AND P5, PT, R27, UR4, PT ;  /* 0x000000041b007c0c */ /* 0x000fc4000bfa6270 */
[----:B------:R-:W-:Y:S01]  /*cec0*/  ISETP.GE.AND P0, PT, R3, UR4, PT ;  /* 0x0000000403007c0c */ /* 0x000fe2000bf06270 */
[----:B------:R2:W-:Y:S01]  /*ced0*/  @!P1 ST.E.64 desc[UR52][R12.64], R110 ;  /* 0x0000006e0c009985 */ /* 0x0005e2000c101b34 */
[----:B------:R-:W-:Y:S02]  /*cee0*/  SHF.R.S32.HI R0, RZ, 0x1f, R21 ;  /* 0x0000001fff007819 */ /* 0x000fe40000011415 */
[----:B0-----:R-:W-:Y:S01]  /*cef0*/  SHF.R.S32.HI R5, RZ, 0x1f, R27 ;  /* 0x0000001fff057819 */ /* 0x001fe2000001141b */
[----:B------:R0:W-:Y:S04]  /*cf00*/  @!P2 ST.E.64 desc[UR52][R8.64], R108 ;  /* 0x0000006c0800a985 */ /* 0x0001e8000c101b34 */
[-C--:B------:R-:W-:Y:S01]  /*cf10*/  @!P4 LEA R20, P6, R21, R6.reuse, 0x2 ;  /* 0x000000061514c211 */ /* 0x080fe200078c10ff */
[----:B------:R3:W-:Y:S01]  /*cf20*/  @!P3 ST.E.64 desc[UR52][R14.64], R102 ;  /* 0x000000660e00b985 */ /* 0x0007e2000c101b34 */
[----:B------:R-:W-:-:S02]  /*cf30*/  @!P5 LEA R4, P1, R27, R6, 0x2 ;  /* 0x000000061b04d211 */ /* 0x000fc400078210ff */
[-C--:B------:R-:W-:Y:S02]  /*cf40*/  @!P4 LEA.HI.X R21, R21, R7.reuse, R0, 0x2, P6 ;  /* 0x000000071515c211 */ /* 0x080fe400030f1400 */
[----:B------:R-:W-:Y:S02]  /*cf50*/  SHF.R.S32.HI R0, RZ, 0x1f, R3 ;  /* 0x0000001fff007819 */ /* 0x000fe40000011403 */
[----:B-1----:R-:W-:Y:S01]  /*cf60*/  @!P0 LEA R10, P6, R3, R6, 0x2 ;  /* 0x00000006030a8211 */ /* 0x002fe200078c10ff */
[----:B------:R1:W-:Y:S01]  /*cf70*/  @!P4 ST.E.64 desc[UR52][R20.64], R100 ;  /* 0x000000641400c985 */ /* 0x0003e2000c101b34 */
[-C--:B------:R-:W-:Y:S01]  /*cf80*/  @!P5 LEA.HI.X R5, R27, R7.reuse, R5, 0x2, P1 ;  /* 0x000000071b05d211 */ /* 0x080fe200008f1405 */
[C---:B------:R-:W-:Y:S01]  /*cf90*/  VIADD R27, R2.reuse, 0x60 ;  /* 0x00000060021b7836 */ /* 0x040fe20000000000 */
[----:B------:R-:W-:Y:S01]  /*cfa0*/  @!P0 LEA.HI.X R11, R3, R7, R0, 0x2, P6 ;  /* 0x00000007030b8211 */ /* 0x000fe200030f1400 */
[----:B------:R-:W-:Y:S01]  /*cfb0*/  VIADD R3, R2, 0x58 ;  /* 0x0000005802037836 */ /* 0x000fe20000000000 */
[----:B------:R-:W-:Y:S01]  /*cfc0*/  ISETP.GE.AND P1, PT, R25, UR4, PT ;  /* 0x0000000419007c0c */ /* 0x000fe2000bf26270 */
[----:B------:R-:W-:Y:S01]  /*cfd0*/  @!P5 ST.E.64 desc[UR52][R4.64], R94 ;  /* 0x0000005e0400d985 */ /* 0x000fe2000c101b34 */
[----:B------:R-:W-:-:S02]  /*cfe0*/  ISETP.GE.AND P3, PT, R27, UR4, PT ;  /* 0x000000041b007c0c */ /* 0x000fc4000bf66270 */
[----:B------:R-:W-:Y:S01]  /*cff0*/  ISETP.GE.AND P2, PT, R3, UR4, PT ;  /* 0x0000000403007c0c */ /* 0x000fe2000bf46270 */
[----:B------:R4:W-:Y:S01]  /*d000*/  @!P0 ST.E.64 desc[UR52][R10.64], R92 ;  /* 0x0000005c0a008985 */ /* 0x0009e2000c101b34 */
[----:B------:R-:W-:Y:S02]  /*d010*/  SHF.R.S32.HI R0, RZ, 0x1f, R25 ;  /* 0x0000001fff007819 */ /* 0x000fe40000011419 */
[----:B------:R-:W-:-:S05]  /*d020*/  SHF.R.S32.HI R24, RZ, 0x1f, R27 ;  /* 0x0000001fff187819 */ /* 0x000fca000001141b */
[----:B--2---:R-:W-:-:S04]  /*d030*/  @!P1 LEA R12, P6, R25, R6, 0x2 ;  /* 0x00000006190c9211 */ /* 0x004fc800078c10ff */
[-C--:B------:R-:W-:Y:S01]  /*d040*/  @!P1 LEA.HI.X R13, R25, R7.reuse, R0, 0x2, P6 ;  /* 0x00000007190d9211 */ /* 0x080fe200030f1400 */
[C---:B------:R-:W-:Y:S01]  /*d050*/  VIADD R25, R2.reuse, 0x68 ;  /* 0x0000006802197836 */ /* 0x040fe20000000000 */
[----:B------:R-:W-:Y:S02]  /*d060*/  SHF.R.S32.HI R0, RZ, 0x1f, R3 ;  /* 0x0000001fff007819 */ /* 0x000fe40000011403 */
[-C--:B0-----:R-:W-:Y:S01]  /*d070*/  @!P2 LEA R8, P4, R3, R6.reuse, 0x2 ;  /* 0x000000060308a211 */ /* 0x081fe200078810ff */
[----:B------:R0:W-:Y:S01]  /*d080*/  @!P1 ST.E.64 desc[UR52][R12.64], R86 ;  /* 0x000000560c009985 */ /* 0x0001e2000c101b34 */
[----:B---3--:R-:W-:Y:S02]  /*d090*/  @!P3 LEA R14, P6, R27, R6, 0x2 ;  /* 0x000000061b0eb211 */ /* 0x008fe400078c10ff */
[----:B------:R-:W-:Y:S01]  /*d0a0*/  @!P2 LEA.HI.X R9, R3, R7, R0, 0x2, P4 ;  /* 0x000000070309a211 */ /* 0x000fe200020f1400 */
[----:B------:R-:W-:Y:S01]  /*d0b0*/  VIADD R3, R2, 0x70 ;  /* 0x0000007002037836 */ /* 0x000fe20000000000 */
[----:B------:R-:W-:-:S02]  /*d0c0*/  ISETP.GE.AND P4, PT, R25, UR4, PT ;  /* 0x0000000419007c0c */ /* 0x000fc4000bf86270 */
[----:B------:R-:W-:Y:S01]  /*d0d0*/  @!P3 LEA.HI.X R15, R27, R7, R24, 0x2, P6 ;  /* 0x000000071b0fb211 */ /* 0x000fe200030f1418 */
[----:B------:R-:W-:Y:S01]  /*d0e0*/  VIADD R27, R2, 0x78 ;  /* 0x00000078021b7836 */ /* 0x000fe20000000000 */
[----:B------:R-:W-:Y:S01]  /*d0f0*/  ISETP.GE.AND P5, PT, R3, UR4, PT ;  /* 0x0000000403007c0c */ /* 0x000fe2000bfa6270 */
[----:B------:R2:W-:Y:S01]  /*d100*/  @!P2 ST.E.64 desc[UR52][R8.64], R84 ;  /* 0x000000540800a985 */ /* 0x0005e2000c101b34 */
[----:B------:R-:W-:Y:S02]  /*d110*/  SHF.R.S32.HI R0, RZ, 0x1f, R25 ;  /* 0x0000001fff007819 */ /* 0x000fe40000011419 */
[----:B------:R-:W-:Y:S01]  /*d120*/  ISETP.GE.AND P0, PT, R27, UR4, PT ;  /* 0x000000041b007c0c */ /* 0x000fe2000bf06270 */
[----:B------:R3:W-:Y:S01]  /*d130*/  @!P3 ST.E.64 desc[UR52][R14.64], R78 ;  /* 0x0000004e0e00b985 */ /* 0x0007e2000c101b34 */
[----:B------:R-:W-:Y:S02]  /*d140*/  ISETP.GE.AND P1, PT, R223, UR4, PT ;  /* 0x00000004df007c0c */ /* 0x000fe4000bf26270 */
[----:B------:R-:W-:-:S02]  /*d150*/  ISETP.GE.AND P2, PT, R222, UR4, PT ;  /* 0x00000004de007c0c */ /* 0x000fc4000bf46270 */
[-C--:B-1----:R-:W-:Y:S02]  /*d160*/  @!P4 LEA R20, P6, R25, R6.reuse, 0x2 ;  /* 0x000000061914c211 */ /* 0x082fe400078c10ff */
[----:B------:R-:W-:Y:S02]  /*d170*/  ISETP.GE.AND P3, PT, R221, UR4, PT ;  /* 0x00000004dd007c0c */ /* 0x000fe4000bf66270 */
[----:B------:R-:W-:Y:S02]  /*d180*/  @!P4 LEA.HI.X R21, R25, R7, R0, 0x2, P6 ;  /* 0x000000071915c211 */ /* 0x000fe400030f1400 */
[----:B------:R-:W-:Y:S02]  /*d190*/  SHF.R.S32.HI R0, RZ, 0x1f, R3 ;  /* 0x0000001fff007819 */ /* 0x000fe40000011403 */
[-C--:B------:R-:W-:Y:S01]  /*d1a0*/  @!P5 LEA R24, P6, R3, R6.reuse, 0x2 ;  /* 0x000000060318d211 */ /* 0x080fe200078c10ff */
[----:B------:R-:W-:Y:S01]  /*d1b0*/  @!P4 ST.E.64 desc[UR52][R20.64], R76 ;  /* 0x0000004c1400c985 */ /* 0x000fe2000c101b34 */
[----:B----4-:R-:W-:-:S02]  /*d1c0*/  @!P1 LEA R10, P4, R223, R6, 0x2 ;  /* 0x00000006df0a9211 */ /* 0x010fc400078810ff */
[-C--:B------:R-:W-:Y:S02]  /*d1d0*/  @!P5 LEA.HI.X R25, R3, R7.reuse, R0, 0x2, P6 ;  /* 0x000000070319d211 */ /* 0x080fe400030f1400 */
[----:B------:R-:W-:Y:S02]  /*d1e0*/  SHF.R.S32.HI R0, RZ, 0x1f, R27 ;  /* 0x0000001fff007819 */ /* 0x000fe4000001141b */
[-C--:B------:R-:W-:Y:S01]  /*d1f0*/  @!P0 LEA R4, P6, R27, R6.reuse, 0x2 ;  /* 0x000000061b048211 */ /* 0x080fe200078c10ff */
[----:B------:R-:W-:Y:S01]  /*d200*/  @!P5 ST.E.64 desc[UR52][R24.64], R70 ;  /* 0x000000461800d985 */ /* 0x000fe2000c101b34 */
[-C--:B------:R-:W-:Y:S02]  /*d210*/  @!P1 LEA.HI.X R11, R223, R7.reuse, R32, 0x2, P4 ;  /* 0x00000007df0b9211 */ /* 0x080fe400020f1420 */
[----:B------:R-:W-:Y:S02]  /*d220*/  @!P0 LEA.HI.X R5, R27, R7, R0, 0x2, P6 ;  /* 0x000000071b058211 */ /* 0x000fe400030f1400 */
[----:B0-----:R-:W-:-:S02]  /*d230*/  @!P2 LEA R12, P4, R222, R6, 0x2 ;  /* 0x00000006de0ca211 */ /* 0x001fc400078810ff */
[----:B------:R-:W-:Y:S01]  /*d240*/  ISETP.GE.AND P5, PT, R23, UR4, PT ;  /* 0x0000000417007c0c */ /* 0x000fe2000bfa6270 */
[----:B------:R0:W-:Y:S01]  /*d250*/  @!P0 ST.E.64 desc[UR52][R4.64], R68 ;  /* 0x0000004404008985 */ /* 0x0001e2000c101b34 */
[----:B------:R-:W-:Y:S02]  /*d260*/  ISETP.GE.AND P0, PT, R220, UR4, PT ;  /* 0x00000004dc007c0c */ /* 0x000fe4000bf06270 */
[----:B------:R-:W-:Y:S01]  /*d270*/  @!P2 LEA.HI.X R13, R222, R7, R31, 0x2, P4 ;  /* 0x00000007de0da211 */ /* 0x000fe200020f141f */
[----:B------:R1:W-:Y:S01]  /*d280*/  @!P1 ST.E.64 desc[UR52][R10.64], R62 ;  /* 0x0000003e0a009985 */ /* 0x0003e2000c101b34 */
[----:B------:R-:W-:Y:S02]  /*d290*/  ISETP.GE.AND P4, PT, R22, UR4, PT ;  /* 0x0000000416007c0c */ /* 0x000fe4000bf86270 */
[----:B------:R-:W-:Y:S01]  /*d2a0*/  ISETP.GE.AND P1, PT, R19, UR4, PT ;  /* 0x0000000413007c0c */ /* 0x000fe2000bf26270 */
[----:B------:R4:W-:Y:S01]  /*d2b0*/  @!P2 ST.E.64 desc[UR52][R12.64], R60 ;  /* 0x0000003c0c00a985 */ /* 0x0009e2000c101b34 */
[----:B--2---:R-:W-:-:S03]  /*d2c0*/  @!P3 LEA R8, P6, R221, R6, 0x2 ;  /* 0x00000006dd08b211 */ /* 0x004fc600078c10ff */
[-C--:B---3--:R-:W-:Y:S02]  /*d2d0*/  @!P5 LEA R14, P2, R23, R6.reuse, 0x2 ;  /* 0x00000006170ed211 */ /* 0x088fe400078410ff */
[-C--:B------:R-:W-:Y:S02]  /*d2e0*/  @!P3 LEA.HI.X R9, R221, R7.reuse, R30, 0x2, P6 ;  /* 0x00000007dd09b211 */ /* 0x080fe400030f141e */
[CC--:B0-----:R-:W-:Y:S02]  /*d2f0*/  @!P0 LEA R4, P6, R220.reuse, R6.reuse, 0x2 ;  /* 0x00000006dc048211 */ /* 0x0c1fe400078c10ff */
[-C--:B------:R-:W-:Y:S01]  /*d300*/  @!P5 LEA.HI.X R15, R23, R7.reuse, R28, 0x2, P2 ;  /* 0x00000007170fd211 */ /* 0x080fe200010f141c */
[----:B------:R4:W-:Y:S01]  /*d310*/  @!P3 ST.E.64 desc[UR52][R8.64], R54 ;  /* 0x000000360800b985 */ /* 0x0009e2000c101b34 */
[----:B------:R-:W-:Y:S02]  /*d320*/  @!P0 LEA.HI.X R5, R220, R7, R29, 0x2, P6 ;  /* 0x00000007dc058211 */ /* 0x000fe400030f141d */
[----:B-1----:R-:W-:-:S02]  /*d330*/  @!P4 LEA R10, P3, R22, R6, 0x2 ;  /* 0x00000006160ac211 */ /* 0x002fc400078610ff */
[C---:B------:R-:W-:Y:S01]  /*d340*/  @!P1 LEA R20, P6, R19.reuse, R6, 0x2 ;  /* 0x0000000613149211 */ /* 0x040fe200078c10ff */
[----:B------:R4:W-:Y:S01]  /*d350*/  @!P0 ST.E.64 desc[UR52][R4.64], R52 ;  /* 0x0000003404008985 */ /* 0x0009e2000c101b34 */
[-C--:B------:R-:W-:Y:S02]  /*d360*/  @!P4 LEA.HI.X R11, R22, R7.reuse, R26, 0x2, P3 ;  /* 0x00000007160bc211 */ /* 0x080fe400018f141a */
[----:B------:R-:W-:Y:S01]  /*d370*/  @!P1 LEA.HI.X R21, R19, R7, R229, 0x2, P6 ;  /* 0x0000000713159211 */ /* 0x000fe200030f14e5 */
[----:B------:R4:W-:Y:S01]  /*d380*/  @!P5 ST.E.64 desc[UR52][R14.64], R46 ;  /* 0x0000002e0e00d985 */ /* 0x0009e2000c101b34 */
[----:B------:R-:W-:-:S03]  /*d390*/  ISETP.GE.AND P0, PT, R18, UR4, PT ;  /* 0x0000000412007c0c */ /* 0x000fc6000bf06270 */
[----:B------:R4:W-:Y:S04]  /*d3a0*/  @!P4 ST.E.64 desc[UR52][R10.64], R44 ;  /* 0x0000002c0a00c985 */ /* 0x0009e8000c101b34 */
[----:B------:R4:W-:Y:S06]  /*d3b0*/  @!P1 ST.E.64 desc[UR52][R20.64], R38 ;  /* 0x0000002614009985 */ /* 0x0009ec000c101b34 */
[----:B------:R-:W-:Y:S05]  /*d3c0*/  @P0 BRA `(.L_x_218) ;  /* 0x0000000c00880947 */ /* 0x000fea0003800000 */
[----:B----4-:R-:W-:-:S04]  /*d3d0*/  LEA R4, P0, R18, R6, 0x2 ;  /* 0x0000000612047211 */ /* 0x010fc800078010ff */
[----:B------:R-:W-:-:S05]  /*d3e0*/  LEA.HI.X R5, R18, R7, R228, 0x2, P0 ;  /* 0x0000000712057211 */ /* 0x000fca00000f14e4 */
[----:B------:R0:W-:Y:S01]  /*d3f0*/  ST.E.64 desc[UR52][R4.64], R36 ;  /* 0x0000002404007985 */ /* 0x0001e2000c101b34 */
[----:B------:R-:W-:Y:S05]  /*d400*/  BRA `(.L_x_218) ;  /* 0x0000000c00787947 */ /* 0x000fea0003800000 */
.L_x_209:
[----:B------:R-:W-:Y:S02]  /*d410*/  ULDC.64 UR8, c[0x0][0xc00] ;  /* 0x0003000000087ab9 */ /* 0x000fe40000000a00 */
[----:B------:R-:W-:-:S04]  /*d420*/  UISETP.NE.U32.AND UP0, UPT, UR8, URZ, UPT ;  /* 0x0000003f0800728c */ /* 0x000fc8000bf05070 */
[----:B------:R-:W-:-:S03]  /*d430*/  UISETP.NE.AND.EX UP0, UPT, UR9, URZ, UPT, UP0 ;  /* 0x0000003f0900728c */ /* 0x000fc6000bf05300 */
[----:B------:R-:W-:Y:S02]  /*d440*/  ULDC.64 UR8, c[0x0][0xc00] ;  /* 0x0003000000087ab9 */ /* 0x000fe40000000a00 */
[----:B------:R-:W-:Y:S01]  /*d450*/  UIMAD.WIDE UR8, UR36, 0x4, UR8 ;  /* 0x00000004240878a5 */ /* 0x000fe2000f8e0208 */
[----:B------:R-:W-:-:S05]  /*d460*/  PLOP3.LUT P1, PT, PT, PT, UP0, 0x80, 0x0 ;  /* 0x000000000000781c */ /* 0x000fca0003f2f008 */
[----:B------:R-:W-:Y:S02]  /*d470*/  IMAD.U32 R4, RZ, RZ, UR8 ;  /* 0x00000008ff047e24 */ /* 0x000fe4000f8e00ff */
[----:B------:R-:W-:Y:S01]  /*d480*/  IMAD.U32 R5, RZ, RZ, UR9 ;  /* 0x00000009ff057e24 */ /* 0x000fe2000f8e00ff */
[----:B------:R-:W-:Y:S02]  /*d490*/  ULDC.64 UR8, c[0x0][0xc08] ;  /* 0x0003020000087ab9 */ /* 0x000fe40000000a00 */
[----:B------:R-:W-:-:S03]  /*d4a0*/  UISETP.NE.U32.AND UP1, UPT, UR8, URZ, UPT ;  /* 0x0000003f0800728c */ /* 0x000fc6000bf25070 */
[----:B------:R-:W2:Y:S01]  /*d4b0*/  @P1 LDG.E R3, desc[UR52][R4.64] ;  /* 0x0000003404031981 */ /* 0x000ea2000c1e1900 */
[----:B------:R-:W-:Y:S01]  /*d4c0*/  UISETP.NE.AND.EX UP1, UPT, UR9, URZ, UPT, UP1 ;  /* 0x0000003f0900728c */ /* 0x000fe2000bf25310 */
[----:B------:R-:W-:Y:S01]  /*d4d0*/  ULDC UR4, c[0x0][0xa88] ;  /* 0x0002a20000047ab9 */ /* 0x000fe20000000800 */
[----:B------:R-:W0:Y:S01]  /*d4e0*/  S2R R8, SR_TID.X ;  /* 0x0000000000087919 */ /* 0x000e220000002100 */
[----:B------:R-:W-:-:S03]  /*d4f0*/  IMAD.U32 R0, RZ, RZ, UR4 ;  /* 0x00000004ff007e24 */ /* 0x000fc6000f8e00ff */
[----:B------:R-:W-:-:S05]  /*d500*/  PLOP3.LUT P2, PT, PT, PT, UP1, 0x80, 0x0 ;  /* 0x000000000000781c */ /* 0x000fca0003f4f018 */
[----:B------:R-:W-:Y:S02]  /*d510*/  @UP1 ULDC.64 UR8, c[0x0][0xc08] ;  /* 0x0003020000081ab9 */ /* 0x000fe40000000a00 */
[----:B------:R-:W-:-:S06]  /*d520*/  @UP1 UIMAD.WIDE UR8, UR36, 0x4, UR8 ;  /* 0x00000004240818a5 */ /* 0x000fcc000f8e0208 */
[----:B------:R-:W-:Y:S02]  /*d530*/  IMAD.U32 R6, RZ, RZ, UR8 ;  /* 0x00000008ff067e24 */ /* 0x000fe4000f8e00ff */
[----:B------:R-:W-:-:S05]  /*d540*/  IMAD.U32 R7, RZ, RZ, UR9 ;  /* 0x00000009ff077e24 */ /* 0x000fca000f8e00ff */
[----:B------:R1:W5:Y:S01]  /*d550*/  @P2 LDG.E R0, desc[UR52][R6.64] ;  /* 0x0000003406002981 */ /* 0x000362000c1e1900 */
[----:B------:R-:W-:Y:S01]  /*d560*/  UMOV UR4, URZ ;  /* 0x0000003f00047c82 */ /* 0x000fe20008000000 */
[----:B0-----:R-:W-:-:S05]  /*d570*/  VIADD R8, R8, 0xffffff80 ;  /* 0xffffff8008087836 */ /* 0x001fca0000000000 */
[----:B------:R-:W-:Y:S02]  /*d580*/  ISETP.GT.AND P0, PT, R8, 0x7f, PT ;  /* 0x0000007f0800780c */ /* 0x000fe40003f04270 */
[----:B--2---:R-:W-:-:S13]  /*d590*/  @P1 R2UR UR4, R3 ;  /* 0x00000000030412ca */ /* 0x004fda00000e0000 */
[----:B------:R-:W-:Y:S01]  /*d5a0*/  USHF.R.S32.HI UR16, URZ, 0x1f, UR4 ;  /* 0x0000001f3f107899 */ /* 0x000fe20008011404 */
[----:B-1----:R-:W-:Y:S11]  /*d5b0*/  @P2 BRA `(.L_x_221) ;  /* 0x0000000000102947 */ /* 0x002ff60003800000 */
[----:B------:R-:W-:Y:S05]  /*d5c0*/  @!P1 BRA `(.L_x_221) ;  /* 0x00000000000c9947 */ /* 0x000fea0003800000 */
[----:B------:R-:W2:Y:S04]  /*d5d0*/  LDG.E R3, desc[UR52][R4.64] ;  /* 0x0000003404037981 */ /* 0x000ea8000c1e1900 */
[----:B-----5:R-:W2:Y:S02]  /*d5e0*/  LDG.E R0, desc[UR52][R4.64+0x4] ;  /* 0x0000043404007981 */ /* 0x020ea4000c1e1900 */
[----:B--2---:R-:W-:-:S07]  /*d5f0*/  IMAD.IADD R0, R0, 0x1, -R3 ;  /* 0x0000000100007824 */ /* 0x004fce00078e0a03 */
.L_x_221:
[----:B------:R-:W-:Y:S01]  /*d600*/  USEL UR36, UR36, URZ, !UP0 ;  /* 0x0000003f24247287 */ /* 0x000fe2000c000000 */
[----:B------:R-:W-:Y:S01]  /*d610*/  BSSY B1, `(.L_x_222) ;  /* 0x0000039000017945 */ /* 0x000fe20003800000 */
[----:B------:R-:W-:-:S03]  /*d620*/  USEL UR37, UR37, URZ, !UP0 ;  /* 0x0000003f25257287 */ /* 0x000fc6000c000000 */
[----:B------:R-:W-:Y:S09]  /*d630*/  @P0 BRA `(.L_x_223) ;  /* 0x0000000000d80947 */ /* 0x000ff20003800000 */
[----:B------:R-:W0:Y:S01]  /*d640*/  S2R R4, SR_TID.X ;  /* 0x0000000000047919 */ /* 0x000e220000002100 */
[----:B------:R-:W1:Y:S01]  /*d650*/  LDC R9, c[0x0][0xbe8] ;  /* 0x0002fa00ff097b82 */ /* 0x000e620000000800 */
[----:B------:R-:W-:-:S04]  /*d660*/  IMAD.U32 R3, RZ, RZ, UR42 ;  /* 0x0000002aff037e24 */ /* 0x000fc8000f8e00ff */
[----:B0-----:R-:W-:Y:S02]  /*d670*/  IMAD R3, R3, 0x80, R4 ;  /* 0x0000008003037824 */ /* 0x001fe400078e0204 */
[----:B-1---5:R-:W-:Y:S02]  /*d680*/  IMAD R4, R0, R9, RZ ;  /* 0x0000000900047224 */ /* 0x022fe400078e02ff */
[----:B------:R-:W-:-:S05]  /*d690*/  VIADD R6, R3, 0xffffff80 ;  /* 0xffffff8003067836 */ /* 0x000fca0000000000 */
[----:B------:R-:W-:-:S13]  /*d6a0*/  ISETP.GE.AND P0, PT, R6, R4, PT ;  /* 0x000000040600720c */ /* 0x000fda0003f06270 */
[----:B------:R-:W-:Y:S05]  /*d6b0*/  @P0 BRA `(.L_x_223) ;  /* 0x0000000000b80947 */ /* 0x000fea0003800000 */
[----:B------:R-:W-:Y:S01]  /*d6c0*/  ISETP.NE.AND P0, PT, R9, 0x1, PT ;  /* 0x000000010900780c */ /* 0x000fe20003f05270 */
[----:B------:R-:W-:Y:S01]  /*d6d0*/  UISETP.GT.AND UP2, UPT, UR45, 0x1, UPT ;  /* 0x000000012d00788c */ /* 0x000fe2000bf44270 */
[----:B------:R-:W-:-:S03]  /*d6e0*/  UMOV UR8, 0x9b8 ;  /* 0x000009b800087882 */ /* 0x000fc60000000000 */
[----:B------:R-:W-:Y:S02]  /*d6f0*/  USEL UR17, UR8, 0x978, UP2 ;  /* 0x0000097808117887 */ /* 0x000fe40009000000 */
[----:B------:R-:W-:-:S06]  /*d700*/  USEL UR19, UR39, URZ, UP2 ;  /* 0x0000003f27137287 */ /* 0x000fcc0009000000 */
[----:B------:R-:W0:Y:S04]  /*d710*/  @P0 LDC R3, c[0x0][0xbec] ;  /* 0x0002fb00ff030b82 */ /* 0x000e280000000800 */
[----:B------:R-:W-:Y:S01]  /*d720*/  ULDC.64 UR8, c[0x0][UR17+0x218] ;  /* 0x0000860011087abb */ /* 0x000fe20008000a00 */
[----:B------:R-:W-:Y:S01]  /*d730*/  ULDC.64 UR12, c[0x0][UR17+0x220] ;  /* 0x00008800110c7abb */ /* 0x000fe20008000a00 */
[----:B------:R-:W-:Y:S01]  /*d740*/  ULDC.64 UR14, c[0x0][UR17+0x228] ;  /* 0x00008a00110e7abb */ /* 0x000fe20008000a00 */
[----:B------:R-:W-:Y:S01]  /*d750*/  UIMAD.WIDE.U32 UR10, UR8, UR38, URZ ;  /* 0x00000026080a72a5 */ /* 0x000fe2000f8e003f */
[----:B------:R-:W1:Y:S01]  /*d760*/  @P0 LDC R5, c[0x0][0xbf0] ;  /* 0x0002fc00ff050b82 */ /* 0x000e620000000800 */
[----:B------:R-:W-:Y:S02]  /*d770*/  UIMAD UR18, UR9, UR38, URZ ;  /* 0x00000026091272a4 */ /* 0x000fe4000f8e023f */
[----:B------:R-:W-:-:S02]  /*d780*/  UIMAD UR13, UR13, UR36, URZ ;  /* 0x000000240d0d72a4 */ /* 0x000fc4000f8e023f */
[----:B------:R-:W-:Y:S02]  /*d790*/  UIMAD.WIDE.U32 UR20, UR14, UR19, URZ ;  /* 0x000000130e1472a5 */ /* 0x000fe4000f8e003f */
[----:B------:R-:W-:Y:S02]  /*d7a0*/  UIMAD.WIDE.U32 UR8, UR12, UR36, URZ ;  /* 0x000000240c0872a5 */ /* 0x000fe4000f8e003f */
[----:B------:R-:W-:Y:S02]  /*d7b0*/  UIMAD UR14, UR15, UR19, URZ ;  /* 0x000000130f0e72a4 */ /* 0x000fe4000f8e023f */
[----:B------:R-:W-:Y:S02]  /*d7c0*/  UIMAD UR13, UR12, UR37, UR13 ;  /* 0x000000250c0d72a4 */ /* 0x000fe4000f8e020d */
[----:B------:R-:W-:Y:S02]  /*d7d0*/  UIADD3 UR10, UP0, UP1, UR8, UR10, UR4 ;  /* 0x0000000a080a7290 */ /* 0x000fe4000f91e004 */
[----:B------:R-:W-:Y:S01]  /*d7e0*/  UIADD3 UR8, UR14, UR21, URZ ;  /* 0x000000150e087290 */ /* 0x000fe2000fffe03f */
[----:B0-----:R-:W-:Y:S01]  /*d7f0*/  @P0 IMAD.HI.U32 R4, R6, R3, RZ ;  /* 0x0000000306040227 */ /* 0x001fe200078e00ff */
[----:B------:R-:W-:-:S02]  /*d800*/  UIADD3 UR11, UR18, UR11, URZ ;  /* 0x0000000b120b7290 */ /* 0x000fc4000fffe03f */
[----:B------:R-:W-:Y:S01]  /*d810*/  UIADD3 UR13, UR9, UR13, URZ ;  /* 0x0000000d090d7290 */ /* 0x000fe2000fffe03f */
[----:B------:R-:W-:Y:S02]  /*d820*/  IMAD.MOV.U32 R3, RZ, RZ, R6 ;  /* 0x000000ffff037224 */ /* 0x000fe400078e0006 */
[----:B------:R-:W-:Y:S01]  /*d830*/  IMAD.U32 R8, RZ, RZ, UR8 ;  /* 0x00000008ff087e24 */ /* 0x000fe2000f8e00ff */
[----:B------:R-:W-:Y:S01]  /*d840*/  ULDC.64 UR8, c[0x0][UR17+0x210] ;  /* 0x0000840011087abb */ /* 0x000fe20008000a00 */
[----:B-1----:R-:W-:Y:S01]  /*d850*/  @P0 SHF.R.U32.HI R3, RZ, R5, R4 ;  /* 0x00000005ff030219 */ /* 0x002fe20000011604 */
[----:B------:R-:W-:Y:S02]  /*d860*/  IMAD.U32 R4, RZ, RZ, UR20 ;  /* 0x00000014ff047e24 */ /* 0x000fe4000f8e00ff */
[----:B------:R-:W-:Y:S01]  /*d870*/  IMAD.U32 R5, RZ, RZ, UR21 ;  /* 0x00000015ff057e24 */ /* 0x000fe2000f8e00ff */
[--C-:B------:R-:W-:Y:S01]  /*d880*/  SHF.R.S32.HI R5, RZ, 0x1f, R3.reuse ;  /* 0x0000001fff057819 */ /* 0x100fe20000011403 */
[----:B------:R-:W-:Y:S01]  /*d890*/  IMAD.MOV R7, RZ, RZ, -R3 ;  /* 0x000000ffff077224 */ /* 0x000fe200078e0a03 */
[----:B------:R-:W-:Y:S01]  /*d8a0*/  IADD3 R4, P0, P1, R3, UR10, R4 ;  /* 0x0000000a03047c10 */ /* 0x000fe2000f91e004 */
[----:B------:R-:W-:-:S02]  /*d8b0*/  UIADD3.X UR10, UR13, UR11, UR16, UP0, UP1 ;  /* 0x0000000b0d0a7290 */ /* 0x000fc400087e2410 */
[----:B------:R-:W-:-:S04]  /*d8c0*/  IMAD R7, R9, R7, R6 ;  /* 0x0000000709077224 */ /* 0x000fc800078e0206 */
[----:B------:R-:W-:Y:S01]  /*d8d0*/  IADD3.X R5, R5, UR10, R8, P0, P1 ;  /* 0x0000000a05057c10 */ /* 0x000fe200087e2408 */
[C---:B------:R-:W-:Y:S01]  /*d8e0*/  IMAD R6, R7.reuse, UR9, RZ ;  /* 0x0000000907067c24 */ /* 0x040fe2000f8e02ff */
[----:B------:R-:W-:Y:S01]  /*d8f0*/  SHF.R.S32.HI R3, RZ, 0x1f, R7 ;  /* 0x0000001fff037819 */ /* 0x000fe20000011407 */
[----:B------:R-:W-:Y:S01]  /*d900*/  ULDC.64 UR10, c[0x0][0xba8] ;  /* 0x0002ea00000a7ab9 */ /* 0x000fe20000000a00 */
[----:B------:R-:W-:Y:S01]  /*d910*/  @!UP2 ULDC UR10, c[0x0][0xb50] ;  /* 0x0002d400000aaab9 */ /* 0x000fe20000000800 */
[----:B------:R-:W-:Y:S01]  /*d920*/  IMAD.WIDE.U32 R4, R7, UR8, R4 ;  /* 0x0000000807047c25 */ /* 0x000fe2000f8e0004 */
[----:B------:R-:W-:-:S03]  /*d930*/  @!UP2 ULDC UR11, c[0x0][0xb54] ;  /* 0x0002d500000baab9 */ /* 0x000fc60000000800 */
[----:B------:R-:W-:Y:S01]  /*d940*/  IMAD R3, R3, UR8, R6 ;  /* 0x0000000803037c24 */ /* 0x000fe2000f8e0206 */
[----:B------:R-:W-:-:S03]  /*d950*/  LEA R6, P0, R4, UR10, 0x2 ;  /* 0x0000000a04067c11 */ /* 0x000fc6000f8010ff */
[----:B------:R-:W-:-:S05]  /*d960*/  IMAD.IADD R3, R5, 0x1, R3 ;  /* 0x0000000105037824 */ /* 0x000fca00078e0203 */
[----:B------:R-:W-:Y:S01]  /*d970*/  LEA.HI.X R7, R4, UR11, R3, 0x2, P0 ;  /* 0x0000000b04077c11 */ /* 0x000fe200080f1403 */
[----:B------:R-:W-:-:S05]  /*d980*/  IMAD.MOV.U32 R3, RZ, RZ, -0x800000 ;  /* 0xff800000ff037424 */ /* 0x000fca00078e00ff */
[----:B------:R0:W-:Y:S02]  /*d990*/  STG.E desc[UR52][R6.64], R3 ;  /* 0x0000000306007986 */ /* 0x0001e4000c101934 */
.L_x_223:
[----:B------:R-:W-:Y:S05]  /*d9a0*/  BSYNC B1 ;  /* 0x0000000000017941 */ /* 0x000fea0003800000 */
.L_x_222:
[----:B------:R-:W-:-:S06]  /*d9b0*/  UISETP.GT.AND UP0, UPT, UR45, 0x1, UPT ;  /* 0x000000012d00788c */ /* 0x000fcc000bf04270 */
[----:B------:R-:W-:-:S13]  /*d9c0*/  PLOP3.LUT P0, PT, PT, PT, UP0, 0x80, 0x0 ;  /* 0x000000000000781c */ /* 0x000fda0003f0f008 */
[----:B------:R-:W-:Y:S05]  /*d9d0*/  @P0 BRA `(.L_x_218) ;  /* 0x0000000800040947 */ /* 0x000fea0003800000 */
[----:B------:R-:W1:Y:S01]  /*d9e0*/  LDC R11, c[0x0][0xbe8] ;  /* 0x0002fa00ff0b7b82 */ /* 0x000e620000000800 */
[----:B------:R-:W-:Y:S01]  /*d9f0*/  ULDC.64 UR12, c[0x0][0xaa0] ;  /* 0x0002a800000c7ab9 */ /* 0x000fe20000000a00 */
[----:B0-----:R-:W-:Y:S01]  /*da00*/  IMAD R3, R16, 0x20, R226 ;  /* 0x0000002010037824 */ /* 0x001fe200078e02e2 */
[----:B------:R-:W-:Y:S01]  /*da10*/  UIMAD UR10, UR16, UR12, URZ ;  /* 0x0000000c100a72a4 */ /* 0x000fe2000f8e023f */
[----:B------:R-:W-:Y:S01]  /*da20*/  IMAD.U32 R8, RZ, RZ, UR42 ;  /* 0x0000002aff087e24 */ /* 0x000fe2000f8e00ff */
[----:B------:R-:W-:Y:S01]  /*da30*/  UIMAD.WIDE.U32 UR8, UR4, UR12, URZ ;  /* 0x0000000c040872a5 */ /* 0x000fe2000f8e003f */
[----:B------:R-:W-:Y:S01]  /*da40*/  IMAD.U32 R13, RZ, RZ, UR42 ;  /* 0x0000002aff0d7e24 */ /* 0x000fe2000f8e00ff */
[----:B------:R-:W-:Y:S01]  /*da50*/  UIMAD UR10, UR4, UR13, UR10 ;  /* 0x0000000d040a72a4 */ /* 0x000fe2000f8e020a */
[----:B------:R-:W-:Y:S01]  /*da60*/  IMAD R8, R8, 0x80, R3 ;  /* 0x0000008008087824 */ /* 0x000fe200078e0203 */
[----:B------:R-:W-:Y:S02]  /*da70*/  BSSY B1, `(.L_x_224) ;  /* 0x0000041000017945 */ /* 0x000fe40003800000 */
[----:B------:R-:W-:Y:S01]  /*da80*/  UIADD3 UR9, UR9, UR10, URZ ;  /* 0x0000000a09097290 */ /* 0x000fe2000fffe03f */
[----:B------:R-:W-:-:S02]  /*da90*/  IMAD.MOV.U32 R3, RZ, RZ, R8 ;  /* 0x000000ffff037224 */ /* 0x000fc400078e0008 */
[----:B------:R-:W-:Y:S02]  /*daa0*/  ULDC.64 UR10, c[0x0][0xae8] ;  /* 0x0002ba00000a7ab9 */ /* 0x000fe40000000a00 */
[----:B------:R-:W-:-:S04]  /*dab0*/  UIMAD.WIDE.U32 UR8, UR38, UR10, UR8 ;  /* 0x0000000a260872a5 */ /* 0x000fc8000f8e0008 */
[----:B------:R-:W-:-:S03]  /*dac0*/  UIMAD UR9, UR38, UR11, UR9 ;  /* 0x0000000b260972a4 */ /* 0x000fc6000f8e0209 */
[----:B------:R-:W-:Y:S01]  /*dad0*/  ULDC.64 UR10, c[0x0][0xaf0] ;  /* 0x0002bc00000a7ab9 */ /* 0x000fe20000000a00 */
[----:B-1----:R-:W-:Y:S01]  /*dae0*/  ISETP.NE.AND P0, PT, R11, 0x1, PT ;  /* 0x000000010b00780c */ /* 0x002fe20003f05270 */
[----:B------:R-:W-:-:S04]  /*daf0*/  UIMAD UR37, UR37, UR10, URZ ;  /* 0x0000000a252572a4 */ /* 0x000fc8000f8e023f */
[----:B------:R-:W-:Y:S02]  /*db00*/  UIMAD UR4, UR36, UR11, UR37 ;  /* 0x0000000b240472a4 */ /* 0x000fe4000f8e0225 */
[----:B------:R-:W-:-:S03]  /*db10*/  UIMAD.WIDE.U32 UR36, UR36, UR10, UR8 ;  /* 0x0000000a242472a5 */ /* 0x000fc6000f8e0008 */
[----:B------:R-:W-:Y:S01]  /*db20*/  ULDC.64 UR8, c[0x0][0xae0] ;  /* 0x0002b80000087ab9 */ /* 0x000fe20000000a00 */
[----:B------:R-:W-:Y:S02]  /*db30*/  UIADD3 UR4, UR37, UR4, URZ ;  /* 0x0000000425047290 */ /* 0x000fe4000fffe03f */
[----:B------:R-:W0:Y:S08]  /*db40*/  @P0 LDC R5, c[0x0][0xbec] ;  /* 0x0002fb00ff050b82 */ /* 0x000e300000000800 */
[----:B------:R-:W1:Y:S01]  /*db50*/  @P0 LDC R7, c[0x0][0xbf0] ;  /* 0x0002fc00ff070b82 */ /* 0x000e620000000800 */
[----:B0-----:R-:W-:-:S04]  /*db60*/  @P0 IMAD.HI.U32 R4, R8, R5, RZ ;  /* 0x0000000508040227 */ /* 0x001fc800078e00ff */
[----:B------:R-:W-:Y:S02]  /*db70*/  IMAD.U32 R5, RZ, RZ, UR37 ;  /* 0x00000025ff057e24 */ /* 0x000fe4000f8e00ff */
[----:B------:R-:W-:Y:S01]  /*db80*/  IMAD.U32 R5, RZ, RZ, UR4 ;  /* 0x00000004ff057e24 */ /* 0x000fe2000f8e00ff */
[----:B-1----:R-:W-:-:S04]  /*db90*/  @P0 SHF.R.U32.HI R3, RZ, R7, R4 ;  /* 0x00000007ff030219 */ /* 0x002fc80000011604 */
[--C-:B------:R-:W-:Y:S01]  /*dba0*/  SHF.R.S32.HI R4, RZ, 0x1f, R3.reuse ;  /* 0x0000001fff047819 */ /* 0x100fe20000011403 */
[----:B------:R-:W-:-:S04]  /*dbb0*/  IMAD.MOV R7, RZ, RZ, -R3 ;  /* 0x000000ffff077224 */ /* 0x000fc800078e0a03 */
[----:B------:R-:W-:Y:S02]  /*dbc0*/  IMAD R6, R4, UR8, RZ ;  /* 0x0000000804067c24 */ /* 0x000fe4000f8e02ff */
[----:B------:R-:W-:Y:S02]  /*dbd0*/  IMAD.U32 R4, RZ, RZ, UR36 ;  /* 0x00000024ff047e24 */ /* 0x000fe4000f8e00ff */
[----:B------:R-:W-:Y:S02]  /*dbe0*/  IMAD R7, R11, R7, R8 ;  /* 0x000000070b077224 */ /* 0x000fe400078e0208 */
[C---:B------:R-:W-:Y:S02]  /*dbf0*/  IMAD R9, R3.reuse, UR9, R6 ;  /* 0x0000000903097c24 */ /* 0x040fe4000f8e0206 */
[----:B------:R-:W-:Y:S01]  /*dc00*/  IMAD.WIDE.U32 R4, R3, UR8, R4 ;  /* 0x0000000803047c25 */ /* 0x000fe2000f8e0004 */
[----:B------:R-:W-:Y:S01]  /*dc10*/  SHF.R.S32.HI R3, RZ, 0x1f, R7 ;  /* 0x0000001fff037819 */ /* 0x000fe20000011407 */
[----:B------:R-:W-:-:S02]  /*dc20*/  ULDC.64 UR8, c[0x0][0xad8] ;  /* 0x0002b60000087ab9 */ /* 0x000fc40000000a00 */
[----:B------:R-:W-:Y:S02]  /*dc30*/  IMAD R8, R13, 0x80, R226 ;  /* 0x000000800d087824 */ /* 0x000fe400078e02e2 */
[----:B------:R-:W-:Y:S02]  /*dc40*/  IMAD.IADD R5, R5, 0x1, R9 ;  /* 0x0000000105057824 */ /* 0x000fe400078e0209 */
[----:B------:R-:W-:Y:S02]  /*dc50*/  IMAD R6, R3, UR8, RZ ;  /* 0x0000000803067c24 */ /* 0x000fe4000f8e02ff */
[----:B-----5:R-:W-:Y:S02]  /*dc60*/  IMAD R11, R0, R11, RZ ;  /* 0x0000000b000b7224 */ /* 0x020fe400078e02ff */
[C---:B------:R-:W-:Y:S02]  /*dc70*/  VIADD R3, R8.reuse, 0x40 ;  /* 0x0000004008037836 */ /* 0x040fe40000000000 */
[C---:B------:R-:W-:Y:S01]  /*dc80*/  IMAD R9, R7.reuse, UR9, R6 ;  /* 0x0000000907097c24 */ /* 0x040fe2000f8e0206 */
[-C--:B------:R-:W-:Y:S01]  /*dc90*/  ISETP.GE.AND P2, PT, R8, R11.reuse, PT ;  /* 0x0000000b0800720c */ /* 0x080fe20003f46270 */
[----:B------:R-:W-:Y:S01]  /*dca0*/  IMAD.WIDE.U32 R4, R7, UR8, R4 ;  /* 0x0000000807047c25 */ /* 0x000fe2000f8e0004 */
[----:B------:R-:W-:Y:S01]  /*dcb0*/  ISETP.GE.AND P1, PT, R3, R11, PT ;  /* 0x0000000b0300720c */ /* 0x000fe20003f26270 */
[----:B------:R-:W-:-:S02]  /*dcc0*/  ULDC.64 UR8, c[0x0][0xa80] ;  /* 0x0002a00000087ab9 */ /* 0x000fc40000000a00 */
[----:B------:R-:W-:Y:S01]  /*dcd0*/  IMAD.IADD R3, R5, 0x1, R9 ;  /* 0x0000000105037824 */ /* 0x000fe200078e0209 */
[----:B------:R-:W-:Y:S01]  /*dce0*/  LEA R6, P3, R4, UR8, 0x1 ;  /* 0x0000000804067c11 */ /* 0x000fe2000f8608ff */
[----:B------:R-:W-:Y:S02]  /*dcf0*/  VIADD R0, R8, 0x20 ;  /* 0x0000002008007836 */ /* 0x000fe40000000000 */
[----:B------:R-:W-:Y:S01]  /*dd00*/  IMAD.SHL.U32 R7, R16, 0x8, RZ ;  /* 0x0000000810077824 */ /* 0x000fe200078e00ff */
[----:B------:R-:W-:Y:S02]  /*dd10*/  LEA.HI.X R3, R4, UR9, R3, 0x1, P3 ;  /* 0x0000000904037c11 */ /* 0x000fe400098f0c03 */
[----:B------:R-:W-:Y:S01]  /*dd20*/  ISETP.GE.AND P0, PT, R0, R11, PT ;  /* 0x0000000b0000720c */ /* 0x000fe20003f06270 */
[C---:B------:R-:W-:Y:S01]  /*dd30*/  VIADD R9, R7.reuse, 0x80 ;  /* 0x0000008007097836 */ /* 0x040fe20000000000 */
[----:B------:R0:W1:Y:S01]  /*dd40*/  SHFL.IDX PT, R4, R6, RZ, 0x181f ;  /* 0x00181fff06047589 */ /* 0x00006200000e0000 */
[----:B------:R-:W-:Y:S01]  /*dd50*/  VIADD R13, R7, 0x40 ;  /* 0x00000040070d7836 */ /* 0x000fe20000000000 */
[----:B------:R-:W-:-:S02]  /*dd60*/  SHF.R.S32.HI R14, RZ, 0x1f, R7 ;  /* 0x0000001fff0e7819 */ /* 0x000fc40000011407 */
[----:B------:R0:W2:Y:S01]  /*dd70*/  SHFL.IDX PT, R0, R3, RZ, 0x181f ;  /* 0x00181fff03007589 */ /* 0x0000a200000e0000 */
[----:B------:R-:W-:Y:S02]  /*dd80*/  SHF.R.S32.HI R10, RZ, 0x1f, R9 ;  /* 0x0000001fff0a7819 */ /* 0x000fe40000011409 */
[----:B------:R-:W-:Y:S01]  /*dd90*/  SHF.R.S32.HI R12, RZ, 0x1f, R13 ;  /* 0x0000001fff0c7819 */ /* 0x000fe2000001140d */
[----:B------:R-:W-:Y:S06]  /*dda0*/  @P2 BRA `(.L_x_225) ;  /* 0x0000000000342947 */ /* 0x000fec0003800000 */
[----:B------:R-:W-:Y:S02]  /*ddb0*/  ULDC UR4, c[0x0][0xac8] ;  /* 0x0002b20000047ab9 */ /* 0x000fe40000000800 */
[----:B------:R-:W-:Y:S02]  /*ddc0*/  ISETP.GE.AND P4, PT, R7, UR4, PT ;  /* 0x0000000407007c0c */ /* 0x000fe4000bf86270 */
[----:B------:R-:W-:Y:S02]  /*ddd0*/  ISETP.GE.AND P3, PT, R13, UR4, PT ;  /* 0x000000040d007c0c */ /* 0x000fe4000bf66270 */
[----:B------:R-:W-:-:S09]  /*dde0*/  ISETP.GE.AND P2, PT, R9, UR4, PT ;  /* 0x0000000409007c0c */ /* 0x000fd2000bf46270 */
[-C--:B-1----:R-:W-:Y:S02]  /*ddf0*/  @!P4 LEA R20, P6, R7, R4.reuse, 0x1 ;  /* 0x000000040714c211 */ /* 0x082fe400078c08ff */
[----:B------:R-:W-:Y:S02]  /*de00*/  @!P3 LEA R24, P5, R13, R4, 0x1 ;  /* 0x000000040d18b211 */ /* 0x000fe400078a08ff */
[----:B--2---:R-:W-:Y:S02]  /*de10*/  @!P4 LEA.HI.X R21, R7, R0, R14, 0x1, P6 ;  /* 0x000000000715c211 */ /* 0x004fe400030f0c0e */
[----:B------:R-:W-:Y:S02]  /*de20*/  @!P2 LEA R4, P6, R9, R4, 0x1 ;  /* 0x000000040904a211 */ /* 0x000fe400078c08ff */
[-C--:B------:R-:W-:Y:S01]  /*de30*/  @!P3 LEA.HI.X R25, R13, R0.reuse, R12, 0x1, P5 ;  /* 0x000000000d19b211 */ /* 0x080fe200028f0c0c */
[----:B------:R3:W-:Y:S01]  /*de40*/  @!P4 ST.E.128 desc[UR52][R20.64], RZ ;  /* 0x000000ff1400c985 */ /* 0x0007e2000c101d34 */
[----:B------:R-:W-:-:S03]  /*de50*/  @!P2 LEA.HI.X R5, R9, R0, R10, 0x1, P6 ;  /* 0x000000000905a211 */ /* 0x000fc600030f0c0a */
[----:B------:R3:W-:Y:S04]  /*de60*/  @!P3 ST.E.128 desc[UR52][R24.64], RZ ;  /* 0x000000ff1800b985 */ /* 0x0007e8000c101d34 */
[----:B------:R3:W-:Y:S02]  /*de70*/  @!P2 ST.E.128 desc[UR52][R4.64], RZ ;  /* 0x000000ff0400a985 */ /* 0x0007e4000c101d34 */
.L_x_225:
[----:B------:R-:W-:Y:S05]  /*de80*/  BSYNC B1 ;  /* 0x0000000000017941 */ /* 0x000fea0003800000 */
.L_x_224:
[----:B--2---:R2:W4:Y:S01]  /*de90*/  SHFL.IDX PT, R0, R3, 0x1, 0x181f ;  /* 0x00381f0003007f89 */ /* 0x00452200000e0000 */
[----:B------:R-:W-:Y:S03]  /*dea0*/  BSSY B1, `(.L_x_226) ;  /* 0x0000010000017945 */ /* 0x000fe60003800000 */
[----:B-1-3--:R2:W1:Y:S01]  /*deb0*/  SHFL.IDX PT, R4, R6, 0x1, 0x181f ;  /* 0x00381f0006047f89 */ /* 0x00a46200000e0000 */
[----:B------:R-:W-:Y:S05]  /*dec0*/  @P0 BRA `(.L_x_227) ;  /* 0x0000000000340947 */ /* 0x000fea0003800000 */
[----:B------:R-:W-:Y:S02]  /*ded0*/  ULDC UR4, c[0x0][0xac8] ;  /* 0x0002b20000047ab9 */ /* 0x000fe40000000800 */
[----:B------:R-:W-:Y:S02]  /*dee0*/  ISETP.GE.AND P4, PT, R7, UR4, PT ;  /* 0x0000000407007c0c */ /* 0x000fe4000bf86270 */
[----:B------:R-:W-:Y:S02]  /*def0*/  ISETP.GE.AND P5, PT, R13, UR4, PT ;  /* 0x000000040d007c0c */ /* 0x000fe4000bfa6270 */
[----:B------:R-:W-:-:S09]  /*df00*/  ISETP.GE.AND P6, PT, R9, UR4, PT ;  /* 0x0000000409007c0c */ /* 0x000fd2000bfc6270 */
[-C--:B-1----:R-:W-:Y:S02]  /*df10*/  @!P4 LEA R20, P0, R7, R4.reuse, 0x1 ;  /* 0x000000040714c211 */ /* 0x082fe400078008ff */
[-C--:B------:R-:W-:Y:S02]  /*df20*/  @!P5 LEA R24, P2, R13, R4.reuse, 0x1 ;  /* 0x000000040d18d211 */ /* 0x080fe400078408ff */
[----:B------:R-:W-:Y:S02]  /*df30*/  @!P6 LEA R4, P3, R9, R4, 0x1 ;  /* 0x000000040904e211 */ /* 0x000fe400078608ff */
[-C--:B----4-:R-:W-:Y:S02]  /*df40*/  @!P4 LEA.HI.X R21, R7, R0.reuse, R14, 0x1, P0 ;  /* 0x000000000715c211 */ /* 0x090fe400000f0c0e */
[-C--:B------:R-:W-:Y:S02]  /*df50*/  @!P5 LEA.HI.X R25, R13, R0.reuse, R12, 0x1, P2 ;  /* 0x000000000d19d211 */ /* 0x080fe400010f0c0c */
[----:B------:R-:W-:Y:S01]  /*df60*/  @!P6 LEA.HI.X R5, R9, R0, R10, 0x1, P3 ;  /* 0x000000000905e211 */ /* 0x000fe200018f0c0a */
[----:B------:R3:W-:Y:S04]  /*df70*/  @!P4 ST.E.128 desc[UR52][R20.64], RZ ;  /* 0x000000ff1400c985 */ /* 0x0007e8000c101d34 */
[----:B------:R3:W-:Y:S04]  /*df80*/  @!P5 ST.E.128 desc[UR52][R24.64], RZ ;  /* 0x000000ff1800d985 */ /* 0x0007e8000c101d34 */
[----:B------:R3:W-:Y:S02]  /*df90*/  @!P6 ST.E.128 desc[UR52][R4.64], RZ ;  /* 0x000000ff0400e985 */ /* 0x0007e4000c101d34 */
.L_x_227:
[----:B------:R-:W-:Y:S05]  /*dfa0*/  BSYNC B1 ;  /* 0x0000000000017941 */ /* 0x000fea0003800000 */
.L_x_226:
[----:B----4-:R4:W0:Y:S01]  /*dfb0*/  SHFL.IDX PT, R0, R3, 0x2, 0x181f ;  /* 0x00581f0003007f89 */ /* 0x01082200000e0000 */
        /* <DEDUP_REMOVED lines=10> */
[-C--:B0-----:R-:W-:Y:S02]  /*e060*/  @!P3 LEA.HI.X R21, R7, R0.reuse, R14, 0x1, P0 ;  /* 0x000000000715b211 */ /* 0x081fe400000f0c0e */
[-C--:B------:R-:W-:Y:S02]  /*e070*/  @!P4 LEA.HI.X R25, R13, R0.reuse, R12, 0x1, P1 ;  /* 0x000000000d19c211 */ /* 0x080fe400008f0c0c */
[----:B------:R-:W-:Y:S01]  /*e080*/  @!P5 LEA.HI.X R5, R9, R0, R10, 0x1, P2 ;  /* 0x000000000905d211 */ /* 0x000fe200010f0c0a */
[----:B------:R3:W-:Y:S04]  /*e090*/  @!P3 ST.E.128 desc[UR52][R20.64], RZ ;  /* 0x000000ff1400b985 */ /* 0x0007e8000c101d34 */
[----:B------:R3:W-:Y:S04]  /*e0a0*/  @!P4 ST.E.128 desc[UR52][R24.64], RZ ;  /* 0x000000ff1800c985 */ /* 0x0007e8000c101d34 */
[----:B------:R3:W-:Y:S02]  /*e0b0*/  @!P5 ST.E.128 desc[UR52][R4.64], RZ ;  /* 0x000000ff0400d985 */ /* 0x0007e4000c101d34 */
.L_x_229:
[----:B------:R-:W-:Y:S05]  /*e0c0*/  BSYNC B1 ;  /* 0x0000000000017941 */ /* 0x000fea0003800000 */
.L_x_228:
[----:B0-----:R-:W-:Y:S01]  /*e0d0*/  VIADD R0, R8, 0x60 ;  /* 0x0000006008007836 */ /* 0x001fe20000000000 */
[----:B--2-4-:R-:W0:Y:S04]  /*e0e0*/  SHFL.IDX PT, R3, R3, 0x3, 0x181f ;  /* 0x00781f0003037f89 */ /* 0x014e2800000e0000 */
[----:B------:R-:W-:Y:S01]  /*e0f0*/  ISETP.GE.AND P0, PT, R0, R11, PT ;  /* 0x0000000b0000720c */ /* 0x000fe20003f06270 */
[----:B-1-3--:R1:W2:-:S12]  /*e100*/  SHFL.IDX PT, R4, R6, 0x3, 0x181f ;  /* 0x00781f0006047f89 */ /* 0x00a29800000e0000 */
[----:B-1----:R-:W-:Y:S05]  /*e110*/  @P0 BRA `(.L_x_218) ;  /* 0x0000000000340947 */ /* 0x002fea0003800000 */
[----:B------:R-:W-:Y:S02]  /*e120*/  ULDC UR4, c[0x0][0xac8] ;  /* 0x0002b20000047ab9 */ /* 0x000fe40000000800 */
[----:B------:R-:W-:Y:S02]  /*e130*/  ISETP.GE.AND P3, PT, R7, UR4, PT ;  /* 0x0000000407007c0c */ /* 0x000fe4000bf66270 */
[----:B------:R-:W-:Y:S02]  /*e140*/  ISETP.GE.AND P4, PT, R13, UR4, PT ;  /* 0x000000040d007c0c */ /* 0x000fe4000bf86270 */
[----:B------:R-:W-:-:S09]  /*e150*/  ISETP.GE.AND P5, PT, R9, UR4, PT ;  /* 0x0000000409007c0c */ /* 0x000fd2000bfa6270 */
[-C--:B--2---:R-:W-:Y:S02]  /*e160*/  @!P3 LEA R6, P0, R7, R4.reuse, 0x1 ;  /* 0x000000040706b211 */ /* 0x084fe400078008ff */
        /* <DEDUP_REMOVED lines=8> */
.L_x_218:
[----:B------:R-:W-:Y:S05]  /*e1f0*/  BSYNC B0 ;  /* 0x0000000000007941 */ /* 0x000fea0003800000 */
.L_x_208:
[----:B------:R-:W-:Y:S02]  /*e200*/  ULDC UR4, c[0x0][0xc3c] ;  /* 0x00030f0000047ab9 */ /* 0x000fe40000000800 */
[----:B------:R-:W-:-:S06]  /*e210*/  UISETP.GE.AND UP0, UPT, UR7, UR4, UPT ;  /* 0x000000040700728c */ /* 0x000fcc000bf06270 */
[----:B------:R-:W-:-:S13]  /*e220*/  PLOP3.LUT P0, PT, PT, PT, UP0, 0x80, 0x0 ;  /* 0x000000000000781c */ /* 0x000fda0003f0f008 */
[----:B------:R-:W-:Y:S05]  /*e230*/  @!P0 BRA `(.L_x_230) ;  /* 0xffffff2c00188947 */ /* 0x000fea000383ffff */
[----:B------:R-:W-:Y:S05]  /*e240*/  EXIT ;  /* 0x000000000000794d */ /* 0x000fea0003800000 */
.L_x_179:
[----:B------:R-:W-:-:S08]  /*e250*/  NOP ;  /* 0x0000000000007918 */ /* 0x000fd00000000000 */
[----:B------:R-:W0:-:S00]  /*e260*/  USETMAXREG.DEALLOC.CTAPOOL 0x28 ;  /* 0x00000028000079c8 */ /* 0x000e0000080e0500 */
[----:B0-----:R-:W-:Y:S02]  /*e270*/  LOP3.LUT R0, R0, 0x3, RZ, 0xc0, !PT ;  /* 0x0000000300007812 */ /* 0x001fe400078ec0ff */
[----:B------:R-:W-:-:S04]  /*e280*/  LOP3.LUT R31, R31, 0xfffffeff, RZ, 0xc0, !PT ;  /* 0xfffffeff1f1f7812 */ /* 0x000fc800078ec0ff */
[----:B------:R-:W0:Y:S02]  /*e290*/  SHFL.IDX PT, R0, R0, RZ, 0x1f ;  /* 0x00001fff00007589 */ /* 0x000e2400000e0000 */
[----:B0-----:R-:W-:-:S13]  /*e2a0*/  ISETP.NE.AND P0, PT, R0, RZ, PT ;  /* 0x000000ff0000720c */ /* 0x001fda0003f05270 */
[----:B------:R-:W-:Y:S01]  /*e2b0*/  @P0 BAR.SYNC.DEFER_BLOCKING 0x5, 0x180 ;  /* 0x0146000000000b1d */ /* 0x000fe20000010000 */
[----:B------:R-:W-:Y:S02]  /*e2c0*/  @P0 MOV R3, 0x400 ;  /* 0x0000040000030802 */ /* 0x000fe40000000f00 */
[----:B------:R-:W-:Y:S02]  /*e2d0*/  @P0 LOP3.LUT R31, R31, 0x100, RZ, 0xfc, !PT ;  /* 0x000001001f1f0812 */ /* 0x000fe400078efcff */
[----:B------:R-:W-:-:S05]  /*e2e0*/  @P0 LEA R2, R2, R3, 0x18 ;  /* 0x0000000302020211 */ /* 0x000fca00078ec0ff */
[----:B------:R-:W0:Y:S04]  /*e2f0*/  @P0 LDS.128 R4, [R2+0x334d0] ;  /* 0x0334d00002040984 */ /* 0x000e280000000c00 */
[----:B0-----:R0:W-:Y:S01]  /*e300*/  @P0 STL.64 [R1], R4 ;  /* 0x0000000401000387 */ /* 0x0011e20000100a00 */
[----:B------:R-:W-:-:S03]  /*e310*/  IMAD.MOV.U32 R0, RZ, RZ, R7 ;  /* 0x000000ffff007224 */ /* 0x000fc600078e0007 */
[----:B------:R0:W-:Y:S02]  /*e320*/  @P0 STL [R1+0x8], R6 ;  /* 0x0000080601000387 */ /* 0x0001e40000100800 */
[----:B------:R-:W-:Y:S01]  /*e330*/  @P0 R2UR UR39, R0 ;  /* 0x00000000002702ca */ /* 0x000fe200000e0000 */
[----:B------:R-:W-:Y:S06]  /*e340*/  @P0 BAR.ARV 0x4, 0x180 ;  /* 0x0106000000000b1d */ /* 0x000fec0000002000 */
[----:B------:R-:W-:Y:S08]  /*e350*/  @P0 BRA `(.L_x_231) ;  /* 0x0000000800cc0947 */ /* 0x000ff00003800000 */
[----:B0-----:R-:W0:Y:S01]  /*e360*/  S2R R4, SR_TID.X ;  /* 0x0000000000047919 */ /* 0x001e220000002100 */
[----:B------:R-:W-:Y:S01]  /*e370*/  ULDC UR4, c[0x0][0xc3c] ;  /* 0x00030f0000047ab9 */ /* 0x000fe20000000800 */
[----:B------:R-:W-:Y:S01]  /*e380*/  IMAD.MOV.U32 R0, RZ, RZ, RZ ;  /* 0x000000ffff007224 */ /* 0x000fe200078e00ff */
[----:B------:R-:W1:Y:S01]  /*e390*/  LDC R12, c[0x0][0xc38] ;  /* 0x00030e00ff0c7b82 */ /* 0x000e620000000800 */
[----:B------:R-:W-:Y:S01]  /*e3a0*/  IMAD.MOV.U32 R9, RZ, RZ, RZ ;  /* 0x000000ffff097224 */ /* 0x000fe200078e00ff */
[----:B0-----:R-:W-:-:S04]  /*e3b0*/  LOP3.LUT R7, R4, 0x1f, RZ, 0xc0, !PT ;  /* 0x0000001f04077812 */ /* 0x001fc800078ec0ff */
[----:B------:R-:W-:-:S04]  /*e3c0*/  ISETP.NE.AND P0, PT, R7, 0x1f, PT ;  /* 0x0000001f0700780c */ /* 0x000fc80003f05270 */
[----:B------:R-:W-:-:S13]  /*e3d0*/  ISETP.GE.OR P1, PT, R7, UR4, !P0 ;  /* 0x0000000407007c0c */ /* 0x000fda000c726670 */
[----:B------:R-:W0:Y:S08]  /*e3e0*/  @!P1 LDC.64 R4, c[0x0][0xc80] ;  /* 0x00032000ff049b82 */ /* 0x000e300000000a00 */
[----:B------:R-:W2:Y:S01]  /*e3f0*/  @!P1 LDC.64 R2, c[0x0][0xc78] ;  /* 0x00031e00ff029b82 */ /* 0x000ea20000000a00 */
[----:B0-----:R-:W-:-:S05]  /*e400*/  @!P1 IMAD.WIDE.U32 R4, R7, 0x4, R4 ;  /* 0x0000000407049825 */ /* 0x001fca00078e0004 */
[----:B------:R-:W3:Y:S01]  /*e410*/  @!P1 LDG.E R0, desc[UR52][R4.64] ;  /* 0x0000003404009981 */ /* 0x000ee2000c1e1900 */
[----:B--2---:R-:W-:-:S05]  /*e420*/  @!P1 IMAD.WIDE.U32 R2, R7, 0x4, R2 ;  /* 0x0000000407029825 */ /* 0x004fca00078e0002 */
[----:B------:R-:W3:Y:S01]  /*e430*/  @!P1 LDG.E R9, desc[UR52][R2.64] ;  /* 0x0000003402099981 */ /* 0x000ee2000c1e1900 */
[C---:B------:R-:W-:Y:S02]  /*e440*/  ISETP.NE.AND P1, PT, R7.reuse, RZ, PT ;  /* 0x000000ff0700720c */ /* 0x040fe40003f25270 */
[C---:B------:R-:W-:Y:S02]  /*e450*/  ISETP.GE.U32.AND P2, PT, R7.reuse, 0x2, PT ;  /* 0x000000020700780c */ /* 0x040fe40003f46070 */
[C---:B------:R-:W-:Y:S02]  /*e460*/  ISETP.GE.U32.AND P3, PT, R7.reuse, 0x4, PT ;  /* 0x000000040700780c */ /* 0x040fe40003f66070 */
[C---:B------:R-:W-:Y:S02]  /*e470*/  ISETP.GE.U32.AND P4, PT, R7.reuse, 0x8, PT ;  /* 0x000000080700780c */ /* 0x040fe40003f86070 */
[----:B------:R-:W-:Y:S01]  /*e480*/  ISETP.GE.U32.AND P5, PT, R7, 0x10, PT ;  /* 0x000000100700780c */ /* 0x000fe20003fa6070 */
[----:B------:R-:W-:Y:S01]  /*e490*/  UMOV UR4, URZ ;  /* 0x0000003f00047c82 */ /* 0x000fe20008000000 */
[----:B---3--:R-:W-:-:S05]  /*e4a0*/  IMAD R6, R0, R9, RZ ;  /* 0x0000000900067224 */ /* 0x008fca00078e02ff */
[----:B------:R-:W0:Y:S02]  /*e4b0*/  SHFL.UP PT, R8, R6, 0x1, RZ ;  /* 0x0420000006087989 */ /* 0x000e2400000e00ff */
[----:B0-----:R-:W-:-:S05]  /*e4c0*/  SEL R11, R8, RZ, P1 ;  /* 0x000000ff080b7207 */ /* 0x001fca0000800000 */
[----:B------:R-:W-:-:S05]  /*e4d0*/  IMAD.IADD R11, R6, 0x1, R11 ;  /* 0x00000001060b7824 */ /* 0x000fca00078e020b */
        /* <DEDUP_REMOVED lines=9> */
[----:B------:R-:W0:Y:S01]  /*e570*/  SHFL.UP PT, R4, R2, 0x10, RZ ;  /* 0x0600000002047989 */ /* 0x000e2200000e00ff */
[----:B------:R-:W2:Y:S01]  /*e580*/  S2R R6, SR_CTAID.X ;  /* 0x0000000000067919 */ /* 0x000ea20000002500 */
[----:B0-----:R-:W-:-:S05]  /*e590*/  SEL R5, R4, RZ, P5 ;  /* 0x000000ff04057207 */ /* 0x001fca0002800000 */
[----:B------:R-:W-:-:S05]  /*e5a0*/  IMAD.IADD R5, R2, 0x1, R5 ;  /* 0x0000000102057824 */ /* 0x000fca00078e0205 */
[----:B------:R-:W1:Y:S02]  /*e5b0*/  SHFL.IDX PT, R11, R5, 0x1f, 0x1f ;  /* 0x03e01f00050b7f89 */ /* 0x000e6400000e0000 */
[----:B-1----:R-:W-:-:S05]  /*e5c0*/  IMAD R11, R11, R12, RZ ;  /* 0x0000000c0b0b7224 */ /* 0x002fca00078e02ff */
[----:B--2---:R-:W-:Y:S01]  /*e5d0*/  ISETP.GT.AND P6, PT, R11, R6, PT ;  /* 0x000000060b00720c */ /* 0x004fe20003fc4270 */
[----:B------:R-:W-:-:S12]  /*e5e0*/  IMAD.MOV.U32 R4, RZ, RZ, R11 ;  /* 0x000000ffff047224 */ /* 0x000fd800078e000b */
[----:B------:R-:W-:Y:S05]  /*e5f0*/  @P6 BRA `(.L_x_232) ;  /* 0x00000000009c6947 */ /* 0x000fea0003800000 */
[----:B------:R-:W-:Y:S01]  /*e600*/  IMAD.MOV.U32 R11, RZ, RZ, R4 ;  /* 0x000000ffff0b7224 */ /* 0x000fe200078e0004 */
[----:B------:R-:W-:Y:S01]  /*e610*/  UMOV UR4, URZ ;  /* 0x0000003f00047c82 */ /* 0x000fe20008000000 */
[----:B------:R-:W-:-:S05]  /*e620*/  ULDC UR5, c[0x0][0xc3c] ;  /* 0x00030f0000057ab9 */ /* 0x000fca0000000800 */
.L_x_234:
[----:B------:R-:W-:-:S04]  /*e630*/  UIADD3 UR4, UR4, 0x1f, URZ ;  /* 0x0000001f04047890 */ /* 0x000fc8000fffe03f */
[----:B------:R-:W-:-:S06]  /*e640*/  UISETP.GE.AND UP0, UPT, UR4, UR5, UPT ;  /* 0x000000050400728c */ /* 0x000fcc000bf06270 */
[----:B------:R-:W-:-:S13]  /*e650*/  PLOP3.LUT P6, PT, PT, PT, UP0, 0x40, 0x0 ;  /* 0x000000000000781c */ /* 0x000fda0003fce808 */
[----:B------:R-:W-:Y:S05]  /*e660*/  @!P6 BRA `(.L_x_233) ;  /* 0x0000000400cce947 */ /* 0x000fea0003800000 */
[----:B------:R-:W-:Y:S01]  /*e670*/  VIADD R9, R7, UR4 ;  /* 0x0000000407097c36 */ /* 0x000fe20008000000 */
[----:B------:R-:W0:Y:S01]  /*e680*/  LDC R12, c[0x0][0xc38] ;  /* 0x00030e00ff0c7b82 */ /* 0x000e220000000800 */
[----:B------:R-:W-:-:S03]  /*e690*/  IMAD.MOV.U32 R0, RZ, RZ, RZ ;  /* 0x000000ffff007224 */ /* 0x000fc600078e00ff */
[----:B------:R-:W-:-:S13]  /*e6a0*/  ISETP.GE.OR P6, PT, R9, UR5, !P0 ;  /* 0x0000000509007c0c */ /* 0x000fda000c7c6670 */
[----:B------:R-:W1:Y:S08]  /*e6b0*/  @!P6 LDC.64 R4, c[0x0][0xc80] ;  /* 0x00032000ff04eb82 */ /* 0x000e700000000a00 */
[----:B------:R-:W2:Y:S01]  /*e6c0*/  @!P6 LDC.64 R2, c[0x0][0xc78] ;  /* 0x00031e00ff02eb82 */ /* 0x000ea20000000a00 */
[----:B-1----:R-:W-:-:S05]  /*e6d0*/  @!P6 IMAD.WIDE R4, R9, 0x4, R4 ;  /* 0x000000040904e825 */ /* 0x002fca00078e0204 */
[----:B------:R-:W3:Y:S01]  /*e6e0*/  @!P6 LDG.E R0, desc[UR52][R4.64] ;  /* 0x000000340400e981 */ /* 0x000ee2000c1e1900 */
[----:B--2---:R-:W-:-:S04]  /*e6f0*/  @!P6 IMAD.WIDE R2, R9, 0x4, R2 ;  /* 0x000000040902e825 */ /* 0x004fc800078e0202 */
[----:B------:R-:W-:-:S06]  /*e700*/  IMAD.MOV.U32 R9, RZ, RZ, RZ ;  /* 0x000000ffff097224 */ /* 0x000fcc00078e00ff */
[----:B------:R-:W3:Y:S02]  /*e710*/  @!P6 LDG.E R9, desc[UR52][R2.64] ;  /* 0x000000340209e981 */ /* 0x000ee4000c1e1900 */
[----:B---3--:R-:W-:-:S05]  /*e720*/  IMAD R15, R0, R9, RZ ;  /* 0x00000009000f7224 */ /* 0x008fca00078e02ff */
[----:B------:R-:W1:Y:S02]  /*e730*/  SHFL.UP PT, R8, R15, 0x1, RZ ;  /* 0x042000000f087989 */ /* 0x000e6400000e00ff */
[----:B-1----:R-:W-:-:S05]  /*e740*/  SEL R8, R8, RZ, P1 ;  /* 0x000000ff08087207 */ /* 0x002fca0000800000 */
[----:B------:R-:W-:-:S05]  /*e750*/  IMAD.IADD R8, R15, 0x1, R8 ;  /* 0x000000010f087824 */ /* 0x000fca00078e0208 */
        /* <DEDUP_REMOVED lines=12> */
[----:B------:R-:W0:Y:S02]  /*e820*/  SHFL.IDX PT, R2, R5, 0x1f, 0x1f ;  /* 0x03e01f0005027f89 */ /* 0x000e2400000e0000 */
[----:B0-----:R-:W-:-:S04]  /*e830*/  IMAD R4, R2, R12, RZ ;  /* 0x0000000c02047224 */ /* 0x001fc800078e02ff */
[----:B------:R-:W-:-:S05]  /*e840*/  IMAD.IADD R11, R4, 0x1, R11 ;  /* 0x00000001040b7824 */ /* 0x000fca00078e020b */
[----:B------:R-:W-:-:S13]  /*e850*/  ISETP.GT.AND P6, PT, R11, R6, PT ;  /* 0x000000060b00720c */ /* 0x000fda0003fc4270 */
[----:B------:R-:W-:Y:S05]  /*e860*/  @!P6 BRA `(.L_x_234) ;  /* 0xfffffffc0070e947 */ /* 0x000fea000383ffff */
.L_x_232:
[----:B------:R-:W-:Y:S02]  /*e870*/  IMAD.IADD R11, R11, 0x1, -R4 ;  /* 0x000000010b0b7824 */ /* 0x000fe400078e0a04 */
[----:B------:R-:W-:Y:S02]  /*e880*/  IMAD.MOV.U32 R8, RZ, RZ, RZ ;  /* 0x000000ffff087224 */ /* 0x000fe400078e00ff */
[----:B------:R-:W-:-:S05]  /*e890*/  IMAD R3, R5, R12, R11 ;  /* 0x0000000c05037224 */ /* 0x000fca00078e020b */
[----:B------:R-:W-:-:S13]  /*e8a0*/  ISETP.GT.AND P0, PT, R3, R6, PT ;  /* 0x000000060300720c */ /* 0x000fda0003f04270 */
[----:B------:R-:W-:Y:S02]  /*e8b0*/  VOTEU.ANY UR5, UPT, !P0 ;  /* 0x0000000000057886 */ /* 0x000fe400040e0100 */
[----:B------:R-:W-:Y:S02]  /*e8c0*/  UPOPC UR39, UR5 ;  /* 0x00000005002772bf */ /* 0x000fe40008000000 */
[----:B------:R-:W-:-:S04]  /*e8d0*/  ISETP.NE.AND P0, PT, RZ, UR5, PT ;  /* 0x00000005ff007c0c */ /* 0x000fc8000bf05270 */
[----:B------:R-:W-:Y:S02]  /*e8e0*/  IMAD.U32 R13, RZ, RZ, UR39 ;  /* 0x00000027ff0d7e24 */ /* 0x000fe4000f8e00ff */
[----:B------:R-:W-:-:S03]  /*e8f0*/  IMAD.U32 R14, RZ, RZ, UR39 ;  /* 0x00000027ff0e7e24 */ /* 0x000fc6000f8e00ff */
[----:B------:R-:W0:Y:S04]  /*e900*/  SHFL.IDX PT, R0, R0, R13, 0x1f ;  /* 0x00001f0d00007589 */ /* 0x000e2800000e0000 */
[----:B------:R1:W2:Y:S01]  /*e910*/  SHFL.IDX PT, R9, R9, R14, 0x1f ;  /* 0x00001f0e09097589 */ /* 0x0002a200000e0000 */
[----:B0-----:R-:W-:-:S04]  /*e920*/  IABS R4, R0 ;  /* 0x0000000000047213 */ /* 0x001fc80000000000 */
[----:B------:R-:W0:Y:S08]  /*e930*/  I2F.RP R10, R4 ;  /* 0x00000004000a7306 */ /* 0x000e300000209400 */
[----:B0-----:R-:W0:Y:S02]  /*e940*/  MUFU.RCP R10, R10 ;  /* 0x0000000a000a7308 */ /* 0x001e240000001000 */
[----:B0-----:R-:W-:-:S06]  /*e950*/  VIADD R2, R10, 0xffffffe ;  /* 0x0ffffffe0a027836 */ /* 0x001fcc0000000000 */
[----:B------:R-:W0:Y:S02]  /*e960*/  F2I.FTZ.U32.TRUNC.NTZ R3, R2 ;  /* 0x0000000200037305 */ /* 0x000e24000021f000 */
[----:B0-----:R-:W-:Y:S01]  /*e970*/  IMAD.MOV R15, RZ, RZ, -R3 ;  /* 0x000000ffff0f7224 */ /* 0x001fe200078e0a03 */
[----:B-12---:R-:W-:Y:S06]  /*e980*/  @!P0 BRA `(.L_x_235) ;  /* 0x00000000000c8947 */ /* 0x006fec0003800000 */
[----:B------:R-:W-:-:S06]  /*e990*/  UIADD3 UR5, UR39, -0x1, URZ ;  /* 0xffffffff27057890 */ /* 0x000fcc000fffe03f */
[----:B------:R-:W-:-:S06]  /*e9a0*/  IMAD.U32 R8, RZ, RZ, UR5 ;  /* 0x00000005ff087e24 */ /* 0x000fcc000f8e00ff */
[----:B------:R0:W1:Y:S02]  /*e9b0*/  SHFL.IDX PT, R8, R5, R8, 0x1f ;  /* 0x00001f0805087589 */ /* 0x00006400000e0000 */
.L_x_235:
[----:B01----:R-:W-:Y:S01]  /*e9c0*/  IMAD R5, R8, R12, R11 ;  /* 0x0000000c08057224 */ /* 0x003fe200078e020b */
[----:B------:R-:W-:Y:S01]  /*e9d0*/  IABS R2, R9 ;  /* 0x0000000900027213 */ /* 0x000fe20000000000 */
[----:B------:R-:W-:Y:S01]  /*e9e0*/  IMAD.MOV.U32 R11, RZ, RZ, R15 ;  /* 0x000000ffff0b7224 */ /* 0x000fe200078e000f */
[----:B------:R-:W-:Y:S01]  /*e9f0*/  IABS R12, R0 ;  /* 0x00000000000c7213 */ /* 0x000fe20000000000 */
[----:B------:R-:W-:Y:S01]  /*ea00*/  UIADD3 UR39, UR39, UR4, URZ ;  /* 0x0000000427277290 */ /* 0x000fe2000fffe03f */
[----:B------:R0:W-:Y:S01]  /*ea10*/  STL [R1], R5 ;  /* 0x0000000501007387 */ /* 0x0001e20000100800 */
[----:B------:R-:W-:Y:S02]  /*ea20*/  IMAD R11, R11, R4, RZ ;  /* 0x000000040b0b7224 */ /* 0x000fe400078e02ff */
[----:B------:R-:W-:Y:S02]  /*ea30*/  IMAD.MOV R12, RZ, RZ, -R12 ;  /* 0x000000ffff0c7224 */ /* 0x000fe400078e0a0c */
[----:B0-----:R-:W-:-:S02]  /*ea40*/  IMAD.IADD R5, R6, 0x1, -R5 ;  /* 0x0000000106057824 */ /* 0x001fc400078e0a05 */
[----:B------:R-:W-:Y:S02]  /*ea50*/  IMAD.MOV.U32 R6, RZ, RZ, R2 ;  /* 0x000000ffff067224 */ /* 0x000fe400078e0002 */
[----:B------:R-:W-:Y:S01]  /*ea60*/  IMAD.MOV.U32 R2, RZ, RZ, RZ ;  /* 0x000000ffff027224 */ /* 0x000fe200078e00ff */
[----:B------:R-:W-:Y:S01]  /*ea70*/  IABS R10, R5 ;  /* 0x00000005000a7213 */ /* 0x000fe20000000000 */
[----:B------:R-:W0:Y:S02]  /*ea80*/  I2F.RP R8, R6 ;  /* 0x0000000600087306 */ /* 0x000e240000209400 */
[----:B------:R-:W-:-:S04]  /*ea90*/  IMAD.HI.U32 R2, R3, R11, R2 ;  /* 0x0000000b03027227 */ /* 0x000fc800078e0002 */
[----:B------:R-:W-:Y:S02]  /*eaa0*/  IMAD.MOV.U32 R3, RZ, RZ, R10 ;  /* 0x000000ffff037224 */ /* 0x000fe400078e000a */
[----:B------:R-:W-:Y:S02]  /*eab0*/  IMAD.MOV.U32 R10, RZ, RZ, R12 ;  /* 0x000000ffff0a7224 */ /* 0x000fe400078e000c */
[----:B------:R-:W-:-:S04]  /*eac0*/  IMAD.HI.U32 R2, R2, R3, RZ ;  /* 0x0000000302027227 */ /* 0x000fc800078e00ff */
[----:B------:R-:W-:Y:S01]  /*ead0*/  IMAD R3, R2, R10, R3 ;  /* 0x0000000a02037224 */ /* 0x000fe200078e0203 */
[----:B0-----:R-:W0:Y:S04]  /*eae0*/  MUFU.RCP R8, R8 ;  /* 0x0000000800087308 */ /* 0x001e280000001000 */
[----:B------:R-:W-:-:S13]  /*eaf0*/  ISETP.GT.U32.AND P1, PT, R4, R3, PT ;  /* 0x000000030400720c */ /* 0x000fda0003f24070 */
[----:B------:R-:W-:Y:S02]  /*eb00*/  @!P1 IMAD.IADD R3, R3, 0x1, -R4 ;  /* 0x0000000103039824 */ /* 0x000fe400078e0a04 */
[----:B0-----:R-:W-:Y:S02]  /*eb10*/  VIADD R10, R8, 0xffffffe ;  /* 0x0ffffffe080a7836 */ /* 0x001fe40000000000 */
[----:B------:R-:W-:Y:S01]  /*eb20*/  @!P1 VIADD R2, R2, 0x1 ;  /* 0x0000000102029836 */ /* 0x000fe20000000000 */
[----:B------:R-:W-:Y:S02]  /*eb30*/  ISETP.GE.U32.AND P0, PT, R3, R4, PT ;  /* 0x000000040300720c */ /* 0x000fe40003f06070 */
[----:B------:R-:W-:Y:S01]  /*eb40*/  LOP3.LUT R4, R5, R0, RZ, 0x3c, !PT ;  /* 0x0000000005047212 */ /* 0x000fe200078e3cff */
[----:B------:R-:W0:Y:S01]  /*eb50*/  F2I.FTZ.U32.TRUNC.NTZ R3, R10 ;  /* 0x0000000a00037305 */ /* 0x000e22000021f000 */
[----:B------:R-:W-:Y:S02]  /*eb60*/  ISETP.NE.AND P1, PT, R0, RZ, PT ;  /* 0x000000ff0000720c */ /* 0x000fe40003f25270 */
[----:B------:R-:W-:-:S07]  /*eb70*/  ISETP.GE.AND P2, PT, R4, RZ, PT ;  /* 0x000000ff0400720c */ /* 0x000fce0003f46270 */
[----:B------:R-:W-:-:S04]  /*eb80*/  @P0 VIADD R2, R2, 0x1 ;  /* 0x0000000102020836 */ /* 0x000fc80000000000 */
[----:B------:R-:W-:Y:S01]  /*eb90*/  IMAD.MOV.U32 R8, RZ, RZ, R2 ;  /* 0x000000ffff087224 */ /* 0x000fe200078e0002 */
[----:B------:R-:W-:Y:S01]  /*eba0*/  IABS R2, R9 ;  /* 0x0000000900027213 */ /* 0x000fe20000000000 */
[----:B0-----:R-:W-:Y:S02]  /*ebb0*/  IMAD.MOV R11, RZ, RZ, -R3 ;  /* 0x000000ffff0b7224 */ /* 0x001fe400078e0a03 */
[----:B------:R-:W-:Y:S01]  /*ebc0*/  @!P2 IMAD.MOV R8, RZ, RZ, -R8 ;  /* 0x000000ffff08a224 */ /* 0x000fe200078e0a08 */
[----:B------:R-:W-:Y:S01]  /*ebd0*/  @!P1 LOP3.LUT R8, RZ, R0, RZ, 0x33, !PT ;  /* 0x00000000ff089212 */ /* 0x000fe200078e33ff */
[----:B------:R-:W-:Y:S02]  /*ebe0*/  IMAD.MOV R10, RZ, RZ, -R2 ;  /* 0x000000ffff0a7224 */ /* 0x000fe400078e0a02 */
[----:B------:R-:W-:Y:S01]  /*ebf0*/  IMAD R11, R11, R6, RZ ;  /* 0x000000060b0b7224 */ /* 0x000fe200078e02ff */
[----:B------:R-:W-:Y:S01]  /*ec00*/  IABS R4, R8 ;  /* 0x0000000800047213 */ /* 0x000fe20000000000 */
[----:B------:R-:W-:-:S04]  /*ec10*/  IMAD.MOV.U32 R2, RZ, RZ, RZ ;  /* 0x000000ffff027224 */ /* 0x000fc800078e00ff */
[----:B------:R-:W-:-:S04]  /*ec20*/  IMAD.HI.U32 R2, R3, R11, R2 ;  /* 0x0000000b03027227 */ /* 0x000fc800078e0002 */
[----:B------:R-:W-:Y:S02]  /*ec30*/  IMAD.MOV.U32 R3, RZ, RZ, R4 ;  /* 0x000000ffff037224 */ /* 0x000fe400078e0004 */
[----:B------:R-:W-:Y:S02]  /*ec40*/  IMAD.MOV.U32 R4, RZ, RZ, R10 ;  /* 0x000000ffff047224 */ /* 0x000fe400078e000a */
[----:B------:R-:W-:-:S04]  /*ec50*/  IMAD.HI.U32 R2, R2, R3, RZ ;  /* 0x0000000302027227 */ /* 0x000fc800078e00ff */
[----:B------:R-:W-:-:S05]  /*ec60*/  IMAD R3, R2, R4, R3 ;  /* 0x0000000402037224 */ /* 0x000fca00078e0203 */
[----:B------:R-:W-:-:S13]  /*ec70*/  ISETP.GT.U32.AND P1, PT, R6, R3, PT ;  /* 0x000000030600720c */ /* 0x000fda0003f24070 */
[----:B------:R-:W-:Y:S02]  /*ec80*/  @!P1 IMAD.IADD R3, R3, 0x1, -R6 ;  /* 0x0000000103039824 */ /* 0x000fe400078e0a06 */
[----:B------:R-:W-:Y:S01]  /*ec90*/  @!P1 VIADD R2, R2, 0x1 ;  /* 0x0000000102029836 */ /* 0x000fe20000000000 */
[----:B------:R-:W-:Y:S02]  /*eca0*/  ISETP.NE.AND P1, PT, R9, RZ, PT ;  /* 0x000000ff0900720c */ /* 0x000fe40003f25270 */
[----:B------:R-:W-:Y:S01]  /*ecb0*/  ISETP.GE.U32.AND P0, PT, R3, R6, PT ;  /* 0x000000060300720c */ /* 0x000fe20003f06070 */
[----:B------:R-:W-:Y:S01]  /*ecc0*/  IMAD R6, R0, R8, RZ ;  /* 0x0000000800067224 */ /* 0x000fe200078e02ff */
[----:B------:R-:W-:-:S04]  /*ecd0*/  LOP3.LUT R3, R8, R9, RZ, 0x3c, !PT ;  /* 0x0000000908037212 */ /* 0x000fc800078e3cff */
[----:B------:R-:W-:-:S07]  /*ece0*/  ISETP.GE.AND P2, PT, R3, RZ, PT ;  /* 0x000000ff0300720c */ /* 0x000fce0003f46270 */
[----:B------:R-:W-:-:S06]  /*ecf0*/  @P0 VIADD R2, R2, 0x1 ;  /* 0x0000000102020836 */ /* 0x000fcc0000000000 */
[----:B------:R-:W-:Y:S01]  /*ed00*/  @!P2 IMAD.MOV R2, RZ, RZ, -R2 ;  /* 0x000000ffff02a224 */ /* 0x000fe200078e0a02 */
[----:B------:R-:W-:-:S05]  /*ed10*/  @!P1 LOP3.LUT R2, RZ, R9, RZ, 0x33, !PT ;  /* 0x00000009ff029212 */ /* 0x000fca00078e33ff */
[----:B------:R-:W-:-:S04]  /*ed20*/  IMAD.MOV R4, RZ, RZ, -R2 ;  /* 0x000000ffff047224 */ /* 0x000fc800078e0a02 */
[C---:B------:R-:W-:Y:S02]  /*ed30*/  IMAD R0, R9.reuse, R4, R8 ;  /* 0x0000000409007224 */ /* 0x040fe400078e0208 */
[----:B------:R-:W-:Y:S02]  /*ed40*/  IMAD R9, R9, 0x1000000, R2 ;  /* 0x0100000009097824 */ /* 0x000fe400078e0202 */
[----:B------:R-:W-:Y:S02]  /*ed50*/  IMAD.IADD R2, R5, 0x1, -R6 ;  /* 0x0000000105027824 */ /* 0x000fe400078e0a06 */
[----:B------:R-:W-:-:S05]  /*ed60*/  IMAD R0, R0, 0x10000, R9 ;  /* 0x0001000000007824 */ /* 0x000fca00078e0209 */
[----:B------:R0:W-:Y:S04]  /*ed70*/  STL [R1+0x8], R0 ;  /* 0x0000080001007387 */ /* 0x0001e80000100800 */
[----:B------:R0:W-:Y:S01]  /*ed80*/  STL [R1+0x4], R2 ;  /* 0x0000040201007387 */ /* 0x0001e20000100800 */
[----:B------:R-:W-:Y:S05]  /*ed90*/  BRA `(.L_x_236) ;  /* 0x0000000000107947 */ /* 0x000fea0003800000 */
.L_x_233:
[----:B------:R1:W-:Y:S01]  /*eda0*/  STL [R1], R6 ;  /* 0x0000000601007387 */ /* 0x0003e20000100800 */
[----:B------:R-:W-:-:S03]  /*edb0*/  ULDC UR39, c[0x0][0xc3c] ;  /* 0x00030f0000277ab9 */ /* 0x000fc60000000800 */
[----:B------:R1:W-:Y:S04]  /*edc0*/  STL [R1+0x4], RZ ;  /* 0x000004ff01007387 */ /* 0x0003e80000100800 */
[----:B------:R1:W-:Y:S02]  /*edd0*/  STL [R1+0x8], RZ ;  /* 0x000008ff01007387 */ /* 0x0003e40000100800 */
.L_x_236:
[----:B------:R-:W2:Y:S04]  /*ede0*/  LDL R8, [R1] ;  /* 0x0000000001087983 */ /* 0x000ea80000100800 */
[----:B------:R-:W2:Y:S04]  /*edf0*/  LDL R9, [R1+0x4] ;  /* 0x0000040001097983 */ /* 0x000ea80000100800 */
[----:B------:R-:W2:Y:S01]  /*ee00*/  LDL R10, [R1+0x8] ;  /* 0x00000800010a7983 */ /* 0x000ea20000100800 */
[----:B------:R-:W-:Y:S01]  /*ee10*/  ISETP.NE.AND P0, PT, R7, RZ, PT ;  /* 0x000000ff0700720c */ /* 0x000fe20003f05270 */
[----:B0-----:R-:W-:-:S12]  /*ee20*/  IMAD.U32 R2, RZ, RZ, UR39 ;  /* 0x00000027ff027e24 */ /* 0x001fd8000f8e00ff */
[----:B------:R-:W0:Y:S01]  /*ee30*/  @!P0 S2R R3, SR_CgaCtaId ;  /* 0x0000000000038919 */ /* 0x000e220000008800 */
[----:B------:R-:W-:Y:S01]  /*ee40*/  @!P0 MOV R0, 0x400 ;  /* 0x0000040000008802 */ /* 0x000fe20000000f00 */
[----:B------:R-:W-:-:S03]  /*ee50*/  @!P0 IMAD.MOV.U32 R11, RZ, RZ, R2 ;  /* 0x000000ffff0b8224 */ /* 0x000fc600078e0002 */
[----:B0-----:R-:W-:-:S05]  /*ee60*/  @!P0 LEA R0, R3, R0, 0x18 ;  /* 0x0000000003008211 */ /* 0x001fca00078ec0ff */
[----:B--2---:R2:W-:Y:S01]  /*ee70*/  @!P0 STS.128 [R0+0x334d0], R8 ;  /* 0x0334d00800008388 */ /* 0x0045e20000000c00 */
[----:B------:R-:W-:Y:S06]  /*ee80*/  BAR.ARV 0x5, 0x180 ;  /* 0x0146000000007b1d */ /* 0x000fec0000002000 */
.L_x_231:
[----:B------:R-:W-:Y:S01]  /*ee90*/  ULDC UR4, c[0x0][0xc3c] ;  /* 0x00030f0000047ab9 */ /* 0x000fe20000000800 */
[----:B------:R3:W-:Y:S01]  /*eea0*/  STL [R1+0x1c], RZ ;  /* 0x00001cff01007387 */ /* 0x0007e20000100800 */
[----:B------:R-:W-:Y:S01]  /*eeb0*/  UISETP.GE.AND UP0, UPT, UR39, UR4, UPT ;  /* 0x000000042700728c */ /* 0x000fe2000bf06270 */
[----:B------:R-:W-:Y:S02]  /*eec0*/  IMAD.MOV.U32 R30, RZ, RZ, 0x1 ;  /* 0x00000001ff1e7424 */ /* 0x000fe400078e00ff */
[----:B------:R-:W-:-:S03]  /*eed0*/  IMAD.MOV.U32 R27, RZ, RZ, RZ ;  /* 0x000000ffff1b7224 */ /* 0x000fc600078e00ff */
[----:B------:R-:W-:-:S13]  /*eee0*/  PLOP3.LUT P0, PT, PT, PT, UP0, 0x80, 0x0 ;  /* 0x000000000000781c */ /* 0x000fda0003f0f008 */
[----:B---3--:R-:W-:Y:S05]  /*eef0*/  @P0 BRA `(.L_x_237) ;  /* 0x0000005c00fc0947 */ /* 0x008fea0003800000 */
[----:B--2---:R-:W2:Y:S01]  /*ef00*/  S2R R10, SR_TID.X ;  /* 0x00000000000a7919 */ /* 0x004ea20000002100 */
[----:B------:R-:W3:Y:S01]  /*ef10*/  S2UR UR4, SR_CgaCtaId ;  /* 0x00000000000479c3 */ /* 0x000ee20000008800 */
[----:B------:R-:W-:Y:S01]  /*ef20*/  MOV R16, 0x400 ;  /* 0x0000040000107802 */ /* 0x000fe20000000f00 */
[----:B------:R-:W-:Y:S01]  /*ef30*/  IMAD.MOV.U32 R30, RZ, RZ, 0x1 ;  /* 0x00000001ff1e7424 */ /* 0x000fe200078e00ff */
[----:B------:R-:W-:Y:S01]  /*ef40*/  ULOP3.LUT UR42, UR43, 0x2, URZ, 0xfc, !UPT ;  /* 0x000000022b2a7892 */ /* 0x000fe2000f8efc3f */
[----:B------:R-:W-:Y:S01]  /*ef50*/  IMAD.MOV.U32 R27, RZ, RZ, RZ ;  /* 0x000000ffff1b7224 */ /* 0x000fe200078e00ff */
[----:B------:R-:W-:Y:S01]  /*ef60*/  ULOP3.LUT UR44, UR43, 0x1, URZ, 0xfc, !UPT ;  /* 0x000000012b2c7892 */ /* 0x000fe2000f8efc3f */
[----:B------:R-:W-:Y:S01]  /*ef70*/  ULDC UR45, c[0x0][0xc] ;  /* 0x00000300002d7ab9 */ /* 0x000fe20000000800 */
[----:B---3--:R-:W-:-:S05]  /*ef80*/  IMAD.U32 R37, RZ, RZ, UR4 ;  /* 0x00000004ff257e24 */ /* 0x008fca000f8e00ff */
[----:B------:R-:W-:Y:S01]  /*ef90*/  LEA R16, R37, R16, 0x18 ;  /* 0x0000001025107211 */ /* 0x000fe200078ec0ff */
[C---:B--2---:R-:W-:Y:S01]  /*efa0*/  IMAD.SHL.U32 R0, R10.reuse, 0x40, RZ ;  /* 0x000000400a007824 */ /* 0x044fe200078e00ff */
[----:B------:R-:W-:Y:S01]  /*efb0*/  SHF.R.U32.HI R3, RZ, 0x1, R10 ;  /* 0x00000001ff037819 */ /* 0x000fe2000001160a */
[C---:B0-----:R-:W-:Y:S02]  /*efc0*/  IMAD.SHL.U32 R4, R10.reuse, 0x20, RZ ;  /* 0x000000200a047824 */ /* 0x041fe400078e00ff */
[----:B------:R-:W-:Y:S01]  /*efd0*/  IMAD.SHL.U32 R32, R10, 0x10, RZ ;  /* 0x000000100a207824 */ /* 0x000fe200078e00ff */
[----:B------:R-:W-:Y:S01]  /*efe0*/  LOP3.LUT R2, R0, 0x180, RZ, 0xc0, !PT ;  /* 0x0000018000027812 */ /* 0x000fe200078ec0ff */
[----:B------:R-:W-:Y:S01]  /*eff0*/  IMAD.SHL.U32 R8, R10, 0x4, RZ ;  /* 0x000000040a087824 */ /* 0x000fe200078e00ff */
[----:B------:R-:W-:Y:S01]  /*f000*/  LOP3.LUT R5, R4, 0x80, RZ, 0xc0, !PT ;  /* 0x0000008004057812 */ /* 0x000fe200078ec0ff */
[----:B------:R-:W-:Y:S01]  /*f010*/  IMAD.SHL.U32 R9, R10, 0x2, RZ ;  /* 0x000000020a097824 */ /* 0x000fe200078e00ff */
[----:B------:R-:W-:Y:S01]  /*f020*/  LOP3.LUT R2, R2, 0x30, R3, 0xf8, !PT ;  /* 0x0000003002027812 */ /* 0x000fe200078ef803 */
[----:B------:R-:W-:Y:S01]  /*f030*/  IMAD.SHL.U32 R3, R10, 0x8, RZ ;  /* 0x000000080a037824 */ /* 0x000fe200078e00ff */
[----:B------:R-:W-:-:S02]  /*f040*/  LOP3.LUT R7, R32, 0x600, RZ, 0xc0, !PT ;  /* 0x0000060020077812 */ /* 0x000fc400078ec0ff */
[----:B------:R-:W-:Y:S02]  /*f050*/  LOP3.LUT R5, R5, 0x10, R10, 0xf8, !PT ;  /* 0x0000001005057812 */ /* 0x000fe400078ef80a */
[----:B------:R-:W-:Y:S02]  /*f060*/  LOP3.LUT R7, R7, 0x60, R4, 0xf8, !PT ;  /* 0x0000006007077812 */ /* 0x000fe400078ef804 */
[----:B------:R-:W-:Y:S02]  /*f070*/  LOP3.LUT R3, R2, 0x30, R3, 0x78, !PT ;  /* 0x0000003002037812 */ /* 0x000fe400078e7803 */
[----:B------:R-:W-:Y:S02]  /*f080*/  LOP3.LUT R5, R5, 0x10, R8, 0x78, !PT ;  /* 0x0000001005057812 */ /* 0x000fe400078e7808 */
[----:B------:R-:W-:Y:S02]  /*f090*/  LOP3.LUT R2, R7, 0x100, R4, 0xf8, !PT ;  /* 0x0000010007027812 */ /* 0x000fe400078ef804 */
[----:B------:R-:W-:-:S02]  /*f0a0*/  LOP3.LUT R0, R3, 0x640, R0, 0xf8, !PT ;  /* 0x0000064003007812 */ /* 0x000fc400078ef800 */
[----:B-1----:R-:W-:Y:S02]  /*f0b0*/  LOP3.LUT R6, R32, 0x1b0, RZ, 0xc0, !PT ;  /* 0x000001b020067812 */ /* 0x002fe400078ec0ff */
[----:B------:R-:W-:Y:S01]  /*f0c0*/  LOP3.LUT R2, R2, R5, RZ, 0xfc, !PT ;  /* 0x0000000502027212 */ /* 0x000fe200078efcff */
[----:B------:R0:W-:Y:S01]  /*f0d0*/  STL [R1+0x14], R0 ;  /* 0x0000140001007387 */ /* 0x0001e20000100800 */
[----:B------:R-:W-:-:S03]  /*f0e0*/  LOP3.LUT R9, R6, 0x30, R9, 0x78, !PT ;  /* 0x0000003006097812 */ /* 0x000fc600078e7809 */
[----:B------:R1:W-:Y:S04]  /*f0f0*/  STL [R1+0x10], R2 ;  /* 0x0000100201007387 */ /* 0x0003e80000100800 */
[----:B------:R-:W-:Y:S01]  /*f100*/  STL [R1+0x1c], RZ ;  /* 0x00001cff01007387 */ /* 0x000fe20000100800 */
[----:B0-----:R-:W-:-:S04]  /*f110*/  LOP3.LUT R0, R10, 0x7f, RZ, 0xc0, !PT ;  /* 0x0000007f0a007812 */ /* 0x001fc800078ec0ff */
[----:B-1----:R-:W-:Y:S02]  /*f120*/  SHF.R.U32.HI R2, RZ, 0x2, R0 ;  /* 0x00000002ff027819 */ /* 0x002fe40000011600 */
[----:B------:R-:W-:Y:S02]  /*f130*/  LOP3.LUT R0, R9, 0x640, R32, 0xf8, !PT ;  /* 0x0000064009007812 */ /* 0x000fe400078ef820 */
[----:B------:R-:W-:Y:S02]  /*f140*/  LOP3.LUT R32, R32, 0x30, RZ, 0xc0, !PT ;  /* 0x0000003020207812 */ /* 0x000fe400078ec0ff */
[----:B------:R-:W-:Y:S01]  /*f150*/  LOP3.LUT R2, R2, 0x60, R4, 0xf8, !PT ;  /* 0x0000006002027812 */ /* 0x000fe200078ef804 */
[----:B------:R0:W-:Y:S01]  /*f160*/  STL [R1+0xc], R0 ;  /* 0x00000c0001007387 */ /* 0x0001e20000100800 */
[C---:B------:R-:W-:Y:S02]  /*f170*/  LOP3.LUT R4, R32.reuse, 0x40, RZ, 0xfc, !PT ;  /* 0x0000004020047812 */ /* 0x040fe400078efcff */
[----:B------:R-:W-:-:S02]  /*f180*/  LOP3.LUT R3, R32, 0x80, RZ, 0xfc, !PT ;  /* 0x0000008020037812 */ /* 0x000fc400078efcff */
[----:B------:R-:W-:Y:S01]  /*f190*/  LOP3.LUT R2, R2, 0x80, RZ, 0xfc, !PT ;  /* 0x0000008002027812 */ /* 0x000fe200078efcff */
[----:B0-----:R-:W-:-:S05]  /*f1a0*/  IMAD.IADD R0, R16, 0x1, R0 ;  /* 0x0000000110007824 */ /* 0x001fca00078e0200 */
[----:B------:R0:W-:Y:S02]  /*f1b0*/  STL [R1+0x18], R0 ;  /* 0x0000180001007387 */ /* 0x0001e40000100800 */
.L_x_313:
[----:B------:R-:W-:Y:S01]  /*f1c0*/  ULDC.64 UR4, c[0x0][0xc88] ;  /* 0x0003220000047ab9 */ /* 0x000fe20000000a00 */
[----:B------:R-:W-:Y:S01]  /*f1d0*/  ULDC.64 UR6, c[0x0][0xa18] ;  /* 0x0002860000067ab9 */ /* 0x000fe20000000a00 */
[----:B------:R-:W-:Y:S01]  /*f1e0*/  UIMAD.WIDE UR4, UR39, 0x4, UR4 ;  /* 0x00000004270478a5 */ /* 0x000fe2000f8e0204 */
[----:B------:R-:W-:Y:S01]  /*f1f0*/  IMAD.MOV.U32 R33, RZ, RZ, RZ ;  /* 0x000000ffff217224 */ /* 0x000fe200078e00ff */
[----:B-1-3--:R-:W1:Y:S04]  /*f200*/  LDC.64 R4, c[0x0][0x418] ;  /* 0x00010600ff047b82 */ /* 0x00ae680000000a00 */
[----:B0-----:R-:W-:Y:S02]  /*f210*/  IMAD.U32 R2, RZ, RZ, UR4 ;  /* 0x00000004ff027e24 */ /* 0x001fe4000f8e00ff */
[----:B------:R-:W-:Y:S01]  /*f220*/  IMAD.U32 R3, RZ, RZ, UR5 ;  /* 0x00000005ff037e24 */ /* 0x000fe2000f8e00ff */
[----:B------:R-:W-:Y:S01]  /*f230*/  ULDC.64 UR4, c[0x0][0xa28] ;  /* 0x00028a0000047ab9 */ /* 0x000fe20000000a00 */
[----:B0-----:R-:W0:Y:S03]  /*f240*/  LDC R0, c[0x0][0x424] ;  /* 0x00010900ff007b82 */ /* 0x001e260000000800 */
[----:B--2---:R-:W2:Y:S01]  /*f250*/  LDG.E R2, desc[UR52][R2.64] ;  /* 0x0000003402027981 */ /* 0x004ea2000c1e1900 */
[----:B------:R-:W-:-:S04]  /*f260*/  UISETP.NE.U32.AND UP0, UPT, UR4, URZ, UPT ;  /* 0x0000003f0400728c */ /* 0x000fc8000bf05070 */
[----:B------:R-:W-:Y:S01]  /*f270*/  UISETP.NE.AND.EX UP0, UPT, UR5, URZ, UPT, UP0 ;  /* 0x0000003f0500728c */ /* 0x000fe2000bf05300 */
[----:B------:R-:W3:Y:S05]  /*f280*/  LDC R7, c[0x0][0x2f0] ;  /* 0x0000bc00ff077b82 */ /* 0x000eea0000000800 */
[----:B------:R-:W-:Y:S02]  /*f290*/  PLOP3.LUT P0, PT, PT, PT, UP0, 0x80, 0x0 ;  /* 0x000000000000781c */ /* 0x000fe40003f0f008 */
[----:B--2---:R-:W-:-:S13]  /*f2a0*/  R2UR UR41, R2 ;  /* 0x00000000022972ca */ /* 0x004fda00000e0000 */
[----:B------:R-:W-:Y:S02]  /*f2b0*/  USHF.R.S32.HI UR40, URZ, 0x1f, UR41 ;  /* 0x0000001f3f287899 */ /* 0x000fe40008011429 */
[----:B------:R-:W-:-:S04]  /*f2c0*/  @UP0 ULEA UR4, UP1, UR41, UR4, 0x2 ;  /* 0x0000000429040291 */ /* 0x000fc8000f82103f */
[----:B------:R-:W-:Y:S02]  /*f2d0*/  @UP0 ULEA.HI.X UR5, UR41, UR5, UR40, 0x2, UP1 ;  /* 0x0000000529050291 */ /* 0x000fe400088f1428 */
[----:B------:R-:W-:-:S04]  /*f2e0*/  IMAD.U32 R2, RZ, RZ, UR4 ;  /* 0x00000004ff027e24 */ /* 0x000fc8000f8e00ff */
[----:B------:R-:W-:Y:S01]  /*f2f0*/  IMAD.U32 R3, RZ, RZ, UR5 ;  /* 0x00000005ff037e24 */ /* 0x000fe2000f8e00ff */
[----:B------:R-:W-:Y:S01]  /*f300*/  ULDC.64 UR4, c[0x0][0xa00] ;  /* 0x0002800000047ab9 */ /* 0x000fe20000000a00 */
[----:B------:R-:W-:Y:S02]  /*f310*/  USHF.L.U32 UR36, UR41, 0x2, URZ ;  /* 0x0000000229247899 */ /* 0x000fe4000800063f */
[----:B------:R-:W-:Y:S01]  /*f320*/  UISETP.NE.U32.AND UP0, UPT, UR4, URZ, UPT ;  /* 0x0000003f0400728c */ /* 0x000fe2000bf05070 */
[----:B------:R2:W5:Y:S01]  /*f330*/  @P0 LDG.E R33, desc[UR52][R2.64] ;  /* 0x0000003402210981 */ /* 0x000562000c1e1900 */
[----:B------:R-:W-:Y:S02]  /*f340*/  USHF.L.U64.HI UR37, UR41, 0x2, UR40 ;  /* 0x0000000229257899 */ /* 0x000fe40008010228 */
[----:B------:R-:W-:Y:S02]  /*f350*/  UISETP.NE.AND.EX UP2, UPT, UR5, URZ, UPT, UP0 ;  /* 0x0000003f0500728c */ /* 0x000fe4000bf45300 */
[----:B------:R-:W-:-:S02]  /*f360*/  UIADD3 UR4, UP0, UR36, UR4, URZ ;  /* 0x0000000424047290 */ /* 0x000fc4000ff1e03f */
[----:B------:R-:W-:Y:S02]  /*f370*/  UP2UR UR47, UPR, URZ, 0x4 ;  /* 0x000000043f2f7883 */ /* 0x000fe40008000000 */
[----:B------:R-:W-:Y:S01]  /*f380*/  UIADD3.X UR5, UR37, UR5, URZ, UP0, !UPT ;  /* 0x0000000525057290 */ /* 0x000fe200087fe43f */
[----:B------:R-:W-:Y:S01]  /*f390*/  PLOP3.LUT P0, PT, PT, PT, UP2, 0x80, 0x0 ;  /* 0x000000000000781c */ /* 0x000fe20003f0f028 */
[----:B------:R-:W-:Y:S01]  /*f3a0*/  UISETP.NE.U32.AND UP0, UPT, UR6, URZ, UPT ;  /* 0x0000003f0600728c */ /* 0x000fe2000bf05070 */
[----:B--2---:R-:W-:-:S03]  /*f3b0*/  IMAD.U32 R2, RZ, RZ, UR4 ;  /* 0x00000004ff027e24 */ /* 0x004fc6000f8e00ff */
[----:B------:R-:W-:Y:S01]  /*f3c0*/  UISETP.NE.AND.EX UP0, UPT, UR7, URZ, UPT, UP0 ;  /* 0x0000003f0700728c */ /* 0x000fe2000bf05300 */
[----:B------:R-:W-:-:S05]  /*f3d0*/  IMAD.U32 R3, RZ, RZ, UR5 ;  /* 0x00000005ff037e24 */ /* 0x000fca000f8e00ff */
[----:B------:R-:W-:Y:S02]  /*f3e0*/  PLOP3.LUT P1, PT, PT, PT, UP0, 0x80, 0x0 ;  /* 0x000000000000781c */ /* 0x000fe40003f2f008 */
[----:B------:R-:W-:Y:S01]  /*f3f0*/  PLOP3.LUT P2, PT, PT, PT, UP2, 0x80, 0x0 ;  /* 0x000000000000781c */ /* 0x000fe20003f4f028 */
[----:B------:R2:W5:Y:S02]  /*f400*/  @P0 LDG.E R6, desc[UR52][R2.64] ;  /* 0x0000003402060981 */ /* 0x000564000c1e1900 */
[----:B------:R-:W-:-:S04]  /*f410*/  @UP0 UIADD3 UR4, UP1, UR36, UR6, URZ ;  /* 0x0000000624040290 */ /* 0x000fc8000ff3e03f */
[----:B------:R-:W-:Y:S02]  /*f420*/  @UP0 UIADD3.X UR5, UR37, UR7, URZ, UP1, !UPT ;  /* 0x0000000725050290 */ /* 0x000fe40008ffe43f */
[----:B------:R-:W-:-:S04]  /*f430*/  IMAD.U32 R28, RZ, RZ, UR4 ;  /* 0x00000004ff1c7e24 */ /* 0x000fc8000f8e00ff */
[----:B------:R-:W-:-:S05]  /*f440*/  IMAD.U32 R29, RZ, RZ, UR5 ;  /* 0x00000005ff1d7e24 */ /* 0x000fca000f8e00ff */
[----:B------:R2:W5:Y:S01]  /*f450*/  @P1 LDG.E R28, desc[UR52][R28.64] ;  /* 0x000000341c1c1981 */ /* 0x000562000c1e1900 */
[----:B-1----:R-:W-:Y:S01]  /*f460*/  ISETP.NE.U32.AND P0, PT, R4, RZ, PT ;  /* 0x000000ff0400720c */ /* 0x002fe20003f05070 */
[----:B0--3--:R-:W-:-:S12]  /*f470*/  @P1 BRA `(.L_x_238) ;  /* 0x00000000001c1947 */ /* 0x009fd80003800000 */
[----:B------:R-:W-:Y:S01]  /*f480*/  UISETP.NE.AND UP0, UPT, UR47, URZ, UPT ;  /* 0x0000003f2f00728c */ /* 0x000fe2000bf05270 */
[----:B-----5:R-:W0:Y:S05]  /*f490*/  LDC R28, c[0x0][0x288] ;  /* 0x0000a200ff1c7b82 */ /* 0x020e2a0000000800 */
[----:B------:R-:W-:-:S13]  /*f4a0*/  PLOP3.LUT P1, PT, PT, PT, UP0, 0x40, 0x0 ;  /* 0x000000000000781c */ /* 0x000fda0003f2e808 */
[----:B------:R-:W-:Y:S05]  /*f4b0*/  @P1 BRA `(.L_x_238) ;  /* 0x00000000000c1947 */ /* 0x000fea0003800000 */
[----:B------:R-:W3:Y:S04]  /*f4c0*/  LDG.E R9, desc[UR52][R2.64] ;  /* 0x0000003402097981 */ /* 0x000ee8000c1e1900 */
[----:B0-----:R-:W3:Y:S02]  /*f4d0*/  LDG.E R28, desc[UR52][R2.64+0x4] ;  /* 0x00000434021c7981 */ /* 0x001ee4000c1e1900 */
[----:B---3--:R-:W-:-:S07]  /*f4e0*/  IMAD.IADD R28, R28, 0x1, -R9 ;  /* 0x000000011c1c7824 */ /* 0x008fce00078e0a09 */
.L_x_238:
[----:B------:R-:W-:Y:S01]  /*f4f0*/  ULDC.64 UR4, c[0x0][0xa20] ;  /* 0x0002880000047ab9 */ /* 0x000fe20000000a00 */
[----:B------:R-:W-:Y:S01]  /*f500*/  ISETP.NE.AND.EX P0, PT, R5, RZ, PT, P0 ;  /* 0x000000ff0500720c */ /* 0x000fe20003f05300 */
[----:B------:R-:W-:Y:S01]  /*f510*/  UMOV UR38, URZ ;  /* 0x0000003f00267c82 */ /* 0x000fe20008000000 */
[----:B------:R-:W-:Y:S01]  /*f520*/  ISETP.NE.U32.AND P1, PT, RZ, UR4, PT ;  /* 0x00000004ff007c0c */ /* 0x000fe2000bf25070 */
[----:B--2---:R-:W-:Y:S01]  /*f530*/  IMAD.U32 R29, RZ, RZ, UR41 ;  /* 0x00000029ff1d7e24 */ /* 0x004fe2000f8e00ff */
[----:B------:R-:W-:Y:S02]  /*f540*/  SEL R0, R0, 0x1, P0 ;  /* 0x0000000100007807 */ /* 0x000fe40000000000 */
[----:B------:R-:W-:Y:S02]  /*f550*/  ISETP.NE.AND.EX P1, PT, RZ, UR5, PT, P1 ;  /* 0x00000005ff007c0c */ /* 0x000fe4000bf25310 */
[----:B-----5:R-:W-:Y:S01]  /*f560*/  @P2 R2UR UR38, R6 ;  /* 0x00000000062622ca */ /* 0x020fe200000e0000 */
[----:B------:R-:W-:-:S10]  /*f570*/  IMAD R18, R0, R7, RZ ;  /* 0x0000000700127224 */ /* 0x000fd400078e02ff */
[----:B------:R-:W-:Y:S05]  /*f580*/  @!P1 BRA `(.L_x_239) ;  /* 0x0000000000189947 */ /* 0x000fea0003800000 */
[----:B------:R-:W-:-:S04]  /*f590*/  UIADD3 UR4, UP0, UR36, UR4, URZ ;  /* 0x0000000424047290 */ /* 0x000fc8000ff1e03f */
[----:B------:R-:W-:Y:S02]  /*f5a0*/  UIADD3.X UR5, UR37, UR5, URZ, UP0, !UPT ;  /* 0x0000000525057290 */ /* 0x000fe400087fe43f */
[----:B------:R-:W-:-:S04]  /*f5b0*/  IMAD.U32 R2, RZ, RZ, UR4 ;  /* 0x00000004ff027e24 */ /* 0x000fc8000f8e00ff */
[----:B------:R-:W-:-:S05]  /*f5c0*/  IMAD.U32 R3, RZ, RZ, UR5 ;  /* 0x00000005ff037e24 */ /* 0x000fca000f8e00ff */
[----:B------:R1:W5:Y:S01]  /*f5d0*/  LDG.E R18, desc[UR52][R2.64] ;  /* 0x0000003402127981 */ /* 0x000362000c1e1900 */
[----:B------:R-:W-:Y:S05]  /*f5e0*/  BRA `(.L_x_240) ;  /* 0x0000000000247947 */ /* 0x000fea0003800000 */
.L_x_239:
[----:B------:R-:W-:Y:S02]  /*f5f0*/  ULDC.64 UR4, c[0x0][0xa08] ;  /* 0x0002820000047ab9 */ /* 0x000fe40000000a00 */
[----:B------:R-:W-:-:S04]  /*f600*/  ISETP.NE.U32.AND P0, PT, RZ, UR4, PT ;  /* 0x00000004ff007c0c */ /* 0x000fc8000bf05070 */
[----:B------:R-:W-:-:S13]  /*f610*/  ISETP.NE.AND.EX P0, PT, RZ, UR5, PT, P0 ;  /* 0x00000005ff007c0c */ /* 0x000fda000bf05300 */
[----:B------:R-:W-:Y:S05]  /*f620*/  @!P0 BRA `(.L_x_240) ;  /* 0x0000000000148947 */ /* 0x000fea0003800000 */
[----:B------:R-:W1:Y:S02]  /*f630*/  LDC.64 R2, c[0x0][0xa08] ;  /* 0x00028200ff027b82 */ /* 0x000e640000000a00 */
[----:B-1----:R-:W-:-:S05]  /*f640*/  IMAD.WIDE R2, R29, 0x4, R2 ;  /* 0x000000041d027825 */ /* 0x002fca00078e0202 */
[----:B------:R-:W2:Y:S04]  /*f650*/  LDG.E R18, desc[UR52][R2.64] ;  /* 0x0000003402127981 */ /* 0x000ea8000c1e1900 */
[----:B------:R-:W2:Y:S02]  /*f660*/  LDG.E R5, desc[UR52][R2.64+0x4] ;  /* 0x0000043402057981 */ /* 0x000ea4000c1e1900 */
[----:B--2---:R-:W-:-:S07]  /*f670*/  IMAD.IADD R18, R5, 0x1, -R18 ;  /* 0x0000000105127824 */ /* 0x004fce00078e0a12 */
.L_x_240:
[----:B------:R-:W2:Y:S01]  /*f680*/  LDL R17, [R1+0x8] ;  /* 0x0000080001117983 */ /* 0x000ea20000100800 */
[----:B-----5:R-:W-:-:S04]  /*f690*/  IMAD.IADD R18, R18, 0x1, -R33 ;  /* 0x0000000112127824 */ /* 0x020fc800078e0a21 */
[C---:B-1----:R-:W-:Y:S01]  /*f6a0*/  VIADD R2, R18.reuse, 0x9f ;  /* 0x0000009f12027836 */ /* 0x042fe20000000000 */
[----:B------:R-:W-:-:S03]  /*f6b0*/  ISETP.GE.AND P0, PT, R18, 0x1, PT ;  /* 0x000000011200780c */ /* 0x000fc60003f06270 */
[----:B------:R-:W-:-:S05]  /*f6c0*/  IMAD.HI R2, R2, 0x66666667, RZ ;  /* 0x6666666702027827 */ /* 0x000fca00078e02ff */
[----:B------:R-:W-:-:S04]  /*f6d0*/  SHF.R.U32.HI R5, RZ, 0x1f, R2 ;  /* 0x0000001fff057819 */ /* 0x000fc80000011602 */
[----:B------:R-:W-:Y:S02]  /*f6e0*/  LEA.HI.SX32 R5, R2, R5, 0x1a ;  /* 0x0000000502057211 */ /* 0x000fe400078fd2ff */
[----:B--2---:R-:W-:-:S04]  /*f6f0*/  LOP3.LUT R0, R17, 0xff000000, RZ, 0xc0, !PT ;  /* 0xff00000011007812 */ /* 0x004fc800078ec0ff */
[----:B------:R-:W-:Y:S02]  /*f700*/  SHF.R.U32.HI R3, RZ, 0x8, R0 ;  /* 0x00000008ff037819 */ /* 0x000fe40000011600 */
[----:B------:R-:W-:-:S04]  /*f710*/  LOP3.LUT R0, R17, 0xff0000, RZ, 0xc0, !PT ;  /* 0x00ff000011007812 */ /* 0x000fc800078ec0ff */
[----:B------:R-:W-:Y:S01]  /*f720*/  LEA.HI R0, R0, R3, RZ, 0x10 ;  /* 0x0000000300007211 */ /* 0x000fe200078f80ff */
[----:B------:R-:W-:-:S03]  /*f730*/  IMAD.MOV.U32 R3, RZ, RZ, RZ ;  /* 0x000000ffff037224 */ /* 0x000fc600078e00ff */
[----:B------:R-:W-:Y:S01]  /*f740*/  LOP3.LUT R36, R0, 0xff, RZ, 0xc0, !PT ;  /* 0x000000ff00247812 */ /* 0x000fe200078ec0ff */
[----:B------:R-:W-:Y:S06]  /*f750*/  @!P0 BRA `(.L_x_241) ;  /* 0x0000000000708947 */ /* 0x000fec0003800000 */
[----:B------:R-:W-:-:S04]  /*f760*/  SHF.R.U32.HI R0, RZ, 0x10, R0 ;  /* 0x00000010ff007819 */ /* 0x000fc80000011600 */
[----:B------:R-:W-:-:S13]  /*f770*/  ISETP.NE.AND P0, PT, R0, RZ, PT ;  /* 0x000000ff0000720c */ /* 0x000fda0003f05270 */
[----:B------:R-:W1:Y:S02]  /*f780*/  @!P0 LDC R0, c[0x0][0x9f0] ;  /* 0x00027c00ff008b82 */ /* 0x000e640000000800 */
[-C--:B-1----:R-:W-:Y:S02]  /*f790*/  IABS R4, R0.reuse ;  /* 0x0000000000047213 */ /* 0x082fe40000000000 */
[----:B------:R-:W-:Y:S02]  /*f7a0*/  IADD3 R7, R0, -0x1, R5 ;  /* 0xffffffff00077810 */ /* 0x000fe40007ffe005 */
[----:B------:R-:W1:Y:S02]  /*f7b0*/  I2F.RP R6, R4 ;  /* 0x0000000400067306 */ /* 0x000e640000209400 */
[----:B------:R-:W-:-:S04]  /*f7c0*/  LOP3.LUT R8, R7, R0, RZ, 0x3c, !PT ;  /* 0x0000000007087212 */ /* 0x000fc800078e3cff */
[----:B------:R-:W-:Y:S02]  /*f7d0*/  ISETP.GE.AND P2, PT, R8, RZ, PT ;  /* 0x000000ff0800720c */ /* 0x000fe40003f46270 */
[----:B-1----:R-:W1:Y:S02]  /*f7e0*/  MUFU.RCP R6, R6 ;  /* 0x0000000600067308 */ /* 0x002e640000001000 */
[----:B-1----:R-:W-:Y:S01]  /*f7f0*/  VIADD R2, R6, 0xffffffe ;  /* 0x0ffffffe06027836 */ /* 0x002fe20000000000 */
[----:B------:R-:W-:-:S05]  /*f800*/  IABS R6, R0 ;  /* 0x0000000000067213 */ /* 0x000fca0000000000 */
[----:B------:R1:W2:Y:S02]  /*f810*/  F2I.FTZ.U32.TRUNC.NTZ R3, R2 ;  /* 0x0000000200037305 */ /* 0x0002a4000021f000 */
[----:B-1----:R-:W-:Y:S02]  /*f820*/  IMAD.MOV.U32 R2, RZ, RZ, RZ ;  /* 0x000000ffff027224 */ /* 0x002fe400078e00ff */
[----:B--2---:R-:W-:-:S04]  /*f830*/  IMAD.MOV R9, RZ, RZ, -R3 ;  /* 0x000000ffff097224 */ /* 0x004fc800078e0a03 */
[----:B------:R-:W-:-:S04]  /*f840*/  IMAD R9, R9, R4, RZ ;  /* 0x0000000409097224 */ /* 0x000fc800078e02ff */
[----:B------:R-:W-:Y:S01]  /*f850*/  IMAD.HI.U32 R3, R3, R9, R2 ;  /* 0x0000000903037227 */ /* 0x000fe200078e0002 */
[----:B------:R-:W-:-:S03]  /*f860*/  IABS R2, R7 ;  /* 0x0000000700027213 */ /* 0x000fc60000000000 */
[----:B------:R-:W-:Y:S02]  /*f870*/  IMAD.MOV R7, RZ, RZ, -R6 ;  /* 0x000000ffff077224 */ /* 0x000fe400078e0a06 */
[----:B------:R-:W-:-:S04]  /*f880*/  IMAD.HI.U32 R3, R3, R2, RZ ;  /* 0x0000000203037227 */ /* 0x000fc800078e00ff */
[----:B------:R-:W-:-:S05]  /*f890*/  IMAD R7, R3, R7, R2 ;  /* 0x0000000703077224 */ /* 0x000fca00078e0202 */
[----:B------:R-:W-:-:S13]  /*f8a0*/  ISETP.GT.U32.AND P1, PT, R4, R7, PT ;  /* 0x000000070400720c */ /* 0x000fda0003f24070 */
[----:B------:R-:W-:Y:S02]  /*f8b0*/  @!P1 IMAD.IADD R7, R7, 0x1, -R4 ;  /* 0x0000000107079824 */ /* 0x000fe400078e0a04 */
[----:B------:R-:W-:Y:S01]  /*f8c0*/  @!P1 VIADD R3, R3, 0x1 ;  /* 0x0000000103039836 */ /* 0x000fe20000000000 */
[----:B------:R-:W-:Y:S02]  /*f8d0*/  ISETP.NE.AND P1, PT, R0, RZ, PT ;  /* 0x000000ff0000720c */ /* 0x000fe40003f25270 */
[----:B------:R-:W-:-:S13]  /*f8e0*/  ISETP.GE.U32.AND P0, PT, R7, R4, PT ;  /* 0x000000040700720c */ /* 0x000fda0003f06070 */
[----:B------:R-:W-:-:S04]  /*f8f0*/  @P0 VIADD R3, R3, 0x1 ;  /* 0x0000000103030836 */ /* 0x000fc80000000000 */
[----:B------:R-:W-:Y:S01]  /*f900*/  @!P2 IMAD.MOV R3, RZ, RZ, -R3 ;  /* 0x000000ffff03a224 */ /* 0x000fe200078e0a03 */
[----:B------:R-:W-:-:S07]  /*f910*/  @!P1 LOP3.LUT R3, RZ, R0, RZ, 0x33, !PT ;  /* 0x00000000ff039212 */ /* 0x000fce00078e33ff */
.L_x_241:
[-C--:B------:R-:W-:Y:S01]  /*f920*/  IMAD R36, R36, R3.reuse, RZ ;  /* 0x0000000324247224 */ /* 0x080fe200078e02ff */
[----:B------:R-:W-:Y:S04]  /*f930*/  BSSY B7, `(.L_x_242) ;  /* 0x0000494000077945 */ /* 0x000fe80003800000 */
[----:B------:R-:W-:-:S04]  /*f940*/  VIADDMNMX R3, R36, R3, R5, PT ;  /* 0x0000000324037246 */ /* 0x000fc80003800105 */
[----:B------:R-:W-:-:S13]  /*f950*/  R2UR UR46, R3 ;  /* 0x00000000032e72ca */ /* 0x000fda00000e0000 */
[----:B------:R-:W-:-:S13]  /*f960*/  ISETP.LT.AND P0, PT, R36, UR46, PT ;  /* 0x0000002e24007c0c */ /* 0x000fda000bf01270 */
[----:B------:R-:W-:Y:S05]  /*f970*/  @P0 BRA `(.L_x_243) ;  /* 0x0000000000480947 */ /* 0x000fea0003800000 */
[----:B------:R-:W1:Y:S02]  /*f980*/  S2R R0, SR_TID.X ;  /* 0x0000000000007919 */ /* 0x000e640000002100 */
[----:B-1----:R-:W-:-:S04]  /*f990*/  LOP3.LUT R0, R0, 0x7f, RZ, 0xc0, !PT ;  /* 0x0000007f00007812 */ /* 0x002fc800078ec0ff */
[----:B------:R-:W-:-:S13]  /*f9a0*/  ISETP.NE.AND P0, PT, R0, RZ, PT ;  /* 0x000000ff0000720c */ /* 0x000fda0003f05270 */
[----:B------:R-:W-:Y:S05]  /*f9b0*/  @P0 BRA `(.L_x_244) ;  /* 0x00000048002c0947 */ /* 0x000fea0003800000 */
[----:B------:R-:W1:Y:S01]  /*f9c0*/  S2R R5, SR_LANEID ;  /* 0x0000000000057919 */ /* 0x000e620000000000 */
[----:B------:R-:W-:Y:S01]  /*f9d0*/  VOTEU.ANY UR4, UPT, PT ;  /* 0x0000000000047886 */ /* 0x000fe200038e0100 */
[----:B------:R-:W2:Y:S01]  /*f9e0*/  LDC.64 R2, c[0x0][0xc60] ;  /* 0x00031800ff027b82 */ /* 0x000ea20000000a00 */
[----:B------:R-:W1:Y:S02]  /*f9f0*/  FLO.U32 R0, UR4 ;  /* 0x0000000400007d00 */ /* 0x000e6400080e0000 */
[----:B-1----:R-:W-:-:S06]  /*fa00*/  ISETP.EQ.U32.AND P0, PT, R0, R5, PT ;  /* 0x000000050000720c */ /* 0x002fcc0003f02070 */
[----:B------:R-:W2:Y:S07]  /*fa10*/  POPC R5, UR4 ;  /* 0x0000000400057d09 */ /* 0x000eae0008000000 */
[----:B--2---:R-:W2:Y:S01]  /*fa20*/  @P0 ATOMG.E.ADD.STRONG.GPU PT, R3, desc[UR52][R2.64], R5 ;  /* 0x00000005020309a8 */ /* 0x004ea200081ee1f4 */
[----:B------:R-:W1:Y:S02]  /*fa30*/  S2R R4, SR_LTMASK ;  /* 0x0000000000047919 */ /* 0x000e640000003900 */
[----:B-1----:R-:W-:-:S04]  /*fa40*/  LOP3.LUT R4, R4, UR4, RZ, 0xc0, !PT ;  /* 0x0000000404047c12 */ /* 0x002fc8000f8ec0ff */
[----:B------:R-:W1:Y:S01]  /*fa50*/  POPC R7, R4 ;  /* 0x0000000400077309 */ /* 0x000e620000000000 */
[----:B--2---:R-:W1:Y:S02]  /*fa60*/  SHFL.IDX PT, R0, R3, R0, 0x1f ;  /* 0x00001f0003007589 */ /* 0x004e6400000e0000 */
[----:B-1----:R-:W-:-:S05]  /*fa70*/  IADD3 R0, R0, UR45, R7 ;  /* 0x0000002d00007c10 */ /* 0x002fca000fffe007 */
[----:B------:R1:W-:Y:S01]  /*fa80*/  STL [R1], R0 ;  /* 0x0000000001007387 */ /* 0x0003e20000100800 */
[----:B------:R-:W-:Y:S05]  /*fa90*/  BRA `(.L_x_244) ;  /* 0x0000004400f47947 */ /* 0x000fea0003800000 */
.L_x_243:
[----:B------:R-:W-:Y:S01]  /*faa0*/  VIADD R0, R16, 0x24200 ;  /* 0x0002420010007836 */ /* 0x000fe20000000000 */
[----:B------:R-:W-:Y:S04]  /*fab0*/  BSSY B6, `(.L_x_245) ;  /* 0x0000013000067945 */ /* 0x000fe80003800000 */
[----:B------:R-:W-:-:S13]  /*fac0*/  LOP3.LUT P0, RZ, R0, 0x1bf, RZ, 0xc0, !PT ;  /* 0x000001bf00ff7812 */ /* 0x000fda000780c0ff */
[----:B------:R-:W-:Y:S05]  /*fad0*/  @!P0 BRA `(.L_x_246) ;  /* 0x0000000000408947 */ /* 0x000fea0003800000 */
[----:B------:R-:W-:Y:S01]  /*fae0*/  MOV R2, 0x0 ;  /* 0x0000000000027802 */ /* 0x000fe20000000f00 */
[----:B------:R-:W-:Y:S01]  /*faf0*/  ULDC.64 UR6, c[0x4][0xc0] ;  /* 0x0100300000067ab9 */ /* 0x000fe20000000a00 */
[----:B------:R-:W-:Y:S01]  /*fb00*/  ULDC.64 UR8, c[0x4][0xc8] ;  /* 0x0100320000087ab9 */ /* 0x000fe20000000a00 */
[----:B------:R-:W-:Y:S01]  /*fb10*/  ULDC.64 UR4, c[0x4][0x8] ;  /* 0x0100020000047ab9 */ /* 0x000fe20000000a00 */
[----:B------:R-:W-:Y:S02]  /*fb20*/  IMAD.U32 R4, RZ, RZ, UR6 ;  /* 0x00000006ff047e24 */ /* 0x000fe4000f8e00ff */
[----:B------:R-:W1:Y:S01]  /*fb30*/  LDC.64 R2, c[0x4][R2] ;  /* 0x0100000002027b82 */ /* 0x000e620000000a00 */
        /* <DEDUP_REMOVED lines=10> */
.L_x_246:
[----:B------:R-:W-:Y:S05]  /*fbe0*/  BSYNC B6 ;  /* 0x0000000000067941 */ /* 0x000fea0003800000 */
.L_x_245:
[----:B------:R-:W-:Y:S01]  /*fbf0*/  VIADD R0, R16, 0xf200 ;  /* 0x0000f20010007836 */ /* 0x000fe20000000000 */
[----:B------:R-:W-:Y:S01]  /*fc00*/  LOP3.LUT R31, R31, 0xfffffffe, RZ, 0xc0, !PT ;  /* 0xfffffffe1f1f7812 */ /* 0x000fe200078ec0ff */
[----:B------:R-:W-:Y:S03]  /*fc10*/  BSSY B6, `(.L_x_247) ;  /* 0x0000014000067945 */ /* 0x000fe60003800000 */
[----:B------:R-:W-:-:S13]  /*fc20*/  LOP3.LUT P0, RZ, R0, 0x1bf, RZ, 0xc0, !PT ;  /* 0x000001bf00ff7812 */ /* 0x000fda000780c0ff */
[----:B------:R-:W-:Y:S01]  /*fc30*/  @P0 LOP3.LUT R31, R31, 0x1, RZ, 0xfc, !PT ;  /* 0x000000011f1f0812 */ /* 0x000fe200078efcff */
[----:B------:R-:W-:Y:S06]  /*fc40*/  @!P0 BRA `(.L_x_248) ;  /* 0x0000000000408947 */ /* 0x000fec0003800000 */
        /* <DEDUP_REMOVED lines=16> */
.L_x_248:
[----:B------:R-:W-:Y:S05]  /*fd50*/  BSYNC B6 ;  /* 0x0000000000067941 */ /* 0x000fea0003800000 */
.L_x_247:
        /* <DEDUP_REMOVED lines=20> */
.L_x_250:
[----:B------:R-:W-:Y:S05]  /*fea0*/  BSYNC B6 ;  /* 0x0000000000067941 */ /* 0x000fea0003800000 */
.L_x_249:
[----:B------:R-:W-:Y:S01]  /*feb0*/  LOP3.LUT P6, RZ, R31, 0x1, RZ, 0xc0, !PT ;  /* 0x000000011fff7812 */ /* 0x000fe200078cc0ff */
[----:B------:R-:W-:-:S12]  /*fec0*/  BSSY B6, `(.L_x_251) ;  /* 0x0000012000067945 */ /* 0x000fd80003800000 */
        /* <DEDUP_REMOVED lines=17> */
.L_x_252:
[----:B------:R-:W-:Y:S05]  /*ffe0*/  BSYNC B6 ;  /* 0x0000000000067941 */ /* 0x000fea0003800000 */
.L_x_251:
[----:B------:R-:W-:Y:S01]  /*fff0*/  ULDC.64 UR4, c[0x0][0x9f8] ;  /* 0x00027e0000047ab9 */ /* 0x000fe20000000a00 */
[----:B------:R-:W1:Y:S01]  /*10000*/  LDC R9, c[0x0][0x430] ;  /* 0x00010c00ff097b82 */ /* 0x000e620000000800 */
[----:B------:R-:W-:-:S04]  /*10010*/  UISETP.NE.U32.AND UP0, UPT, UR4, URZ, UPT ;  /* 0x0000003f0400728c */ /* 0x000fc8000bf05070 */
[----:B------:R-:W-:-:S06]  /*10020*/  UISETP.NE.AND.EX UP0, UPT, UR5, URZ, UPT, UP0 ;  /* 0x0000003f0500728c */ /* 0x000fcc000bf05300 */
[----:B------:R-:W-:-:S05]  /*10030*/  PLOP3.LUT P0, PT, PT, PT, UP0, 0x80, 0x0 ;  /* 0x000000000000781c */ /* 0x000fca0003f0f008 */
[----:B------:R-:W-:-:S04]  /*10040*/  @UP0 UIADD3 UR4, UP1, UR36, UR4, URZ ;  /* 0x0000000424040290 */ /* 0x000fc8000ff3e03f */
[----:B------:R-:W-:Y:S02]  /*10050*/  @UP0 UIADD3.X UR5, UR37, UR5, URZ, UP1, !UPT ;  /* 0x0000000525050290 */ /* 0x000fe40008ffe43f */
[----:B------:R-:W-:-:S04]  /*10060*/  IMAD.U32 R2, RZ, RZ, UR4 ;  /* 0x00000004ff027e24 */ /* 0x000fc8000f8e00ff */
[----:B------:R-:W-:-:S05]  /*10070*/  IMAD.U32 R3, RZ, RZ, UR5 ;  /* 0x00000005ff037e24 */ /* 0x000fca000f8e00ff */
[----:B------:R2:W5:Y:S01]  /*10080*/  @P0 LDG.E R29, desc[UR52][R2.64] ;  /* 0x00000034021d0981 */ /* 0x000562000c1e1900 */
[----:B-1----:R-:W-:Y:S01]  /*10090*/  ISETP.NE.AND P1, PT, R9, 0x1, PT ;  /* 0x000000010900780c */ /* 0x002fe20003f25270 */
[----:B------:R-:W-:Y:S01]  /*100a0*/  UMOV UR4, 0xffffffff ;  /* 0xffffffff00047882 */ /* 0x000fe20000000000 */
[----:B------:R-:W-:-:S11]  /*100b0*/  LOP3.LUT R31, R31, 0xffffffbf, RZ, 0xc0, !PT ;  /* 0xffffffbf1f1f7812 */ /* 0x000fd600078ec0ff */
[----:B------:R-:W1:Y:S01]  /*100c0*/  @P1 LDC R4, c[0x0][0x434] ;  /* 0x00010d00ff041b82 */ /* 0x000e620000000800 */
[----:B------:R-:W-:Y:S01]  /*100d0*/  @P1 LOP3.LUT R31, R31, 0x40, RZ, 0xfc, !PT ;  /* 0x000000401f1f1812 */ /* 0x000fe200078efcff */
[----:B--2---:R-:W-:Y:S06]  /*100e0*/  BRA.DIV UR4, `(.L_x_253) ;  /* 0x0000005204fc7947 */ /* 0x004fec000b800000 */
.L_x_333:
[----:B------:R-:W2:Y:S01]  /*100f0*/  S2R R0, SR_TID.X ;  /* 0x0000000000007919 */ /* 0x000ea20000002100 */
[----:B------:R-:W3:Y:S01]  /*10100*/  @P1 LDC R3, c[0x0][0x438] ;  /* 0x00010e00ff031b82 */ /* 0x000ee20000000800 */
[----:B------:R-:W-:Y:S01]  /*10110*/  UMOV UR4, 0xa0 ;  /* 0x000000a000047882 */ /* 0x000fe20000000000 */
[----:B-----5:R-:W-:Y:S01]  /*10120*/  SHF.R.S32.HI R35, RZ, 0x1f, R29 ;  /* 0x0000001fff237819 */ /* 0x020fe2000001141d */
[----:B------:R-:W4:Y:S01]  /*10130*/  S2R R2, SR_TID.X ;  /* 0x0000000000027919 */ /* 0x000f220000002100 */
[----:B------:R-:W-:Y:S01]  /*10140*/  UIMAD UR4, UR46, UR4, -0xa0 ;  /* 0xffffff602e0474a4 */ /* 0x000fe2000f8e0204 */
[----:B------:R-:W0:Y:S03]  /*10150*/  S2R R7, SR_TID.X ;  /* 0x0000000000077919 */ /* 0x000e260000002100 */
[----:B------:R-:W3:Y:S01]  /*10160*/  LDC R13, c[0x0][0x2f4] ;  /* 0x0000bd00ff0d7b82 */ /* 0x000ee20000000800 */
[----:B--2---:R-:W-:-:S04]  /*10170*/  LOP3.LUT R0, R0, 0x7f, RZ, 0xc0, !PT ;  /* 0x0000007f00007812 */ /* 0x004fc800078ec0ff */
[----:B------:R-:W-:Y:S01]  /*10180*/  SHF.R.U32.HI R5, RZ, 0x2, R0 ;  /* 0x00000002ff057819 */ /* 0x000fe20000011600 */
[C---:B----4-:R-:W-:Y:S01]  /*10190*/  IMAD.SHL.U32 R0, R2.reuse, 0x20, RZ ;  /* 0x0000002002007824 */ /* 0x050fe200078e00ff */
[----:B------:R-:W-:Y:S01]  /*101a0*/  LOP3.LUT R2, R2, 0x7f, RZ, 0xc0, !PT ;  /* 0x0000007f02027812 */ /* 0x000fe200078ec0ff */
[----:B0-----:R-:W-:-:S03]  /*101b0*/  IMAD.SHL.U32 R14, R7, 0x20, RZ ;  /* 0x00000020070e7824 */ /* 0x001fc600078e00ff */
[----:B------:R-:W-:Y:S01]  /*101c0*/  LOP3.LUT R0, R5, 0x60, R0, 0xf8, !PT ;  /* 0x0000006005007812 */ /* 0x000fe200078ef800 */
[----:B------:R-:W0:Y:S01]  /*101d0*/  @P1 LDC R7, c[0x0][0x438] ;  /* 0x00010e00ff071b82 */ /* 0x000e220000000800 */
[----:B------:R-:W-:-:S03]  /*101e0*/  SHF.R.U32.HI R6, RZ, 0x2, R2 ;  /* 0x00000002ff067819 */ /* 0x000fc60000011602 */
[----:B------:R-:W-:Y:S01]  /*101f0*/  VIADD R0, R0, UR4 ;  /* 0x0000000400007c36 */ /* 0x000fe20008000000 */
[----:B------:R-:W-:-:S03]  /*10200*/  LOP3.LUT R14, R6, 0x60, R14, 0xf8, !PT ;  /* 0x00000060060e7812 */ /* 0x000fc600078ef80e */
[----:B------:R-:W-:Y:S01]  /*10210*/  IMAD.IADD R5, R0, 0x1, R33 ;  /* 0x0000000100057824 */ /* 0x000fe200078e0221 */
[----:B------:R-:W-:-:S03]  /*10220*/  LOP3.LUT R14, R14, 0x80, RZ, 0xfc, !PT ;  /* 0x000000800e0e7812 */ /* 0x000fc600078efcff */
[----:B-1----:R-:W-:-:S04]  /*10230*/  @P1 IMAD.HI.U32 R2, R5, R4, RZ ;  /* 0x0000000405021227 */ /* 0x002fc800078e00ff */
[----:B------:R-:W-:Y:S01]  /*10240*/  IMAD.MOV.U32 R10, RZ, RZ, R5 ;  /* 0x000000ffff0a7224 */ /* 0x000fe200078e0005 */
[----:B---3--:R-:W-:Y:S01]  /*10250*/  @P1 SHF.R.U32.HI R10, RZ, R3, R2 ;  /* 0x00000003ff0a1219 */ /* 0x008fe20000011602 */
[----:B------:R-:W-:Y:S01]  /*10260*/  VIADD R4, R14, UR4 ;  /* 0x000000040e047c36 */ /* 0x000fe20008000000 */
[----:B------:R-:W1:Y:S03]  /*10270*/  @P1 LDC R3, c[0x0][0x434] ;  /* 0x00010d00ff031b82 */ /* 0x000e660000000800 */
[----:B------:R-:W-:Y:S01]  /*10280*/  IMAD.MOV R6, RZ, RZ, -R10 ;  /* 0x000000ffff067224 */ /* 0x000fe200078e0a0a */
[C---:B------:R-:W-:Y:S01]  /*10290*/  ISETP.GE.AND P0, PT, R4.reuse, R18, PT ;  /* 0x000000120400720c */ /* 0x040fe20003f06270 */
[----:B------:R-:W-:Y:S02]  /*102a0*/  IMAD.IADD R4, R4, 0x1, R33 ;  /* 0x0000000104047824 */ /* 0x000fe400078e0221 */
[----:B------:R-:W-:Y:S01]  /*102b0*/  IMAD R6, R9, R6, R5 ;  /* 0x0000000609067224 */ /* 0x000fe200078e0205 */
[----:B------:R-:W-:Y:S01]  /*102c0*/  ISETP.GT.U32.OR P0, PT, R14, 0x9f, P0 ;  /* 0x0000009f0e00780c */ /* 0x000fe20000704470 */
[----:B------:R-:W-:-:S02]  /*102d0*/  IMAD.MOV.U32 R8, RZ, RZ, R4 ;  /* 0x000000ffff087224 */ /* 0x000fc400078e0004 */
[----:B-1----:R-:W-:-:S05]  /*102e0*/  @P1 IMAD.HI.U32 R2, R4, R3, RZ ;  /* 0x0000000304021227 */ /* 0x002fca00078e00ff */
[----:B0-----:R-:W-:-:S05]  /*102f0*/  @P1 SHF.R.U32.HI R8, RZ, R7, R2 ;  /* 0x00000007ff081219 */ /* 0x001fca0000011602 */
[----:B------:R-:W0:Y:S01]  /*10300*/  @!P0 LDC.64 R2, c[0x0][0x428] ;  /* 0x00010a00ff028b82 */ /* 0x000e220000000a00 */
[----:B------:R-:W-:Y:S01]  /*10310*/  ISETP.GE.AND P1, PT, R0, R18, PT ;  /* 0x000000120000720c */ /* 0x000fe20003f26270 */
[----:B------:R-:W-:-:S04]  /*10320*/  IMAD.MOV R7, RZ, RZ, -R8 ;  /* 0x000000ffff077224 */ /* 0x000fc800078e0a08 */
[----:B------:R-:W-:Y:S01]  /*10330*/  IMAD R7, R9, R7, R4 ;  /* 0x0000000709077224 */ /* 0x000fe200078e0204 */
[----:B------:R-:W-:Y:S01]  /*10340*/  @!P0 SHF.R.S32.HI R9, RZ, 0x1f, R8 ;  /* 0x0000001fff098819 */ /* 0x000fe20000011408 */
[----:B------:R-:W1:Y:S01]  /*10350*/  @!P0 LDC.64 R4, c[0x0][0x418] ;  /* 0x00010600ff048b82 */ /* 0x000e620000000a00 */
[----:B0-----:R-:W-:-:S04]  /*10360*/  @!P0 IMAD R0, R35, R2, RZ ;  /* 0x0000000223008224 */ /* 0x001fc800078e02ff */
[C---:B------:R-:W-:Y:S02]  /*10370*/  @!P0 IMAD R0, R29.reuse, R3, R0 ;  /* 0x000000031d008224 */ /* 0x040fe400078e0200 */
[----:B------:R-:W-:-:S04]  /*10380*/  @!P0 IMAD.WIDE.U32 R2, R29, R2, R8 ;  /* 0x000000021d028225 */ /* 0x000fc800078e0008 */
[----:B------:R-:W-:Y:S01]  /*10390*/  @!P0 IMAD.IADD R0, R0, 0x1, R3 ;  /* 0x0000000100008824 */ /* 0x000fe200078e0203 */
[----:B-1----:R-:W-:Y:S01]  /*103a0*/  @!P0 LEA R4, P2, R2, R4, 0x2 ;  /* 0x0000000402048211 */ /* 0x002fe200078410ff */
[----:B------:R-:W-:-:S03]  /*103b0*/  IMAD.MOV.U32 R8, RZ, RZ, RZ ;  /* 0x000000ffff087224 */ /* 0x000fc600078e00ff */
[----:B------:R-:W-:Y:S02]  /*103c0*/  @!P0 LEA.HI.X R5, R2, R5, R0, 0x2, P2 ;  /* 0x0000000502058211 */ /* 0x000fe400010f1400 */
[----:B------:R-:W0:Y:S03]  /*103d0*/  @!P1 LDC.64 R2, c[0x0][0x428] ;  /* 0x00010a00ff029b82 */ /* 0x000e260000000a00 */
[----:B------:R1:W5:Y:S01]  /*103e0*/  @!P0 LDG.E R8, desc[UR52][R4.64] ;  /* 0x0000003404088981 */ /* 0x000362000c1e1900 */
[----:B------:R-:W-:-:S04]  /*103f0*/  @!P1 SHF.R.S32.HI R11, RZ, 0x1f, R10 ;  /* 0x0000001fff0b9819 */ /* 0x000fc8000001140a */
[----:B-1----:R-:W1:Y:S01]  /*10400*/  @!P1 LDC.64 R4, c[0x0][0x418] ;  /* 0x00010600ff049b82 */ /* 0x002e620000000a00 */
[----:B------:R-:W-:Y:S01]  /*10410*/  ISETP.GT.U32.AND P2, PT, R14, 0x9f, PT ;  /* 0x0000009f0e00780c */ /* 0x000fe20003f44070 */
[----:B0-----:R-:W-:-:S04]  /*10420*/  @!P1 IMAD R0, R35, R2, RZ ;  /* 0x0000000223009224 */ /* 0x001fc800078e02ff */
[C---:B------:R-:W-:Y:S02]  /*10430*/  @!P1 IMAD R0, R29.reuse, R3, R0 ;  /* 0x000000031d009224 */ /* 0x040fe400078e0200 */
[----:B------:R-:W-:-:S04]  /*10440*/  @!P1 IMAD.WIDE.U32 R2, R29, R2, R10 ;  /* 0x000000021d029225 */ /* 0x000fc800078e000a */
[----:B------:R-:W-:Y:S01]  /*10450*/  @!P1 IMAD.IADD R0, R3, 0x1, R0 ;  /* 0x0000000103009824 */ /* 0x000fe200078e0200 */
[----:B-1----:R-:W-:-:S04]  /*10460*/  @!P1 LEA R10, P0, R2, R4, 0x2 ;  /* 0x00000004020a9211 */ /* 0x002fc800078010ff */
[----:B------:R-:W-:Y:S01]  /*10470*/  @!P1 LEA.HI.X R11, R2, R5, R0, 0x2, P0 ;  /* 0x00000005020b9211 */ /* 0x000fe200000f1400 */
[----:B------:R-:W-:Y:S01]  /*10480*/  IMAD.MOV.U32 R5, RZ, RZ, RZ ;  /* 0x000000ffff057224 */ /* 0x000fe200078e00ff */
[----:B------:R-:W-:Y:S01]  /*10490*/  LOP3.LUT R31, R31, 0xfffffff7, RZ, 0xc0, !PT ;  /* 0xfffffff71f1f7812 */ /* 0x000fe200078ec0ff */
[----:B------:R-:W-:-:S04]  /*104a0*/  IMAD.U32 R15, RZ, RZ, UR42 ;  /* 0x0000002aff0f7e24 */ /* 0x000fc8000f8e00ff */
[----:B------:R0:W5:Y:S01]  /*104b0*/  @!P1 LDG.E R5, desc[UR52][R10.64] ;  /* 0x000000340a059981 */ /* 0x000162000c1e1900 */
[C---:B------:R-:W-:Y:S01]  /*104c0*/  ISETP.GE.AND P1, PT, R32.reuse, R13, PT ;  /* 0x0000000d2000720c */ /* 0x040fe20003f26270 */
[----:B------:R-:W-:Y:S01]  /*104d0*/  IMAD.U32 R9, RZ, RZ, UR46 ;  /* 0x0000002eff097e24 */ /* 0x000fe2000f8e00ff */
[----:B------:R-:W-:Y:S02]  /*104e0*/  @P2 LOP3.LUT R31, R31, 0x8, RZ, 0xfc, !PT ;  /* 0x000000081f1f2812 */ /* 0x000fe400078efcff */
[----:B------:R-:W-:Y:S01]  /*104f0*/  ISETP.NE.AND P3, PT, R15, 0x3, PT ;  /* 0x000000030f00780c */ /* 0x000fe20003f65270 */
[----:B------:R-:W-:Y:S01]  /*10500*/  VIADD R9, R9, 0xffffffff ;  /* 0xffffffff09097836 */ /* 0x000fe20000000000 */
[----:B------:R-:W-:Y:S02]  /*10510*/  LOP3.LUT R31, R31, 0xffffffef, RZ, 0xc0, !PT ;  /* 0xffffffef1f1f7812 */ /* 0x000fe400078ec0ff */
[----:B------:R-:W-:Y:S02]  /*10520*/  LOP3.LUT R12, R32, 0x40, RZ, 0xfc, !PT ;  /* 0x00000040200c7812 */ /* 0x000fe400078efcff */
[----:B------:R-:W-:-:S02]  /*10530*/  LOP3.LUT R31, R31, 0xfffffffb, RZ, 0xc0, !PT ;  /* 0xfffffffb1f1f7812 */ /* 0x000fc400078ec0ff */
[----:B------:R-:W-:Y:S02]  /*10540*/  ISETP.GE.AND P0, PT, R12, R13, PT ;  /* 0x0000000d0c00720c */ /* 0x000fe40003f06270 */
[----:B------:R-:W-:Y:S02]  /*10550*/  @P1 LOP3.LUT R31, R31, 0x4, RZ, 0xfc, !PT ;  /* 0x000000041f1f1812 */ /* 0x000fe400078efcff */
[----:B------:R-:W-:Y:S02]  /*10560*/  LOP3.LUT R12, R32, 0x80, RZ, 0xfc, !PT ;  /* 0x00000080200c7812 */ /* 0x000fe400078efcff */
[----:B------:R-:W-:Y:S02]  /*10570*/  @P3 LOP3.LUT R31, R31, 0x10, RZ, 0xfc, !PT ;  /* 0x000000101f1f3812 */ /* 0x000fe400078efcff */
[----:B------:R-:W-:Y:S02]  /*10580*/  LOP3.LUT R17, R17, 0xffff, RZ, 0xc0, !PT ;  /* 0x0000ffff11117812 */ /* 0x000fe400078ec0ff */
[----:B------:R-:W-:-:S04]  /*10590*/  LOP3.LUT R31, R31, 0xfffffffd, RZ, 0xc0, !PT ;  /* 0xfffffffd1f1f7812 */ /* 0x000fc800078ec0ff */
[----:B------:R-:W-:Y:S02]  /*105a0*/  @P0 LOP3.LUT R31, R31, 0x2, RZ, 0xfc, !PT ;  /* 0x000000021f1f0812 */ /* 0x000fe400078efcff */
[----:B------:R-:W-:Y:S02]  /*105b0*/  ISETP.GE.AND P0, PT, R12, R13, PT ;  /* 0x0000000d0c00720c */ /* 0x000fe40003f06270 */
[----:B------:R-:W-:-:S11]  /*105c0*/  LOP3.LUT R31, R31, 0xfffffffe, RZ, 0xc0, !PT ;  /* 0xfffffffe1f1f7812 */ /* 0x000fd600078ec0ff */
[----:B------:R-:W-:Y:S01]  /*105d0*/  @P0 LOP3.LUT R31, R31, 0x1, RZ, 0xfc, !PT ;  /* 0x000000011f1f0812 */ /* 0x000fe200078efcff */
[----:B0-----:R-:W-:Y:S06]  /*105e0*/  @!P3 BRA `(.L_x_254) ;  /* 0x000000000004b947 */ /* 0x001fec0003800000 */
[----:B------:R-:W-:Y:S01]  /*105f0*/  BPT.TRAP 0x1 ;  /* 0x000000040000795c */ /* 0x000fe20000300000 */
.L_x_254:
[----:B------:R-:W-:Y:S01]  /*10600*/  IMAD R4, R27, 0x8, R16 ;  /* 0x000000081b047824 */ /* 0x000fe200078e0210 */
[----:B------:R-:W-:Y:S01]  /*10610*/  SHF.L.U32 R26, R30, 0x1f, RZ ;  /* 0x0000001f1e1a7819 */ /* 0x000fe200000006ff */
[----:B------:R-:W-:Y:S01]  /*10620*/  BSSY B0, `(.L_x_255) ;  /* 0x0000004000007945 */ /* 0x000fe20003800000 */
[----:B------:R-:W-:Y:S02]  /*10630*/  SHF.R.S32.HI R22, RZ, 0x1f, R6 ;  /* 0x0000001fff167819 */ /* 0x000fe40000011406 */
[----:B------:R-:W0:Y:S02]  /*10640*/  SYNCS.PHASECHK.TRANS64.TRYWAIT P0, [R4+URZ+0x33480], R26 ;  /* 0x0334801a040075a7 */ /* 0x000e24000800017f */
[----:B0-----:R-:W-:Y:S05]  /*10650*/  @!P0 BRA `(.L_x_256) ;  /* 0x0000004c00cc8947 */ /* 0x001fea0003800000 */
.L_x_334:
[----:B------:R-:W-:Y:S05]  /*10660*/  BSYNC B0 ;  /* 0x0000000000007941 */ /* 0x000fea0003800000 */
.L_x_255:
[----:B------:R-:W2:Y:S01]  /*10670*/  LDL R12, [R1+0xc] ;  /* 0x00000c00010c7983 */ /* 0x000ea20000100800 */
[----:B------:R-:W-:Y:S01]  /*10680*/  ULDC.64 UR4, c[0x0][0x328] ;  /* 0x0000ca0000047ab9 */ /* 0x000fe20000000a00 */
[----:B-----5:R-:W-:Y:S01]  /*10690*/  SHF.R.S32.HI R24, RZ, 0x1f, R5 ;  /* 0x0000001fff187819 */ /* 0x020fe20000011405 */
[----:B------:R-:W-:Y:S01]  /*106a0*/  IMAD R0, R22, UR4, RZ ;  /* 0x0000000416007c24 */ /* 0x000fe2000f8e02ff */
[----:B------:R-:W1:Y:S01]  /*106b0*/  S2R R13, SR_TID.X ;  /* 0x00000000000d7919 */ /* 0x000e620000002100 */
[C---:B------:R-:W-:Y:S01]  /*106c0*/  IMAD.WIDE.U32 R2, R6.reuse, UR4, RZ ;  /* 0x0000000406027c25 */ /* 0x040fe2000f8e00ff */
[----:B------:R-:W-:Y:S01]  /*106d0*/  ULDC.64 UR6, c[0x0][0x338] ;  /* 0x0000ce0000067ab9 */ /* 0x000fe20000000a00 */
[----:B------:R-:W-:Y:S02]  /*106e0*/  SHF.R.S32.HI R23, RZ, 0x1f, R7 ;  /* 0x0000001fff177819 */ /* 0x000fe40000011407 */
[----:B------:R-:W-:Y:S01]  /*106f0*/  IMAD R0, R6, UR5, R0 ;  /* 0x0000000506007c24 */ /* 0x000fe2000f8e0200 */
[----:B------:R-:W-:Y:S01]  /*10700*/  SHF.R.S32.HI R25, RZ, 0x1f, R8 ;  /* 0x0000001fff197819 */ /* 0x000fe20000011408 */
[----:B------:R-:W-:Y:S01]  /*10710*/  IMAD R10, R24, UR6, RZ ;  /* 0x00000006180a7c24 */ /* 0x000fe2000f8e02ff */
[----:B------:R-:W-:Y:S01]  /*10720*/  LOP3.LUT R31, R31, 0xffffffdf, RZ, 0xc0, !PT ;  /* 0xffffffdf1f1f7812 */ /* 0x000fe200078ec0ff */
[----:B------:R-:W-:-:S02]  /*10730*/  IMAD.IADD R3, R3, 0x1, R0 ;  /* 0x0000000103037824 */ /* 0x000fc400078e0200 */
[C---:B------:R-:W-:Y:S02]  /*10740*/  IMAD R10, R5.reuse, UR7, R10 ;  /* 0x00000007050a7c24 */ /* 0x040fe4000f8e020a */
[----:B------:R-:W-:-:S04]  /*10750*/  IMAD.WIDE.U32 R2, R5, UR6, R2 ;  /* 0x0000000605027c25 */ /* 0x000fc8000f8e0002 */
[----:B------:R-:W-:Y:S02]  /*10760*/  IMAD R0, R23, UR4, RZ ;  /* 0x0000000417007c24 */ /* 0x000fe4000f8e02ff */
[----:B------:R-:W-:Y:S02]  /*10770*/  IMAD.IADD R11, R3, 0x1, R10 ;  /* 0x00000001030b7824 */ /* 0x000fe400078e020a */
[----:B------:R-:W-:Y:S02]  /*10780*/  IMAD.MOV.U32 R10, RZ, RZ, R2 ;  /* 0x000000ffff0a7224 */ /* 0x000fe400078e0002 */
[C---:B------:R-:W-:Y:S02]  /*10790*/  IMAD R0, R7.reuse, UR5, R0 ;  /* 0x0000000507007c24 */ /* 0x040fe4000f8e0200 */
[----:B------:R-:W-:Y:S01]  /*107a0*/  IMAD.WIDE.U32 R2, R7, UR4, RZ ;  /* 0x0000000407027c25 */ /* 0x000fe2000f8e00ff */
[----:B------:R-:W-:-:S03]  /*107b0*/  ULDC.64 UR4, c[0x0][0x330] ;  /* 0x0000cc0000047ab9 */ /* 0x000fc60000000a00 */
[----:B------:R-:W-:Y:S02]  /*107c0*/  IMAD.IADD R3, R3, 0x1, R0 ;  /* 0x0000000103037824 */ /* 0x000fe400078e0200 */
[----:B------:R-:W-:Y:S01]  /*107d0*/  IMAD R0, R25, UR6, RZ ;  /* 0x0000000619007c24 */ /* 0x000fe2000f8e02ff */
[----:B-1----:R-:W-:Y:S01]  /*107e0*/  LOP3.LUT R13, R13, 0x7f, RZ, 0xc0, !PT ;  /* 0x0000007f0d0d7812 */ /* 0x002fe200078ec0ff */
[----:B------:R-:W-:-:S03]  /*107f0*/  IMAD.WIDE.U32 R2, R8, UR6, R2 ;  /* 0x0000000608027c25 */ /* 0x000fc6000f8e0002 */
[----:B------:R-:W-:Y:S01]  /*10800*/  SHF.R.U32.HI R13, RZ, 0x2, R13 ;  /* 0x00000002ff0d7819 */ /* 0x000fe2000001160d */
[----:B------:R-:W-:Y:S01]  /*10810*/  IMAD R0, R8, UR7, R0 ;  /* 0x0000000708007c24 */ /* 0x000fe2000f8e0200 */
[----:B------:R-:W-:Y:S01]  /*10820*/  ULDC.64 UR6, c[0x0][0x318] ;  /* 0x0000c60000067ab9 */ /* 0x000fe20000000a00 */
[----:B------:R-:W-:-:S04]  /*10830*/  IMAD.WIDE.U32 R10, R17, UR4, R10 ;  /* 0x00000004110a7c25 */ /* 0x000fc8000f8e000a */
[----:B------:R-:W-:Y:S02]  /*10840*/  IMAD.IADD R3, R3, 0x1, R0 ;  /* 0x0000000103037824 */ /* 0x000fe400078e0200 */
[----:B------:R-:W-:Y:S01]  /*10850*/  IMAD R9, R9, -0xa0, R18 ;  /* 0xffffff6009097824 */ /* 0x000fe200078e0212 */
[----:B------:R-:W-:Y:S01]  /*10860*/  IADD3 R18, P0, R10, UR6, RZ ;  /* 0x000000060a127c10 */ /* 0x000fe2000ff1e0ff */
[C---:B------:R-:W-:Y:S02]  /*10870*/  IMAD R20, R17.reuse, UR5, RZ ;  /* 0x0000000511147c24 */ /* 0x040fe4000f8e02ff */
[----:B------:R-:W-:Y:S01]  /*10880*/  IMAD.WIDE.U32 R2, R17, UR4, R2 ;  /* 0x0000000411027c25 */ /* 0x000fe2000f8e0002 */
[----:B------:R-:W-:Y:S02]  /*10890*/  UMOV UR4, 0xffffffff ;  /* 0xffffffff00047882 */ /* 0x000fe40000000000 */
[----:B------:R-:W-:Y:S01]  /*108a0*/  IADD3.X R10, R11, UR7, R20, P0, !PT ;  /* 0x000000070b0a7c10 */ /* 0x000fe200087fe414 */
[----:B------:R-:W-:Y:S01]  /*108b0*/  IMAD.IADD R9, R9, 0x1, -R13 ;  /* 0x0000000109097824 */ /* 0x000fe200078e0a0d */
[----:B------:R-:W-:-:S04]  /*108c0*/  IADD3 R21, P0, R2, UR6, RZ ;  /* 0x0000000602157c10 */ /* 0x000fc8000ff1e0ff */
[----:B------:R-:W-:Y:S02]  /*108d0*/  IADD3.X R20, R20, UR7, R3, P0, !PT ;  /* 0x0000000714147c10 */ /* 0x000fe400087fe403 */
[----:B------:R-:W-:-:S13]  /*108e0*/  ISETP.GE.AND P0, PT, R9, 0x1, PT ;  /* 0x000000010900780c */ /* 0x000fda0003f06270 */
[----:B------:R-:W-:Y:S01]  /*108f0*/  @P0 LOP3.LUT R31, R31, 0x20, RZ, 0xfc, !PT ;  /* 0x000000201f1f0812 */ /* 0x000fe200078efcff */
[----:B--2---:R-:W-:Y:S01]  /*10900*/  IMAD R19, R27, 0x7800, R12 ;  /* 0x000078001b137824 */ /* 0x004fe200078e020c */
[----:B------:R-:W-:Y:S06]  /*10910*/  BRA.DIV UR4, `(.L_x_257) ;  /* 0x0000004e04307947 */ /* 0x000fec000b800000 */
[----:B------:R-:W1:Y:S01]  /*10920*/  SHFL.IDX PT, R2, R18, RZ, 0x1c1f ;  /* 0x001c1fff12027589 */ /* 0x000e6200000e0000 */
[----:B------:R-:W2:Y:S01]  /*10930*/  LDC R12, c[0x0][0x2f4] ;  /* 0x0000bd00ff0c7b82 */ /* 0x000ea20000000800 */
[C---:B------:R-:W-:Y:S02]  /*10940*/  LOP3.LUT R13, R32.reuse, 0x40, RZ, 0xfc, !PT ;  /* 0x00000040200d7812 */ /* 0x040fe400078efcff */
[----:B------:R-:W3:Y:S01]  /*10950*/  SHFL.IDX PT, R0, R10, RZ, 0x1c1f ;  /* 0x001c1fff0a007589 */ /* 0x000ee200000e0000 */
[----:B------:R-:W-:Y:S02]  /*10960*/  LOP3.LUT R11, R32, 0x80, RZ, 0xfc, !PT ;  /* 0x00000080200b7812 */ /* 0x000fe400078efcff */
[----:B------:R-:W-:Y:S01]  /*10970*/  ISETP.GE.AND P6, PT, R9, 0x81, PT ;  /* 0x000000810900780c */ /* 0x000fe20003fc6270 */
[----:B------:R-:W-:Y:S01]  /*10980*/  SHFL.IDX PT, R20, R20, RZ, 0x1c1f ;  /* 0x001c1fff14147589 */ /* 0x000fe200000e0000 */
[----:B------:R-:W-:Y:S02]  /*10990*/  LOP3.LUT R31, R31, 0xffffff7f, RZ, 0xc0, !PT ;  /* 0xffffff7f1f1f7812 */ /* 0x000fe400078ec0ff */
[----:B------:R-:W-:-:S02]  /*109a0*/  ISETP.GE.AND P5, PT, R9, 0x21, PT ;  /* 0x000000210900780c */ /* 0x000fc40003fa6270 */
[----:B------:R-:W-:-:S07]  /*109b0*/  ISETP.GE.AND P4, PT, R9, 0x41, PT ;  /* 0x000000410900780c */ /* 0x000fce0003f86270 */
[----:B------:R-:W-:Y:S02]  /*109c0*/  @P6 LOP3.LUT R31, R31, 0x80, RZ, 0xfc, !PT ;  /* 0x000000801f1f6812 */ /* 0x000fe400078efcff */
[C---:B-1----:R-:W-:Y:S02]  /*109d0*/  IADD3 R2, P0, R32.reuse, R2, RZ ;  /* 0x0000000220027210 */ /* 0x042fe40007f1e0ff */
[-C--:B--2---:R-:W-:Y:S02]  /*109e0*/  ISETP.GE.AND P2, PT, R32, R12.reuse, PT ;  /* 0x0000000c2000720c */ /* 0x084fe40003f46270 */
[----:B------:R-:W-:Y:S01]  /*109f0*/  ISETP.GE.AND P1, PT, R13, R12, PT ;  /* 0x0000000c0d00720c */ /* 0x000fe20003f26270 */
[----:B---3--:R-:W-:Y:S01]  /*10a00*/  IMAD.X R3, RZ, RZ, R0, P0 ;  /* 0x000000ffff037224 */ /* 0x008fe200000e0600 */
[C---:B------:R-:W-:Y:S01]  /*10a10*/  ISETP.LT.OR P0, PT, R9.reuse, 0x1, P2 ;  /* 0x000000010900780c */ /* 0x040fe20001701670 */
[----:B------:R-:W-:Y:S01]  /*10a20*/  IMAD.IADD R0, R16, 0x1, R19 ;  /* 0x0000000110007824 */ /* 0x000fe200078e0213 */
[----:B------:R-:W-:-:S11]  /*10a30*/  ISETP.LT.OR P3, PT, R9, 0x1, P1 ;  /* 0x000000010900780c */ /* 0x000fd60000f61670 */
[----:B------:R-:W-:Y:S01]  /*10a40*/  LDGSTS.E.BYPASS.LTC128B.128 [R0+0xf200], desc[UR52][R2.64], !P0 ;  /* 0x0f20000002007fae */ /* 0x000fe2000c101d74 */
[----:B------:R-:W-:-:S03]  /*10a50*/  ISETP.GE.AND P0, PT, R11, R12, PT ;  /* 0x0000000c0b00720c */ /* 0x000fc60003f06270 */
[----:B------:R-:W-:Y:S01]  /*10a60*/  LDGSTS.E.BYPASS.LTC128B.128 [R0+0x11a00], desc[UR52][R2.64+0x40], !P3 ;  /* 0x11a0004002007fae */ /* 0x000fe2000d901d74 */
[----:B------:R-:W-:-:S13]  /*10a70*/  ISETP.LT.OR P3, PT, R9, 0x1, P0 ;  /* 0x000000010900780c */ /* 0x000fda0000761670 */
[----:B------:R1:W-:Y:S04]  /*10a80*/  LDGSTS.E.BYPASS.LTC128B.128 [R0+0x14200], desc[UR52][R2.64+0x80], !P3 ;  /* 0x1420008002007fae */ /* 0x0003e8000d901d74 */
[----:B-1----:R-:W1:Y:S04]  /*10a90*/  SHFL.IDX PT, R2, R18, 0x1, 0x1c1f ;  /* 0x003c1f0012027f89 */ /* 0x002e6800000e0000 */
[----:B------:R-:W2:Y:S01]  /*10aa0*/  SHFL.IDX PT, R3, R10, 0x1, 0x1c1f ;  /* 0x003c1f000a037f89 */ /* 0x000ea200000e0000 */
[----:B-1----:R-:W-:-:S05]  /*10ab0*/  IADD3 R2, P3, R32, R2, RZ ;  /* 0x0000000220027210 */ /* 0x002fca0007f7e0ff */
[----:B--2---:R-:W-:Y:S01]  /*10ac0*/  IMAD.X R3, RZ, RZ, R3, P3 ;  /* 0x000000ffff037224 */ /* 0x004fe200018e0603 */
[----:B------:R-:W-:-:S13]  /*10ad0*/  ISETP.LT.OR P3, PT, R9, 0x21, P2 ;  /* 0x000000210900780c */ /* 0x000fda0001761670 */
[----:B------:R-:W-:Y:S01]  /*10ae0*/  LDGSTS.E.BYPASS.LTC128B.128 [R0+0xfa00], desc[UR52][R2.64], !P3 ;  /* 0x0fa0000002007fae */ /* 0x000fe2000d901d74 */
[----:B------:R-:W-:-:S13]  /*10af0*/  ISETP.LT.OR P3, PT, R9, 0x21, P1 ;  /* 0x000000210900780c */ /* 0x000fda0000f61670 */
[----:B------:R-:W-:Y:S01]  /*10b00*/  LDGSTS.E.BYPASS.LTC128B.128 [R0+0x12200], desc[UR52][R2.64+0x40], !P3 ;  /* 0x1220004002007fae */ /* 0x000fe2000d901d74 */
[----:B------:R-:W-:-:S13]  /*10b10*/  ISETP.LT.OR P3, PT, R9, 0x21, P0 ;  /* 0x000000210900780c */ /* 0x000fda0000761670 */
[----:B------:R1:W-:Y:S04]  /*10b20*/  LDGSTS.E.BYPASS.LTC128B.128 [R0+0x14a00], desc[UR52][R2.64+0x80], !P3 ;  /* 0x14a0008002007fae */ /* 0x0003e8000d901d74 */
[----:B-1----:R-:W1:Y:S04]  /*10b30*/  SHFL.IDX PT, R2, R18, 0x2, 0x1c1f ;  /* 0x005c1f0012027f89 */ /* 0x002e6800000e0000 */
[----:B------:R-:W2:Y:S04]  /*10b40*/  SHFL.IDX PT, R3, R10, 0x2, 0x1c1f ;  /* 0x005c1f000a037f89 */ /* 0x000ea800000e0000 */
[----:B------:R-:W-:Y:S01]  /*10b50*/  SHFL.IDX PT, R10, R10, 0x3, 0x1c1f ;  /* 0x007c1f000a0a7f89 */ /* 0x000fe200000e0000 */
        /* <DEDUP_REMOVED lines=8> */
[----:B-1----:R-:W1:Y:S02]  /*10be0*/  SHFL.IDX PT, R2, R18, 0x3, 0x1c1f ;  /* 0x007c1f0012027f89 */ /* 0x002e6400000e0000 */
[----:B-1----:R-:W-:-:S05]  /*10bf0*/  IADD3 R2, P3, R32, R2, RZ ;  /* 0x0000000220027210 */ /* 0x002fca0007f7e0ff */
[----:B------:R-:W-:Y:S01]  /*10c00*/  IMAD.X R3, RZ, RZ, R10, P3 ;  /* 0x000000ffff037224 */ /* 0x000fe200018e060a */
[----:B------:R-:W-:-:S13]  /*10c10*/  ISETP.LT.OR P3, PT, R9, 0x61, P2 ;  /* 0x000000610900780c */ /* 0x000fda0001761670 */
[----:B------:R-:W-:Y:S01]  /*10c20*/  LDGSTS.E.BYPASS.LTC128B.128 [R0+0x10a00], desc[UR52][R2.64], !P3 ;  /* 0x10a0000002007fae */ /* 0x000fe2000d901d74 */
[----:B------:R-:W-:-:S13]  /*10c30*/  ISETP.LT.OR P3, PT, R9, 0x61, P1 ;  /* 0x000000610900780c */ /* 0x000fda0000f61670 */
[----:B------:R-:W-:Y:S01]  /*10c40*/  LDGSTS.E.BYPASS.LTC128B.128 [R0+0x13200], desc[UR52][R2.64+0x40], !P3 ;  /* 0x1320004002007fae */ /* 0x000fe2000d901d74 */
[----:B------:R-:W-:-:S13]  /*10c50*/  ISETP.LT.OR P3, PT, R9, 0x61, P0 ;  /* 0x000000610900780c */ /* 0x000fda0000761670 */
[----:B------:R1:W-:Y:S01]  /*10c60*/  LDGSTS.E.BYPASS.LTC128B.128 [R0+0x15a00], desc[UR52][R2.64+0x80], !P3 ;  /* 0x15a0008002007fae */ /* 0x0003e2000d901d74 */
[----:B------:R-:W-:-:S03]  /*10c70*/  ISETP.GE.AND P3, PT, R9, 0x61, PT ;  /* 0x000000610900780c */ /* 0x000fc60003f66270 */
[----:B-1----:R1:W2:Y:S10]  /*10c80*/  SHFL.IDX PT, R2, R21, RZ, 0x1c1f ;  /* 0x001c1fff15027589 */ /* 0x0022b400000e0000 */
.L_x_346:
[C---:B------:R-:W-:Y:S02]  /*10c90*/  ISETP.LT.OR P2, PT, R9.reuse, 0x81, P2 ;  /* 0x000000810900780c */ /* 0x040fe40001741670 */
[C---:B------:R-:W-:Y:S02]  /*10ca0*/  ISETP.LT.OR P1, PT, R9.reuse, 0x81, P1 ;  /* 0x000000810900780c */ /* 0x040fe40000f21670 */
[----:B------:R-:W-:Y:S02]  /*10cb0*/  ISETP.LT.OR P0, PT, R9, 0x81, P0 ;  /* 0x000000810900780c */ /* 0x000fe40000701670 */
[----:B--2---:R-:W-:-:S05]  /*10cc0*/  IADD3 R2, P6, R32, R2, RZ ;  /* 0x0000000220027210 */ /* 0x004fca0007fde0ff */
[----:B------:R-:W-:-:S05]  /*10cd0*/  IMAD.X R3, RZ, RZ, R20, P6 ;  /* 0x000000ffff037224 */ /* 0x000fca00030e0614 */
[----:B------:R-:W-:Y:S01]  /*10ce0*/  @!PT LDS RZ, [RZ] ;  /* 0x00000000fffff984 */ /* 0x000fe20000000800 */
[----:B------:R-:W-:Y:S01]  /*10cf0*/  @!PT LDS RZ, [RZ] ;  /* 0x00000000fffff984 */ /* 0x000fe20000000800 */
[----:B------:R-:W-:Y:S01]  /*10d00*/  @!PT LDS RZ, [RZ] ;  /* 0x00000000fffff984 */ /* 0x000fe20000000800 */
[----:B------:R2:W-:Y:S04]  /*10d10*/  LDGSTS.E.BYPASS.LTC128B.128 [R0+0x11200], desc[UR52][R2.64], !P2 ;  /* 0x1120000002007fae */ /* 0x0005e8000d101d74 */
[----:B------:R2:W-:Y:S04]  /*10d20*/  LDGSTS.E.BYPASS.LTC128B.128 [R0+0x13a00], desc[UR52][R2.64+0x40], !P1 ;  /* 0x13a0004002007fae */ /* 0x0005e8000c901d74 */
[----:B------:R2:W-:Y:S01]  /*10d30*/  LDGSTS.E.BYPASS.LTC128B.128 [R0+0x16200], desc[UR52][R2.64+0x80], !P0 ;  /* 0x1620008002007fae */ /* 0x0005e2000c101d74 */
[----:B------:R-:W-:Y:S01]  /*10d40*/  PLOP3.LUT P0, PT, PT, PT, PT, 0x80, 0x0 ;  /* 0x000000000000781c */ /* 0x000fe20003f0f070 */
[----:B------:R-:W-:-:S12]  /*10d50*/  NOP ;  /* 0x0000000000007918 */ /* 0x000fd80000000000 */
.L_x_258:
[----:B------:R-:W-:Y:S02]  /*10d60*/  PLOP3.LUT P1, PT, P1, P0, PT, 0xa2, 0x0 ;  /* 0x000000000000781c */ /* 0x000fe40000f21472 */
[----:B------:R-:W-:-:S08]  /*10d70*/  @P0 R2UR P1, UR4, R4 ;  /* 0x00000000040402ca */ /* 0x000fd00000020000 */
[----:B------:R-:W-:-:S05]  /*10d80*/  @P0 PLOP3.LUT P0, PT, P1, PT, PT, 0x80, 0x0 ;  /* 0x000000000000081c */ /* 0x000fca0000f0f070 */
[----:B------:R-:W-:Y:S01]  /*10d90*/  @!P1 SYNCS.ARRIVE.TRANS64.RED.A0T1 RZ, [UR4+0x33470], RZ ;  /* 0x033470ffffff99a7 */ /* 0x000fe20008200404 */
[----:B------:R-:W-:Y:S07]  /*10da0*/  @!P1 ARRIVES.LDGSTSBAR.64.TRANSCNT [UR4+0x33470] ;  /* 0x03347000ff0099b0 */ /* 0x000fee0008000a84 */
[----:B------:R-:W-:Y:S05]  /*10db0*/  @P0 BRA.U.ANY `(.L_x_258) ;  /* 0xfffffffd00e80947 */ /* 0x000fea000393ffff */
[----:B------:R-:W-:Y:S01]  /*10dc0*/  NOP ;  /* 0x0000000000007918 */ /* 0x000fe20000000000 */
[----:B--2---:R-:W-:-:S05]  /*10dd0*/  IMAD.U32 R2, RZ, RZ, UR42 ;  /* 0x0000002aff027e24 */ /* 0x004fca000f8e00ff */
[----:B------:R-:W-:-:S13]  /*10de0*/  ISETP.NE.AND P2, PT, R2, 0x3, PT ;  /* 0x000000030200780c */ /* 0x000fda0003f45270 */
[----:B------:R-:W-:Y:S05]  /*10df0*/  @!P2 BRA `(.L_x_259) ;  /* 0x000000000004a947 */ /* 0x000fea0003800000 */
[----:B------:R-:W-:Y:S01]  /*10e00*/  BPT.TRAP 0x1 ;  /* 0x000000040000795c */ /* 0x000fe20000300000 */
.L_x_259:
[----:B------:R2:W-:Y:S01]  /*10e10*/  SYNCS.ARRIVE.TRANS64.A1T0 RZ, [R4+URZ+0x33470], RZ ;  /* 0x033470ff04ff79a7 */ /* 0x0005e2000810003f */
[----:B------:R-:W-:Y:S05]  /*10e20*/  @!P2 BRA `(.L_x_260) ;  /* 0x000000000004a947 */ /* 0x000fea0003800000 */
[----:B------:R-:W-:Y:S01]  /*10e30*/  BPT.TRAP 0x1 ;  /* 0x000000040000795c */ /* 0x000fe20000300000 */
.L_x_260:
[----:B------:R-:W3:Y:S01]  /*10e40*/  SYNCS.PHASECHK.TRANS64.TRYWAIT P0, [R4+URZ+0x33440], R26 ;  /* 0x0334401a040075a7 */ /* 0x000ee2000800017f */
[----:B------:R-:W-:Y:S04]  /*10e50*/  BSSY B0, `(.L_x_261) ;  /* 0x0000002000007945 */ /* 0x000fe80003800000 */
[----:B---3--:R-:W-:Y:S05]  /*10e60*/  @!P0 BRA `(.L_x_262) ;  /* 0x0000004c00e88947 */ /* 0x008fea0003800000 */
.L_x_347:
[----:B------:R-:W-:Y:S05]  /*10e70*/  BSYNC B0 ;  /* 0x0000000000007941 */ /* 0x000fea0003800000 */
.L_x_261:
[----:B------:R-:W-:Y:S01]  /*10e80*/  ULDC.64 UR4, c[0x0][0x300] ;  /* 0x0000c00000047ab9 */ /* 0x000fe20000000a00 */
[----:B------:R-:W-:Y:S01]  /*10e90*/  ULDC.64 UR6, c[0x0][0x310] ;  /* 0x0000c40000067ab9 */ /* 0x000fe20000000a00 */
[----:B------:R-:W-:Y:S02]  /*10ea0*/  IMAD R9, R22, UR4, RZ ;  /* 0x0000000416097c24 */ /* 0x000fe4000f8e02ff */
[----:B------:R-:W-:-:S04]  /*10eb0*/  IMAD.WIDE.U32 R2, R6, UR4, RZ ;  /* 0x0000000406027c25 */ /* 0x000fc8000f8e00ff */
[----:B------:R-:W-:Y:S02]  /*10ec0*/  IMAD R9, R6, UR5, R9 ;  /* 0x0000000506097c24 */ /* 0x000fe4000f8e0209 */
[----:B------:R-:W-:Y:S02]  /*10ed0*/  IMAD R24, R24, UR6, RZ ;  /* 0x0000000618187c24 */ /* 0x000fe4000f8e02ff */
[----:B------:R-:W-:Y:S02]  /*10ee0*/  IMAD.IADD R3, R3, 0x1, R9 ;  /* 0x0000000103037824 */ /* 0x000fe400078e0209 */
        /* <DEDUP_REMOVED lines=9> */
[----:B------:R-:W-:Y:S02]  /*10f80*/  IMAD R6, R25, UR6, RZ ;  /* 0x0000000619067c24 */ /* 0x000fe4000f8e02ff */
[----:B------:R-:W-:-:S04]  /*10f90*/  IMAD.WIDE.U32 R2, R8, UR6, R2 ;  /* 0x0000000608027c25 */ /* 0x000fc8000f8e0002 */
[----:B------:R-:W-:Y:S01]  /*10fa0*/  IMAD R6, R8, UR7, R6 ;  /* 0x0000000708067c24 */ /* 0x000fe2000f8e0206 */
[----:B------:R-:W-:Y:S01]  /*10fb0*/  ULDC.64 UR6, c[0x0][0x2e8] ;  /* 0x0000ba0000067ab9 */ /* 0x000fe20000000a00 */
[----:B------:R-:W-:-:S04]  /*10fc0*/  IMAD.WIDE.U32 R10, R17, UR4, R10 ;  /* 0x00000004110a7c25 */ /* 0x000fc8000f8e000a */
[----:B------:R-:W-:Y:S01]  /*10fd0*/  IMAD.IADD R3, R3, 0x1, R6 ;  /* 0x0000000103037824 */ /* 0x000fe200078e0206 */
[----:B------:R-:W-:Y:S01]  /*10fe0*/  IADD3 R5, P0, R10, UR6, RZ ;  /* 0x000000060a057c10 */ /* 0x000fe2000ff1e0ff */
[C---:B------:R-:W-:Y:S02]  /*10ff0*/  IMAD R7, R17.reuse, UR5, RZ ;  /* 0x0000000511077c24 */ /* 0x040fe4000f8e02ff */
[----:B------:R-:W-:Y:S01]  /*11000*/  IMAD.WIDE.U32 R2, R17, UR4, R2 ;  /* 0x0000000411027c25 */ /* 0x000fe2000f8e0002 */
[----:B------:R-:W-:Y:S02]  /*11010*/  UMOV UR4, 0xffffffff ;  /* 0xffffffff00047882 */ /* 0x000fe40000000000 */
[----:B------:R-:W-:Y:S02]  /*11020*/  IADD3.X R10, R11, UR7, R7, P0, !PT ;  /* 0x000000070b0a7c10 */ /* 0x000fe400087fe407 */
[----:B------:R-:W-:-:S04]  /*11030*/  IADD3 R6, P0, R2, UR6, RZ ;  /* 0x0000000602067c10 */ /* 0x000fc8000ff1e0ff */
[----:B------:R-:W-:Y:S01]  /*11040*/  IADD3.X R7, R7, UR7, R3, P0, !PT ;  /* 0x0000000707077c10 */ /* 0x000fe200087fe403 */
[----:B------:R-:W-:Y:S08]  /*11050*/  BRA.DIV UR4, `(.L_x_263) ;  /* 0x0000004e04807947 */ /* 0x000ff0000b800000 */
[----:B------:R-:W4:Y:S01]  /*11060*/  SHFL.IDX PT, R3, R5, RZ, 0x1c1f ;  /* 0x001c1fff05037589 */ /* 0x000f2200000e0000 */
[----:B------:R-:W-:Y:S01]  /*11070*/  LOP3.LUT R31, R31, 0xfffffdff, RZ, 0xc0, !PT ;  /* 0xfffffdff1f1f7812 */ /* 0x000fe200078ec0ff */
[----:B------:R-:W5:Y:S01]  /*11080*/  LDC R9, c[0x0][0x2f4] ;  /* 0x0000bd00ff097b82 */ /* 0x000f620000000800 */
[C---:B------:R-:W-:Y:S01]  /*11090*/  LOP3.LUT R11, R32.reuse, 0x40, RZ, 0xfc, !PT ;  /* 0x00000040200b7812 */ /* 0x040fe200078efcff */
[----:B------:R-:W0:Y:S01]  /*110a0*/  SHFL.IDX PT, R2, R10, RZ, 0x1c1f ;  /* 0x001c1fff0a027589 */ /* 0x000e2200000e0000 */
[----:B------:R-:W-:Y:S02]  /*110b0*/  @P3 LOP3.LUT R31, R31, 0x200, RZ, 0xfc, !PT ;  /* 0x000002001f1f3812 */ /* 0x000fe400078efcff */
[----:B------:R-:W-:Y:S01]  /*110c0*/  LOP3.LUT R8, R32, 0x80, RZ, 0xfc, !PT ;  /* 0x0000008020087812 */ /* 0x000fe200078efcff */
[----:B------:R-:W-:Y:S01]  /*110d0*/  SHFL.IDX PT, R14, R5, 0x3, 0x1c1f ;  /* 0x007c1f00050e7f89 */ /* 0x000fe200000e0000 */
[----:B------:R-:W-:-:S03]  /*110e0*/  LOP3.LUT P3, RZ, R31, 0x20, RZ, 0xc0, !PT ;  /* 0x000000201fff7812 */ /* 0x000fc6000786c0ff */
[----:B------:R-:W-:Y:S10]  /*110f0*/  SHFL.IDX PT, R7, R7, RZ, 0x1c1f ;  /* 0x001c1fff07077589 */ /* 0x000ff400000e0000 */
[----:B----4-:R-:W-:-:S02]  /*11100*/  @P3 IADD3 R3, P0, R32, R3, RZ ;  /* 0x0000000320033210 */ /* 0x010fc40007f1e0ff */
[-C--:B-----5:R-:W-:Y:S02]  /*11110*/  ISETP.GE.AND P6, PT, R32, R9.reuse, PT ;  /* 0x000000092000720c */ /* 0x0a0fe40003fc6270 */
[-C--:B------:R-:W-:Y:S01]  /*11120*/  ISETP.GE.AND P2, PT, R11, R9.reuse, PT ;  /* 0x000000090b00720c */ /* 0x080fe20003f46270 */
[----:B0-----:R-:W-:Y:S01]  /*11130*/  @P3 IMAD.X R2, RZ, RZ, R2, P0 ;  /* 0x000000ffff023224 */ /* 0x001fe200000e0602 */
[----:B------:R-:W-:-:S04]  /*11140*/  ISETP.GE.AND P1, PT, R8, R9, PT ;  /* 0x000000090800720c */ /* 0x000fc80003f26270 */
[----:B------:R-:W-:-:S04]  /*11150*/  @P3 LOP3.LUT R3, R3, R2, RZ, 0x3c, !PT ;  /* 0x0000000203033212 */ /* 0x000fc800078e3cff */
[----:B------:R-:W-:-:S04]  /*11160*/  @P3 LOP3.LUT R2, R3, R2, RZ, 0x3c, !PT ;  /* 0x0000000203023212 */ /* 0x000fc800078e3cff */
[----:B------:R-:W-:-:S05]  /*11170*/  @P3 LOP3.LUT R3, R3, R2, RZ, 0x3c, !PT ;  /* 0x0000000203033212 */ /* 0x000fca00078e3cff */
[----:B------:R-:W-:Y:S04]  /*11180*/  @P3 LDGSTS.E.BYPASS.LTC128B.128 [R0+0x24200], desc[UR52][R2.64], !P6 ;  /* 0x2420000002003fae */ /* 0x000fe8000f101d74 */
[----:B------:R-:W-:Y:S04]  /*11190*/  @P3 LDGSTS.E.BYPASS.LTC128B.128 [R0+0x26a00], desc[UR52][R2.64+0x40], !P2 ;  /* 0x26a0004002003fae */ /* 0x000fe8000d101d74 */
[----:B------:R0:W-:Y:S01]  /*111a0*/  @P3 LDGSTS.E.BYPASS.LTC128B.128 [R0+0x29200], desc[UR52][R2.64+0x80], !P1 ;  /* 0x2920008002003fae */ /* 0x0001e2000c901d74 */
[----:B------:R-:W-:-:S03]  /*111b0*/  LOP3.LUT P3, RZ, R31, 0x200, RZ, 0xc0, !PT ;  /* 0x000002001fff7812 */ /* 0x000fc6000786c0ff */
[----:B0-----:R-:W0:Y:S04]  /*111c0*/  SHFL.IDX PT, R3, R5, 0x1, 0x1c1f ;  /* 0x003c1f0005037f89 */ /* 0x001e2800000e0000 */
[----:B------:R-:W4:Y:S01]  /*111d0*/  SHFL.IDX PT, R2, R10, 0x1, 0x1c1f ;  /* 0x003c1f000a027f89 */ /* 0x000f2200000e0000 */
[----:B0-----:R-:W-:-:S05]  /*111e0*/  @P5 IADD3 R3, P0, R32, R3, RZ ;  /* 0x0000000320035210 */ /* 0x001fca0007f1e0ff */
[----:B----4-:R-:W-:-:S05]  /*111f0*/  @P5 IMAD.X R2, RZ, RZ, R2, P0 ;  /* 0x000000ffff025224 */ /* 0x010fca00000e0602 */
[----:B------:R-:W-:-:S04]  /*11200*/  @P5 LOP3.LUT R3, R3, R2, RZ, 0x3c, !PT ;  /* 0x0000000203035212 */ /* 0x000fc800078e3cff */
[----:B------:R-:W-:-:S04]  /*11210*/  @P5 LOP3.LUT R2, R3, R2, RZ, 0x3c, !PT ;  /* 0x0000000203025212 */ /* 0x000fc800078e3cff */
[----:B------:R-:W-:-:S05]  /*11220*/  @P5 LOP3.LUT R3, R3, R2, RZ, 0x3c, !PT ;  /* 0x0000000203035212 */ /* 0x000fca00078e3cff */
[----:B------:R-:W-:Y:S04]  /*11230*/  @P5 LDGSTS.E.BYPASS.LTC128B.128 [R0+0x24a00], desc[UR52][R2.64], !P6 ;  /* 0x24a0000002005fae */ /* 0x000fe8000f101d74 */
[----:B------:R-:W-:Y:S04]  /*11240*/  @P5 LDGSTS.E.BYPASS.LTC128B.128 [R0+0x27200], desc[UR52][R2.64+0x40], !P2 ;  /* 0x2720004002005fae */ /* 0x000fe8000d101d74 */
[----:B------:R0:W-:Y:S04]  /*11250*/  @P5 LDGSTS.E.BYPASS.LTC128B.128 [R0+0x29a00], desc[UR52][R2.64+0x80], !P1 ;  /* 0x29a0008002005fae */ /* 0x0001e8000c901d74 */
[----:B0-----:R-:W0:Y:S04]  /*11260*/  SHFL.IDX PT, R3, R5, 0x2, 0x1c1f ;  /* 0x005c1f0005037f89 */ /* 0x001e2800000e0000 */
[----:B------:R-:W4:Y:S04]  /*11270*/  SHFL.IDX PT, R2, R10, 0x2, 0x1c1f ;  /* 0x005c1f000a027f89 */ /* 0x000f2800000e0000 */
[----:B------:R-:W5:Y:S01]  /*11280*/  SHFL.IDX PT, R10, R10, 0x3, 0x1c1f ;  /* 0x007c1f000a0a7f89 */ /* 0x000f6200000e0000 */
[----:B0-----:R-:W-:-:S05]  /*11290*/  @P4 IADD3 R3, P0, R32, R3, RZ ;  /* 0x0000000320034210 */ /* 0x001fca0007f1e0ff */
[----:B----4-:R-:W-:Y:S01]  /*112a0*/  @P4 IMAD.X R2, RZ, RZ, R2, P0 ;  /* 0x000000ffff024224 */ /* 0x010fe200000e0602 */
[----:B------:R-:W-:-:S04]  /*112b0*/  @P3 IADD3 R14, P0, R32, R14, RZ ;  /* 0x0000000e200e3210 */ /* 0x000fc80007f1e0ff */
[----:B------:R-:W-:Y:S01]  /*112c0*/  @P4 LOP3.LUT R3, R3, R2, RZ, 0x3c, !PT ;  /* 0x0000000203034212 */ /* 0x000fe200078e3cff */
[----:B-----5:R-:W-:-:S03]  /*112d0*/  @P3 IMAD.X R9, RZ, RZ, R10, P0 ;  /* 0x000000ffff093224 */ /* 0x020fc600000e060a */
[----:B------:R-:W-:-:S04]  /*112e0*/  @P4 LOP3.LUT R2, R3, R2, RZ, 0x3c, !PT ;  /* 0x0000000203024212 */ /* 0x000fc800078e3cff */
[----:B------:R-:W-:-:S05]  /*112f0*/  @P4 LOP3.LUT R3, R3, R2, RZ, 0x3c, !PT ;  /* 0x0000000203034212 */ /* 0x000fca00078e3cff */
[----:B------:R-:W-:Y:S04]  /*11300*/  @P4 LDGSTS.E.BYPASS.LTC128B.128 [R0+0x25200], desc[UR52][R2.64], !P6 ;  /* 0x2520000002004fae */ /* 0x000fe8000f101d74 */
[----:B------:R-:W-:Y:S04]  /*11310*/  @P4 LDGSTS.E.BYPASS.LTC128B.128 [R0+0x27a00], desc[UR52][R2.64+0x40], !P2 ;  /* 0x27a0004002004fae */ /* 0x000fe8000d101d74 */
[----:B------:R0:W-:Y:S02]  /*11320*/  @P4 LDGSTS.E.BYPASS.LTC128B.128 [R0+0x2a200], desc[UR52][R2.64+0x80], !P1 ;  /* 0x2a20008002004fae */ /* 0x0001e4000c901d74 */
[----:B0-----:R-:W-:-:S02]  /*11330*/  @P3 IMAD.MOV.U32 R2, RZ, RZ, R14 ;  /* 0x000000ffff023224 */ /* 0x001fc400078e000e */
[----:B------:R-:W-:Y:S01]  /*11340*/  @P3 IMAD.MOV.U32 R3, RZ, RZ, R9 ;  /* 0x000000ffff033224 */ /* 0x000fe200078e0009 */
[----:B------:R0:W4:Y:S04]  /*11350*/  SHFL.IDX PT, R14, R6, RZ, 0x1c1f ;  /* 0x001c1fff060e7589 */ /* 0x00012800000e0000 */
[----:B------:R0:W-:Y:S04]  /*11360*/  @P3 LDGSTS.E.BYPASS.LTC128B.128 [R0+0x25a00], desc[UR52][R2.64], !P6 ;  /* 0x25a0000002003fae */ /* 0x0001e8000f101d74 */
[----:B------:R0:W-:Y:S04]  /*11370*/  @P3 LDGSTS.E.BYPASS.LTC128B.128 [R0+0x28200], desc[UR52][R2.64+0x40], !P2 ;  /* 0x2820004002003fae */ /* 0x0001e8000d101d74 */
[----:B------:R0:W-:Y:S02]  /*11380*/  @P3 LDGSTS.E.BYPASS.LTC128B.128 [R0+0x2aa00], desc[UR52][R2.64+0x80], !P1 ;  /* 0x2aa0008002003fae */ /* 0x0001e4000c901d74 */
.L_x_359:
[----:B------:R-:W-:Y:S01]  /*11390*/  LOP3.LUT P0, RZ, R31, 0x80, RZ, 0xc0, !PT ;  /* 0x000000801fff7812 */ /* 0x000fe2000780c0ff */
[----:B------:R-:W-:-:S12]  /*113a0*/  BSSY B0, `(.L_x_264) ;  /* 0x0000010000007945 */ /* 0x000fd80003800000 */
[----:B------:R-:W-:Y:S05]  /*113b0*/  @!P0 BRA `(.L_x_265) ;  /* 0x0000000000388947 */ /* 0x000fea0003800000 */
[----:B0-----:R-:W0:Y:S01]  /*113c0*/  LDC R6, c[0x0][0x2f4] ;  /* 0x0000bd00ff067b82 */ /* 0x001e220000000800 */
[C---:B------:R-:W-:Y:S02]  /*113d0*/  LOP3.LUT R8, R32.reuse, 0x40, RZ, 0xfc, !PT ;  /* 0x0000004020087812 */ /* 0x040fe400078efcff */
[C---:B------:R-:W-:Y:S02]  /*113e0*/  LOP3.LUT R5, R32.reuse, 0x80, RZ, 0xfc, !PT ;  /* 0x0000008020057812 */ /* 0x040fe400078efcff */
[----:B----4-:R-:W-:-:S05]  /*113f0*/  IADD3 R2, P0, R32, R14, RZ ;  /* 0x0000000e20027210 */ /* 0x010fca0007f1e0ff */
[----:B------:R-:W-:Y:S01]  /*11400*/  IMAD.X R3, RZ, RZ, R7, P0 ;  /* 0x000000ffff037224 */ /* 0x000fe200000e0607 */
[-C--:B0-----:R-:W-:Y:S02]  /*11410*/  ISETP.GE.AND P3, PT, R32, R6.reuse, PT ;  /* 0x000000062000720c */ /* 0x081fe40003f66270 */
        /* <DEDUP_REMOVED lines=8> */
.L_x_265:
[----:B------:R-:W-:Y:S05]  /*114a0*/  BSYNC B0 ;  /* 0x0000000000007941 */ /* 0x000fea0003800000 */
.L_x_264:
[----:B------:R-:W-:Y:S01]  /*114b0*/  NOP ;  /* 0x0000000000007918 */ /* 0x000fe20000000000 */
[----:B------:R-:W-:-:S13]  /*114c0*/  PLOP3.LUT P0, PT, PT, PT, PT, 0x80, 0x0 ;  /* 0x000000000000781c */ /* 0x000fda0003f0f070 */
.L_x_266:
[----:B------:R-:W-:Y:S02]  /*114d0*/  PLOP3.LUT P1, PT, P1, P0, PT, 0xa2, 0x0 ;  /* 0x000000000000781c */ /* 0x000fe40000f21472 */
[----:B------:R-:W-:-:S08]  /*114e0*/  @P0 R2UR P1, UR4, R4 ;  /* 0x00000000040402ca */ /* 0x000fd00000020000 */
[----:B------:R-:W-:-:S05]  /*114f0*/  @P0 PLOP3.LUT P0, PT, P1, PT, PT, 0x80, 0x0 ;  /* 0x000000000000081c */ /* 0x000fca0000f0f070 */
[----:B------:R-:W-:Y:S01]  /*11500*/  @!P1 SYNCS.ARRIVE.TRANS64.RED.A0T1 RZ, [UR4+0x33430], RZ ;  /* 0x033430ffffff99a7 */ /* 0x000fe20008200404 */
[----:B------:R-:W-:Y:S07]  /*11510*/  @!P1 ARRIVES.LDGSTSBAR.64.TRANSCNT [UR4+0x33430] ;  /* 0x03343000ff0099b0 */ /* 0x000fee0008000a84 */
[----:B------:R-:W-:Y:S05]  /*11520*/  @P0 BRA.U.ANY `(.L_x_266) ;  /* 0xfffffffd00e80947 */ /* 0x000fea000393ffff */
[----:B------:R-:W-:Y:S01]  /*11530*/  NOP ;  /* 0x0000000000007918 */ /* 0x000fe20000000000 */
[----:B0-----:R-:W-:-:S05]  /*11540*/  IMAD.U32 R0, RZ, RZ, UR42 ;  /* 0x0000002aff007e24 */ /* 0x001fca000f8e00ff */
[----:B------:R-:W-:-:S13]  /*11550*/  ISETP.NE.AND P2, PT, R0, 0x3, PT ;  /* 0x000000030000780c */ /* 0x000fda0003f45270 */
[----:B------:R-:W-:Y:S05]  /*11560*/  @!P2 BRA `(.L_x_267) ;  /* 0x000000000004a947 */ /* 0x000fea0003800000 */
[----:B------:R-:W-:Y:S01]  /*11570*/  BPT.TRAP 0x1 ;  /* 0x000000040000795c */ /* 0x000fe20000300000 */
.L_x_267:
[----:B------:R0:W-:Y:S02]  /*11580*/  SYNCS.ARRIVE.TRANS64.A1T0 RZ, [R4+URZ+0x33430], RZ ;  /* 0x033430ff04ff79a7 */ /* 0x0001e4000810003f */
[----:B------:R-:W-:Y:S05]  /*11590*/  WARPSYNC.ALL ;  /* 0x0000000000007948 */ /* 0x000fea0003800000 */
[----:B------:R-:W-:Y:S01]  /*115a0*/  VIADD R0, R16, 0x1e200 ;  /* 0x0001e20010007836 */ /* 0x000fe20000000000 */
[----:B------:R-:W-:Y:S01]  /*115b0*/  USHF.R.S32.HI UR4, URZ, 0x1f, UR38 ;  /* 0x0000001f3f047899 */ /* 0x000fe20008011426 */
[----:B------:R-:W-:Y:S01]  /*115c0*/  BAR.SYNC.DEFER_BLOCKING 0x8, 0x180 ;  /* 0x0206000000007b1d */ /* 0x000fe20000010000 */
[----:B------:R-:W-:Y:S02]  /*115d0*/  UISETP.NE.AND UP0, UPT, UR47, URZ, UPT ;  /* 0x0000003f2f00728c */ /* 0x000fe4000bf05270 */
[----:B------:R-:W-:-:S02]  /*115e0*/  LOP3.LUT P0, RZ, R0, 0x1bf, RZ, 0xc0, !PT ;  /* 0x000001bf00ff7812 */ /* 0x000fc4000780c0ff */
[----:B------:R-:W-:Y:S01]  /*115f0*/  USEL UR40, UR40, URZ, !UP0 ;  /* 0x0000003f28287287 */ /* 0x000fe2000c000000 */
[----:B------:R-:W-:Y:S01]  /*11600*/  BSSY B6, `(.L_x_268) ;  /* 0x0000018000067945 */ /* 0x000fe20003800000 */
[----:B------:R-:W-:Y:S02]  /*11610*/  ULDC.64 UR6, c[0x0][0x298] ;  /* 0x0000a60000067ab9 */ /* 0x000fe40000000a00 */
[----:B------:R-:W-:Y:S02]  /*11620*/  UIMAD UR4, UR4, UR6, URZ ;  /* 0x00000006040472a4 */ /* 0x000fe4000f8e023f */
[----:B------:R-:W-:Y:S02]  /*11630*/  UIMAD.WIDE.U32 UR36, UR38, UR6, URZ ;  /* 0x00000006262472a5 */ /* 0x000fe4000f8e003f */
[----:B------:R-:W-:Y:S02]  /*11640*/  UIMAD UR4, UR38, UR7, UR4 ;  /* 0x00000007260472a4 */ /* 0x000fe4000f8e0204 */
[----:B------:R-:W-:-:S02]  /*11650*/  USEL UR38, UR41, URZ, !UP0 ;  /* 0x0000003f29267287 */ /* 0x000fc4000c000000 */
[----:B------:R-:W-:Y:S01]  /*11660*/  UIADD3 UR41, UR37, UR4, URZ ;  /* 0x0000000425297290 */ /* 0x000fe2000fffe03f */
[----:B------:R-:W-:Y:S11]  /*11670*/  @!P0 BRA `(.L_x_269) ;  /* 0x0000000000408947 */ /* 0x000ff60003800000 */
[----:B------:R-:W-:Y:S01]  /*11680*/  MOV R2, 0x0 ;  /* 0x0000000000027802 */ /* 0x000fe20000000f00 */
[----:B------:R-:W-:Y:S01]  /*11690*/  ULDC.64 UR6, c[0x4][0xc0] ;  /* 0x0100300000067ab9 */ /* 0x000fe20000000a00 */
[----:B------:R-:W-:Y:S01]  /*116a0*/  ULDC.64 UR8, c[0x4][0xc8] ;  /* 0x0100320000087ab9 */ /* 0x000fe20000000a00 */
[----:B------:R-:W-:Y:S01]  /*116b0*/  ULDC.64 UR4, c[0x4][0x28] ;  /* 0x01000a0000047ab9 */ /* 0x000fe20000000a00 */
[----:B0-23--:R-:W-:Y:S02]  /*116c0*/  IMAD.U32 R4, RZ, RZ, UR6 ;  /* 0x00000006ff047e24 */ /* 0x00dfe4000f8e00ff */
        /* <DEDUP_REMOVED lines=9> */
[----:B-1----:R-:W-:-:S07]  /*11760*/  LEPC R20, `(.L_x_269) ;  /* 0x000000001014794e */ /* 0x002fce0000000000 */
[----:B0---4-:R-:W-:Y:S05]  /*11770*/  CALL.ABS.NOINC R2 ;  /* 0x0000000002007343 */ /* 0x011fea0003c00000 */
.L_x_269:
[----:B------:R-:W-:Y:S05]  /*11780*/  BSYNC B6 ;  /* 0x0000000000067941 */ /* 0x000fea0003800000 */
.L_x_268:
[----:B------:R-:W2:Y:S01]  /*11790*/  LDL.LU R19, [R1+0x4] ;  /* 0x0000040001137983 */ /* 0x000ea20000300800 */
[----:B------:R-:W0:Y:S01]  /*117a0*/  LDC R6, c[0x0][0x448] ;  /* 0x00011200ff067b82 */ /* 0x000e220000000800 */
[----:B------:R-:W1:Y:S01]  /*117b0*/  S2R R2, SR_TID.X ;  /* 0x0000000000027919 */ /* 0x000e620000002100 */
[----:B------:R-:W3:Y:S01]  /*117c0*/  S2R R18, SR_TID.X ;  /* 0x0000000000127919 */ /* 0x000ee20000002100 */
[----:B------:R-:W-:Y:S01]  /*117d0*/  R2UR UR8, R17 ;  /* 0x00000000110872ca */ /* 0x000fe200000e0000 */
[----:B------:R-:W-:Y:S01]  /*117e0*/  ULDC.64 UR6, c[0x0][0x2d8] ;  /* 0x0000b60000067ab9 */ /* 0x000fe20000000a00 */
[----:B------:R0:W5:Y:S02]  /*117f0*/  LDL R8, [R1+0x18] ;  /* 0x0000180001087983 */ /* 0x0001640000100800 */
[----:B0-----:R-:W-:Y:S02]  /*11800*/  ISETP.NE.AND P0, PT, R6, 0x1, PT ;  /* 0x000000010600780c */ /* 0x001fe40003f05270 */
[----:B-1----:R-:W-:-:S11]  /*11810*/  LOP3.LUT R2, R2, 0x7f, RZ, 0xc0, !PT ;  /* 0x0000007f02027812 */ /* 0x002fd600078ec0ff */
[----:B------:R-:W0:Y:S01]  /*11820*/  @P0 LDC R3, c[0x0][0x450] ;  /* 0x00011400ff030b82 */ /* 0x000e220000000800 */
[----:B------:R-:W-:Y:S01]  /*11830*/  SHF.R.U32.HI R2, RZ, 0x2, R2 ;  /* 0x00000002ff027819 */ /* 0x000fe20000011602 */
[----:B---3--:R-:W-:-:S05]  /*11840*/  IMAD.SHL.U32 R18, R18, 0x20, RZ ;  /* 0x0000002012127824 */ /* 0x008fca00078e00ff */
[----:B------:R-:W-:Y:S02]  /*11850*/  LOP3.LUT R18, R2, 0x60, R18, 0xf8, !PT ;  /* 0x0000006002127812 */ /* 0x000fe400078ef812 */
[----:B------:R-:W1:Y:S01]  /*11860*/  @P0 LDC R2, c[0x0][0x44c] ;  /* 0x00011300ff020b82 */ /* 0x000e620000000800 */
[----:B------:R-:W-:Y:S01]  /*11870*/  R2UR UR10, R17 ;  /* 0x00000000110a72ca */ /* 0x000fe200000e0000 */
[----:B------:R-:W-:Y:S01]  /*11880*/  UMOV UR4, UR36 ;  /* 0x0000002400047c82 */ /* 0x000fe20008000000 */
[----:B------:R-:W-:Y:S02]  /*11890*/  UMOV UR5, UR41 ;  /* 0x0000002900057c82 */ /* 0x000fe40008000000 */
[----:B------:R-:W-:-:S03]  /*118a0*/  UIMAD.WIDE.U32 UR4, UR8, UR6, UR4 ;  /* 0x00000006080472a5 */ /* 0x000fc6000f8e0004 */
[----:B------:R-:W-:Y:S02]  /*118b0*/  ULDC.64 UR8, c[0x0][0x2e0] ;  /* 0x0000b80000087ab9 */ /* 0x000fe40000000a00 */
[----:B------:R-:W-:-:S04]  /*118c0*/  UIMAD UR6, UR40, UR8, URZ ;  /* 0x00000008280672a4 */ /* 0x000fc8000f8e023f */
[----:B------:R-:W-:Y:S02]  /*118d0*/  UIMAD UR5, UR10, UR7, UR5 ;  /* 0x000000070a0572a4 */ /* 0x000fe4000f8e0205 */
[----:B------:R-:W-:Y:S02]  /*118e0*/  UIMAD UR6, UR38, UR9, UR6 ;  /* 0x00000009260672a4 */ /* 0x000fe4000f8e0206 */
[----:B------:R-:W-:-:S04]  /*118f0*/  UIMAD.WIDE.U32 UR4, UR38, UR8, UR4 ;  /* 0x00000008260472a5 */ /* 0x000fc8000f8e0004 */
[----:B------:R-:W-:-:S03]  /*11900*/  UIADD3 UR5, UR5, UR6, URZ ;  /* 0x0000000605057290 */ /* 0x000fc6000fffe03f */
[----:B------:R-:W-:Y:S01]  /*11910*/  ULDC.64 UR6, c[0x0][0x2d0] ;  /* 0x0000b40000067ab9 */ /* 0x000fe20000000a00 */
[C---:B------:R-:W-:Y:S02]  /*11920*/  LOP3.LUT R10, R32.reuse, 0x40, RZ, 0xfc, !PT ;  /* 0x00000040200a7812 */ /* 0x040fe400078efcff */
[----:B------:R-:W-:Y:S01]  /*11930*/  LOP3.LUT R11, R32, 0x80, RZ, 0xfc, !PT ;  /* 0x00000080200b7812 */ /* 0x000fe200078efcff */
[----:B--2---:R-:W-:-:S05]  /*11940*/  IMAD.SHL.U32 R5, R19, 0x80, RZ ;  /* 0x0000008013057824 */ /* 0x004fca00078e00ff */
[----:B------:R-:W-:-:S05]  /*11950*/  LOP3.LUT R9, R18, R5, RZ, 0xfc, !PT ;  /* 0x0000000512097212 */ /* 0x000fca00078efcff */
[----:B-1----:R-:W-:-:S04]  /*11960*/  @P0 IMAD.HI.U32 R2, R9, R2, RZ ;  /* 0x0000000209020227 */ /* 0x002fc800078e00ff */
[----:B------:R-:W-:Y:S01]  /*11970*/  IMAD.MOV.U32 R0, RZ, RZ, R9 ;  /* 0x000000ffff007224 */ /* 0x000fe200078e0009 */
[----:B0-----:R-:W-:Y:S01]  /*11980*/  @P0 SHF.R.U32.HI R0, RZ, R3, R2 ;  /* 0x00000003ff000219 */ /* 0x001fe20000011602 */
[----:B------:R-:W0:Y:S03]  /*11990*/  S2R R18, SR_TID.X ;  /* 0x0000000000127919 */ /* 0x000e260000002100 */
[--C-:B------:R-:W-:Y:S01]  /*119a0*/  SHF.R.S32.HI R2, RZ, 0x1f, R0.reuse ;  /* 0x0000001fff027819 */ /* 0x100fe20000011400 */
[----:B------:R-:W-:Y:S02]  /*119b0*/  IMAD.U32 R3, RZ, RZ, UR6 ;  /* 0x00000006ff037e24 */ /* 0x000fe4000f8e00ff */
[----:B------:R-:W-:Y:S02]  /*119c0*/  IMAD.MOV R4, RZ, RZ, -R0 ;  /* 0x000000ffff047224 */ /* 0x000fe400078e0a00 */
[----:B------:R-:W-:-:S02]  /*119d0*/  IMAD R7, R2, UR6, RZ ;  /* 0x0000000602077c24 */ /* 0x000fc4000f8e02ff */
[----:B------:R-:W-:Y:S01]  /*119e0*/  IMAD.WIDE.U32 R2, R0, R3, UR4 ;  /* 0x0000000400027e25 */ /* 0x000fe2000f8e0003 */
[----:B------:R-:W-:-:S03]  /*119f0*/  ULDC.64 UR4, c[0x0][0x2c8] ;  /* 0x0000b20000047ab9 */ /* 0x000fc60000000a00 */
[----:B------:R-:W-:Y:S02]  /*11a00*/  IMAD R7, R0, UR7, R7 ;  /* 0x0000000700077c24 */ /* 0x000fe4000f8e0207 */
[----:B------:R-:W-:Y:S02]  /*11a10*/  IMAD R0, R6, R4, R9 ;  /* 0x0000000406007224 */ /* 0x000fe400078e0209 */
[----:B------:R-:W-:-:S03]  /*11a20*/  IMAD.IADD R3, R3, 0x1, R7 ;  /* 0x0000000103037824 */ /* 0x000fc600078e0207 */
[----:B------:R-:W-:Y:S01]  /*11a30*/  SHF.R.S32.HI R4, RZ, 0x1f, R0 ;  /* 0x0000001fff047819 */ /* 0x000fe20000011400 */
[----:B------:R-:W-:-:S04]  /*11a40*/  IMAD.WIDE.U32 R2, R0, UR4, R2 ;  /* 0x0000000400027c25 */ /* 0x000fc8000f8e0002 */
[----:B------:R-:W-:-:S04]  /*11a50*/  IMAD R7, R4, UR4, RZ ;  /* 0x0000000404077c24 */ /* 0x000fc8000f8e02ff */
[----:B------:R-:W-:Y:S01]  /*11a60*/  IMAD R7, R0, UR5, R7 ;  /* 0x0000000500077c24 */ /* 0x000fe2000f8e0207 */
[----:B------:R-:W-:Y:S02]  /*11a70*/  ULDC.64 UR4, c[0x0][0x280] ;  /* 0x0000a00000047ab9 */ /* 0x000fe40000000a00 */
[----:B------:R-:W-:Y:S01]  /*11a80*/  IADD3 R0, P0, R2, UR4, RZ ;  /* 0x0000000402007c10 */ /* 0x000fe2000ff1e0ff */
[----:B------:R-:W-:Y:S01]  /*11a90*/  ULDC UR4, c[0x0][0x2b8] ;  /* 0x0000ae0000047ab9 */ /* 0x000fe20000000800 */
[----:B0-----:R-:W-:Y:S02]  /*11aa0*/  LOP3.LUT R18, R18, 0x7f, RZ, 0xc0, !PT ;  /* 0x0000007f12127812 */ /* 0x001fe400078ec0ff */
[----:B------:R-:W-:Y:S01]  /*11ab0*/  IADD3.X R4, R3, UR5, R7, P0, !PT ;  /* 0x0000000503047c10 */ /* 0x000fe200087fe407 */
[----:B------:R-:W-:Y:S01]  /*11ac0*/  UMOV UR5, 0xffffffff ;  /* 0xffffffff00057882 */ /* 0x000fe20000000000 */
[----:B------:R-:W-:Y:S02]  /*11ad0*/  ISETP.GE.AND P3, PT, R32, UR4, PT ;  /* 0x0000000420007c0c */ /* 0x000fe4000bf66270 */
[----:B------:R-:W-:-:S02]  /*11ae0*/  ISETP.GE.AND P2, PT, R10, UR4, PT ;  /* 0x000000040a007c0c */ /* 0x000fc4000bf46270 */
[----:B------:R-:W-:Y:S02]  /*11af0*/  ISETP.GE.AND P1, PT, R11, UR4, PT ;  /* 0x000000040b007c0c */ /* 0x000fe4000bf26270 */
[----:B------:R-:W-:Y:S01]  /*11b00*/  SHF.R.U32.HI R10, RZ, 0x2, R18 ;  /* 0x00000002ff0a7819 */ /* 0x000fe20000011612 */
[----:B------:R-:W-:Y:S10]  /*11b10*/  BRA.DIV UR5, `(.L_x_270) ;  /* 0x0000004a05a07947 */ /* 0x000ff4000b800000 */
[----:B----4-:R-:W0:Y:S01]  /*11b20*/  SHFL.IDX PT, R14, R0, RZ, 0x1c1f ;  /* 0x001c1fff000e7589 */ /* 0x010e2200000e0000 */
[----:B------:R-:W-:Y:S02]  /*11b30*/  IMAD R28, R28, R6, RZ ;  /* 0x000000061c1c7224 */ /* 0x000fe400078e02ff */
[----:B------:R-:W-:Y:S01]  /*11b40*/  IMAD.IADD R5, R10, 0x1, R5 ;  /* 0x000000010a057824 */ /* 0x000fe200078e0205 */
[----:B------:R-:W1:Y:S03]  /*11b50*/  SHFL.IDX PT, R2, R4, RZ, 0x1c1f ;  /* 0x001c1fff04027589 */ /* 0x000e6600000e0000 */
[C---:B------:R-:W-:Y:S01]  /*11b60*/  VIADD R7, R5.reuse, 0x20 ;  /* 0x0000002005077836 */ /* 0x040fe20000000000 */
[----:B------:R-:W-:-:S13]  /*11b70*/  ISETP.GE.AND P0, PT, R5, R28, PT ;  /* 0x0000001c0500720c */ /* 0x000fda0003f06270 */
[----:B0-----:R-:W-:-:S05]  /*11b80*/  @!P0 IADD3 R14, P4, R32, R14, RZ ;  /* 0x0000000e200e8210 */ /* 0x001fca0007f9e0ff */
[----:B-1----:R-:W-:Y:S02]  /*11b90*/  @!P0 IMAD.X R3, RZ, RZ, R2, P4 ;  /* 0x000000ffff038224 */ /* 0x002fe400020e0602 */
[----:B------:R-:W-:Y:S02]  /*11ba0*/  @!P0 IMAD.MOV.U32 R2, RZ, RZ, R14 ;  /* 0x000000ffff028224 */ /* 0x000fe400078e000e */
[----:B------:R-:W0:Y:S04]  /*11bb0*/  SHFL.IDX PT, R14, R0, 0x1, 0x1c1f ;  /* 0x003c1f00000e7f89 */ /* 0x000e2800000e0000 */
[----:B-----5:R-:W-:Y:S04]  /*11bc0*/  @!P0 LDGSTS.E.BYPASS.LTC128B.128 [R8+0x1e200], desc[UR52][R2.64], !P3 ;  /* 0x1e20000002088fae */ /* 0x020fe8000d901d74 */
[----:B------:R-:W-:Y:S04]  /*11bd0*/  @!P0 LDGSTS.E.BYPASS.LTC128B.128 [R8+0x20200], desc[UR52][R2.64+0x40], !P2 ;  /* 0x2020004002088fae */ /* 0x000fe8000d101d74 */
[----:B------:R1:W-:Y:S01]  /*11be0*/  @!P0 LDGSTS.E.BYPASS.LTC128B.128 [R8+0x22200], desc[UR52][R2.64+0x80], !P1 ;  /* 0x2220008002088fae */ /* 0x0003e2000c901d74 */
[----:B------:R-:W-:-:S03]  /*11bf0*/  ISETP.GE.AND P0, PT, R7, R28, PT ;  /* 0x0000001c0700720c */ /* 0x000fc60003f06270 */
[----:B-1----:R-:W1:Y:S10]  /*11c00*/  SHFL.IDX PT, R2, R4, 0x1, 0x1c1f ;  /* 0x003c1f0004027f89 */ /* 0x002e7400000e0000 */
[----:B0-----:R-:W-:-:S05]  /*11c10*/  @!P0 IADD3 R14, P4, R32, R14, RZ ;  /* 0x0000000e200e8210 */ /* 0x001fca0007f9e0ff */
[----:B-1----:R-:W-:Y:S02]  /*11c20*/  @!P0 IMAD.X R7, RZ, RZ, R2, P4 ;  /* 0x000000ffff078224 */ /* 0x002fe400020e0602 */
[----:B------:R-:W-:Y:S02]  /*11c30*/  @!P0 IMAD.MOV.U32 R2, RZ, RZ, R14 ;  /* 0x000000ffff028224 */ /* 0x000fe400078e000e */
[----:B------:R-:W-:Y:S01]  /*11c40*/  @!P0 IMAD.MOV.U32 R3, RZ, RZ, R7 ;  /* 0x000000ffff038224 */ /* 0x000fe200078e0007 */
[----:B------:R-:W0:Y:S01]  /*11c50*/  SHFL.IDX PT, R14, R0, 0x2, 0x1c1f ;  /* 0x005c1f00000e7f89 */ /* 0x000e2200000e0000 */
[----:B------:R-:W-:-:S03]  /*11c60*/  VIADD R7, R5, 0x40 ;  /* 0x0000004005077836 */ /* 0x000fc60000000000 */
[----:B------:R-:W-:Y:S04]  /*11c70*/  @!P0 LDGSTS.E.BYPASS.LTC128B.128 [R8+0x1ea00], desc[UR52][R2.64], !P3 ;  /* 0x1ea0000002088fae */ /* 0x000fe8000d901d74 */
[----:B------:R-:W-:Y:S04]  /*11c80*/  @!P0 LDGSTS.E.BYPASS.LTC128B.128 [R8+0x20a00], desc[UR52][R2.64+0x40], !P2 ;  /* 0x20a0004002088fae */ /* 0x000fe8000d101d74 */
[----:B------:R1:W-:Y:S01]  /*11c90*/  @!P0 LDGSTS.E.BYPASS.LTC128B.128 [R8+0x22a00], desc[UR52][R2.64+0x80], !P1 ;  /* 0x22a0008002088fae */ /* 0x0003e2000c901d74 */
[----:B------:R-:W-:-:S03]  /*11ca0*/  ISETP.GE.AND P0, PT, R7, R28, PT ;  /* 0x0000001c0700720c */ /* 0x000fc60003f06270 */
[----:B-1----:R-:W1:Y:S10]  /*11cb0*/  SHFL.IDX PT, R2, R4, 0x2, 0x1c1f ;  /* 0x005c1f0004027f89 */ /* 0x002e7400000e0000 */
[----:B0-----:R-:W-:Y:S01]  /*11cc0*/  @!P0 IADD3 R14, P4, R32, R14, RZ ;  /* 0x0000000e200e8210 */ /* 0x001fe20007f9e0ff */
[----:B------:R-:W0:Y:S04]  /*11cd0*/  SHFL.IDX PT, R4, R4, 0x3, 0x1c1f ;  /* 0x007c1f0004047f89 */ /* 0x000e2800000e0000 */
[----:B-1----:R-:W-:-:S02]  /*11ce0*/  @!P0 IMAD.X R7, RZ, RZ, R2, P4 ;  /* 0x000000ffff078224 */ /* 0x002fc400020e0602 */
[----:B------:R-:W-:Y:S02]  /*11cf0*/  @!P0 IMAD.MOV.U32 R2, RZ, RZ, R14 ;  /* 0x000000ffff028224 */ /* 0x000fe400078e000e */
[----:B------:R-:W-:Y:S01]  /*11d00*/  @!P0 IMAD.MOV.U32 R3, RZ, RZ, R7 ;  /* 0x000000ffff038224 */ /* 0x000fe200078e0007 */
[----:B------:R1:W2:Y:S04]  /*11d10*/  SHFL.IDX PT, R14, R0, 0x3, 0x1c1f ;  /* 0x007c1f00000e7f89 */ /* 0x0002a800000e0000 */
[----:B------:R1:W-:Y:S04]  /*11d20*/  @!P0 LDGSTS.E.BYPASS.LTC128B.128 [R8+0x1f200], desc[UR52][R2.64], !P3 ;  /* 0x1f20000002088fae */ /* 0x0003e8000d901d74 */
[----:B------:R1:W-:Y:S04]  /*11d30*/  @!P0 LDGSTS.E.BYPASS.LTC128B.128 [R8+0x21200], desc[UR52][R2.64+0x40], !P2 ;  /* 0x2120004002088fae */ /* 0x0003e8000d101d74 */
[----:B0-----:R1:W-:Y:S02]  /*11d40*/  @!P0 LDGSTS.E.BYPASS.LTC128B.128 [R8+0x23200], desc[UR52][R2.64+0x80], !P1 ;  /* 0x2320008002088fae */ /* 0x0013e4000c901d74 */
.L_x_368:
[----:B------:R-:W-:Y:S01]  /*11d50*/  VIADD R5, R5, 0x60 ;  /* 0x0000006005057836 */ /* 0x000fe20000000000 */
[----:B------:R-:W-:Y:S04]  /*11d60*/  BSSY B0, `(.L_x_271) ;  /* 0x000000b000007945 */ /* 0x000fe80003800000 */
[----:B------:R-:W-:-:S13]  /*11d70*/  ISETP.GE.AND P0, PT, R5, R28, PT ;  /* 0x0000001c0500720c */ /* 0x000fda0003f06270 */
[----:B------:R-:W-:Y:S05]  /*11d80*/  @P0 BRA `(.L_x_272) ;  /* 0x0000000000200947 */ /* 0x000fea0003800000 */
[----:B-12---:R-:W-:-:S05]  /*11d90*/  IADD3 R2, P0, R32, R14, RZ ;  /* 0x0000000e20027210 */ /* 0x006fca0007f1e0ff */
[----:B------:R-:W-:-:S05]  /*11da0*/  IMAD.X R3, RZ, RZ, R4, P0 ;  /* 0x000000ffff037224 */ /* 0x000fca00000e0604 */
[----:B------:R-:W-:Y:S01]  /*11db0*/  @!PT LDS RZ, [RZ] ;  /* 0x00000000fffff984 */ /* 0x000fe20000000800 */
[----:B------:R-:W-:Y:S01]  /*11dc0*/  @!PT LDS RZ, [RZ] ;  /* 0x00000000fffff984 */ /* 0x000fe20000000800 */
[----:B------:R-:W-:Y:S01]  /*11dd0*/  @!PT LDS RZ, [RZ] ;  /* 0x00000000fffff984 */ /* 0x000fe20000000800 */
[----:B------:R0:W-:Y:S04]  /*11de0*/  LDGSTS.E.BYPASS.LTC128B.128 [R8+0x1fa00], desc[UR52][R2.64], !P3 ;  /* 0x1fa0000002087fae */ /* 0x0001e8000d901d74 */
[----:B------:R0:W-:Y:S04]  /*11df0*/  LDGSTS.E.BYPASS.LTC128B.128 [R8+0x21a00], desc[UR52][R2.64+0x40], !P2 ;  /* 0x21a0004002087fae */ /* 0x0001e8000d101d74 */
[----:B------:R0:W-:Y:S02]  /*11e00*/  LDGSTS.E.BYPASS.LTC128B.128 [R8+0x23a00], desc[UR52][R2.64+0x80], !P1 ;  /* 0x23a0008002087fae */ /* 0x0001e4000c901d74 */
.L_x_272:
[----:B------:R-:W-:Y:S05]  /*11e10*/  BSYNC B0 ;  /* 0x0000000000007941 */ /* 0x000fea0003800000 */
.L_x_271:
[----:B------:R-:W-:Y:S01]  /*11e20*/  NOP ;  /* 0x0000000000007918 */ /* 0x000fe20000000000 */
[----:B------:R-:W-:-:S13]  /*11e30*/  PLOP3.LUT P0, PT, PT, PT, PT, 0x80, 0x0 ;  /* 0x000000000000781c */ /* 0x000fda0003f0f070 */
.L_x_273:
[----:B------:R-:W-:Y:S02]  /*11e40*/  PLOP3.LUT P1, PT, P1, P0, PT, 0xa2, 0x0 ;  /* 0x000000000000781c */ /* 0x000fe40000f21472 */
[----:B------:R-:W-:-:S08]  /*11e50*/  @P0 R2UR P1, UR4, R16 ;  /* 0x00000000100402ca */ /* 0x000fd00000020000 */
[----:B------:R-:W-:-:S05]  /*11e60*/  @P0 PLOP3.LUT P0, PT, P1, PT, PT, 0x80, 0x0 ;  /* 0x000000000000081c */ /* 0x000fca0000f0f070 */
[----:B------:R-:W-:Y:S01]  /*11e70*/  @!P1 SYNCS.ARRIVE.TRANS64.RED.A0T1 RZ, [UR4+0x33400], RZ ;  /* 0x033400ffffff99a7 */ /* 0x000fe20008200404 */
[----:B------:R-:W-:Y:S07]  /*11e80*/  @!P1 ARRIVES.LDGSTSBAR.64.TRANSCNT [UR4+0x33400] ;  /* 0x03340000ff0099b0 */ /* 0x000fee0008000a84 */
[----:B------:R-:W-:Y:S05]  /*11e90*/  @P0 BRA.U.ANY `(.L_x_273) ;  /* 0xfffffffd00e80947 */ /* 0x000fea000393ffff */
[----:B01----:R-:W3:Y:S02]  /*11ea0*/  LDL.LU R2, [R1+0x1c] ;  /* 0x00001c0001027983 */ /* 0x003ee40000300800 */
[----:B---3--:R-:W-:-:S05]  /*11eb0*/  VIADD R2, R2, 0x1 ;  /* 0x0000000102027836 */ /* 0x008fca0000000000 */
[----:B------:R0:W-:Y:S01]  /*11ec0*/  STL [R1+0x1c], R2 ;  /* 0x00001c0201007387 */ /* 0x0001e20000100800 */
[----:B------:R-:W-:-:S04]  /*11ed0*/  LEA.HI R0, R2, R2, RZ, 0x1 ;  /* 0x0000000202007211 */ /* 0x000fc800078f08ff */
[----:B------:R-:W-:-:S05]  /*11ee0*/  LOP3.LUT R0, R0, 0xfffffffe, RZ, 0xc0, !PT ;  /* 0xfffffffe00007812 */ /* 0x000fca00078ec0ff */
[----:B------:R-:W-:-:S05]  /*11ef0*/  IMAD.IADD R0, R2, 0x1, -R0 ;  /* 0x0000000102007824 */ /* 0x000fca00078e0a00 */
[----:B------:R-:W-:Y:S01]  /*11f00*/  SHF.L.U32 R3, R0, 0x1f, RZ ;  /* 0x0000001f00037819 */ /* 0x000fe200000006ff */
[----:B------:R-:W-:Y:S01]  /*11f10*/  NOP ;  /* 0x0000000000007918 */ /* 0x000fe20000000000 */
[----:B------:R0:W-:Y:S01]  /*11f20*/  SYNCS.ARRIVE.TRANS64.A1T0 RZ, [R16+URZ+0x33400], RZ ;  /* 0x033400ff10ff79a7 */ /* 0x0001e2000810003f */
[----:B------:R-:W-:Y:S01]  /*11f30*/  BSSY B0, `(.L_x_274) ;  /* 0x0000003000007945 */ /* 0x000fe20003800000 */
[----:B------:R-:W1:Y:S03]  /*11f40*/  SYNCS.PHASECHK.TRANS64.TRYWAIT P0, [R16+URZ+0x33420], R3 ;  /* 0x03342003100075a7 */ /* 0x000e66000800017f */
[----:B01----:R-:W-:Y:S05]  /*11f50*/  @!P0 BRA `(.L_x_275) ;  /* 0x0000004800cc8947 */ /* 0x003fea0003800000 */
.L_x_369:
[----:B------:R-:W-:Y:S05]  /*11f60*/  BSYNC B0 ;  /* 0x0000000000007941 */ /* 0x000fea0003800000 */
.L_x_274:
[----:B------:R-:W-:-:S06]  /*11f70*/  UIADD3 UR4, UR46, -0x2, URZ ;  /* 0xfffffffe2e047890 */ /* 0x000fcc000fffe03f */
[----:B------:R-:W-:-:S13]  /*11f80*/  ISETP.LE.AND P0, PT, R36, UR4, PT ;  /* 0x0000000424007c0c */ /* 0x000fda000bf03270 */
[----:B------:R-:W-:Y:S05]  /*11f90*/  @!P0 BRA `(.L_x_276) ;  /* 0x0000001800408947 */ /* 0x000fea0003800000 */
[----:B------:R-:W-:Y:S02]  /*11fa0*/  IMAD.MOV.U32 R19, RZ, RZ, R30 ;  /* 0x000000ffff137224 */ /* 0x000fe400078e001e */
[----:B------:R-:W-:Y:S02]  /*11fb0*/  IMAD.MOV.U32 R18, RZ, RZ, R27 ;  /* 0x000000ffff127224 */ /* 0x000fe400078e001b */
[----:B------:R-:W-:-:S07]  /*11fc0*/  IMAD.U32 R28, RZ, RZ, UR4 ;  /* 0x00000004ff1c7e24 */ /* 0x000fce000f8e00ff */
.L_x_296:
[----:B0-----:R-:W0:Y:S01]  /*11fd0*/  LDC R3, c[0x0][0x430] ;  /* 0x00010c00ff037b82 */ /* 0x001e220000000800 */
[----:B-1-3--:R-:W1:Y:S01]  /*11fe0*/  S2R R0, SR_TID.X ;  /* 0x0000000000007919 */ /* 0x00ae620000002100 */
[----:B------:R-:W-:Y:S01]  /*11ff0*/  IMAD R10, R28, 0xa0, R33 ;  /* 0x000000a01c0a7824 */ /* 0x000fe200078e0221 */
[----:B------:R-:W-:Y:S05]  /*12000*/  YIELD ;  /* 0x0000000000007946 */ /* 0x000fea0003800000 */
[----:B------:R-:W3:Y:S01]  /*12010*/  S2R R6, SR_TID.X ;  /* 0x0000000000067919 */ /* 0x000ee20000002100 */
[----:B------:R-:W-:Y:S01]  /*12020*/  ULDC.64 UR4, c[0x0][0x428] ;  /* 0x00010a0000047ab9 */ /* 0x000fe20000000a00 */
[----:B------:R-:W-:Y:S01]  /*12030*/  ULDC.64 UR6, c[0x0][0x418] ;  /* 0x0001060000067ab9 */ /* 0x000fe20000000a00 */
[----:B------:R-:W4:Y:S01]  /*12040*/  S2R R8, SR_TID.X ;  /* 0x0000000000087919 */ /* 0x000f220000002100 */
[----:B0-----:R-:W-:-:S02]  /*12050*/  ISETP.NE.AND P2, PT, R3, 0x1, PT ;  /* 0x000000010300780c */ /* 0x001fc40003f45270 */
[C---:B-1----:R-:W-:Y:S01]  /*12060*/  LOP3.LUT R2, R0.reuse, 0x7f, RZ, 0xc0, !PT ;  /* 0x0000007f00027812 */ /* 0x042fe200078ec0ff */
[----:B------:R-:W-:-:S10]  /*12070*/  IMAD.SHL.U32 R0, R0, 0x20, RZ ;  /* 0x0000002000007824 */ /* 0x000fd400078e00ff */
[----:B------:R-:W0:Y:S01]  /*12080*/  @P2 LDC R3, c[0x0][0x434] ;  /* 0x00010d00ff032b82 */ /* 0x000e220000000800 */
[----:B------:R-:W-:Y:S02]  /*12090*/  SHF.R.U32.HI R2, RZ, 0x2, R2 ;  /* 0x00000002ff027819 */ /* 0x000fe40000011602 */
[----:B---3--:R-:W-:Y:S02]  /*120a0*/  LOP3.LUT R6, R6, 0x7f, RZ, 0xc0, !PT ;  /* 0x0000007f06067812 */ /* 0x008fe400078ec0ff */
[----:B------:R-:W-:Y:S02]  /*120b0*/  LOP3.LUT R0, R2, 0x60, R0, 0xf8, !PT ;  /* 0x0000006002007812 */ /* 0x000fe400078ef800 */
[----:B------:R-:W-:Y:S01]  /*120c0*/  SHF.R.U32.HI R9, RZ, 0x2, R6 ;  /* 0x00000002ff097819 */ /* 0x000fe20000011606 */
[----:B------:R-:W1:Y:S01]  /*120d0*/  @P2 LDC R5, c[0x0][0x438] ;  /* 0x00010e00ff052b82 */ /* 0x000e620000000800 */
[----:B----4-:R-:W-:Y:S02]  /*120e0*/  IMAD.SHL.U32 R8, R8, 0x20, RZ ;  /* 0x0000002008087824 */ /* 0x010fe400078e00ff */
[----:B------:R-:W-:-:S03]  /*120f0*/  IMAD.IADD R0, R0, 0x1, R10 ;  /* 0x0000000100007824 */ /* 0x000fc600078e020a */
[----:B------:R-:W-:Y:S01]  /*12100*/  LOP3.LUT R8, R9, 0x60, R8, 0xf8, !PT ;  /* 0x0000006009087812 */ /* 0x000fe200078ef808 */
[----:B------:R-:W-:-:S03]  /*12110*/  IMAD.MOV.U32 R4, RZ, RZ, R0 ;  /* 0x000000ffff047224 */ /* 0x000fc600078e0000 */
[----:B------:R-:W-:-:S04]  /*12120*/  LOP3.LUT R8, R8, 0x80, RZ, 0xfc, !PT ;  /* 0x0000008008087812 */ /* 0x000fc800078efcff */
[C---:B------:R-:W-:Y:S01]  /*12130*/  ISETP.GT.U32.AND P1, PT, R8.reuse, 0x9f, PT ;  /* 0x0000009f0800780c */ /* 0x040fe20003f24070 */
[----:B------:R-:W-:Y:S02]  /*12140*/  IMAD.IADD R10, R8, 0x1, R10 ;  /* 0x00000001080a7824 */ /* 0x000fe400078e020a */
[----:B0-----:R-:W-:-:S04]  /*12150*/  @P2 IMAD.HI.U32 R2, R0, R3, RZ ;  /* 0x0000000300022227 */ /* 0x001fc800078e00ff */
[----:B------:R-:W-:Y:S01]  /*12160*/  IMAD.MOV.U32 R11, RZ, RZ, R10 ;  /* 0x000000ffff0b7224 */ /* 0x000fe200078e000a */
[----:B-1----:R-:W-:Y:S01]  /*12170*/  @P2 SHF.R.U32.HI R4, RZ, R5, R2 ;  /* 0x00000005ff042219 */ /* 0x002fe20000011602 */
[----:B------:R-:W-:-:S03]  /*12180*/  IMAD R2, R35, UR4, RZ ;  /* 0x0000000423027c24 */ /* 0x000fc6000f8e02ff */
[----:B------:R-:W-:Y:S01]  /*12190*/  SHF.R.S32.HI R3, RZ, 0x1f, R4 ;  /* 0x0000001fff037819 */ /* 0x000fe20000011404 */
[----:B------:R-:W-:Y:S02]  /*121a0*/  IMAD R5, R29, UR5, R2 ;  /* 0x000000051d057c24 */ /* 0x000fe4000f8e0202 */
[----:B------:R-:W-:-:S04]  /*121b0*/  IMAD.MOV.U32 R2, RZ, RZ, R4 ;  /* 0x000000ffff027224 */ /* 0x000fc800078e0004 */
[----:B------:R-:W-:-:S04]  /*121c0*/  IMAD.WIDE.U32 R2, R29, UR4, R2 ;  /* 0x000000041d027c25 */ /* 0x000fc8000f8e0002 */
[----:B------:R-:W-:Y:S01]  /*121d0*/  IMAD.IADD R3, R5, 0x1, R3 ;  /* 0x0000000105037824 */ /* 0x000fe200078e0203 */
[----:B------:R-:W-:-:S04]  /*121e0*/  LEA R6, P0, R2, UR6, 0x2 ;  /* 0x0000000602067c11 */ /* 0x000fc8000f8010ff */
[----:B------:R-:W-:Y:S02]  /*121f0*/  LEA.HI.X R7, R2, UR7, R3, 0x2, P0 ;  /* 0x0000000702077c11 */ /* 0x000fe400080f1403 */
[----:B------:R-:W0:Y:S03]  /*12200*/  @P2 LDC R3, c[0x0][0x434] ;  /* 0x00010d00ff032b82 */ /* 0x000e260000000800 */
[----:B------:R1:W3:Y:S05]  /*12210*/  LDG.E R6, desc[UR52][R6.64] ;  /* 0x0000003406067981 */ /* 0x0002ea000c1e1900 */
[----:B------:R-:W4:Y:S01]  /*12220*/  @P2 LDC R2, c[0x0][0x438] ;  /* 0x00010e00ff022b82 */ /* 0x000f220000000800 */
[----:B0-----:R-:W-:-:S05]  /*12230*/  @P2 IMAD.HI.U32 R3, R10, R3, RZ ;  /* 0x000000030a032227 */ /* 0x001fca00078e00ff */
[----:B----4-:R-:W-:-:S04]  /*12240*/  @P2 SHF.R.U32.HI R11, RZ, R2, R3 ;  /* 0x00000002ff0b2219 */ /* 0x010fc80000011603 */
[--C-:B------:R-:W-:Y:S01]  /*12250*/  @!P1 SHF.R.S32.HI R3, RZ, 0x1f, R11.reuse ;  /* 0x0000001fff039819 */ /* 0x100fe2000001140b */
[----:B------:R-:W-:-:S04]  /*12260*/  @!P1 IMAD.MOV.U32 R2, RZ, RZ, R11 ;  /* 0x000000ffff029224 */ /* 0x000fc800078e000b */
[----:B------:R-:W-:Y:S01]  /*12270*/  @!P1 IMAD.WIDE.U32 R2, R29, UR4, R2 ;  /* 0x000000041d029c25 */ /* 0x000fe2000f8e0002 */
[----:B------:R-:W-:-:S03]  /*12280*/  ULDC UR4, c[0x0][0x430] ;  /* 0x00010c0000047ab9 */ /* 0x000fc60000000800 */
[----:B------:R-:W-:Y:S01]  /*12290*/  @!P1 IMAD.IADD R5, R5, 0x1, R3 ;  /* 0x0000000105059824 */ /* 0x000fe200078e0203 */
[----:B------:R-:W-:Y:S01]  /*122a0*/  @!P1 LEA R8, P0, R2, UR6, 0x2 ;  /* 0x0000000602089c11 */ /* 0x000fe2000f8010ff */
[----:B------:R-:W-:-:S03]  /*122b0*/  IMAD.U32 R12, RZ, RZ, UR42 ;  /* 0x0000002aff0c7e24 */ /* 0x000fc6000f8e00ff */
[----:B------:R-:W-:Y:S01]  /*122c0*/  @!P1 LEA.HI.X R9, R2, UR7, R5, 0x2, P0 ;  /* 0x0000000702099c11 */ /* 0x000fe200080f1405 */
[----:B------:R-:W-:Y:S02]  /*122d0*/  IMAD.MOV.U32 R5, RZ, RZ, RZ ;  /* 0x000000ffff057224 */ /* 0x000fe400078e00ff */
[----:B------:R-:W-:-:S04]  /*122e0*/  VIADD R27, R18, 0x1 ;  /* 0x00000001121b7836 */ /* 0x000fc80000000000 */
[----:B------:R0:W5:Y:S01]  /*122f0*/  @!P1 LDG.E R5, desc[UR52][R8.64] ;  /* 0x0000003408059981 */ /* 0x000162000c1e1900 */
[----:B------:R-:W-:Y:S01]  /*12300*/  ISETP.NE.AND P1, PT, R12, 0x3, PT ;  /* 0x000000030c00780c */ /* 0x000fe20003f25270 */
[----:B-1----:R-:W-:Y:S01]  /*12310*/  IMAD.MOV R7, RZ, RZ, -R4 ;  /* 0x000000ffff077224 */ /* 0x002fe200078e0a04 */
[----:B------:R-:W-:-:S03]  /*12320*/  ISETP.NE.AND P0, PT, R27, 0x2, PT ;  /* 0x000000021b00780c */ /* 0x000fc60003f05270 */
[----:B------:R-:W-:Y:S01]  /*12330*/  IMAD R7, R7, UR4, R0 ;  /* 0x0000000407077c24 */ /* 0x000fe2000f8e0200 */
[----:B------:R-:W-:Y:S01]  /*12340*/  SEL R30, RZ, 0x1, P0 ;  /* 0x00000001ff1e7807 */ /* 0x000fe20000000000 */
[----:B------:R-:W-:Y:S02]  /*12350*/  IMAD.MOV.U32 R0, RZ, RZ, R28 ;  /* 0x000000ffff007224 */ /* 0x000fe400078e001c */
[----:B0-----:R-:W-:Y:S01]  /*12360*/  IMAD.MOV R8, RZ, RZ, -R11 ;  /* 0x000000ffff087224 */ /* 0x001fe200078e0a0b */
[----:B------:R-:W-:-:S03]  /*12370*/  SEL R27, R27, RZ, P0 ;  /* 0x000000ff1b1b7207 */ /* 0x000fc60000000000 */
[----:B------:R-:W-:Y:S01]  /*12380*/  IMAD R8, R8, UR4, R10 ;  /* 0x0000000408087c24 */ /* 0x000fe2000f8e020a */
[----:B------:R-:W-:Y:S01]  /*12390*/  LOP3.LUT R30, R19, R30, RZ, 0x3c, !PT ;  /* 0x0000001e131e7212 */ /* 0x000fe200078e3cff */
[----:B------:R-:W-:Y:S01]  /*123a0*/  VIADD R28, R28, 0xffffffff ;  /* 0xffffffff1c1c7836 */ /* 0x000fe20000000000 */
[----:B------:R-:W-:Y:S02]  /*123b0*/  ISETP.GT.AND P2, PT, R0, R36, PT ;  /* 0x000000240000720c */ /* 0x000fe40003f44270 */
[----:B---3--:R-:W-:Y:S01]  /*123c0*/  SHF.R.S32.HI R25, RZ, 0x1f, R6 ;  /* 0x0000001fff197819 */ /* 0x008fe20000011406 */
[----:B------:R-:W-:Y:S10]  /*123d0*/  @!P1 BRA `(.L_x_277) ;  /* 0x0000000000049947 */ /* 0x000ff40003800000 */
[----:B------:R-:W-:Y:S01]  /*123e0*/  BPT.TRAP 0x1 ;  /* 0x000000040000795c */ /* 0x000fe20000300000 */
.L_x_277:
[----:B------:R-:W-:Y:S01]  /*123f0*/  IMAD R4, R27, 0x8, R16 ;  /* 0x000000081b047824 */ /* 0x000fe200078e0210 */
[----:B------:R-:W-:Y:S01]  /*12400*/  SHF.L.U32 R26, R30, 0x1f, RZ ;  /* 0x0000001f1e1a7819 */ /* 0x000fe200000006ff */
[----:B------:R-:W-:Y:S01]  /*12410*/  BSSY B0, `(.L_x_278) ;  /* 0x0000004000007945 */ /* 0x000fe20003800000 */
[----:B------:R-:W-:Y:S02]  /*12420*/  SHF.R.S32.HI R9, RZ, 0x1f, R7 ;  /* 0x0000001fff097819 */ /* 0x000fe40000011407 */
[----:B------:R-:W0:Y:S02]  /*12430*/  SYNCS.PHASECHK.TRANS64.TRYWAIT P0, [R4+URZ+0x33480], R26 ;  /* 0x0334801a040075a7 */ /* 0x000e24000800017f */
[----:B0-----:R-:W-:Y:S05]  /*12440*/  @!P0 BRA `(.L_x_279) ;  /* 0x0000004400a48947 */ /* 0x001fea0003800000 */
.L_x_370:
[----:B------:R-:W-:Y:S05]  /*12450*/  BSYNC B0 ;  /* 0x0000000000007941 */ /* 0x000fea0003800000 */
.L_x_278:
[----:B------:R-:W3:Y:S01]  /*12460*/  LDL R15, [R1+0xc] ;  /* 0x00000c00010f7983 */ /* 0x000ee20000100800 */
[----:B------:R-:W-:Y:S01]  /*12470*/  ULDC.64 UR4, c[0x0][0x328] ;  /* 0x0000ca0000047ab9 */ /* 0x000fe20000000a00 */
[----:B------:R-:W-:Y:S01]  /*12480*/  ULDC.64 UR6, c[0x0][0x338] ;  /* 0x0000ce0000067ab9 */ /* 0x000fe20000000a00 */
[----:B------:R-:W-:Y:S01]  /*12490*/  IMAD R0, R9, UR4, RZ ;  /* 0x0000000409007c24 */ /* 0x000fe2000f8e02ff */
[----:B------:R-:W-:Y:S01]  /*124a0*/  SHF.R.S32.HI R20, RZ, 0x1f, R8 ;  /* 0x0000001fff147819 */ /* 0x000fe20000011408 */
[C---:B------:R-:W-:Y:S01]  /*124b0*/  IMAD.WIDE.U32 R2, R7.reuse, UR4, RZ ;  /* 0x0000000407027c25 */ /* 0x040fe2000f8e00ff */
[----:B-----5:R-:W-:Y:S01]  /*124c0*/  SHF.R.S32.HI R24, RZ, 0x1f, R5 ;  /* 0x0000001fff187819 */ /* 0x020fe20000011405 */
[----:B------:R-:W1:Y:S01]  /*124d0*/  LDC R12, c[0x0][0x2f4] ;  /* 0x0000bd00ff0c7b82 */ /* 0x000e620000000800 */
[C---:B--2---:R-:W-:Y:S01]  /*124e0*/  LOP3.LUT R14, R32.reuse, 0x80, RZ, 0xfc, !PT ;  /* 0x00000080200e7812 */ /* 0x044fe200078efcff */
[----:B------:R-:W-:Y:S01]  /*124f0*/  IMAD R0, R7, UR5, R0 ;  /* 0x0000000507007c24 */ /* 0x000fe2000f8e0200 */
[----:B------:R-:W-:Y:S01]  /*12500*/  LOP3.LUT R13, R32, 0x40, RZ, 0xfc, !PT ;  /* 0x00000040200d7812 */ /* 0x000fe200078efcff */
[----:B------:R-:W-:-:S02]  /*12510*/  IMAD R10, R25, UR6, RZ ;  /* 0x00000006190a7c24 */ /* 0x000fc4000f8e02ff */
        /* <DEDUP_REMOVED lines=8> */
[----:B------:R-:W-:Y:S01]  /*125a0*/  ULDC.64 UR4, c[0x0][0x330] ;  /* 0x0000cc0000047ab9 */ /* 0x000fe20000000a00 */
[----:B-1----:R-:W-:-:S02]  /*125b0*/  ISETP.GE.AND P1, PT, R14, R12, PT ;  /* 0x0000000c0e00720c */ /* 0x002fc40003f26270 */
[----:B------:R-:W-:Y:S01]  /*125c0*/  IMAD.IADD R3, R3, 0x1, R0 ;  /* 0x0000000103037824 */ /* 0x000fe200078e0200 */
[-C--:B------:R-:W-:Y:S01]  /*125d0*/  ISETP.GE.AND P3, PT, R13, R12.reuse, PT ;  /* 0x0000000c0d00720c */ /* 0x080fe20003f66270 */
[----:B------:R-:W-:Y:S01]  /*125e0*/  IMAD R0, R24, UR6, RZ ;  /* 0x0000000618007c24 */ /* 0x000fe2000f8e02ff */
[----:B------:R-:W-:Y:S01]  /*125f0*/  ISETP.GE.AND P4, PT, R32, R12, PT ;  /* 0x0000000c2000720c */ /* 0x000fe20003f86270 */
        /* <DEDUP_REMOVED lines=12> */
[----:B---3--:R-:W-:Y:S01]  /*126c0*/  IMAD R34, R27, 0x7800, R15 ;  /* 0x000078001b227824 */ /* 0x008fe200078e020f */
[----:B------:R-:W-:Y:S07]  /*126d0*/  BRA.DIV UR4, `(.L_x_280) ;  /* 0x0000004604147947 */ /* 0x000fee000b800000 */
[----:B------:R-:W1:Y:S04]  /*126e0*/  SHFL.IDX PT, R2, R10, RZ, 0x1c1f ;  /* 0x001c1fff0a027589 */ /* 0x000e6800000e0000 */
[----:B------:R-:W2:Y:S04]  /*126f0*/  SHFL.IDX PT, R0, R22, RZ, 0x1c1f ;  /* 0x001c1fff16007589 */ /* 0x000ea800000e0000 */
[----:B------:R-:W-:Y:S01]  /*12700*/  SHFL.IDX PT, R23, R23, RZ, 0x1c1f ;  /* 0x001c1fff17177589 */ /* 0x000fe200000e0000 */
[----:B-1----:R-:W-:-:S05]  /*12710*/  IADD3 R2, P0, R32, R2, RZ ;  /* 0x0000000220027210 */ /* 0x002fca0007f1e0ff */
[----:B--2---:R-:W-:Y:S02]  /*12720*/  IMAD.X R3, RZ, RZ, R0, P0 ;  /* 0x000000ffff037224 */ /* 0x004fe400000e0600 */
[----:B------:R-:W-:Y:S02]  /*12730*/  IMAD.IADD R0, R16, 0x1, R34 ;  /* 0x0000000110007824 */ /* 0x000fe400078e0222 */
[----:B------:R-:W-:Y:S04]  /*12740*/  SHFL.IDX PT, R34, R22, 0x2, 0x1c1f ;  /* 0x005c1f0016227f89 */ /* 0x000fe800000e0000 */
[----:B------:R-:W-:Y:S04]  /*12750*/  LDGSTS.E.BYPASS.LTC128B.128 [R0+0xf200], desc[UR52][R2.64], !P4 ;  /* 0x0f20000002007fae */ /* 0x000fe8000e101d74 */
[----:B------:R-:W-:Y:S04]  /*12760*/  LDGSTS.E.BYPASS.LTC128B.128 [R0+0x11a00], desc[UR52][R2.64+0x40], !P3 ;  /* 0x11a0004002007fae */ /* 0x000fe8000d901d74 */
[----:B------:R1:W-:Y:S04]  /*12770*/  LDGSTS.E.BYPASS.LTC128B.128 [R0+0x14200], desc[UR52][R2.64+0x80], !P1 ;  /* 0x1420008002007fae */ /* 0x0003e8000c901d74 */
[----:B-1----:R-:W1:Y:S04]  /*12780*/  SHFL.IDX PT, R2, R10, 0x1, 0x1c1f ;  /* 0x003c1f000a027f89 */ /* 0x002e6800000e0000 */
[----:B------:R-:W2:Y:S01]  /*12790*/  SHFL.IDX PT, R3, R22, 0x1, 0x1c1f ;  /* 0x003c1f0016037f89 */ /* 0x000ea200000e0000 */
[----:B-1----:R-:W-:-:S05]  /*127a0*/  IADD3 R2, P0, R32, R2, RZ ;  /* 0x0000000220027210 */ /* 0x002fca0007f1e0ff */
[----:B--2---:R-:W-:-:S05]  /*127b0*/  IMAD.X R3, RZ, RZ, R3, P0 ;  /* 0x000000ffff037224 */ /* 0x004fca00000e0603 */
[----:B------:R-:W-:Y:S04]  /*127c0*/  LDGSTS.E.BYPASS.LTC128B.128 [R0+0xfa00], desc[UR52][R2.64], !P4 ;  /* 0x0fa0000002007fae */ /* 0x000fe8000e101d74 */
[----:B------:R-:W-:Y:S04]  /*127d0*/  LDGSTS.E.BYPASS.LTC128B.128 [R0+0x12200], desc[UR52][R2.64+0x40], !P3 ;  /* 0x1220004002007fae */ /* 0x000fe8000d901d74 */
[----:B------:R1:W-:Y:S04]  /*127e0*/  LDGSTS.E.BYPASS.LTC128B.128 [R0+0x14a00], desc[UR52][R2.64+0x80], !P1 ;  /* 0x14a0008002007fae */ /* 0x0003e8000c901d74 */
[----:B-1----:R-:W1:Y:S02]  /*127f0*/  SHFL.IDX PT, R2, R10, 0x2, 0x1c1f ;  /* 0x005c1f000a027f89 */ /* 0x002e6400000e0000 */
[----:B-1----:R-:W-:-:S05]  /*12800*/  IADD3 R2, P0, R32, R2, RZ ;  /* 0x0000000220027210 */ /* 0x002fca0007f1e0ff */
[----:B------:R-:W-:Y:S02]  /*12810*/  IMAD.X R3, RZ, RZ, R34, P0 ;  /* 0x000000ffff037224 */ /* 0x000fe400000e0622 */
[----:B------:R-:W-:Y:S04]  /*12820*/  SHFL.IDX PT, R34, R22, 0x3, 0x1c1f ;  /* 0x007c1f0016227f89 */ /* 0x000fe800000e0000 */
[----:B------:R-:W-:Y:S04]  /*12830*/  LDGSTS.E.BYPASS.LTC128B.128 [R0+0x10200], desc[UR52][R2.64], !P4 ;  /* 0x1020000002007fae */ /* 0x000fe8000e101d74 */
[----:B------:R-:W-:Y:S04]  /*12840*/  LDGSTS.E.BYPASS.LTC128B.128 [R0+0x12a00], desc[UR52][R2.64+0x40], !P3 ;  /* 0x12a0004002007fae */ /* 0x000fe8000d901d74 */
[----:B------:R1:W-:Y:S04]  /*12850*/  LDGSTS.E.BYPASS.LTC128B.128 [R0+0x15200], desc[UR52][R2.64+0x80], !P1 ;  /* 0x1520008002007fae */ /* 0x0003e8000c901d74 */
[----:B-1----:R-:W1:Y:S02]  /*12860*/  SHFL.IDX PT, R2, R10, 0x3, 0x1c1f ;  /* 0x007c1f000a027f89 */ /* 0x002e6400000e0000 */
[----:B-1----:R-:W-:-:S05]  /*12870*/  IADD3 R2, P0, R32, R2, RZ ;  /* 0x0000000220027210 */ /* 0x002fca0007f1e0ff */
[----:B------:R-:W-:-:S05]  /*12880*/  IMAD.X R3, RZ, RZ, R34, P0 ;  /* 0x000000ffff037224 */ /* 0x000fca00000e0622 */
[----:B------:R-:W-:Y:S04]  /*12890*/  LDGSTS.E.BYPASS.LTC128B.128 [R0+0x10a00], desc[UR52][R2.64], !P4 ;  /* 0x10a0000002007fae */ /* 0x000fe8000e101d74 */
[----:B------:R-:W-:Y:S04]  /*128a0*/  LDGSTS.E.BYPASS.LTC128B.128 [R0+0x13200], desc[UR52][R2.64+0x40], !P3 ;  /* 0x1320004002007fae */ /* 0x000fe8000d901d74 */
[----:B------:R1:W-:Y:S04]  /*128b0*/  LDGSTS.E.BYPASS.LTC128B.128 [R0+0x15a00], desc[UR52][R2.64+0x80], !P1 ;  /* 0x15a0008002007fae */ /* 0x0003e8000c901d74 */
[----:B-1----:R1:W2:Y:S02]  /*128c0*/  SHFL.IDX PT, R2, R21, RZ, 0x1c1f ;  /* 0x001c1fff15027589 */ /* 0x0022a400000e0000 */
.L_x_382:
[----:B--2---:R-:W-:-:S05]  /*128d0*/  IADD3 R2, P0, R32, R2, RZ ;  /* 0x0000000220027210 */ /* 0x004fca0007f1e0ff */
[----:B------:R-:W-:Y:S01]  /*128e0*/  IMAD.X R3, RZ, RZ, R23, P0 ;  /* 0x000000ffff037224 */ /* 0x000fe200000e0617 */
[----:B------:R-:W-:-:S04]  /*128f0*/  PLOP3.LUT P0, PT, PT, PT, PT, 0x80, 0x0 ;  /* 0x000000000000781c */ /* 0x000fc80003f0f070 */
[----:B------:R-:W-:Y:S01]  /*12900*/  @!PT LDS RZ, [RZ] ;  /* 0x00000000fffff984 */ /* 0x000fe20000000800 */
[----:B------:R-:W-:Y:S01]  /*12910*/  @!PT LDS RZ, [RZ] ;  /* 0x00000000fffff984 */ /* 0x000fe20000000800 */
[----:B------:R-:W-:Y:S01]  /*12920*/  @!PT LDS RZ, [RZ] ;  /* 0x00000000fffff984 */ /* 0x000fe20000000800 */
[----:B------:R2:W-:Y:S04]  /*12930*/  LDGSTS.E.BYPASS.LTC128B.128 [R0+0x11200], desc[UR52][R2.64], !P4 ;  /* 0x1120000002007fae */ /* 0x0005e8000e101d74 */
[----:B------:R2:W-:Y:S04]  /*12940*/  LDGSTS.E.BYPASS.LTC128B.128 [R0+0x13a00], desc[UR52][R2.64+0x40], !P3 ;  /* 0x13a0004002007fae */ /* 0x0005e8000d901d74 */
[----:B------:R2:W-:Y:S01]  /*12950*/  LDGSTS.E.BYPASS.LTC128B.128 [R0+0x16200], desc[UR52][R2.64+0x80], !P1 ;  /* 0x1620008002007fae */ /* 0x0005e2000c901d74 */
[----:B------:R-:W-:Y:S01]  /*12960*/  NOP ;  /* 0x0000000000007918 */ /* 0x000fe20000000000 */
.L_x_281:
        /* <DEDUP_REMOVED lines=11> */
.L_x_282:
[----:B------:R2:W-:Y:S01]  /*12a20*/  SYNCS.ARRIVE.TRANS64.A1T0 RZ, [R4+URZ+0x33470], RZ ;  /* 0x033470ff04ff79a7 */ /* 0x0005e2000810003f */
[----:B------:R-:W-:Y:S05]  /*12a30*/  @!P3 BRA `(.L_x_283) ;  /* 0x000000000004b947 */ /* 0x000fea0003800000 */
[----:B------:R-:W-:Y:S01]  /*12a40*/  BPT.TRAP 0x1 ;  /* 0x000000040000795c */ /* 0x000fe20000300000 */
.L_x_283:
[----:B------:R-:W3:Y:S01]  /*12a50*/  SYNCS.PHASECHK.TRANS64.TRYWAIT P0, [R4+URZ+0x33440], R26 ;  /* 0x0334401a040075a7 */ /* 0x000ee2000800017f */
[----:B------:R-:W-:Y:S04]  /*12a60*/  BSSY B0, `(.L_x_284) ;  /* 0x0000002000007945 */ /* 0x000fe80003800000 */
[----:B---3--:R-:W-:Y:S05]  /*12a70*/  @!P0 BRA `(.L_x_285) ;  /* 0x0000004400ac8947 */ /* 0x008fea0003800000 */
.L_x_383:
[----:B------:R-:W-:Y:S05]  /*12a80*/  BSYNC B0 ;  /* 0x0000000000007941 */ /* 0x000fea0003800000 */
.L_x_284:
[----:B------:R-:W-:Y:S01]  /*12a90*/  ULDC.64 UR4, c[0x0][0x300] ;  /* 0x0000c00000047ab9 */ /* 0x000fe20000000a00 */
[----:B------:R-:W-:Y:S01]  /*12aa0*/  ULDC.64 UR6, c[0x0][0x310] ;  /* 0x0000c40000067ab9 */ /* 0x000fe20000000a00 */
[----:B------:R-:W-:Y:S01]  /*12ab0*/  IMAD R9, R9, UR4, RZ ;  /* 0x0000000409097c24 */ /* 0x000fe2000f8e02ff */
[----:B------:R-:W4:Y:S01]  /*12ac0*/  LDC R12, c[0x0][0x2f4] ;  /* 0x0000bd00ff0c7b82 */ /* 0x000f220000000800 */
[C---:B------:R-:W-:Y:S01]  /*12ad0*/  IMAD.WIDE.U32 R2, R7.reuse, UR4, RZ ;  /* 0x0000000407027c25 */ /* 0x040fe2000f8e00ff */
[C---:B------:R-:W-:Y:S02]  /*12ae0*/  LOP3.LUT R14, R32.reuse, 0x80, RZ, 0xfc, !PT ;  /* 0x00000080200e7812 */ /* 0x040fe400078efcff */
[----:B------:R-:W-:Y:S01]  /*12af0*/  LOP3.LUT R13, R32, 0x40, RZ, 0xfc, !PT ;  /* 0x00000040200d7812 */ /* 0x000fe200078efcff */
[----:B------:R-:W-:Y:S02]  /*12b00*/  IMAD R9, R7, UR5, R9 ;  /* 0x0000000507097c24 */ /* 0x000fe4000f8e0209 */
[----:B------:R-:W-:-:S02]  /*12b10*/  IMAD R25, R25, UR6, RZ ;  /* 0x0000000619197c24 */ /* 0x000fc4000f8e02ff */
[----:B------:R-:W-:Y:S02]  /*12b20*/  IMAD.IADD R3, R3, 0x1, R9 ;  /* 0x0000000103037824 */ /* 0x000fe400078e0209 */
[----:B------:R-:W-:Y:S02]  /*12b30*/  IMAD R9, R20, UR4, RZ ;  /* 0x0000000414097c24 */ /* 0x000fe4000f8e02ff */
[----:B------:R-:W-:-:S04]  /*12b40*/  IMAD.WIDE.U32 R2, R6, UR6, R2 ;  /* 0x0000000606027c25 */ /* 0x000fc8000f8e0002 */
[----:B------:R-:W-:Y:S02]  /*12b50*/  IMAD R6, R6, UR7, R25 ;  /* 0x0000000706067c24 */ /* 0x000fe4000f8e0219 */
[----:B------:R-:W-:Y:S02]  /*12b60*/  IMAD R9, R8, UR5, R9 ;  /* 0x0000000508097c24 */ /* 0x000fe4000f8e0209 */
[----:B------:R-:W-:Y:S02]  /*12b70*/  IMAD.IADD R7, R3, 0x1, R6 ;  /* 0x0000000103077824 */ /* 0x000fe400078e0206 */
[----:B------:R-:W-:Y:S01]  /*12b80*/  IMAD.MOV.U32 R6, RZ, RZ, R2 ;  /* 0x000000ffff067224 */ /* 0x000fe200078e0002 */
[-C--:B----4-:R-:W-:Y:S01]  /*12b90*/  ISETP.GE.AND P1, PT, R14, R12.reuse, PT ;  /* 0x0000000c0e00720c */ /* 0x090fe20003f26270 */
[----:B------:R-:W-:Y:S01]  /*12ba0*/  IMAD.WIDE.U32 R2, R8, UR4, RZ ;  /* 0x0000000408027c25 */ /* 0x000fe2000f8e00ff */
[----:B------:R-:W-:Y:S01]  /*12bb0*/  ULDC.64 UR4, c[0x0][0x308] ;  /* 0x0000c20000047ab9 */ /* 0x000fe20000000a00 */
[----:B------:R-:W-:-:S02]  /*12bc0*/  ISETP.GE.AND P3, PT, R13, R12, PT ;  /* 0x0000000c0d00720c */ /* 0x000fc40003f66270 */
[----:B------:R-:W-:Y:S01]  /*12bd0*/  IMAD.IADD R3, R3, 0x1, R9 ;  /* 0x0000000103037824 */ /* 0x000fe200078e0209 */
[----:B------:R-:W-:Y:S01]  /*12be0*/  ISETP.GE.AND P4, PT, R32, R12, PT ;  /* 0x0000000c2000720c */ /* 0x000fe20003f86270 */
[----:B------:R-:W-:Y:S02]  /*12bf0*/  IMAD R10, R24, UR6, RZ ;  /* 0x00000006180a7c24 */ /* 0x000fe4000f8e02ff */
[----:B------:R-:W-:-:S04]  /*12c00*/  IMAD.WIDE.U32 R8, R5, UR6, R2 ;  /* 0x0000000605087c25 */ /* 0x000fc8000f8e0002 */
[----:B------:R-:W-:-:S04]  /*12c10*/  IMAD.WIDE.U32 R2, R17, UR4, R6 ;  /* 0x0000000411027c25 */ /* 0x000fc8000f8e0006 */
[----:B------:R-:W-:Y:S01]  /*12c20*/  IMAD R10, R5, UR7, R10 ;  /* 0x00000007050a7c24 */ /* 0x000fe2000f8e020a */
[----:B------:R-:W-:Y:S01]  /*12c30*/  ULDC.64 UR6, c[0x0][0x2e8] ;  /* 0x0000ba0000067ab9 */ /* 0x000fe20000000a00 */
[----:B------:R-:W-:Y:S01]  /*12c40*/  IMAD R11, R17, UR5, RZ ;  /* 0x00000005110b7c24 */ /* 0x000fe2000f8e02ff */
[----:B------:R-:W-:Y:S01]  /*12c50*/  IADD3 R5, P0, R2, UR6, RZ ;  /* 0x0000000602057c10 */ /* 0x000fe2000ff1e0ff */
[----:B------:R-:W-:-:S03]  /*12c60*/  IMAD.MOV.U32 R2, RZ, RZ, R8 ;  /* 0x000000ffff027224 */ /* 0x000fc600078e0008 */
[----:B------:R-:W-:Y:S01]  /*12c70*/  IADD3.X R6, R11, UR7, R3, P0, !PT ;  /* 0x000000070b067c10 */ /* 0x000fe200087fe403 */
[----:B------:R-:W-:Y:S02]  /*12c80*/  IMAD.IADD R3, R9, 0x1, R10 ;  /* 0x0000000109037824 */ /* 0x000fe400078e020a */
[----:B------:R-:W-:Y:S01]  /*12c90*/  IMAD.WIDE.U32 R2, R17, UR4, R2 ;  /* 0x0000000411027c25 */ /* 0x000fe2000f8e0002 */
[----:B------:R-:W-:Y:S02]  /*12ca0*/  UMOV UR4, 0xffffffff ;  /* 0xffffffff00047882 */ /* 0x000fe40000000000 */
[----:B------:R-:W-:-:S04]  /*12cb0*/  IADD3 R7, P0, R2, UR6, RZ ;  /* 0x0000000602077c10 */ /* 0x000fc8000ff1e0ff */
[----:B------:R-:W-:Y:S01]  /*12cc0*/  IADD3.X R8, R11, UR7, R3, P0, !PT ;  /* 0x000000070b087c10 */ /* 0x000fe200087fe403 */
[----:B------:R-:W-:Y:S08]  /*12cd0*/  BRA.DIV UR4, `(.L_x_286) ;  /* 0x0000004604287947 */ /* 0x000ff0000b800000 */
[----:B------:R-:W4:Y:S04]  /*12ce0*/  SHFL.IDX PT, R2, R5, RZ, 0x1c1f ;  /* 0x001c1fff05027589 */ /* 0x000f2800000e0000 */
[----:B------:R-:W5:Y:S04]  /*12cf0*/  SHFL.IDX PT, R3, R6, RZ, 0x1c1f ;  /* 0x001c1fff06037589 */ /* 0x000f6800000e0000 */
[----:B------:R-:W-:Y:S04]  /*12d00*/  SHFL.IDX PT, R9, R6, 0x2, 0x1c1f ;  /* 0x005c1f0006097f89 */ /* 0x000fe800000e0000 */
[----:B------:R-:W-:Y:S04]  /*12d10*/  SHFL.IDX PT, R8, R8, RZ, 0x1c1f ;  /* 0x001c1fff08087589 */ /* 0x000fe800000e0000 */
[----:B------:R-:W-:Y:S01]  /*12d20*/  SHFL.IDX PT, R14, R7, RZ, 0x1c1f ;  /* 0x001c1fff070e7589 */ /* 0x000fe200000e0000 */
[----:B----4-:R-:W-:-:S05]  /*12d30*/  IADD3 R2, P0, R32, R2, RZ ;  /* 0x0000000220027210 */ /* 0x010fca0007f1e0ff */
[----:B-----5:R-:W-:-:S05]  /*12d40*/  IMAD.X R3, RZ, RZ, R3, P0 ;  /* 0x000000ffff037224 */ /* 0x020fca00000e0603 */
[----:B------:R-:W-:Y:S04]  /*12d50*/  LDGSTS.E.BYPASS.LTC128B.128 [R0+0x24200], desc[UR52][R2.64], !P4 ;  /* 0x2420000002007fae */ /* 0x000fe8000e101d74 */
[----:B------:R-:W-:Y:S04]  /*12d60*/  LDGSTS.E.BYPASS.LTC128B.128 [R0+0x26a00], desc[UR52][R2.64+0x40], !P3 ;  /* 0x26a0004002007fae */ /* 0x000fe8000d901d74 */
[----:B------:R4:W-:Y:S04]  /*12d70*/  LDGSTS.E.BYPASS.LTC128B.128 [R0+0x29200], desc[UR52][R2.64+0x80], !P1 ;  /* 0x2920008002007fae */ /* 0x0009e8000c901d74 */
[----:B----4-:R-:W4:Y:S04]  /*12d80*/  SHFL.IDX PT, R2, R5, 0x1, 0x1c1f ;  /* 0x003c1f0005027f89 */ /* 0x010f2800000e0000 */
[----:B------:R-:W5:Y:S01]  /*12d90*/  SHFL.IDX PT, R3, R6, 0x1, 0x1c1f ;  /* 0x003c1f0006037f89 */ /* 0x000f6200000e0000 */
[----:B----4-:R-:W-:-:S05]  /*12da0*/  IADD3 R2, P0, R32, R2, RZ ;  /* 0x0000000220027210 */ /* 0x010fca0007f1e0ff */
[----:B-----5:R-:W-:-:S05]  /*12db0*/  IMAD.X R3, RZ, RZ, R3, P0 ;  /* 0x000000ffff037224 */ /* 0x020fca00000e0603 */
[----:B------:R-:W-:Y:S04]  /*12dc0*/  LDGSTS.E.BYPASS.LTC128B.128 [R0+0x24a00], desc[UR52][R2.64], !P4 ;  /* 0x24a0000002007fae */ /* 0x000fe8000e101d74 */
[----:B------:R-:W-:Y:S04]  /*12dd0*/  LDGSTS.E.BYPASS.LTC128B.128 [R0+0x27200], desc[UR52][R2.64+0x40], !P3 ;  /* 0x2720004002007fae */ /* 0x000fe8000d901d74 */
[----:B------:R4:W-:Y:S04]  /*12de0*/  LDGSTS.E.BYPASS.LTC128B.128 [R0+0x29a00], desc[UR52][R2.64+0x80], !P1 ;  /* 0x29a0008002007fae */ /* 0x0009e8000c901d74 */
[----:B----4-:R-:W4:Y:S02]  /*12df0*/  SHFL.IDX PT, R2, R5, 0x2, 0x1c1f ;  /* 0x005c1f0005027f89 */ /* 0x010f2400000e0000 */
[----:B----4-:R-:W-:-:S05]  /*12e00*/  IADD3 R2, P0, R32, R2, RZ ;  /* 0x0000000220027210 */ /* 0x010fca0007f1e0ff */
[----:B------:R-:W-:Y:S02]  /*12e10*/  IMAD.X R3, RZ, RZ, R9, P0 ;  /* 0x000000ffff037224 */ /* 0x000fe400000e0609 */
[----:B------:R-:W-:Y:S04]  /*12e20*/  SHFL.IDX PT, R9, R6, 0x3, 0x1c1f ;  /* 0x007c1f0006097f89 */ /* 0x000fe800000e0000 */
[----:B------:R-:W-:Y:S04]  /*12e30*/  LDGSTS.E.BYPASS.LTC128B.128 [R0+0x25200], desc[UR52][R2.64], !P4 ;  /* 0x2520000002007fae */ /* 0x000fe8000e101d74 */
[----:B------:R-:W-:Y:S04]  /*12e40*/  LDGSTS.E.BYPASS.LTC128B.128 [R0+0x27a00], desc[UR52][R2.64+0x40], !P3 ;  /* 0x27a0004002007fae */ /* 0x000fe8000d901d74 */
[----:B------:R4:W-:Y:S04]  /*12e50*/  LDGSTS.E.BYPASS.LTC128B.128 [R0+0x2a200], desc[UR52][R2.64+0x80], !P1 ;  /* 0x2a20008002007fae */ /* 0x0009e8000c901d74 */
[----:B----4-:R-:W4:Y:S02]  /*12e60*/  SHFL.IDX PT, R2, R5, 0x3, 0x1c1f ;  /* 0x007c1f0005027f89 */ /* 0x010f2400000e0000 */
[----:B----4-:R-:W-:-:S05]  /*12e70*/  IADD3 R2, P0, R32, R2, RZ ;  /* 0x0000000220027210 */ /* 0x010fca0007f1e0ff */
[----:B------:R-:W-:-:S05]  /*12e80*/  IMAD.X R3, RZ, RZ, R9, P0 ;  /* 0x000000ffff037224 */ /* 0x000fca00000e0609 */
[----:B------:R4:W-:Y:S04]  /*12e90*/  LDGSTS.E.BYPASS.LTC128B.128 [R0+0x25a00], desc[UR52][R2.64], !P4 ;  /* 0x25a0000002007fae */ /* 0x0009e8000e101d74 */
[----:B------:R4:W-:Y:S04]  /*12ea0*/  LDGSTS.E.BYPASS.LTC128B.128 [R0+0x28200], desc[UR52][R2.64+0x40], !P3 ;  /* 0x2820004002007fae */ /* 0x0009e8000d901d74 */
[----:B------:R4:W-:Y:S02]  /*12eb0*/  LDGSTS.E.BYPASS.LTC128B.128 [R0+0x2aa00], desc[UR52][R2.64+0x80], !P1 ;  /* 0x2aa0008002007fae */ /* 0x0009e4000c901d74 */
.L_x_395:
[----:B----4-:R-:W-:-:S05]  /*12ec0*/  IADD3 R2, P0, R32, R14, RZ ;  /* 0x0000000e20027210 */ /* 0x010fca0007f1e0ff */
        /* <DEDUP_REMOVED lines=9> */
.L_x_287:
[----:B------:R-:W-:Y:S02]  /*12f60*/  PLOP3.LUT P1, PT, P1, P0, PT, 0xa2, 0x0 ;  /* 0x000000000000781c */ /* 0x000fe40000f21472 */
[----:B------:R-:W-:-:S08]  /*12f70*/  @P0 R2UR P1, UR4, R4 ;  /* 0x00000000040402ca */ /* 0x000fd00000020000 */
[----:B------:R-:W-:-:S05]  /*12f80*/  @P0 PLOP3.LUT P0, PT, P1, PT, PT, 0x80, 0x0 ;  /* 0x000000000000081c */ /* 0x000fca0000f0f070 */
[----:B------:R-:W-:Y:S01]  /*12f90*/  @!P1 SYNCS.ARRIVE.TRANS64.RED.A0T1 RZ, [UR4+0x33430], RZ ;  /* 0x033430ffffff99a7 */ /* 0x000fe20008200404 */
[----:B------:R-:W-:Y:S07]  /*12fa0*/  @!P1 ARRIVES.LDGSTSBAR.64.TRANSCNT [UR4+0x33430] ;  /* 0x03343000ff0099b0 */ /* 0x000fee0008000a84 */
[----:B------:R-:W-:Y:S05]  /*12fb0*/  @P0 BRA.U.ANY `(.L_x_287) ;  /* 0xfffffffd00e80947 */ /* 0x000fea000393ffff */
[----:B------:R-:W-:Y:S01]  /*12fc0*/  NOP ;  /* 0x0000000000007918 */ /* 0x000fe20000000000 */
[----:B----4-:R-:W-:-:S05]  /*12fd0*/  IMAD.U32 R0, RZ, RZ, UR42 ;  /* 0x0000002aff007e24 */ /* 0x010fca000f8e00ff */
[----:B------:R-:W-:-:S13]  /*12fe0*/  ISETP.NE.AND P3, PT, R0, 0x3, PT ;  /* 0x000000030000780c */ /* 0x000fda0003f65270 */
[----:B------:R-:W-:Y:S05]  /*12ff0*/  @!P3 BRA `(.L_x_288) ;  /* 0x000000000004b947 */ /* 0x000fea0003800000 */
[----:B------:R-:W-:Y:S01]  /*13000*/  BPT.TRAP 0x1 ;  /* 0x000000040000795c */ /* 0x000fe20000300000 */
.L_x_288:
[----:B------:R-:W-:Y:S01]  /*13010*/  IMAD.U32 R0, RZ, RZ, UR44 ;  /* 0x0000002cff007e24 */ /* 0x000fe2000f8e00ff */
[----:B------:R4:W-:Y:S04]  /*13020*/  SYNCS.ARRIVE.TRANS64.A1T0 RZ, [R4+URZ+0x33430], RZ ;  /* 0x033430ff04ff79a7 */ /* 0x0009e8000810003f */
[----:B------:R-:W-:-:S13]  /*13030*/  ISETP.NE.AND P0, PT, R0, 0x3, PT ;  /* 0x000000030000780c */ /* 0x000fda0003f05270 */
[----:B----4-:R-:W-:Y:S05]  /*13040*/  @!P0 BRA `(.L_x_289) ;  /* 0x0000000000048947 */ /* 0x010fea0003800000 */
[----:B------:R-:W-:Y:S01]  /*13050*/  BPT.TRAP 0x1 ;  /* 0x000000040000795c */ /* 0x000fe20000300000 */
.L_x_289:
[----:B------:R-:W-:Y:S01]  /*13060*/  LOP3.LUT R3, R19, 0x1, RZ, 0x3c, !PT ;  /* 0x0000000113037812 */ /* 0x000fe200078e3cff */
[----:B------:R-:W-:Y:S01]  /*13070*/  IMAD R0, R18, 0x8, R16 ;  /* 0x0000000812007824 */ /* 0x000fe200078e0210 */
[----:B------:R-:W-:Y:S02]  /*13080*/  BSSY B0, `(.L_x_290) ;  /* 0x0000004000007945 */ /* 0x000fe40003800000 */
[----:B------:R-:W-:-:S04]  /*13090*/  SHF.L.U32 R3, R3, 0x1f, RZ ;  /* 0x0000001f03037819 */ /* 0x000fc800000006ff */
[----:B------:R-:W4:Y:S02]  /*130a0*/  SYNCS.PHASECHK.TRANS64.TRYWAIT P1, [R0+URZ+0x33470], R3 ;  /* 0x03347003000075a7 */ /* 0x000f24000802017f */
[----:B----4-:R-:W-:Y:S05]  /*130b0*/  @!P1 BRA `(.L_x_291) ;  /* 0x0000004400a89947 */ /* 0x010fea0003800000 */
.L_x_396:
[----:B------:R-:W-:Y:S05]  /*130c0*/  BSYNC B0 ;  /* 0x0000000000007941 */ /* 0x000fea0003800000 */
.L_x_290:
[----:B------:R-:W-:-:S05]  /*130d0*/  IMAD.U32 R2, RZ, RZ, UR42 ;  /* 0x0000002aff027e24 */ /* 0x000fca000f8e00ff */
[----:B------:R-:W-:-:S13]  /*130e0*/  ISETP.NE.AND P1, PT, R2, 0x3, PT ;  /* 0x000000030200780c */ /* 0x000fda0003f25270 */
[----:B------:R-:W-:Y:S05]  /*130f0*/  @!P1 BRA `(.L_x_292) ;  /* 0x0000000000049947 */ /* 0x000fea0003800000 */
[----:B------:R-:W-:Y:S01]  /*13100*/  BPT.TRAP 0x1 ;  /* 0x000000040000795c */ /* 0x000fe20000300000 */
.L_x_292:
[----:B----4-:R-:W-:Y:S01]  /*13110*/  SHF.L.U32 R3, R19, 0x1f, RZ ;  /* 0x0000001f13037819 */ /* 0x010fe200000006ff */
[----:B------:R-:W-:-:S03]  /*13120*/  IMAD R2, R18, 0x7800, RZ ;  /* 0x0000780012027824 */ /* 0x000fc600078e02ff */
[----:B------:R-:W4:Y:S02]  /*13130*/  SYNCS.PHASECHK.TRANS64.TRYWAIT P1, [R0+URZ+0x33460], R3 ;  /* 0x03346003000075a7 */ /* 0x000f24000802017f */
[----:B----4-:R-:W-:Y:S05]  /*13140*/  @!P1 BRA `(.L_x_293) ;  /* 0x0000004400989947 */ /* 0x010fea0003800000 */
.L_x_397:
[----:B0-23--:R-:W4:Y:S04]  /*13150*/  LDL R4, [R1+0x14] ;  /* 0x0000140001047983 */ /* 0x00df280000100800 */
[----:B------:R-:W2:Y:S01]  /*13160*/  LDL R8, [R1+0x10] ;  /* 0x0000100001087983 */ /* 0x000ea20000100800 */
[----:B------:R-:W-:Y:S05]  /*13170*/  WARPSYNC.ALL ;  /* 0x0000000000007948 */ /* 0x000fea0003800000 */
[----:B------:R-:W-:-:S05]  /*13180*/  IMAD.U32 R18, RZ, RZ, UR42 ;  /* 0x0000002aff127e24 */ /* 0x000fca000f8e00ff */
[----:B------:R-:W-:Y:S02]  /*13190*/  ISETP.NE.AND P1, PT, R18, 0x3, PT ;  /* 0x000000031200780c */ /* 0x000fe40003f25270 */
[C---:B----4-:R-:W-:Y:S02]  /*131a0*/  LOP3.LUT R3, R2.reuse, R4, RZ, 0xfc, !PT ;  /* 0x0000000402037212 */ /* 0x050fe400078efcff */
[----:B--2---:R-:W-:-:S03]  /*131b0*/  LOP3.LUT R2, R2, R8, RZ, 0xfc, !PT ;  /* 0x0000000802027212 */ /* 0x004fc600078efcff */
[C---:B------:R-:W-:Y:S02]  /*131c0*/  IMAD.IADD R3, R16.reuse, 0x1, R3 ;  /* 0x0000000110037824 */ /* 0x040fe400078e0203 */
[----:B------:R-:W-:-:S03]  /*131d0*/  IMAD.IADD R2, R16, 0x1, R2 ;  /* 0x0000000110027824 */ /* 0x000fc600078e0202 */
[----:B------:R-:W0:Y:S02]  /*131e0*/  LDSM.16.MT88.4 R4, [R3+0xf200] ;  /* 0x00f200000304783b */ /* 0x000e240000004200 */
[C-C-:B0-----:R-:W-:Y:S02]  /*131f0*/  PRMT R12, R4.reuse, 0x6420, R5.reuse ;  /* 0x00006420040c7816 */ /* 0x141fe40000000005 */
[----:B------:R-:W-:Y:S02]  /*13200*/  PRMT R13, R4, 0x7531, R5 ;  /* 0x00007531040d7816 */ /* 0x000fe40000000005 */
[C-C-:B------:R-:W-:Y:S02]  /*13210*/  PRMT R14, R6.reuse, 0x6420, R7.reuse ;  /* 0x00006420060e7816 */ /* 0x140fe40000000007 */
[----:B------:R-:W-:-:S05]  /*13220*/  PRMT R15, R6, 0x7531, R7 ;  /* 0x00007531060f7816 */ /* 0x000fca0000000007 */
[----:B------:R-:W-:Y:S04]  /*13230*/  STSM.16.M88.4 [R2+0x200], R12 ;  /* 0x0002000c02007844 */ /* 0x000fe80000000200 */
[----:B------:R-:W0:Y:S02]  /*13240*/  LDSM.16.MT88.4 R4, [R3+0x11a00] ;  /* 0x011a00000304783b */ /* 0x000e240000004200 */
[C-C-:B0-----:R-:W-:Y:S02]  /*13250*/  PRMT R8, R4.reuse, 0x6420, R5.reuse ;  /* 0x0000642004087816 */ /* 0x141fe40000000005 */
[----:B------:R-:W-:Y:S02]  /*13260*/  PRMT R9, R4, 0x7531, R5 ;  /* 0x0000753104097816 */ /* 0x000fe40000000005 */
[----:B------:R-:W-:-:S02]  /*13270*/  PRMT R10, R6, 0x6420, R7 ;  /* 0x00006420060a7816 */ /* 0x000fc40000000007 */
        /* <DEDUP_REMOVED lines=85> */
[----:B--2---:R-:W2:Y:S01]  /*137d0*/  FENCE.VIEW.ASYNC.S ;  /* 0x00000000000073c6 */ /* 0x004ea20000000000 */
[----:B------:R-:W-:Y:S05]  /*137e0*/  @!P1 BRA `(.L_x_294) ;  /* 0x0000000000049947 */ /* 0x000fea0003800000 */
[----:B------:R-:W-:Y:S01]  /*137f0*/  BPT.TRAP 0x1 ;  /* 0x000000040000795c */ /* 0x000fe20000300000 */
.L_x_294:
[----:B--2---:R2:W-:Y:S01]  /*13800*/  SYNCS.ARRIVE.TRANS64.A1T0 RZ, [R0+URZ+0x33450], RZ ;  /* 0x033450ff00ff79a7 */ /* 0x0045e2000810003f */
[----:B------:R-:W-:Y:S06]  /*13810*/  BAR.SYNC.DEFER_BLOCKING 0x2, 0x80 ;  /* 0x0082000000007b1d */ /* 0x000fec0000010000 */
[----:B------:R-:W-:Y:S05]  /*13820*/  @!P0 BRA `(.L_x_295) ;  /* 0x0000000000048947 */ /* 0x000fea0003800000 */
[----:B------:R-:W-:Y:S01]  /*13830*/  BPT.TRAP 0x1 ;  /* 0x000000040000795c */ /* 0x000fe20000300000 */
.L_x_295:
[----:B--2---:R-:W-:Y:S02]  /*13840*/  VIADD R0, R0, 0x33480 ;  /* 0x0003348000007836 */ /* 0x004fe40000000000 */
[----:B------:R-:W-:Y:S02]  /*13850*/  IMAD.MOV.U32 R19, RZ, RZ, R30 ;  /* 0x000000ffff137224 */ /* 0x000fe400078e001e */
[----:B------:R-:W-:Y:S01]  /*13860*/  IMAD.MOV.U32 R18, RZ, RZ, R27 ;  /* 0x000000ffff127224 */ /* 0x000fe200078e001b */
[----:B------:R-:W-:-:S04]  /*13870*/  PRMT R0, R37, 0x654, R0 ;  /* 0x0000065425007816 */ /* 0x000fc80000000000 */
[----:B------:R3:W-:Y:S01]  /*13880*/  SYNCS.ARRIVE.TRANS64.RED.A1T0 RZ, [R0+URZ], RZ ;  /* 0x000000ff00ff79a7 */ /* 0x0007e2000810043f */
[----:B------:R-:W-:Y:S05]  /*13890*/  @P2 BRA `(.L_x_296) ;  /* 0xffffffe400cc2947 */ /* 0x000fea000383ffff */
.L_x_276:
[----:B---3--:R-:W0:Y:S01]  /*138a0*/  S2R R0, SR_TID.X ;  /* 0x0000000000007919 */ /* 0x008e220000002100 */
[----:B------:R-:W-:Y:S01]  /*138b0*/  BSSY B0, `(.L_x_297) ;  /* 0x0000013000007945 */ /* 0x000fe20003800000 */
[----:B0-----:R-:W-:Y:S01]  /*138c0*/  LOP3.LUT R2, R0, 0x7f, RZ, 0xc0, !PT ;  /* 0x0000007f00027812 */ /* 0x001fe200078ec0ff */
[----:B------:R-:W-:-:S03]  /*138d0*/  IMAD.U32 R0, RZ, RZ, UR44 ;  /* 0x0000002cff007e24 */ /* 0x000fc6000f8e00ff */
[----:B------:R-:W-:Y:S02]  /*138e0*/  ISETP.NE.AND P1, PT, R2, RZ, PT ;  /* 0x000000ff0200720c */ /* 0x000fe40003f25270 */
[----:B------:R-:W-:-:S11]  /*138f0*/  ISETP.NE.AND P0, PT, R0, 0x3, PT ;  /* 0x000000030000780c */ /* 0x000fd60003f05270 */
[----:B------:R-:W-:Y:S05]  /*13900*/  @P1 BRA `(.L_x_298) ;  /* 0x0000000000341947 */ /* 0x000fea0003800000 */
[----:B------:R-:W0:Y:S01]  /*13910*/  S2R R5, SR_LANEID ;  /* 0x0000000000057919 */ /* 0x000e220000000000 */
[----:B------:R-:W-:Y:S01]  /*13920*/  VOTEU.ANY UR4, UPT, PT ;  /* 0x0000000000047886 */ /* 0x000fe200038e0100 */
[----:B------:R-:W3:Y:S01]  /*13930*/  LDC.64 R2, c[0x0][0xc60] ;  /* 0x00031800ff027b82 */ /* 0x000ee20000000a00 */
[----:B------:R-:W0:Y:S02]  /*13940*/  FLO.U32 R0, UR4 ;  /* 0x0000000400007d00 */ /* 0x000e2400080e0000 */
[----:B0-----:R-:W-:-:S06]  /*13950*/  ISETP.EQ.U32.AND P1, PT, R0, R5, PT ;  /* 0x000000050000720c */ /* 0x001fcc0003f22070 */
[----:B------:R-:W3:Y:S07]  /*13960*/  POPC R5, UR4 ;  /* 0x0000000400057d09 */ /* 0x000eee0008000000 */
[----:B---3--:R-:W3:Y:S01]  /*13970*/  @P1 ATOMG.E.ADD.STRONG.GPU PT, R3, desc[UR52][R2.64], R5 ;  /* 0x00000005020319a8 */ /* 0x008ee200081ee1f4 */
[----:B------:R-:W0:Y:S02]  /*13980*/  S2R R4, SR_LTMASK ;  /* 0x0000000000047919 */ /* 0x000e240000003900 */
[----:B0-----:R-:W-:-:S04]  /*13990*/  LOP3.LUT R4, R4, UR4, RZ, 0xc0, !PT ;  /* 0x0000000404047c12 */ /* 0x001fc8000f8ec0ff */
[----:B------:R-:W0:Y:S01]  /*139a0*/  POPC R7, R4 ;  /* 0x0000000400077309 */ /* 0x000e220000000000 */
[----:B---3--:R-:W0:Y:S02]  /*139b0*/  SHFL.IDX PT, R0, R3, R0, 0x1f ;  /* 0x00001f0003007589 */ /* 0x008e2400000e0000 */
[----:B0-----:R-:W-:-:S05]  /*139c0*/  IADD3 R0, R0, UR45, R7 ;  /* 0x0000002d00007c10 */ /* 0x001fca000fffe007 */
[----:B------:R0:W-:Y:S02]  /*139d0*/  STL [R1], R0 ;  /* 0x0000000001007387 */ /* 0x0001e40000100800 */
.L_x_298:
[----:B------:R-:W-:Y:S05]  /*139e0*/  BSYNC B0 ;  /* 0x0000000000007941 */ /* 0x000fea0003800000 */
.L_x_297:
[----:B------:R-:W-:Y:S05]  /*139f0*/  @!P0 BRA `(.L_x_299) ;  /* 0x0000000000048947 */ /* 0x000fea0003800000 */
[----:B------:R-:W-:Y:S01]  /*13a00*/  BPT.TRAP 0x1 ;  /* 0x000000040000795c */ /* 0x000fe20000300000 */
.L_x_299:
[----:B0-----:R-:W-:Y:S01]  /*13a10*/  LOP3.LUT R0, R30, 0x1, RZ, 0x3c, !PT ;  /* 0x000000011e007812 */ /* 0x001fe200078e3cff */
[----:B------:R-:W-:Y:S01]  /*13a20*/  IMAD R3, R27, 0x8, R16 ;  /* 0x000000081b037824 */ /* 0x000fe200078e0210 */
[----:B------:R-:W-:Y:S02]  /*13a30*/  BSSY B0, `(.L_x_300) ;  /* 0x0000004000007945 */ /* 0x000fe40003800000 */
[----:B------:R-:W-:-:S04]  /*13a40*/  SHF.L.U32 R0, R0, 0x1f, RZ ;  /* 0x0000001f00007819 */ /* 0x000fc800000006ff */
[----:B------:R-:W0:Y:S02]  /*13a50*/  SYNCS.PHASECHK.TRANS64.TRYWAIT P1, [R3+URZ+0x33470], R0 ;  /* 0x03347000030075a7 */ /* 0x000e24000802017f */
[----:B0-----:R-:W-:Y:S05]  /*13a60*/  @!P1 BRA `(.L_x_301) ;  /* 0x0000003c00649947 */ /* 0x001fea0003800000 */
.L_x_398:
[----:B------:R-:W-:Y:S05]  /*13a70*/  BSYNC B0 ;  /* 0x0000000000007941 */ /* 0x000fea0003800000 */
.L_x_300:
[----:B------:R-:W-:-:S05]  /*13a80*/  IMAD.U32 R2, RZ, RZ, UR42 ;  /* 0x0000002aff027e24 */ /* 0x000fca000f8e00ff */
[----:B------:R-:W-:-:S13]  /*13a90*/  ISETP.NE.AND P1, PT, R2, 0x3, PT ;  /* 0x000000030200780c */ /* 0x000fda0003f25270 */
[----:B------:R-:W-:Y:S05]  /*13aa0*/  @!P1 BRA `(.L_x_302) ;  /* 0x0000000000049947 */ /* 0x000fea0003800000 */
[----:B------:R-:W-:Y:S01]  /*13ab0*/  BPT.TRAP 0x1 ;  /* 0x000000040000795c */ /* 0x000fe20000300000 */
.L_x_302:
[----:B0-----:R-:W-:-:S04]  /*13ac0*/  SHF.L.U32 R0, R30, 0x1f, RZ ;  /* 0x0000001f1e007819 */ /* 0x001fc800000006ff */
[----:B------:R-:W0:Y:S02]  /*13ad0*/  SYNCS.PHASECHK.TRANS64.TRYWAIT P1, [R3+URZ+0x33460], R0 ;  /* 0x03346000030075a7 */ /* 0x000e24000802017f */
[----:B0-----:R-:W-:Y:S05]  /*13ae0*/  @!P1 BRA `(.L_x_303) ;  /* 0x0000003c00589947 */ /* 0x001fea0003800000 */
.L_x_399:
[----:B------:R-:W3:Y:S04]  /*13af0*/  LDL R4, [R1+0x14] ;  /* 0x0000140001047983 */ /* 0x000ee80000100800 */
[----:B------:R-:W4:Y:S01]  /*13b00*/  LDL R10, [R1+0x10] ;  /* 0x00001000010a7983 */ /* 0x000f220000100800 */
[----:B------:R-:W-:Y:S01]  /*13b10*/  IMAD R2, R27, 0x7800, RZ ;  /* 0x000078001b027824 */ /* 0x000fe200078e02ff */
[----:B------:R-:W-:Y:S05]  /*13b20*/  WARPSYNC.ALL ;  /* 0x0000000000007948 */ /* 0x000fea0003800000 */
[----:B------:R-:W-:-:S05]  /*13b30*/  IMAD.U32 R12, RZ, RZ, UR42 ;  /* 0x0000002aff0c7e24 */ /* 0x000fca000f8e00ff */
[----:B------:R-:W-:Y:S02]  /*13b40*/  ISETP.NE.AND P1, PT, R12, 0x3, PT ;  /* 0x000000030c00780c */ /* 0x000fe40003f25270 */
[----:B---3--:R-:W-:-:S05]  /*13b50*/  LOP3.LUT R5, R2, R4, RZ, 0xfc, !PT ;  /* 0x0000000402057212 */ /* 0x008fca00078efcff */
[----:B0-----:R-:W-:-:S05]  /*13b60*/  IMAD.IADD R0, R16, 0x1, R5 ;  /* 0x0000000110007824 */ /* 0x001fca00078e0205 */
[----:B------:R-:W0:Y:S02]  /*13b70*/  LDSM.16.MT88.4 R4, [R0+0xf200] ;  /* 0x00f200000004783b */ /* 0x000e240000004200 */
[C-C-:B0-----:R-:W-:Y:S02]  /*13b80*/  PRMT R8, R4.reuse, 0x6420, R5.reuse ;  /* 0x0000642004087816 */ /* 0x141fe40000000005 */
[----:B------:R-:W-:Y:S02]  /*13b90*/  PRMT R9, R4, 0x7531, R5 ;  /* 0x0000753104097816 */ /* 0x000fe40000000005 */
[----:B----4-:R-:W-:Y:S02]  /*13ba0*/  LOP3.LUT R5, R2, R10, RZ, 0xfc, !PT ;  /* 0x0000000a02057212 */ /* 0x010fe400078efcff */
[C-C-:B------:R-:W-:Y:S02]  /*13bb0*/  PRMT R10, R6.reuse, 0x6420, R7.reuse ;  /* 0x00006420060a7816 */ /* 0x140fe40000000007 */
[----:B------:R-:W-:Y:S01]  /*13bc0*/  PRMT R11, R6, 0x7531, R7 ;  /* 0x00007531060b7816 */ /* 0x000fe20000000007 */
[----:B------:R-:W-:-:S05]  /*13bd0*/  IMAD.IADD R2, R16, 0x1, R5 ;  /* 0x0000000110027824 */ /* 0x000fca00078e0205 */
        /* <DEDUP_REMOVED lines=90> */
[----:B---3--:R-:W3:Y:S01]  /*14180*/  FENCE.VIEW.ASYNC.S ;  /* 0x00000000000073c6 */ /* 0x008ee20000000000 */
[----:B------:R-:W-:Y:S05]  /*14190*/  @!P1 BRA `(.L_x_304) ;  /* 0x0000000000049947 */ /* 0x000fea0003800000 */
[----:B------:R-:W-:Y:S01]  /*141a0*/  BPT.TRAP 0x1 ;  /* 0x000000040000795c */ /* 0x000fe20000300000 */
.L_x_304:
[----:B---3--:R3:W-:Y:S01]  /*141b0*/  SYNCS.ARRIVE.TRANS64.A1T0 RZ, [R3+URZ+0x33450], RZ ;  /* 0x033450ff03ff79a7 */ /* 0x0087e2000810003f */
[----:B------:R-:W-:Y:S06]  /*141c0*/  BAR.SYNC.DEFER_BLOCKING 0x2, 0x80 ;  /* 0x0082000000007b1d */ /* 0x000fec0000010000 */
[----:B------:R-:W-:Y:S05]  /*141d0*/  @!P0 BRA `(.L_x_305) ;  /* 0x0000000000048947 */ /* 0x000fea0003800000 */
[----:B------:R-:W-:Y:S01]  /*141e0*/  BPT.TRAP 0x1 ;  /* 0x000000040000795c */ /* 0x000fe20000300000 */
.L_x_305:
[----:B------:R-:W-:Y:S02]  /*141f0*/  VIADD R0, R3, 0x33480 ;  /* 0x0003348003007836 */ /* 0x000fe40000000000 */
[----:B------:R-:W-:-:S03]  /*14200*/  VIADD R27, R27, 0x1 ;  /* 0x000000011b1b7836 */ /* 0x000fc60000000000 */
[----:B------:R-:W-:Y:S02]  /*14210*/  PRMT R0, R37, 0x654, R0 ;  /* 0x0000065425007816 */ /* 0x000fe40000000000 */
[C---:B------:R-:W-:Y:S02]  /*14220*/  ISETP.NE.AND P0, PT, R27.reuse, 0x2, PT ;  /* 0x000000021b00780c */ /* 0x040fe40003f05270 */
[----:B------:R4:W-:Y:S02]  /*14230*/  SYNCS.ARRIVE.TRANS64.RED.A1T0 RZ, [R0+URZ], RZ ;  /* 0x000000ff00ff79a7 */ /* 0x0009e4000810043f */
[----:B---3--:R-:W-:Y:S02]  /*14240*/  SEL R3, RZ, 0x1, P0 ;  /* 0x00000001ff037807 */ /* 0x008fe40000000000 */
[----:B------:R-:W-:Y:S02]  /*14250*/  SEL R27, R27, RZ, P0 ;  /* 0x000000ff1b1b7207 */ /* 0x000fe40000000000 */
[----:B------:R-:W-:-:S07]  /*14260*/  LOP3.LUT R30, R30, R3, RZ, 0x3c, !PT ;  /* 0x000000031e1e7212 */ /* 0x000fce00078e3cff */
.L_x_244:
[----:B------:R-:W-:Y:S05]  /*14270*/  BSYNC B7 ;  /* 0x0000000000077941 */ /* 0x000fea0003800000 */
.L_x_242:
[----:B------:R-:W-:-:S13]  /*14280*/  LOP3.LUT P0, RZ, R31, 0x100, RZ, 0xc0, !PT ;  /* 0x000001001fff7812 */ /* 0x000fda000780c0ff */
[----:B------:R-:W-:Y:S05]  /*14290*/  @!P0 BRA `(.L_x_306) ;  /* 0x0000000000308947 */ /* 0x000fea0003800000 */
[----:B------:R-:W3:Y:S08]  /*142a0*/  S2UR UR4, SR_CgaCtaId ;  /* 0x00000000000479c3 */ /* 0x000ef00000008800 */
[----:B------:R-:W-:Y:S01]  /*142b0*/  BAR.SYNC.DEFER_BLOCKING 0x5, 0x180 ;  /* 0x0146000000007b1d */ /* 0x000fe20000010000 */
[----:B------:R-:W-:Y:S01]  /*142c0*/  MOV R16, 0x400 ;  /* 0x0000040000107802 */ /* 0x000fe20000000f00 */
[----:B---3--:R-:W-:-:S05]  /*142d0*/  IMAD.U32 R37, RZ, RZ, UR4 ;  /* 0x00000004ff257e24 */ /* 0x008fca000f8e00ff */
[----:B------:R-:W-:-:S05]  /*142e0*/  LEA R16, R37, R16, 0x18 ;  /* 0x0000001025107211 */ /* 0x000fca00078ec0ff */
[----:B------:R-:W3:Y:S04]  /*142f0*/  LDS.128 R4, [R16+0x334d0] ;  /* 0x0334d00010047984 */ /* 0x000ee80000000c00 */
[----:B---3--:R3:W-:Y:S01]  /*14300*/  STL.64 [R1], R4 ;  /* 0x0000000401007387 */ /* 0x0087e20000100a00 */
[----:B-1--4-:R-:W-:-:S03]  /*14310*/  IMAD.MOV.U32 R0, RZ, RZ, R7 ;  /* 0x000000ffff007224 */ /* 0x012fc600078e0007 */
[----:B------:R3:W-:Y:S02]  /*14320*/  STL [R1+0x8], R6 ;  /* 0x0000080601007387 */ /* 0x0007e40000100800 */
[----:B------:R-:W-:Y:S01]  /*14330*/  R2UR UR39, R0 ;  /* 0x00000000002772ca */ /* 0x000fe200000e0000 */
[----:B------:R-:W-:Y:S06]  /*14340*/  BAR.ARV 0x4, 0x180 ;  /* 0x0106000000007b1d */ /* 0x000fec0000002000 */
[----:B------:R-:W-:Y:S08]  /*14350*/  BRA `(.L_x_307) ;  /* 0x0000000800d47947 */ /* 0x000ff00003800000 */
.L_x_306:
[----:B-1--4-:R-:W3:Y:S01]  /*14360*/  LDL.LU R0, [R1] ;  /* 0x0000000001007983 */ /* 0x012ee20000300800 */
[----:B------:R-:W-:Y:S01]  /*14370*/  ULDC UR4, c[0x0][0xc3c] ;  /* 0x00030f0000047ab9 */ /* 0x000fe20000000800 */
[----:B0-----:R-:W0:Y:S02]  /*14380*/  S2R R2, SR_TID.X ;  /* 0x0000000000027919 */ /* 0x001e240000002100 */
[----:B0-----:R-:W-:-:S04]  /*14390*/  LOP3.LUT R9, R2, 0x1f, RZ, 0xc0, !PT ;  /* 0x0000001f02097812 */ /* 0x001fc800078ec0ff */
[C---:B------:R-:W-:Y:S01]  /*143a0*/  ISETP.NE.AND P0, PT, R9.reuse, 0x1f, PT ;  /* 0x0000001f0900780c */ /* 0x040fe20003f05270 */
[----:B------:R-:W-:-:S05]  /*143b0*/  VIADD R7, R9, UR39 ;  /* 0x0000002709077c36 */ /* 0x000fca0008000000 */
[----:B------:R-:W-:Y:S01]  /*143c0*/  ISETP.GE.OR P1, PT, R7, UR4, !P0 ;  /* 0x0000000407007c0c */ /* 0x000fe2000c726670 */
[----:B------:R-:W-:-:S12]  /*143d0*/  ULDC UR4, c[0x0][0xc3c] ;  /* 0x00030f0000047ab9 */ /* 0x000fd80000000800 */
[----:B------:R-:W0:Y:S08]  /*143e0*/  @!P1 LDC.64 R2, c[0x0][0xc80] ;  /* 0x00032000ff029b82 */ /* 0x000e300000000a00 */
[----:B------:R-:W1:Y:S01]  /*143f0*/  @!P1 LDC.64 R4, c[0x0][0xc78] ;  /* 0x00031e00ff049b82 */ /* 0x000e620000000a00 */
[----:B0-----:R-:W-:-:S04]  /*14400*/  @!P1 IMAD.WIDE R2, R7, 0x4, R2 ;  /* 0x0000000407029825 */ /* 0x001fc800078e0202 */
[----:B---3--:R-:W-:Y:S02]  /*14410*/  IMAD.MOV.U32 R10, RZ, RZ, R0 ;  /* 0x000000ffff0a7224 */ /* 0x008fe400078e0000 */
[----:B------:R-:W-:-:S06]  /*14420*/  IMAD.MOV.U32 R0, RZ, RZ, RZ ;  /* 0x000000ffff007224 */ /* 0x000fcc00078e00ff */
[----:B------:R1:W3:Y:S02]  /*14430*/  @!P1 LDG.E R0, desc[UR52][R2.64] ;  /* 0x0000003402009981 */ /* 0x0002e4000c1e1900 */
[----:B-1----:R-:W-:-:S04]  /*14440*/  @!P1 IMAD.WIDE R2, R7, 0x4, R4 ;  /* 0x0000000407029825 */ /* 0x002fc800078e0204 */
[----:B------:R-:W-:-:S06]  /*14450*/  IMAD.MOV.U32 R5, RZ, RZ, RZ ;  /* 0x000000ffff057224 */ /* 0x000fcc00078e00ff */
[----:B------:R-:W3:Y:S01]  /*14460*/  @!P1 LDG.E R5, desc[UR52][R2.64] ;  /* 0x0000003402059981 */ /* 0x000ee2000c1e1900 */
[C---:B------:R-:W-:Y:S02]  /*14470*/  ISETP.NE.AND P1, PT, R9.reuse, RZ, PT ;  /* 0x000000ff0900720c */ /* 0x040fe40003f25270 */
[C---:B------:R-:W-:Y:S01]  /*14480*/  ISETP.GE.U32.AND P2, PT, R9.reuse, 0x2, PT ;  /* 0x000000020900780c */ /* 0x040fe20003f46070 */
[----:B------:R-:W-:Y:S01]  /*14490*/  SHFL.IDX PT, R11, R10, 0x1, 0x1f ;  /* 0x00201f000a0b7f89 */ /* 0x000fe200000e0000 */
[C---:B------:R-:W-:Y:S02]  /*144a0*/  ISETP.GE.U32.AND P3, PT, R9.reuse, 0x4, PT ;  /* 0x000000040900780c */ /* 0x040fe40003f66070 */
[C---:B------:R-:W-:Y:S02]  /*144b0*/  ISETP.GE.U32.AND P4, PT, R9.reuse, 0x8, PT ;  /* 0x000000080900780c */ /* 0x040fe40003f86070 */
[----:B------:R-:W-:Y:S01]  /*144c0*/  ISETP.GE.U32.AND P5, PT, R9, 0x10, PT ;  /* 0x000000100900780c */ /* 0x000fe20003fa6070 */
        /* <DEDUP_REMOVED lines=9> */
[----:B------:R-:W-:Y:S02]  /*14560*/  IMAD.IADD R4, R6, 0x1, R3 ;  /* 0x0000000106047824 */ /* 0x000fe400078e0203 */
[----:B------:R-:W-:Y:S04]  /*14570*/  SHFL.IDX PT, R6, R10, RZ, 0x1f ;  /* 0x00001fff0a067589 */ /* 0x000fe800000e0000 */
[----:B------:R-:W0:Y:S02]  /*14580*/  SHFL.UP PT, R2, R4, 0x8, RZ ;  /* 0x0500000004027989 */ /* 0x000e2400000e00ff */
[----:B0-----:R-:W-:-:S05]  /*14590*/  SEL R3, R2, RZ, P4 ;  /* 0x000000ff02037207 */ /* 0x001fca0002000000 */
[----:B------:R-:W-:-:S05]  /*145a0*/  IMAD.IADD R7, R4, 0x1, R3 ;  /* 0x0000000104077824 */ /* 0x000fca00078e0203 */
[----:B------:R-:W0:Y:S02]  /*145b0*/  SHFL.UP PT, R2, R7, 0x10, RZ ;  /* 0x0600000007027989 */ /* 0x000e2400000e00ff */
[----:B0-----:R-:W-:-:S05]  /*145c0*/  SEL R2, R2, RZ, P5 ;  /* 0x000000ff02027207 */ /* 0x001fca0002800000 */
[----:B------:R-:W-:Y:S02]  /*145d0*/  IMAD.IADD R3, R7, 0x1, R2 ;  /* 0x0000000107037824 */ /* 0x000fe400078e0202 */
[----:B------:R-:W0:Y:S01]  /*145e0*/  LDC R2, c[0x0][0xc38] ;  /* 0x00030e00ff027b82 */ /* 0x000e220000000800 */
[----:B------:R-:W-:Y:S02]  /*145f0*/  IMAD.MOV.U32 R7, RZ, RZ, RZ ;  /* 0x000000ffff077224 */ /* 0x000fe400078e00ff */
[----:B------:R-:W0:Y:S02]  /*14600*/  SHFL.IDX PT, R9, R3, 0x1f, 0x1f ;  /* 0x03e01f0003097f89 */ /* 0x000e2400000e0000 */
[----:B0-----:R-:W-:-:S04]  /*14610*/  IMAD R4, R9, R2, RZ ;  /* 0x0000000209047224 */ /* 0x001fc800078e02ff */
[----:B------:R-:W-:-:S05]  /*14620*/  IMAD.IADD R9, R11, 0x1, R4 ;  /* 0x000000010b097824 */ /* 0x000fca00078e0204 */
[----:B------:R-:W-:-:S13]  /*14630*/  ISETP.GT.AND P6, PT, R9, R6, PT ;  /* 0x000000060900720c */ /* 0x000fda0003fc4270 */
[----:B------:R-:W-:Y:S05]  /*14640*/  @P6 BRA `(.L_x_308) ;  /* 0x0000000000986947 */ /* 0x000fea0003800000 */
.L_x_310:
[----:B------:R-:W-:-:S04]  /*14650*/  UIADD3 UR39, UR39, 0x1f, URZ ;  /* 0x0000001f27277890 */ /* 0x000fc8000fffe03f */
[----:B------:R-:W-:-:S06]  /*14660*/  UISETP.GE.AND UP0, UPT, UR39, UR4, UPT ;  /* 0x000000042700728c */ /* 0x000fcc000bf06270 */
[----:B------:R-:W-:-:S13]  /*14670*/  PLOP3.LUT P6, PT, PT, PT, UP0, 0x40, 0x0 ;  /* 0x000000000000781c */ /* 0x000fda0003fce808 */
[----:B------:R-:W-:Y:S05]  /*14680*/  @!P6 BRA `(.L_x_309) ;  /* 0x0000000400b8e947 */ /* 0x000fea0003800000 */
[----:B------:R-:W0:Y:S02]  /*14690*/  S2R R0, SR_TID.X ;  /* 0x0000000000007919 */ /* 0x000e240000002100 */
[----:B0-----:R-:W-:-:S05]  /*146a0*/  LOP3.LUT R0, R0, 0x1f, RZ, 0xc0, !PT ;  /* 0x0000001f00007812 */ /* 0x001fca00078ec0ff */
[----:B------:R-:W-:Y:S02]  /*146b0*/  VIADD R11, R0, UR39 ;  /* 0x00000027000b7c36 */ /* 0x000fe40008000000 */
[----:B------:R-:W-:-:S03]  /*146c0*/  IMAD.MOV.U32 R0, RZ, RZ, RZ ;  /* 0x000000ffff007224 */ /* 0x000fc600078e00ff */
[----:B------:R-:W-:-:S13]  /*146d0*/  ISETP.GE.OR P6, PT, R11, UR4, !P0 ;  /* 0x000000040b007c0c */ /* 0x000fda000c7c6670 */
[----:B------:R-:W0:Y:S08]  /*146e0*/  @!P6 LDC.64 R2, c[0x0][0xc80] ;  /* 0x00032000ff02eb82 */ /* 0x000e300000000a00 */
[----:B------:R-:W1:Y:S01]  /*146f0*/  @!P6 LDC.64 R4, c[0x0][0xc78] ;  /* 0x00031e00ff04eb82 */ /* 0x000e620000000a00 */
[----:B0-----:R-:W-:-:S05]  /*14700*/  @!P6 IMAD.WIDE R2, R11, 0x4, R2 ;  /* 0x000000040b02e825 */ /* 0x001fca00078e0202 */
[----:B------:R1:W3:Y:S02]  /*14710*/  @!P6 LDG.E R0, desc[UR52][R2.64] ;  /* 0x000000340200e981 */ /* 0x0002e4000c1e1900 */
[----:B-1----:R-:W-:-:S04]  /*14720*/  @!P6 IMAD.WIDE R2, R11, 0x4, R4 ;  /* 0x000000040b02e825 */ /* 0x002fc800078e0204 */
[----:B------:R-:W-:-:S06]  /*14730*/  IMAD.MOV.U32 R5, RZ, RZ, RZ ;  /* 0x000000ffff057224 */ /* 0x000fcc00078e00ff */
[----:B------:R-:W3:Y:S02]  /*14740*/  @!P6 LDG.E R5, desc[UR52][R2.64] ;  /* 0x000000340205e981 */ /* 0x000ee4000c1e1900 */
        /* <DEDUP_REMOVED lines=16> */
[----:B------:R-:W0:Y:S03]  /*14850*/  LDC R2, c[0x0][0xc38] ;  /* 0x00030e00ff027b82 */ /* 0x000e260000000800 */
[----:B------:R-:W0:Y:S02]  /*14860*/  SHFL.IDX PT, R13, R3, 0x1f, 0x1f ;  /* 0x03e01f00030d7f89 */ /* 0x000e2400000e0000 */
[----:B0-----:R-:W-:-:S04]  /*14870*/  IMAD R4, R13, R2, RZ ;  /* 0x000000020d047224 */ /* 0x001fc800078e02ff */
[----:B------:R-:W-:-:S05]  /*14880*/  IMAD.IADD R9, R4, 0x1, R9 ;  /* 0x0000000104097824 */ /* 0x000fca00078e0209 */
[----:B------:R-:W-:-:S13]  /*14890*/  ISETP.GT.AND P6, PT, R9, R6, PT ;  /* 0x000000060900720c */ /* 0x000fda0003fc4270 */
[----:B------:R-:W-:Y:S05]  /*148a0*/  @!P6 BRA `(.L_x_310) ;  /* 0xfffffffc0068e947 */ /* 0x000fea000383ffff */
.L_x_308:
[----:B------:R-:W-:-:S04]  /*148b0*/  IMAD.IADD R9, R9, 0x1, -R4 ;  /* 0x0000000109097824 */ /* 0x000fc800078e0a04 */
        /* <DEDUP_REMOVED lines=8> */
[----:B------:R1:W3:Y:S01]  /*14940*/  SHFL.IDX PT, R5, R5, R10, 0x1f ;  /* 0x00001f0a05057589 */ /* 0x0002e200000e0000 */
[----:B0-----:R-:W-:-:S04]  /*14950*/  IABS R4, R0 ;  /* 0x0000000000047213 */ /* 0x001fc80000000000 */
[----:B------:R-:W0:Y:S08]  /*14960*/  I2F.RP R8, R4 ;  /* 0x0000000400087306 */ /* 0x000e300000209400 */
[----:B0-----:R-:W0:Y:S02]  /*14970*/  MUFU.RCP R8, R8 ;  /* 0x0000000800087308 */ /* 0x001e240000001000 */
[----:B0-----:R-:W-:-:S06]  /*14980*/  VIADD R11, R8, 0xffffffe ;  /* 0x0ffffffe080b7836 */ /* 0x001fcc0000000000 */
[----:B------:R-:W0:Y:S01]  /*14990*/  F2I.FTZ.U32.TRUNC.NTZ R11, R11 ;  /* 0x0000000b000b7305 */ /* 0x000e22000021f000 */
[----:B-1-3--:R-:W-:Y:S05]  /*149a0*/  @!P0 BRA `(.L_x_311) ;  /* 0x00000000000c8947 */ /* 0x00afea0003800000 */
[----:B------:R-:W-:-:S06]  /*149b0*/  UIADD3 UR5, UR4, -0x1, URZ ;  /* 0xffffffff04057890 */ /* 0x000fcc000fffe03f */
[----:B------:R-:W-:-:S05]  /*149c0*/  IMAD.U32 R8, RZ, RZ, UR5 ;  /* 0x00000005ff087e24 */ /* 0x000fca000f8e00ff */
[----:B------:R1:W3:Y:S02]  /*149d0*/  SHFL.IDX PT, R7, R3, R8, 0x1f ;  /* 0x00001f0803077589 */ /* 0x0002e400000e0000 */
.L_x_311:
[----:B---3--:R-:W-:Y:S01]  /*149e0*/  IMAD R10, R7, R2, R9 ;  /* 0x00000002070a7224 */ /* 0x008fe200078e0209 */
[----:B------:R-:W-:Y:S01]  /*149f0*/  IABS R7, R5 ;  /* 0x0000000500077213 */ /* 0x000fe20000000000 */
[--C-:B0-----:R-:W-:Y:S01]  /*14a00*/  IMAD.MOV R9, RZ, RZ, -R11.reuse ;  /* 0x000000ffff097224 */ /* 0x101fe200078e0a0b */
[----:B------:R-:W-:Y:S01]  /*14a10*/  UIADD3 UR39, UR4, UR39, URZ ;  /* 0x0000002704277290 */ /* 0x000fe2000fffe03f */
[----:B------:R-:W-:Y:S01]  /*14a20*/  IMAD.MOV.U32 R2, RZ, RZ, RZ ;  /* 0x000000ffff027224 */ /* 0x000fe200078e00ff */
[----:B-1----:R-:W0:Y:S01]  /*14a30*/  I2F.RP R8, R7 ;  /* 0x0000000700087306 */ /* 0x002e220000209400 */
[----:B------:R-:W-:Y:S01]  /*14a40*/  IMAD R9, R9, R4, RZ ;  /* 0x0000000409097224 */ /* 0x000fe200078e02ff */
[----:B------:R1:W-:Y:S01]  /*14a50*/  STL [R1], R10 ;  /* 0x0000000a01007387 */ /* 0x0003e20000100800 */
[----:B------:R-:W-:Y:S02]  /*14a60*/  IMAD.MOV.U32 R3, RZ, RZ, R11 ;  /* 0x000000ffff037224 */ /* 0x000fe400078e000b */
[----:B------:R-:W-:Y:S01]  /*14a70*/  IMAD.HI.U32 R11, R11, R9, R2 ;  /* 0x000000090b0b7227 */ /* 0x000fe200078e0002 */
[----:B------:R-:W-:-:S03]  /*14a80*/  IABS R3, R0 ;  /* 0x0000000000037213 */ /* 0x000fc60000000000 */
[----:B------:R-:W-:Y:S02]  /*14a90*/  IMAD.IADD R9, R6, 0x1, -R10 ;  /* 0x0000000106097824 */ /* 0x000fe400078e0a0a */
[----:B------:R-:W-:Y:S01]  /*14aa0*/  IMAD.MOV R3, RZ, RZ, -R3 ;  /* 0x000000ffff037224 */ /* 0x000fe200078e0a03 */
[----:B0-----:R-:W0:Y:S02]  /*14ab0*/  MUFU.RCP R8, R8 ;  /* 0x0000000800087308 */ /* 0x001e240000001000 */
[----:B------:R-:W-:-:S05]  /*14ac0*/  IABS R2, R9 ;  /* 0x0000000900027213 */ /* 0x000fca0000000000 */
[----:B------:R-:W-:-:S04]  /*14ad0*/  IMAD.HI.U32 R6, R11, R2, RZ ;  /* 0x000000020b067227 */ /* 0x000fc800078e00ff */
[----:B------:R-:W-:-:S05]  /*14ae0*/  IMAD R11, R6, R3, R2 ;  /* 0x00000003060b7224 */ /* 0x000fca00078e0202 */
[----:B------:R-:W-:Y:S01]  /*14af0*/  ISETP.GT.U32.AND P1, PT, R4, R11, PT ;  /* 0x0000000b0400720c */ /* 0x000fe20003f24070 */
[----:B0-----:R-:W-:-:S06]  /*14b00*/  VIADD R3, R8, 0xffffffe ;  /* 0x0ffffffe08037836 */ /* 0x001fcc0000000000 */
[----:B------:R-:W0:Y:S06]  /*14b10*/  F2I.FTZ.U32.TRUNC.NTZ R3, R3 ;  /* 0x0000000300037305 */ /* 0x000e2c000021f000 */
[----:B------:R-:W-:Y:S02]  /*14b20*/  @!P1 IMAD.IADD R11, R11, 0x1, -R4 ;  /* 0x000000010b0b9824 */ /* 0x000fe400078e0a04 */
[----:B------:R-:W-:Y:S01]  /*14b30*/  @!P1 VIADD R6, R6, 0x1 ;  /* 0x0000000106069836 */ /* 0x000fe20000000000 */
[----:B------:R-:W-:Y:S02]  /*14b40*/  ISETP.NE.AND P1, PT, R0, RZ, PT ;  /* 0x000000ff0000720c */ /* 0x000fe40003f25270 */
[----:B------:R-:W-:Y:S01]  /*14b50*/  ISETP.GE.U32.AND P0, PT, R11, R4, PT ;  /* 0x000000040b00720c */ /* 0x000fe20003f06070 */
[----:B0-----:R-:W-:-:S04]  /*14b60*/  IMAD.MOV R2, RZ, RZ, -R3 ;  /* 0x000000ffff027224 */ /* 0x001fc800078e0a03 */
[----:B------:R-:W-:Y:S02]  /*14b70*/  IMAD R11, R2, R7, RZ ;  /* 0x00000007020b7224 */ /* 0x000fe400078e02ff */
[----:B------:R-:W-:-:S06]  /*14b80*/  IMAD.MOV.U32 R2, RZ, RZ, RZ ;  /* 0x000000ffff027224 */ /* 0x000fcc00078e00ff */
[----:B------:R-:W-:Y:S02]  /*14b90*/  @P0 VIADD R6, R6, 0x1 ;  /* 0x0000000106060836 */ /* 0x000fe40000000000 */
[----:B------:R-:W-:Y:S01]  /*14ba0*/  IMAD.HI.U32 R4, R3, R11, R2 ;  /* 0x0000000b03047227 */ /* 0x000fe200078e0002 */
[----:B------:R-:W-:-:S04]  /*14bb0*/  LOP3.LUT R2, R9, R0, RZ, 0x3c, !PT ;  /* 0x0000000009027212 */ /* 0x000fc800078e3cff */
[----:B------:R-:W-:Y:S02]  /*14bc0*/  ISETP.GE.AND P2, PT, R2, RZ, PT ;  /* 0x000000ff0200720c */ /* 0x000fe40003f46270 */
[----:B------:R-:W-:-:S05]  /*14bd0*/  IABS R2, R5 ;  /* 0x0000000500027213 */ /* 0x000fca0000000000 */
[----:B------:R-:W-:-:S06]  /*14be0*/  IMAD.MOV R2, RZ, RZ, -R2 ;  /* 0x000000ffff027224 */ /* 0x000fcc00078e0a02 */
[----:B------:R-:W-:Y:S01]  /*14bf0*/  @!P2 IMAD.MOV R6, RZ, RZ, -R6 ;  /* 0x000000ffff06a224 */ /* 0x000fe200078e0a06 */
[----:B------:R-:W-:-:S04]  /*14c00*/  @!P1 LOP3.LUT R6, RZ, R0, RZ, 0x33, !PT ;  /* 0x00000000ff069212 */ /* 0x000fc800078e33ff */
[-C--:B------:R-:W-:Y:S01]  /*14c10*/  IABS R3, R6.reuse ;  /* 0x0000000600037213 */ /* 0x080fe20000000000 */
[----:B------:R-:W-:-:S04]  /*14c20*/  IMAD R8, R0, R6, RZ ;  /* 0x0000000600087224 */ /* 0x000fc800078e02ff */
[----:B------:R-:W-:-:S04]  /*14c30*/  IMAD.HI.U32 R4, R4, R3, RZ ;  /* 0x0000000304047227 */ /* 0x000fc800078e00ff */
[----:B------:R-:W-:-:S05]  /*14c40*/  IMAD R2, R4, R2, R3 ;  /* 0x0000000204027224 */ /* 0x000fca00078e0203 */
[----:B------:R-:W-:-:S13]  /*14c50*/  ISETP.GT.U32.AND P1, PT, R7, R2, PT ;  /* 0x000000020700720c */ /* 0x000fda0003f24070 */
[----:B------:R-:W-:Y:S02]  /*14c60*/  @!P1 IMAD.IADD R2, R2, 0x1, -R7 ;  /* 0x0000000102029824 */ /* 0x000fe400078e0a07 */
[----:B------:R-:W-:Y:S01]  /*14c70*/  @!P1 VIADD R4, R4, 0x1 ;  /* 0x0000000104049836 */ /* 0x000fe20000000000 */
[----:B------:R-:W-:Y:S02]  /*14c80*/  ISETP.NE.AND P1, PT, R5, RZ, PT ;  /* 0x000000ff0500720c */ /* 0x000fe40003f25270 */
[----:B------:R-:W-:Y:S02]  /*14c90*/  ISETP.GE.U32.AND P0, PT, R2, R7, PT ;  /* 0x000000070200720c */ /* 0x000fe40003f06070 */
        /* <DEDUP_REMOVED lines=13> */
.L_x_309:
[----:B------:R0:W-:Y:S01]  /*14d70*/  STL [R1], R6 ;  /* 0x0000000601007387 */ /* 0x0001e20000100800 */
[----:B------:R-:W-:-:S03]  /*14d80*/  ULDC UR39, c[0x0][0xc3c] ;  /* 0x00030f0000277ab9 */ /* 0x000fc60000000800 */
[----:B------:R0:W-:Y:S04]  /*14d90*/  STL [R1+0x4], RZ ;  /* 0x000004ff01007387 */ /* 0x0001e80000100800 */
[----:B------:R0:W-:Y:S02]  /*14da0*/  STL [R1+0x8], RZ ;  /* 0x000008ff01007387 */ /* 0x0001e40000100800 */
.L_x_312:
[----:B------:R-:W3:Y:S04]  /*14db0*/  LDL R3, [R1+0x4] ;  /* 0x0000040001037983 */ /* 0x000ee80000100800 */
[----:B-1----:R-:W0:Y:S04]  /*14dc0*/  LDL R2, [R1+0x8] ;  /* 0x0000080001027983 */ /* 0x002e280000100800 */
[----:B------:R-:W4:Y:S01]  /*14dd0*/  LDL R4, [R1] ;  /* 0x0000000001047983 */ /* 0x000f220000100800 */
[----:B------:R-:W1:Y:S02]  /*14de0*/  S2R R0, SR_TID.X ;  /* 0x0000000000007919 */ /* 0x000e640000002100 */
[----:B-1----:R-:W-:Y:S01]  /*14df0*/  LOP3.LUT R0, R0, 0x1f, RZ, 0xc0, !PT ;  /* 0x0000001f00007812 */ /* 0x002fe200078ec0ff */
[----:B------:R-:W-:Y:S03]  /*14e00*/  BAR.SYNC.DEFER_BLOCKING 0x4, 0x180 ;  /* 0x0106000000007b1d */ /* 0x000fe60000010000 */
[----:B------:R-:W-:-:S13]  /*14e10*/  ISETP.NE.AND P0, PT, R0, RZ, PT ;  /* 0x000000ff0000720c */ /* 0x000fda0003f05270 */
[----:B------:R-:W1:Y:S01]  /*14e20*/  @!P0 S2R R37, SR_CgaCtaId ;  /* 0x0000000000258919 */ /* 0x000e620000008800 */
[----:B------:R-:W-:-:S04]  /*14e30*/  @!P0 MOV R0, 0x400 ;  /* 0x0000040000008802 */ /* 0x000fc80000000f00 */
[----:B-1----:R-:W-:Y:S01]  /*14e40*/  @!P0 LEA R16, R37, R0, 0x18 ;  /* 0x0000000025108211 */ /* 0x002fe200078ec0ff */
[----:B------:R-:W-:-:S04]  /*14e50*/  IMAD.U32 R0, RZ, RZ, UR39 ;  /* 0x00000027ff007e24 */ /* 0x000fc8000f8e00ff */
[----:B------:R-:W-:Y:S02]  /*14e60*/  @!P0 IMAD.MOV.U32 R7, RZ, RZ, R0 ;  /* 0x000000ffff078224 */ /* 0x000fe400078e0000 */
[----:B---3--:R-:W-:Y:S02]  /*14e70*/  IMAD.MOV.U32 R5, RZ, RZ, R3 ;  /* 0x000000ffff057224 */ /* 0x008fe400078e0003 */
[----:B0-----:R-:W-:-:S05]  /*14e80*/  IMAD.MOV.U32 R6, RZ, RZ, R2 ;  /* 0x000000ffff067224 */ /* 0x001fca00078e0002 */
[----:B----4-:R1:W-:Y:S01]  /*14e90*/  @!P0 STS.128 [R16+0x334d0], R4 ;  /* 0x0334d00410008388 */ /* 0x0103e20000000c00 */
[----:B------:R-:W-:Y:S06]  /*14ea0*/  BAR.ARV 0x5, 0x180 ;  /* 0x0146000000007b1d */ /* 0x000fec0000002000 */
.L_x_307:
[----:B------:R-:W-:Y:S02]  /*14eb0*/  ULDC UR4, c[0x0][0xc3c] ;  /* 0x00030f0000047ab9 */ /* 0x000fe40000000800 */
[----:B------:R-:W-:-:S06]  /*14ec0*/  UISETP.GE.AND UP0, UPT, UR39, UR4, UPT ;  /* 0x000000042700728c */ /* 0x000fcc000bf06270 */
[----:B------:R-:W-:-:S13]  /*14ed0*/  PLOP3.LUT P0, PT, PT, PT, UP0, 0x80, 0x0 ;  /* 0x000000000000781c */ /* 0x000fda0003f0f008 */
[----:B------:R-:W-:Y:S05]  /*14ee0*/  @!P0 BRA `(.L_x_313) ;  /* 0xffffffa000b48947 */ /* 0x000fea000383ffff */
.L_x_237:
[----:B--2---:R-:W2:Y:S01]  /*14ef0*/  LDL.LU R0, [R1+0x1c] ;  /* 0x00001c0001007983 */ /* 0x004ea20000300800 */
[----:B------:R-:W-:Y:S01]  /*14f00*/  BSSY B0, `(.L_x_314) ;  /* 0x000000b000007945 */ /* 0x000fe20003800000 */
[----:B01-3--:R-:W0:Y:S01]  /*14f10*/  S2R R5, SR_CgaCtaId ;  /* 0x0000000000057919 */ /* 0x00be220000008800 */
[----:B--2---:R-:W-:-:S05]  /*14f20*/  VIADD R0, R0, 0x1 ;  /* 0x0000000100007836 */ /* 0x004fca0000000000 */
[----:B------:R-:W-:-:S04]  /*14f30*/  LEA.HI R2, R0, R0, RZ, 0x1 ;  /* 0x0000000000027211 */ /* 0x000fc800078f08ff */
[----:B------:R-:W-:Y:S02]  /*14f40*/  LOP3.LUT R3, R2, 0xfffffffe, RZ, 0xc0, !PT ;  /* 0xfffffffe02037812 */ /* 0x000fe400078ec0ff */
[----:B------:R-:W-:-:S03]  /*14f50*/  MOV R2, 0x400 ;  /* 0x0000040000027802 */ /* 0x000fc60000000f00 */
[----:B------:R-:W-:Y:S01]  /*14f60*/  IMAD.IADD R0, R0, 0x1, -R3 ;  /* 0x0000000100007824 */ /* 0x000fe200078e0a03 */
[----:B0-----:R-:W-:-:S04]  /*14f70*/  LEA R4, R5, R2, 0x18 ;  /* 0x0000000205047211 */ /* 0x001fc800078ec0ff */
[----:B------:R-:W-:-:S04]  /*14f80*/  SHF.L.U32 R0, R0, 0x1f, RZ ;  /* 0x0000001f00007819 */ /* 0x000fc800000006ff */
[----:B------:R-:W0:Y:S02]  /*14f90*/  SYNCS.PHASECHK.TRANS64.TRYWAIT P0, [R4+URZ+0x33420], R0 ;  /* 0x03342000040075a7 */ /* 0x000e24000800017f */
[----:B0-----:R-:W-:Y:S05]  /*14fa0*/  @!P0 BRA `(.L_x_315) ;  /* 0x00000028003c8947 */ /* 0x001fea0003800000 */
.L_x_400:
[----:B------:R-:W-:Y:S05]  /*14fb0*/  BSYNC B0 ;  /* 0x0000000000007941 */ /* 0x000fea0003800000 */
.L_x_314:
[----:B------:R-:W-:-:S03]  /*14fc0*/  UMOV UR4, 0xffffffff ;  /* 0xffffffff00047882 */ /* 0x000fc60000000000 */
[----:B------:R-:W-:Y:S05]  /*14fd0*/  BRA.DIV UR4, `(.L_x_316) ;  /* 0x0000002a04447947 */ /* 0x000fea000b800000 */
[----:B0-----:R-:W0:Y:S02]  /*14fe0*/  S2R R0, SR_TID.X ;  /* 0x0000000000007919 */ /* 0x001e240000002100 */
[----:B0-----:R-:W-:-:S04]  /*14ff0*/  SHF.R.U32.HI R0, RZ, 0x5, R0 ;  /* 0x00000005ff007819 */ /* 0x001fc80000011600 */
[----:B------:R-:W-:-:S05]  /*15000*/  LOP3.LUT R0, R0, 0x3, RZ, 0xc0, !PT ;  /* 0x0000000300007812 */ /* 0x000fca00078ec0ff */
[----:B------:R0:W1:Y:S02]  /*15010*/  SHFL.IDX PT, R14, R0, RZ, 0x1f ;  /* 0x00001fff000e7589 */ /* 0x00006400000e0000 */
.L_x_403:
[----:B-1----:R-:W-:Y:S01]  /*15020*/  ISETP.NE.AND P0, PT, R14, RZ, PT ;  /* 0x000000ff0e00720c */ /* 0x002fe20003f05270 */
[----:B------:R-:W-:-:S12]  /*15030*/  BSSY B0, `(.L_x_317) ;  /* 0x000002c000007945 */ /* 0x000fd80003800000 */
[----:B------:R-:W-:Y:S05]  /*15040*/  @P0 BRA `(.L_x_318) ;  /* 0x0000000000a80947 */ /* 0x000fea0003800000 */
[----:B------:R-:W-:-:S03]  /*15050*/  UMOV UR4, 0xffffffff ;  /* 0xffffffff00047882 */ /* 0x000fc60000000000 */
[----:B------:R-:W-:Y:S05]  /*15060*/  BRA.DIV UR4, `(.L_x_319) ;  /* 0x0000002a04547947 */ /* 0x000fea000b800000 */
[----:B------:R-:W-:-:S13]  /*15070*/  ELECT P6, URZ, PT ;  /* 0x00000000003f782f */ /* 0x000fda00038c0000 */
.L_x_406:
[----:B------:R-:W-:Y:S05]  /*15080*/  @!P6 BRA `(.L_x_318) ;  /* 0x000000000098e947 */ /* 0x000fea0003800000 */
[----:B------:R-:W-:-:S06]  /*15090*/  ULOP3.LUT UR4, UR43, 0x2, URZ, 0xfc, !UPT ;  /* 0x000000022b047892 */ /* 0x000fcc000f8efc3f */
[----:B0-----:R-:W-:-:S05]  /*150a0*/  IMAD.U32 R0, RZ, RZ, UR4 ;  /* 0x00000004ff007e24 */ /* 0x001fca000f8e00ff */
[----:B------:R-:W-:-:S13]  /*150b0*/  ISETP.NE.AND P0, PT, R0, 0x3, PT ;  /* 0x000000030000780c */ /* 0x000fda0003f05270 */
[----:B------:R-:W-:Y:S05]  /*150c0*/  @!P0 BRA `(.L_x_320) ;  /* 0x0000000000048947 */ /* 0x000fea0003800000 */
[----:B------:R-:W-:Y:S01]  /*150d0*/  BPT.TRAP 0x1 ;  /* 0x000000040000795c */ /* 0x000fe20000300000 */
.L_x_320:
[C---:B------:R-:W-:Y:S01]  /*150e0*/  IMAD R5, R27.reuse, 0x8, R4 ;  /* 0x000000081b057824 */ /* 0x040fe200078e0204 */
[----:B------:R-:W-:Y:S01]  /*150f0*/  SHF.L.U32 R0, R30, 0x1f, RZ ;  /* 0x0000001f1e007819 */ /* 0x000fe200000006ff */
[----:B------:R-:W-:-:S03]  /*15100*/  VIADD R27, R27, 0x1 ;  /* 0x000000011b1b7836 */ /* 0x000fc60000000000 */
[----:B------:R-:W0:Y:S02]  /*15110*/  SYNCS.PHASECHK.TRANS64.TRYWAIT P1, [R5+URZ+0x33440], R0 ;  /* 0x03344000050075a7 */ /* 0x000e24000802017f */
[----:B------:R-:W-:-:S04]  /*15120*/  ISETP.NE.AND P2, PT, R27, 0x2, PT ;  /* 0x000000021b00780c */ /* 0x000fc80003f45270 */
[----:B------:R-:W-:Y:S01]  /*15130*/  SEL R3, RZ, 0x1, P2 ;  /* 0x00000001ff037807 */ /* 0x000fe20001000000 */
[----:B0-----:R-:W-:Y:S08]  /*15140*/  @!P1 BRA `(.L_x_321) ;  /* 0x00000028003c9947 */ /* 0x001ff00003800000 */
.L_x_407:
[----:B------:R-:W-:Y:S02]  /*15150*/  SEL R27, R27, RZ, P2 ;  /* 0x000000ff1b1b7207 */ /* 0x000fe40001000000 */
[----:B------:R-:W-:Y:S01]  /*15160*/  LOP3.LUT R2, R30, R3, RZ, 0x3c, !PT ;  /* 0x000000031e027212 */ /* 0x000fe200078e3cff */
[----:B------:R-:W-:Y:S06]  /*15170*/  @!P0 BRA `(.L_x_322) ;  /* 0x0000000000048947 */ /* 0x000fec0003800000 */
[----:B------:R-:W-:Y:S01]  /*15180*/  BPT.TRAP 0x1 ;  /* 0x000000040000795c */ /* 0x000fe20000300000 */
.L_x_322:
[----:B------:R-:W-:Y:S01]  /*15190*/  IMAD R27, R27, 0x8, R4 ;  /* 0x000000081b1b7824 */ /* 0x000fe200078e0204 */
[----:B------:R-:W-:-:S04]  /*151a0*/  SHF.L.U32 R2, R2, 0x1f, RZ ;  /* 0x0000001f02027819 */ /* 0x000fc800000006ff */
[----:B------:R-:W1:Y:S02]  /*151b0*/  SYNCS.PHASECHK.TRANS64.TRYWAIT P1, [R27+URZ+0x33440], R2 ;  /* 0x033440021b0075a7 */ /* 0x000e64000802017f */
[----:B-1----:R-:W-:Y:S05]  /*151c0*/  @!P1 BRA `(.L_x_323) ;  /* 0x0000002800309947 */ /* 0x002fea0003800000 */
.L_x_408:
[----:B------:R-:W-:Y:S05]  /*151d0*/  @!P0 BRA `(.L_x_324) ;  /* 0x0000000000048947 */ /* 0x000fea0003800000 */
[----:B------:R-:W-:Y:S01]  /*151e0*/  BPT.TRAP 0x1 ;  /* 0x000000040000795c */ /* 0x000fe20000300000 */
.L_x_324:
[----:B------:R-:W2:Y:S02]  /*151f0*/  SYNCS.PHASECHK.TRANS64.TRYWAIT P1, [R5+URZ+0x33460], R0 ;  /* 0x03346000050075a7 */ /* 0x000ea4000802017f */
[----:B--2---:R-:W-:Y:S05]  /*15200*/  @!P1 BRA `(.L_x_325) ;  /* 0x0000002800349947 */ /* 0x004fea0003800000 */
.L_x_409:
[----:B------:R-:W-:Y:S05]  /*15210*/  @!P0 BRA `(.L_x_326) ;  /* 0x0000000000048947 */ /* 0x000fea0003800000 */
[----:B------:R-:W-:Y:S01]  /*15220*/  BPT.TRAP 0x1 ;  /* 0x000000040000795c */ /* 0x000fe20000300000 */
.L_x_326:
[----:B------:R-:W3:Y:S02]  /*15230*/  SYNCS.PHASECHK.TRANS64.TRYWAIT P1, [R27+URZ+0x33460], R2 ;  /* 0x033460021b0075a7 */ /* 0x000ee4000802017f */
[----:B---3--:R-:W-:Y:S05]  /*15240*/  @!P1 BRA `(.L_x_327) ;  /* 0x0000002800389947 */ /* 0x008fea0003800000 */
.L_x_410:
[----:B------:R-:W-:Y:S05]  /*15250*/  @!P0 BRA `(.L_x_328) ;  /* 0x0000000000048947 */ /* 0x000fea0003800000 */
[----:B------:R-:W-:Y:S01]  /*15260*/  BPT.TRAP 0x1 ;  /* 0x000000040000795c */ /* 0x000fe20000300000 */
.L_x_328:
[----:B------:R-:W4:Y:S02]  /*15270*/  SYNCS.PHASECHK.TRANS64.TRYWAIT P1, [R5+URZ+0x33480], R0 ;  /* 0x03348000050075a7 */ /* 0x000f24000802017f */
[----:B----4-:R-:W-:Y:S05]  /*15280*/  @!P1 BRA `(.L_x_329) ;  /* 0x00000028003c9947 */ /* 0x010fea0003800000 */
.L_x_411:
[----:B------:R-:W-:Y:S05]  /*15290*/  @!P0 BRA `(.L_x_330) ;  /* 0x0000000000048947 */ /* 0x000fea0003800000 */
[----:B------:R-:W-:Y:S01]  /*152a0*/  BPT.TRAP 0x1 ;  /* 0x000000040000795c */ /* 0x000fe20000300000 */
.L_x_330:
[----:B------:R0:W0:Y:S02]  /*152b0*/  SYNCS.PHASECHK.TRANS64.TRYWAIT P0, [R27+URZ+0x33480], R2 ;  /* 0x033480021b0075a7 */ /* 0x000024000800017f */
[----:B0-----:R-:W-:Y:S05]  /*152c0*/  @!P0 NANOSLEEP.SYNCS 0x989680 ;  /* 0x009896800000895d */ /* 0x001fea0003900000 */
[----:B------:R-:W0:Y:S02]  /*152d0*/  @!P0 SYNCS.PHASECHK.TRANS64 P0, [R27+URZ+0x33480], R2 ;  /* 0x033480021b0085a7 */ /* 0x000e24000800007f */
[----:B0-----:R-:W-:Y:S05]  /*152e0*/  @!P0 BRA `(.L_x_330) ;  /* 0xfffffffc00f08947 */ /* 0x001fea000383ffff */
.L_x_318:
[----:B------:R-:W-:Y:S05]  /*152f0*/  BSYNC B0 ;  /* 0x0000000000007941 */ /* 0x000fea0003800000 */
.L_x_317:
[----:B------:R-:W-:Y:S05]  /*15300*/  EXIT ;  /* 0x000000000000794d */ /* 0x000fea0003800000 */
.L_x_185:
[----:B0-----:R-:W-:-:S04]  /*15310*/  IMAD.U32 R3, RZ, RZ, UR50 ;  /* 0x00000032ff037e24 */ /* 0x001fc8000f8e00ff */
[----:B------:R0:W1:Y:S03]  /*15320*/  SYNCS.PHASECHK.TRANS64.TRYWAIT P1, [R3+URZ+0x33400], R0 ;  /* 0x03340000030075a7 */ /* 0x000066000802017f */
[----:B-1----:R-:W-:Y:S05]  /*15330*/  @!P1 NANOSLEEP.SYNCS 0x989680 ;  /* 0x009896800000995d */ /* 0x002fea0003900000 */
[----:B------:R-:W1:Y:S02]  /*15340*/  @!P1 SYNCS.PHASECHK.TRANS64 P1, [R3+URZ+0x33400], R0 ;  /* 0x03340000030095a7 */ /* 0x000e64000802007f */
[----:B-1----:R-:W-:Y:S05]  /*15350*/  @!P1 BRA `(.L_x_185) ;  /* 0xfffffffc00ec9947 */ /* 0x002fea000383ffff */
[----:B------:R-:W-:Y:S05]  /*15360*/  BRA `(.L_x_331) ;  /* 0xfffffec800c87947 */ /* 0x000fea000383ffff */
.L_x_189:
[----:B-1----:R1:W2:Y:S02]  /*15370*/  SYNCS.PHASECHK.TRANS64.TRYWAIT P1, [R4+URZ+0x33430], R3 ;  /* 0x03343003040075a7 */ /* 0x0022a4000802017f */
[----:B--2---:R-:W-:Y:S05]  /*15380*/  @!P1 NANOSLEEP.SYNCS 0x989680 ;  /* 0x009896800000995d */ /* 0x004fea0003900000 */
[----:B------:R-:W2:Y:S02]  /*15390*/  @!P1 SYNCS.PHASECHK.TRANS64 P1, [R4+URZ+0x33430], R3 ;  /* 0x03343003040095a7 */ /* 0x000ea4000802007f */
[----:B--2---:R-:W-:Y:S05]  /*153a0*/  @!P1 BRA `(.L_x_189) ;  /* 0xfffffffc00f09947 */ /* 0x004fea000383ffff */
[----:B------:R-:W-:Y:S05]  /*153b0*/  BRA `(.L_x_188) ;  /* 0xfffffec800e87947 */ /* 0x000fea000383ffff */
.L_x_195:
[----:B-1----:R-:W-:-:S04]  /*153c0*/  IMAD.U32 R3, RZ, RZ, UR6 ;  /* 0x00000006ff037e24 */ /* 0x002fc8000f8e00ff */
[----:B------:R1:W2:Y:S03]  /*153d0*/  SYNCS.PHASECHK.TRANS64.TRYWAIT P1, [R3+URZ+0x33430], R0 ;  /* 0x03343000030075a7 */ /* 0x0002a6000802017f */
[----:B--2---:R-:W-:Y:S05]  /*153e0*/  @!P1 NANOSLEEP.SYNCS 0x989680 ;  /* 0x009896800000995d */ /* 0x004fea0003900000 */
[----:B------:R-:W2:Y:S02]  /*153f0*/  @!P1 SYNCS.PHASECHK.TRANS64 P1, [R3+URZ+0x33430], R0 ;  /* 0x03343000030095a7 */ /* 0x000ea4000802007f */
[----:B--2---:R-:W-:Y:S05]  /*15400*/  @!P1 BRA `(.L_x_195) ;  /* 0xfffffffc00ec9947 */ /* 0x004fea000383ffff */
[----:B------:R-:W-:Y:S05]  /*15410*/  BRA `(.L_x_192) ;  /* 0xffffff0000b87947 */ /* 0x000fea000383ffff */
.L_x_199:
[----:B-1----:R-:W-:-:S04]  /*15420*/  IMAD.U32 R3, RZ, RZ, UR6 ;  /* 0x00000006ff037e24 */ /* 0x002fc8000f8e00ff */
[----:B------:R1:W2:Y:S03]  /*15430*/  SYNCS.PHASECHK.TRANS64.TRYWAIT P1, [R3+URZ+0x33450], R0 ;  /* 0x03345000030075a7 */ /* 0x0002a6000802017f */
[----:B--2---:R-:W-:Y:S05]  /*15440*/  @!P1 NANOSLEEP.SYNCS 0x989680 ;  /* 0x009896800000995d */ /* 0x004fea0003900000 */
[----:B------:R-:W2:Y:S02]  /*15450*/  @!P1 SYNCS.PHASECHK.TRANS64 P1, [R3+URZ+0x33450], R0 ;  /* 0x03345000030095a7 */ /* 0x000ea4000802007f */
[----:B--2---:R-:W-:Y:S05]  /*15460*/  @!P1 BRA `(.L_x_199) ;  /* 0xfffffffc00ec9947 */ /* 0x004fea000383ffff */
[----:B------:R-:W-:Y:S05]  /*15470*/  BRA `(.L_x_196) ;  /* 0xffffff0c00d07947 */ /* 0x000fea000383ffff */
.L_x_206:
[----:B-1----:R-:W-:-:S04]  /*15480*/  IMAD.U32 R7, RZ, RZ, UR5 ;  /* 0x00000005ff077e24 */ /* 0x002fc8000f8e00ff */
[----:B------:R1:W2:Y:S03]  /*15490*/  SYNCS.PHASECHK.TRANS64.TRYWAIT P1, [R7+URZ+0x33450], R6 ;  /* 0x03345006070075a7 */ /* 0x0002a6000802017f */
[----:B--2---:R-:W-:Y:S05]  /*154a0*/  @!P1 NANOSLEEP.SYNCS 0x989680 ;  /* 0x009896800000995d */ /* 0x004fea0003900000 */
[----:B------:R-:W2:Y:S02]  /*154b0*/  @!P1 SYNCS.PHASECHK.TRANS64 P1, [R7+URZ+0x33450], R6 ;  /* 0x03345006070095a7 */ /* 0x000ea4000802007f */
[----:B--2---:R-:W-:Y:S05]  /*154c0*/  @!P1 BRA `(.L_x_206) ;  /* 0xfffffffc00ec9947 */ /* 0x004fea000383ffff */
[----:B------:R-:W-:Y:S05]  /*154d0*/  BRA `(.L_x_205) ;  /* 0xffffff3000407947 */ /* 0x000fea000383ffff */
.L_x_253:
[----:B------:R-:W2:Y:S01]  /*154e0*/  S2R R19, SR_TID.X ;  /* 0x0000000000137919 */ /* 0x000ea20000002100 */
[----:B------:R-:W-:Y:S02]  /*154f0*/  IMAD.MOV.U32 R12, RZ, RZ, RZ ;  /* 0x000000ffff0c7224 */ /* 0x000fe400078e00ff */
[----:B------:R-:W-:Y:S02]  /*15500*/  IMAD.MOV.U32 R11, RZ, RZ, 0x1f ;  /* 0x0000001fff0b7424 */ /* 0x000fe400078e00ff */
[----:B------:R-:W-:Y:S01]  /*15510*/  IMAD.MOV.U32 R15, RZ, RZ, -0x1 ;  /* 0xffffffffff0f7424 */ /* 0x000fe200078e00ff */
[----:B--2---:R-:W-:-:S04]  /*15520*/  SHF.R.U32.HI R19, RZ, 0x5, R19 ;  /* 0x00000005ff137819 */ /* 0x004fc80000011613 */
[----:B------:R-:W-:-:S05]  /*15530*/  LOP3.LUT R19, R19, 0x3, RZ, 0xc0, !PT ;  /* 0x0000000313137812 */ /* 0x000fca00078ec0ff */
[----:B------:R-:W-:-:S07]  /*15540*/  IMAD.MOV.U32 R13, RZ, RZ, R19 ;  /* 0x000000ffff0d7224 */ /* 0x000fce00078e0013 */
[----:B01---5:R-:W-:Y:S05]  /*15550*/  WARPSYNC.COLLECTIVE R15, `(.L_x_332) ;  /* 0x000000000f087348 */ /* 0x023fea0003c00000 */
[----:B------:R2:W3:Y:S02]  /*15560*/  SHFL.IDX P6, R14, R13, R12, R11 ;  /* 0x0000000c0d0e7389 */ /* 0x0004e400000c000b */
[----:B0123-5:R-:W-:Y:S01]  /*15570*/  ENDCOLLECTIVE ;  /* 0x000000000000791b */ /* 0x02ffe20003800000 */
.L_x_332:
[----:B------:R-:W-:Y:S05]  /*15580*/  BRA `(.L_x_333) ;  /* 0xffffffa800d87947 */ /* 0x000fea000383ffff */
.L_x_256:
[----:B0-----:R0:W1:Y:S02]  /*15590*/  SYNCS.PHASECHK.TRANS64.TRYWAIT P0, [R4+URZ+0x33480], R26 ;  /* 0x0334801a040075a7 */ /* 0x001064000800017f */
[----:B-1----:R-:W-:Y:S05]  /*155a0*/  @!P0 NANOSLEEP.SYNCS 0x989680 ;  /* 0x009896800000895d */ /* 0x002fea0003900000 */
[----:B------:R-:W1:Y:S02]  /*155b0*/  @!P0 SYNCS.PHASECHK.TRANS64 P0, [R4+URZ+0x33480], R26 ;  /* 0x0334801a040085a7 */ /* 0x000e64000800007f */
[----:B-1----:R-:W-:Y:S05]  /*155c0*/  @!P0 BRA `(.L_x_256) ;  /* 0xfffffffc00f08947 */ /* 0x002fea000383ffff */
[----:B------:R-:W-:Y:S05]  /*155d0*/  BRA `(.L_x_334) ;  /* 0xffffffb000207947 */ /* 0x000fea000383ffff */
.L_x_257:
        /* <DEDUP_REMOVED lines=8> */
.L_x_336:
[----:B------:R-:W-:Y:S05]  /*15660*/  BSYNC B0 ;  /* 0x0000000000007941 */ /* 0x000fea0003800000 */
.L_x_335:
[----:B------:R-:W-:Y:S01]  /*15670*/  IMAD.MOV.U32 R13, RZ, RZ, R18 ;  /* 0x000000ffff0d7224 */ /* 0x000fe200078e0012 */
[----:B------:R-:W-:Y:S01]  /*15680*/  LOP3.LUT R34, R32, 0x80, RZ, 0xfc, !PT ;  /* 0x0000008020227812 */ /* 0x000fe200078efcff */
[----:B------:R-:W-:Y:S01]  /*15690*/  IMAD.MOV.U32 R12, RZ, RZ, RZ ;  /* 0x000000ffff0c7224 */ /* 0x000fe200078e00ff */
[----:B------:R-:W-:Y:S01]  /*156a0*/  LOP3.LUT R31, R31, 0xffffff7f, RZ, 0xc0, !PT ;  /* 0xffffff7f1f1f7812 */ /* 0x000fe200078ec0ff */
[----:B------:R-:W-:Y:S01]  /*156b0*/  IMAD.MOV.U32 R11, RZ, RZ, 0x1c1f ;  /* 0x00001c1fff0b7424 */ /* 0x000fe200078e00ff */
[C---:B------:R-:W-:Y:S01]  /*156c0*/  ISETP.GE.AND P5, PT, R9.reuse, 0x21, PT ;  /* 0x000000210900780c */ /* 0x040fe20003fa6270 */
[----:B------:R-:W-:Y:S01]  /*156d0*/  IMAD.MOV.U32 R15, RZ, RZ, -0x1 ;  /* 0xffffffffff0f7424 */ /* 0x000fe200078e00ff */
[----:B------:R-:W-:Y:S01]  /*156e0*/  ISETP.GE.AND P4, PT, R9, 0x41, PT ;  /* 0x000000410900780c */ /* 0x000fe20003f86270 */
[----:B------:R-:W-:-:S12]  /*156f0*/  IMAD.MOV.U32 R0, RZ, RZ, R14 ;  /* 0x000000ffff007224 */ /* 0x000fd800078e000e */
[----:B------:R-:W-:Y:S05]  /*15700*/  WARPSYNC.COLLECTIVE R15, `(.L_x_337) ;  /* 0x000000000f087348 */ /* 0x000fea0003c00000 */
[----:B------:R0:W1:Y:S02]  /*15710*/  SHFL.IDX P6, R14, R13, R12, R11 ;  /* 0x0000000c0d0e7389 */ /* 0x00006400000c000b */
[----:B01----:R-:W-:Y:S01]  /*15720*/  ENDCOLLECTIVE ;  /* 0x000000000000791b */ /* 0x003fe20003800000 */
.L_x_337:
[----:B------:R-:W0:Y:S01]  /*15730*/  LDC R15, c[0x0][0x2f4] ;  /* 0x0000bd00ff0f7b82 */ /* 0x000e220000000800 */
[----:B------:R-:W-:Y:S01]  /*15740*/  LOP3.LUT R11, R32, 0x40, RZ, 0xfc, !PT ;  /* 0x00000040200b7812 */ /* 0x000fe200078efcff */
[----:B------:R-:W-:Y:S02]  /*15750*/  IMAD.MOV.U32 R13, RZ, RZ, R10 ;  /* 0x000000ffff0d7224 */ /* 0x000fe400078e000a */
[----:B------:R-:W-:Y:S02]  /*15760*/  IMAD.MOV.U32 R12, RZ, RZ, 0x1 ;  /* 0x00000001ff0c7424 */ /* 0x000fe400078e00ff */
[----:B------:R-:W-:-:S05]  /*15770*/  IMAD.MOV.U32 R2, RZ, RZ, R14 ;  /* 0x000000ffff027224 */ /* 0x000fca00078e000e */
[----:B------:R-:W-:-:S05]  /*15780*/  IADD3 R2, P0, R32, R2, RZ ;  /* 0x0000000220027210 */ /* 0x000fca0007f1e0ff */
[----:B------:R-:W-:Y:S02]  /*15790*/  IMAD.X R3, RZ, RZ, R0, P0 ;  /* 0x000000ffff037224 */ /* 0x000fe400000e0600 */
[----:B------:R-:W-:Y:S01]  /*157a0*/  IMAD.IADD R0, R16, 0x1, R19 ;  /* 0x0000000110007824 */ /* 0x000fe200078e0213 */
[-C--:B0-----:R-:W-:Y:S02]  /*157b0*/  ISETP.GE.AND P2, PT, R32, R15.reuse, PT ;  /* 0x0000000f2000720c */ /* 0x081fe40003f46270 */
[----:B------:R-:W-:Y:S01]  /*157c0*/  ISETP.GE.AND P1, PT, R11, R15, PT ;  /* 0x0000000f0b00720c */ /* 0x000fe20003f26270 */
[----:B------:R-:W-:Y:S01]  /*157d0*/  IMAD.MOV.U32 R11, RZ, RZ, 0x1c1f ;  /* 0x00001c1fff0b7424 */ /* 0x000fe200078e00ff */
[C---:B------:R-:W-:Y:S02]  /*157e0*/  ISETP.LT.OR P0, PT, R9.reuse, 0x1, P2 ;  /* 0x000000010900780c */ /* 0x040fe40001701670 */
[----:B------:R-:W-:-:S11]  /*157f0*/  ISETP.LT.OR P3, PT, R9, 0x1, P1 ;  /* 0x000000010900780c */ /* 0x000fd60000f61670 */
[----:B------:R-:W-:Y:S01]  /*15800*/  @!PT LDS RZ, [RZ] ;  /* 0x00000000fffff984 */ /* 0x000fe20000000800 */
[----:B------:R-:W-:Y:S01]  /*15810*/  @!PT LDS RZ, [RZ] ;  /* 0x00000000fffff984 */ /* 0x000fe20000000800 */
[----:B------:R-:W-:Y:S01]  /*15820*/  @!PT LDS RZ, [RZ] ;  /* 0x00000000fffff984 */ /* 0x000fe20000000800 */
[----:B------:R0:W-:Y:S01]  /*15830*/  LDGSTS.E.BYPASS.LTC128B.128 [R0+0xf200], desc[UR52][R2.64], !P0 ;  /* 0x0f20000002007fae */ /* 0x0001e2000c101d74 */
[----:B------:R-:W-:Y:S01]  /*15840*/  ISETP.GE.AND P0, PT, R34, R15, PT ;  /* 0x0000000f2200720c */ /* 0x000fe20003f06270 */
[----:B------:R-:W-:Y:S02]  /*15850*/  IMAD.MOV.U32 R15, RZ, RZ, -0x1 ;  /* 0xffffffffff0f7424 */ /* 0x000fe400078e00ff */
[----:B------:R0:W-:Y:S01]  /*15860*/  LDGSTS.E.BYPASS.LTC128B.128 [R0+0x11a00], desc[UR52][R2.64+0x40], !P3 ;  /* 0x11a0004002007fae */ /* 0x0001e2000d901d74 */
[----:B------:R-:W-:-:S13]  /*15870*/  ISETP.LT.OR P3, PT, R9, 0x1, P0 ;  /* 0x000000010900780c */ /* 0x000fda0000761670 */
[----:B0-----:R-:W-:Y:S05]  /*15880*/  WARPSYNC.COLLECTIVE R15, `(.L_x_338) ;  /* 0x000000000f087348 */ /* 0x001fea0003c00000 */
[----:B------:R1:W2:Y:S02]  /*15890*/  SHFL.IDX P6, R14, R13, R12, R11 ;  /* 0x0000000c0d0e7389 */ /* 0x0002a400000c000b */
[----:B012---:R-:W-:Y:S01]  /*158a0*/  ENDCOLLECTIVE ;  /* 0x000000000000791b */ /* 0x007fe20003800000 */
.L_x_338:
[----:B------:R-:W-:Y:S01]  /*158b0*/  @!PT LDS RZ, [RZ] ;  /* 0x00000000fffff984 */ /* 0x000fe20000000800 */
[----:B------:R-:W-:Y:S01]  /*158c0*/  @!PT LDS RZ, [RZ] ;  /* 0x00000000fffff984 */ /* 0x000fe20000000800 */
[----:B------:R-:W-:Y:S01]  /*158d0*/  @!PT LDS RZ, [RZ] ;  /* 0x00000000fffff984 */ /* 0x000fe20000000800 */
[----:B------:R0:W-:Y:S01]  /*158e0*/  LDGSTS.E.BYPASS.LTC128B.128 [R0+0x14200], desc[UR52][R2.64+0x80], !P3 ;  /* 0x1420008002007fae */ /* 0x0001e2000d901d74 */
[----:B------:R-:W-:Y:S02]  /*158f0*/  IMAD.MOV.U32 R13, RZ, RZ, R18 ;  /* 0x000000ffff0d7224 */ /* 0x000fe400078e0012 */
[----:B0-----:R-:W-:-:S07]  /*15900*/  IMAD.MOV.U32 R3, RZ, RZ, R14 ;  /* 0x000000ffff037224 */ /* 0x001fce00078e000e */
[----:B------:R-:W-:Y:S05]  /*15910*/  WARPSYNC.COLLECTIVE R15, `(.L_x_339) ;  /* 0x000000000f087348 */ /* 0x000fea0003c00000 */
[----:B------:R0:W1:Y:S02]  /*15920*/  SHFL.IDX P6, R14, R13, R12, R11 ;  /* 0x0000000c0d0e7389 */ /* 0x00006400000c000b */
[----:B01----:R-:W-:Y:S01]  /*15930*/  ENDCOLLECTIVE ;  /* 0x000000000000791b */ /* 0x003fe20003800000 */
.L_x_339:
[----:B------:R-:W-:Y:S02]  /*15940*/  IMAD.MOV.U32 R13, RZ, RZ, R10 ;  /* 0x000000ffff0d7224 */ /* 0x000fe400078e000a */
[----:B------:R-:W-:Y:S02]  /*15950*/  IMAD.MOV.U32 R12, RZ, RZ, 0x2 ;  /* 0x00000002ff0c7424 */ /* 0x000fe400078e00ff */
[----:B------:R-:W-:-:S07]  /*15960*/  IMAD.MOV.U32 R2, RZ, RZ, R14 ;  /* 0x000000ffff027224 */ /* 0x000fce00078e000e */
[----:B------:R-:W-:Y:S05]  /*15970*/  WARPSYNC.COLLECTIVE R15, `(.L_x_340) ;  /* 0x000000000f087348 */ /* 0x000fea0003c00000 */
[----:B------:R0:W1:Y:S02]  /*15980*/  SHFL.IDX P6, R14, R13, R12, R11 ;  /* 0x0000000c0d0e7389 */ /* 0x00006400000c000b */
[----:B01----:R-:W-:Y:S01]  /*15990*/  ENDCOLLECTIVE ;  /* 0x000000000000791b */ /* 0x003fe20003800000 */
.L_x_340:
        /* <DEDUP_REMOVED lines=16> */
.L_x_341:
[----:B------:R-:W-:Y:S02]  /*15aa0*/  IMAD.MOV.U32 R13, RZ, RZ, R10 ;  /* 0x000000ffff0d7224 */ /* 0x000fe400078e000a */
[----:B------:R-:W-:Y:S02]  /*15ab0*/  IMAD.MOV.U32 R12, RZ, RZ, 0x3 ;  /* 0x00000003ff0c7424 */ /* 0x000fe400078e00ff */
[----:B------:R-:W-:-:S07]  /*15ac0*/  IMAD.MOV.U32 R2, RZ, RZ, R14 ;  /* 0x000000ffff027224 */ /* 0x000fce00078e000e */
[----:B------:R-:W-:Y:S05]  /*15ad0*/  WARPSYNC.COLLECTIVE R15, `(.L_x_342) ;  /* 0x000000000f087348 */ /* 0x000fea0003c00000 */
[----:B------:R0:W1:Y:S02]  /*15ae0*/  SHFL.IDX P6, R14, R13, R12, R11 ;  /* 0x0000000c0d0e7389 */ /* 0x00006400000c000b */
[----:B01----:R-:W-:Y:S01]  /*15af0*/  ENDCOLLECTIVE ;  /* 0x000000000000791b */ /* 0x003fe20003800000 */
.L_x_342:
        /* <DEDUP_REMOVED lines=13> */
.L_x_343:
        /* <DEDUP_REMOVED lines=12> */
.L_x_344:
        /* <DEDUP_REMOVED lines=13> */
.L_x_345:
[----:B------:R-:W-:Y:S01]  /*15d60*/  @!PT LDS RZ, [RZ] ;  /* 0x00000000fffff984 */ /* 0x000fe20000000800 */
[----:B------:R-:W-:Y:S01]  /*15d70*/  @!PT LDS RZ, [RZ] ;  /* 0x00000000fffff984 */ /* 0x000fe20000000800 */
[----:B------:R-:W-:Y:S01]  /*15d80*/  @!PT LDS RZ, [RZ] ;  /* 0x00000000fffff984 */ /* 0x000fe20000000800 */
[----:B------:R-:W-:Y:S01]  /*15d90*/  LDGSTS.E.BYPASS.LTC128B.128 [R0+0x13200], desc[UR52][R2.64+0x40], !P3 ;  /* 0x1320004002007fae */ /* 0x000fe2000d901d74 */
[C---:B------:R-:W-:Y:S02]  /*15da0*/  ISETP.LT.OR P3, PT, R9.reuse, 0x61, P0 ;  /* 0x000000610900780c */ /* 0x040fe40000761670 */
[----:B------:R-:W-:-:S11]  /*15db0*/  ISETP.GE.AND P6, PT, R9, 0x81, PT ;  /* 0x000000810900780c */ /* 0x000fd60003fc6270 */
[----:B------:R0:W-:Y:S01]  /*15dc0*/  LDGSTS.E.BYPASS.LTC128B.128 [R0+0x15a00], desc[UR52][R2.64+0x80], !P3 ;  /* 0x15a0008002007fae */ /* 0x0001e2000d901d74 */
[----:B------:R-:W-:Y:S01]  /*15dd0*/  ISETP.GE.AND P3, PT, R9, 0x61, PT ;  /* 0x000000610900780c */ /* 0x000fe20003f66270 */
[----:B0-----:R-:W-:Y:S01]  /*15de0*/  IMAD.MOV.U32 R2, RZ, RZ, R14 ;  /* 0x000000ffff027224 */ /* 0x001fe200078e000e */
[----:B------:R-:W-:Y:S01]  /*15df0*/  @P6 LOP3.LUT R31, R31, 0x80, RZ, 0xfc, !PT ;  /* 0x000000801f1f6812 */ /* 0x000fe200078efcff */
[----:B------:R-:W-:Y:S10]  /*15e00*/  BRA `(.L_x_346) ;  /* 0xffffffac00a07947 */ /* 0x000ff4000383ffff */
.L_x_262:
[----:B---3--:R3:W4:Y:S02]  /*15e10*/  SYNCS.PHASECHK.TRANS64.TRYWAIT P0, [R4+URZ+0x33440], R26 ;  /* 0x0334401a040075a7 */ /* 0x008724000800017f */
[----:B----4-:R-:W-:Y:S05]  /*15e20*/  @!P0 NANOSLEEP.SYNCS 0x989680 ;  /* 0x009896800000895d */ /* 0x010fea0003900000 */
[----:B------:R-:W4:Y:S02]  /*15e30*/  @!P0 SYNCS.PHASECHK.TRANS64 P0, [R4+URZ+0x33440], R26 ;  /* 0x0334401a040085a7 */ /* 0x000f24000800007f */
[----:B----4-:R-:W-:Y:S05]  /*15e40*/  @!P0 BRA `(.L_x_262) ;  /* 0xfffffffc00f08947 */ /* 0x010fea000383ffff */
[----:B------:R-:W-:Y:S05]  /*15e50*/  BRA `(.L_x_347) ;  /* 0xffffffb000047947 */ /* 0x000fea000383ffff */
.L_x_263:
[----:B------:R-:W-:Y:S01]  /*15e60*/  BSSY B0, `(.L_x_348) ;  /* 0x0000008000007945 */ /* 0x000fe20003800000 */
[----:B------:R-:W-:Y:S02]  /*15e70*/  IMAD.MOV.U32 R13, RZ, RZ, R10 ;  /* 0x000000ffff0d7224 */ /* 0x000fe400078e000a */
[----:B------:R-:W-:Y:S02]  /*15e80*/  IMAD.MOV.U32 R12, RZ, RZ, RZ ;  /* 0x000000ffff0c7224 */ /* 0x000fe400078e00ff */
[----:B------:R-:W-:Y:S02]  /*15e90*/  IMAD.MOV.U32 R11, RZ, RZ, 0x1c1f ;  /* 0x00001c1fff0b7424 */ /* 0x000fe400078e00ff */
[----:B------:R-:W-:-:S07]  /*15ea0*/  IMAD.MOV.U32 R15, RZ, RZ, -0x1 ;  /* 0xffffffffff0f7424 */ /* 0x000fce00078e00ff */
[----:B0123--:R-:W-:Y:S05]  /*15eb0*/  WARPSYNC.COLLECTIVE R15, `(.L_x_349) ;  /* 0x000000000f087348 */ /* 0x00ffea0003c00000 */
[----:B------:R4:W0:Y:S02]  /*15ec0*/  SHFL.IDX P6, R14, R13, R12, R11 ;  /* 0x0000000c0d0e7389 */ /* 0x00082400000c000b */
[----:B01234-:R-:W-:Y:S01]  /*15ed0*/  ENDCOLLECTIVE ;  /* 0x000000000000791b */ /* 0x01ffe20003800000 */
.L_x_349:
[----:B------:R-:W-:Y:S05]  /*15ee0*/  BSYNC B0 ;  /* 0x0000000000007941 */ /* 0x000fea0003800000 */
.L_x_348:
[----:B------:R-:W-:Y:S01]  /*15ef0*/  IMAD.MOV.U32 R13, RZ, RZ, R5 ;  /* 0x000000ffff0d7224 */ /* 0x000fe200078e0005 */
[----:B------:R-:W0:Y:S01]  /*15f00*/  LDC R18, c[0x0][0x2f4] ;  /* 0x0000bd00ff127b82 */ /* 0x000e220000000800 */
[----:B------:R-:W-:Y:S01]  /*15f10*/  IMAD.MOV.U32 R12, RZ, RZ, RZ ;  /* 0x000000ffff0c7224 */ /* 0x000fe200078e00ff */
[C---:B------:R-:W-:Y:S01]  /*15f20*/  LOP3.LUT R20, R32.reuse, 0x40, RZ, 0xfc, !PT ;  /* 0x0000004020147812 */ /* 0x040fe200078efcff */
[----:B------:R-:W-:Y:S01]  /*15f30*/  IMAD.MOV.U32 R11, RZ, RZ, 0x1c1f ;  /* 0x00001c1fff0b7424 */ /* 0x000fe200078e00ff */
[----:B------:R-:W-:Y:S01]  /*15f40*/  LOP3.LUT R19, R32, 0x80, RZ, 0xfc, !PT ;  /* 0x0000008020137812 */ /* 0x000fe200078efcff */
[----:B------:R-:W-:Y:S02]  /*15f50*/  IMAD.MOV.U32 R15, RZ, RZ, -0x1 ;  /* 0xffffffffff0f7424 */ /* 0x000fe400078e00ff */
[----:B------:R-:W-:-:S07]  /*15f60*/  IMAD.MOV.U32 R2, RZ, RZ, R14 ;  /* 0x000000ffff027224 */ /* 0x000fce00078e000e */
[----:B0-----:R-:W-:Y:S05]  /*15f70*/  WARPSYNC.COLLECTIVE R15, `(.L_x_350) ;  /* 0x000000000f087348 */ /* 0x001fea0003c00000 */
[----:B------:R1:W2:Y:S02]  /*15f80*/  SHFL.IDX P6, R14, R13, R12, R11 ;  /* 0x0000000c0d0e7389 */ /* 0x0002a400000c000b */
[----:B012---:R-:W-:Y:S01]  /*15f90*/  ENDCOLLECTIVE ;  /* 0x000000000000791b */ /* 0x007fe20003800000 */
.L_x_350:
[-C--:B------:R-:W-:Y:S01]  /*15fa0*/  ISETP.GE.AND P2, PT, R20, R18.reuse, PT ;  /* 0x000000121400720c */ /* 0x080fe20003f46270 */
[----:B------:R-:W-:Y:S01]  /*15fb0*/  IMAD.MOV.U32 R13, RZ, RZ, R10 ;  /* 0x000000ffff0d7224 */ /* 0x000fe200078e000a */
[----:B------:R-:W-:Y:S01]  /*15fc0*/  ISETP.GE.AND P1, PT, R19, R18, PT ;  /* 0x000000121300720c */ /* 0x000fe20003f26270 */
[----:B------:R-:W-:Y:S01]  /*15fd0*/  IMAD.MOV.U32 R12, RZ, RZ, 0x1 ;  /* 0x00000001ff0c7424 */ /* 0x000fe200078e00ff */
[----:B------:R-:W-:Y:S01]  /*15fe0*/  LOP3.LUT P6, RZ, R31, 0x20, RZ, 0xc0, !PT ;  /* 0x000000201fff7812 */ /* 0x000fe200078cc0ff */
[----:B------:R-:W-:-:S12]  /*15ff0*/  IMAD.MOV.U32 R3, RZ, RZ, R14 ;  /* 0x000000ffff037224 */ /* 0x000fd800078e000e */
[----:B------:R-:W-:-:S05]  /*16000*/  @P6 IADD3 R3, P0, R32, R3, RZ ;  /* 0x0000000320036210 */ /* 0x000fca0007f1e0ff */
[----:B------:R-:W-:Y:S01]  /*16010*/  @P6 IMAD.X R2, RZ, RZ, R2, P0 ;  /* 0x000000ffff026224 */ /* 0x000fe200000e0602 */
[----:B------:R-:W-:-:S04]  /*16020*/  ISETP.GE.AND P0, PT, R32, R18, PT ;  /* 0x000000122000720c */ /* 0x000fc80003f06270 */
[----:B------:R-:W-:-:S04]  /*16030*/  @P6 LOP3.LUT R3, R3, R2, RZ, 0x3c, !PT ;  /* 0x0000000203036212 */ /* 0x000fc800078e3cff */
[----:B------:R-:W-:-:S04]  /*16040*/  @P6 LOP3.LUT R2, R3, R2, RZ, 0x3c, !PT ;  /* 0x0000000203026212 */ /* 0x000fc800078e3cff */
[----:B------:R-:W-:-:S05]  /*16050*/  @P6 LOP3.LUT R3, R3, R2, RZ, 0x3c, !PT ;  /* 0x0000000203036212 */ /* 0x000fca00078e3cff */
        /* <DEDUP_REMOVED lines=9> */
.L_x_351:
[----:B------:R-:W-:Y:S02]  /*160f0*/  IMAD.MOV.U32 R13, RZ, RZ, R5 ;  /* 0x000000ffff0d7224 */ /* 0x000fe400078e0005 */
[----:B------:R-:W-:-:S07]  /*16100*/  IMAD.MOV.U32 R2, RZ, RZ, R14 ;  /* 0x000000ffff027224 */ /* 0x000fce00078e000e */
[----:B------:R-:W-:Y:S05]  /*16110*/  WARPSYNC.COLLECTIVE R15, `(.L_x_352) ;  /* 0x000000000f087348 */ /* 0x000fea0003c00000 */
[----:B------:R0:W1:Y:S02]  /*16120*/  SHFL.IDX P6, R14, R13, R12, R11 ;  /* 0x0000000c0d0e7389 */ /* 0x00006400000c000b */
[----:B01----:R-:W-:Y:S01]  /*16130*/  ENDCOLLECTIVE ;  /* 0x000000000000791b */ /* 0x003fe20003800000 */
.L_x_352:
[----:B------:R-:W-:Y:S02]  /*16140*/  IMAD.MOV.U32 R13, RZ, RZ, R10 ;  /* 0x000000ffff0d7224 */ /* 0x000fe400078e000a */
[----:B------:R-:W-:Y:S02]  /*16150*/  IMAD.MOV.U32 R12, RZ, RZ, 0x2 ;  /* 0x00000002ff0c7424 */ /* 0x000fe400078e00ff */
[----:B------:R-:W-:Y:S01]  /*16160*/  IMAD.MOV.U32 R3, RZ, RZ, R14 ;  /* 0x000000ffff037224 */ /* 0x000fe200078e000e */
[----:B------:R-:W-:-:S04]  /*16170*/  ISETP.GE.AND P6, PT, R32, R18, PT ;  /* 0x000000122000720c */ /* 0x000fc80003fc6270 */
[----:B------:R-:W-:-:S05]  /*16180*/  @P5 IADD3 R3, P0, R32, R3, RZ ;  /* 0x0000000320035210 */ /* 0x000fca0007f1e0ff */
[----:B------:R-:W-:-:S05]  /*16190*/  @P5 IMAD.X R2, RZ, RZ, R2, P0 ;  /* 0x000000ffff025224 */ /* 0x000fca00000e0602 */
[----:B------:R-:W-:-:S04]  /*161a0*/  @P5 LOP3.LUT R3, R3, R2, RZ, 0x3c, !PT ;  /* 0x0000000203035212 */ /* 0x000fc800078e3cff */
[----:B------:R-:W-:-:S04]  /*161b0*/  @P5 LOP3.LUT R2, R3, R2, RZ, 0x3c, !PT ;  /* 0x0000000203025212 */ /* 0x000fc800078e3cff */
[----:B------:R-:W-:-:S05]  /*161c0*/  @P5 LOP3.LUT R3, R3, R2, RZ, 0x3c, !PT ;  /* 0x0000000203035212 */ /* 0x000fca00078e3cff */
[----:B------:R-:W-:Y:S01]  /*161d0*/  @!PT LDS RZ, [RZ] ;  /* 0x00000000fffff984 */ /* 0x000fe20000000800 */
[----:B------:R-:W-:Y:S01]  /*161e0*/  @!PT LDS RZ, [RZ] ;  /* 0x00000000fffff984 */ /* 0x000fe20000000800 */
[----:B------:R-:W-:Y:S01]  /*161f0*/  @!PT LDS RZ, [RZ] ;  /* 0x00000000fffff984 */ /* 0x000fe20000000800 */
[----:B------:R0:W-:Y:S02]  /*16200*/  @P5 LDGSTS.E.BYPASS.LTC128B.128 [R0+0x24a00], desc[UR52][R2.64], !P6 ;  /* 0x24a0000002005fae */ /* 0x0001e4000f101d74 */
[----:B0-----:R-:W-:Y:S05]  /*16210*/  WARPSYNC.COLLECTIVE R15, `(.L_x_353) ;  /* 0x000000000f087348 */ /* 0x001fea0003c00000 */
[----:B------:R1:W2:Y:S02]  /*16220*/  SHFL.IDX P6, R14, R13, R12, R11 ;  /* 0x0000000c0d0e7389 */ /* 0x0002a400000c000b */
[----:B012---:R-:W-:Y:S01]  /*16230*/  ENDCOLLECTIVE ;  /* 0x000000000000791b */ /* 0x007fe20003800000 */
.L_x_353:
[----:B------:R-:W-:Y:S01]  /*16240*/  @!PT LDS RZ, [RZ] ;  /* 0x00000000fffff984 */ /* 0x000fe20000000800 */
[----:B------:R-:W-:Y:S01]  /*16250*/  @!PT LDS RZ, [RZ] ;  /* 0x00000000fffff984 */ /* 0x000fe20000000800 */
[----:B------:R-:W-:Y:S01]  /*16260*/  @!PT LDS RZ, [RZ] ;  /* 0x00000000fffff984 */ /* 0x000fe20000000800 */
[----:B------:R-:W-:Y:S04]  /*16270*/  @P5 LDGSTS.E.BYPASS.LTC128B.128 [R0+0x27200], desc[UR52][R2.64+0x40], !P2 ;  /* 0x2720004002005fae */ /* 0x000fe8000d101d74 */
[----:B------:R0:W-:Y:S01]  /*16280*/  @P5 LDGSTS.E.BYPASS.LTC128B.128 [R0+0x29a00], desc[UR52][R2.64+0x80], !P1 ;  /* 0x29a0008002005fae */ /* 0x0001e2000c901d74 */
[----:B------:R-:W-:Y:S01]  /*16290*/  ISETP.GE.AND P5, PT, R32, R18, PT ;  /* 0x000000122000720c */ /* 0x000fe20003fa6270 */
[----:B------:R-:W-:Y:S02]  /*162a0*/  IMAD.MOV.U32 R13, RZ, RZ, R5 ;  /* 0x000000ffff0d7224 */ /* 0x000fe400078e0005 */
[----:B0-----:R-:W-:-:S10]  /*162b0*/  IMAD.MOV.U32 R2, RZ, RZ, R14 ;  /* 0x000000ffff027224 */ /* 0x001fd400078e000e */
[----:B------:R-:W-:Y:S05]  /*162c0*/  WARPSYNC.COLLECTIVE R15, `(.L_x_354) ;  /* 0x000000000f087348 */ /* 0x000fea0003c00000 */
[----:B------:R0:W1:Y:S02]  /*162d0*/  SHFL.IDX P6, R14, R13, R12, R11 ;  /* 0x0000000c0d0e7389 */ /* 0x00006400000c000b */
[----:B01----:R-:W-:Y:S01]  /*162e0*/  ENDCOLLECTIVE ;  /* 0x000000000000791b */ /* 0x003fe20003800000 */
.L_x_354:
[----:B------:R-:W-:Y:S02]  /*162f0*/  IMAD.MOV.U32 R13, RZ, RZ, R10 ;  /* 0x000000ffff0d7224 */ /* 0x000fe400078e000a */
[----:B------:R-:W-:Y:S02]  /*16300*/  IMAD.MOV.U32 R12, RZ, RZ, 0x3 ;  /* 0x00000003ff0c7424 */ /* 0x000fe400078e00ff */
[----:B------:R-:W-:-:S07]  /*16310*/  IMAD.MOV.U32 R3, RZ, RZ, R14 ;  /* 0x000000ffff037224 */ /* 0x000fce00078e000e */
[----:B------:R-:W-:Y:S05]  /*16320*/  WARPSYNC.COLLECTIVE R15, `(.L_x_355) ;  /* 0x000000000f087348 */ /* 0x000fea0003c00000 */
[----:B------:R0:W1:Y:S02]  /*16330*/  SHFL.IDX P6, R14, R13, R12, R11 ;  /* 0x0000000c0d0e7389 */ /* 0x00006400000c000b */
[----:B01----:R-:W-:Y:S01]  /*16340*/  ENDCOLLECTIVE ;  /* 0x000000000000791b */ /* 0x003fe20003800000 */
.L_x_355:
[----:B------:R-:W-:-:S05]  /*16350*/  @P4 IADD3 R3, P0, R32, R3, RZ ;  /* 0x0000000320034210 */ /* 0x000fca0007f1e0ff */
[----:B------:R-:W-:-:S05]  /*16360*/  @P4 IMAD.X R2, RZ, RZ, R2, P0 ;  /* 0x000000ffff024224 */ /* 0x000fca00000e0602 */
[----:B------:R-:W-:Y:S01]  /*16370*/  @P4 LOP3.LUT R3, R3, R2, RZ, 0x3c, !PT ;  /* 0x0000000203034212 */ /* 0x000fe200078e3cff */
[----:B------:R-:W-:-:S03]  /*16380*/  IMAD.MOV.U32 R13, RZ, RZ, R5 ;  /* 0x000000ffff0d7224 */ /* 0x000fc600078e0005 */
[----:B------:R-:W-:-:S04]  /*16390*/  @P4 LOP3.LUT R2, R3, R2, RZ, 0x3c, !PT ;  /* 0x0000000203024212 */ /* 0x000fc800078e3cff */
[----:B------:R-:W-:Y:S01]  /*163a0*/  @P4 LOP3.LUT R3, R3, R2, RZ, 0x3c, !PT ;  /* 0x0000000203034212 */ /* 0x000fe200078e3cff */
[----:B------:R-:W-:-:S07]  /*163b0*/  IMAD.MOV.U32 R10, RZ, RZ, R14 ;  /* 0x000000ffff0a7224 */ /* 0x000fce00078e000e */
[----:B------:R-:W-:Y:S05]  /*163c0*/  WARPSYNC.COLLECTIVE R15, `(.L_x_356) ;  /* 0x000000000f087348 */ /* 0x000fea0003c00000 */
[----:B------:R0:W1:Y:S02]  /*163d0*/  SHFL.IDX P6, R14, R13, R12, R11 ;  /* 0x0000000c0d0e7389 */ /* 0x00006400000c000b */
[----:B01----:R-:W-:Y:S01]  /*163e0*/  ENDCOLLECTIVE ;  /* 0x000000000000791b */ /* 0x003fe20003800000 */
.L_x_356:
[----:B------:R-:W-:Y:S01]  /*163f0*/  @!PT LDS RZ, [RZ] ;  /* 0x00000000fffff984 */ /* 0x000fe20000000800 */
[----:B------:R-:W-:Y:S01]  /*16400*/  @!PT LDS RZ, [RZ] ;  /* 0x00000000fffff984 */ /* 0x000fe20000000800 */
[----:B------:R-:W-:Y:S01]  /*16410*/  @!PT LDS RZ, [RZ] ;  /* 0x00000000fffff984 */ /* 0x000fe20000000800 */
[----:B------:R-:W-:Y:S04]  /*16420*/  @P4 LDGSTS.E.BYPASS.LTC128B.128 [R0+0x25200], desc[UR52][R2.64], !P5 ;  /* 0x2520000002004fae */ /* 0x000fe8000e901d74 */
[----:B------:R-:W-:Y:S04]  /*16430*/  @P4 LDGSTS.E.BYPASS.LTC128B.128 [R0+0x27a00], desc[UR52][R2.64+0x40], !P2 ;  /* 0x27a0004002004fae */ /* 0x000fe8000d101d74 */
[----:B------:R0:W-:Y:S01]  /*16440*/  @P4 LDGSTS.E.BYPASS.LTC128B.128 [R0+0x2a200], desc[UR52][R2.64+0x80], !P1 ;  /* 0x2a20008002004fae */ /* 0x0001e2000c901d74 */
[----:B------:R-:W-:Y:S02]  /*16450*/  IMAD.MOV.U32 R13, RZ, RZ, R7 ;  /* 0x000000ffff0d7224 */ /* 0x000fe400078e0007 */
[----:B------:R-:W-:Y:S01]  /*16460*/  IMAD.MOV.U32 R12, RZ, RZ, RZ ;  /* 0x000000ffff0c7224 */ /* 0x000fe200078e00ff */
[----:B------:R-:W-:-:S05]  /*16470*/  @P3 IADD3 R14, P0, R32, R14, RZ ;  /* 0x0000000e200e3210 */ /* 0x000fca0007f1e0ff */
[----:B0-----:R-:W-:-:S08]  /*16480*/  @P3 IMAD.MOV.U32 R2, RZ, RZ, R14 ;  /* 0x000000ffff023224 */ /* 0x001fd000078e000e */
[----:B------:R-:W-:Y:S05]  /*16490*/  WARPSYNC.COLLECTIVE R15, `(.L_x_357) ;  /* 0x000000000f087348 */ /* 0x000fea0003c00000 */
[----:B------:R0:W1:Y:S02]  /*164a0*/  SHFL.IDX P6, R14, R13, R12, R11 ;  /* 0x0000000c0d0e7389 */ /* 0x00006400000c000b */
[----:B01----:R-:W-:Y:S01]  /*164b0*/  ENDCOLLECTIVE ;  /* 0x000000000000791b */ /* 0x003fe20003800000 */
.L_x_357:
        /* <DEDUP_REMOVED lines=13> */
.L_x_358:
[----:B------:R-:W-:Y:S05]  /*16590*/  BRA `(.L_x_359) ;  /* 0xffffffac007c7947 */ /* 0x000fea000383ffff */
.L_x_270:
[----:B------:R-:W-:Y:S02]  /*165a0*/  IMAD.MOV.U32 R13, RZ, RZ, R4 ;  /* 0x000000ffff0d7224 */ /* 0x000fe400078e0004 */
[----:B------:R-:W-:Y:S02]  /*165b0*/  IMAD.MOV.U32 R12, RZ, RZ, RZ ;  /* 0x000000ffff0c7224 */ /* 0x000fe400078e00ff */
[----:B------:R-:W-:Y:S02]  /*165c0*/  IMAD.MOV.U32 R11, RZ, RZ, 0x1c1f ;  /* 0x00001c1fff0b7424 */ /* 0x000fe400078e00ff */
[----:B------:R-:W-:Y:S02]  /*165d0*/  IMAD.MOV.U32 R15, RZ, RZ, -0x1 ;  /* 0xffffffffff0f7424 */ /* 0x000fe400078e00ff */
[----:B------:R-:W-:Y:S02]  /*165e0*/  IMAD R28, R28, R6, RZ ;  /* 0x000000061c1c7224 */ /* 0x000fe400078e02ff */
[----:B------:R-:W-:-:S07]  /*165f0*/  IMAD.IADD R5, R10, 0x1, R5 ;  /* 0x000000010a057824 */ /* 0x000fce00078e0205 */
[----:B----45:R-:W-:Y:S05]  /*16600*/  WARPSYNC.COLLECTIVE R15, `(.L_x_360) ;  /* 0x000000000f087348 */ /* 0x030fea0003c00000 */
[----:B----4-:R0:W1:Y:S02]  /*16610*/  SHFL.IDX P6, R14, R13, R12, R11 ;  /* 0x0000000c0d0e7389 */ /* 0x01006400000c000b */
[----:B01---5:R-:W-:Y:S01]  /*16620*/  ENDCOLLECTIVE ;  /* 0x000000000000791b */ /* 0x023fe20003800000 */
.L_x_360:
[C---:B------:R-:W-:Y:S01]  /*16630*/  VIADD R7, R5.reuse, 0x20 ;  /* 0x0000002005077836 */ /* 0x040fe20000000000 */
[----:B------:R-:W-:Y:S01]  /*16640*/  ISETP.GE.AND P0, PT, R5, R28, PT ;  /* 0x0000001c0500720c */ /* 0x000fe20003f06270 */
[----:B------:R-:W-:Y:S02]  /*16650*/  IMAD.MOV.U32 R13, RZ, RZ, R0 ;  /* 0x000000ffff0d7224 */ /* 0x000fe400078e0000 */
[----:B------:R-:W-:-:S10]  /*16660*/  IMAD.MOV.U32 R2, RZ, RZ, R14 ;  /* 0x000000ffff027224 */ /* 0x000fd400078e000e */
[----:B------:R-:W-:Y:S05]  /*16670*/  WARPSYNC.COLLECTIVE R15, `(.L_x_361) ;  /* 0x000000000f087348 */ /* 0x000fea0003c00000 */
[----:B------:R0:W1:Y:S02]  /*16680*/  SHFL.IDX P6, R14, R13, R12, R11 ;  /* 0x0000000c0d0e7389 */ /* 0x00006400000c000b */
[----:B01----:R-:W-:Y:S01]  /*16690*/  ENDCOLLECTIVE ;  /* 0x000000000000791b */ /* 0x003fe20003800000 */
.L_x_361:
[----:B------:R-:W-:Y:S02]  /*166a0*/  IMAD.MOV.U32 R13, RZ, RZ, R4 ;  /* 0x000000ffff0d7224 */ /* 0x000fe400078e0004 */
[----:B------:R-:W-:Y:S01]  /*166b0*/  IMAD.MOV.U32 R12, RZ, RZ, 0x1 ;  /* 0x00000001ff0c7424 */ /* 0x000fe200078e00ff */
[----:B------:R-:W-:-:S05]  /*166c0*/  @!P0 IADD3 R14, P4, R32, R14, RZ ;  /* 0x0000000e200e8210 */ /* 0x000fca0007f9e0ff */
[----:B------:R-:W-:Y:S02]  /*166d0*/  @!P0 IMAD.X R3, RZ, RZ, R2, P4 ;  /* 0x000000ffff038224 */ /* 0x000fe400020e0602 */
[----:B------:R-:W-:-:S07]  /*166e0*/  @!P0 IMAD.MOV.U32 R2, RZ, RZ, R14 ;  /* 0x000000ffff028224 */ /* 0x000fce00078e000e */
[----:B------:R-:W-:Y:S05]  /*166f0*/  WARPSYNC.COLLECTIVE R15, `(.L_x_362) ;  /* 0x000000000f087348 */ /* 0x000fea0003c00000 */
[----:B------:R0:W1:Y:S02]  /*16700*/  SHFL.IDX P6, R14, R13, R12, R11 ;  /* 0x0000000c0d0e7389 */ /* 0x00006400000c000b */
[----:B01----:R-:W-:Y:S01]  /*16710*/  ENDCOLLECTIVE ;  /* 0x000000000000791b */ /* 0x003fe20003800000 */
.L_x_362:
[----:B------:R-:W-:Y:S01]  /*16720*/  @!PT LDS RZ, [RZ] ;  /* 0x00000000fffff984 */ /* 0x000fe20000000800 */
[----:B------:R-:W-:Y:S01]  /*16730*/  @!PT LDS RZ, [RZ] ;  /* 0x00000000fffff984 */ /* 0x000fe20000000800 */
[----:B------:R-:W-:Y:S01]  /*16740*/  @!PT LDS RZ, [RZ] ;  /* 0x00000000fffff984 */ /* 0x000fe20000000800 */
[----:B------:R-:W-:Y:S04]  /*16750*/  @!P0 LDGSTS.E.BYPASS.LTC128B.128 [R8+0x1e200], desc[UR52][R2.64], !P3 ;  /* 0x1e20000002088fae */ /* 0x000fe8000d901d74 */
[----:B------:R-:W-:Y:S04]  /*16760*/  @!P0 LDGSTS.E.BYPASS.LTC128B.128 [R8+0x20200], desc[UR52][R2.64+0x40], !P2 ;  /* 0x2020004002088fae */ /* 0x000fe8000d101d74 */
[----:B------:R0:W-:Y:S01]  /*16770*/  @!P0 LDGSTS.E.BYPASS.LTC128B.128 [R8+0x22200], desc[UR52][R2.64+0x80], !P1 ;  /* 0x2220008002088fae */ /* 0x0001e2000c901d74 */
[----:B------:R-:W-:Y:S01]  /*16780*/  ISETP.GE.AND P0, PT, R7, R28, PT ;  /* 0x0000001c0700720c */ /* 0x000fe20003f06270 */
[----:B------:R-:W-:-:S02]  /*16790*/  IMAD.MOV.U32 R13, RZ, RZ, R0 ;  /* 0x000000ffff0d7224 */ /* 0x000fc400078e0000 */
[----:B0-----:R-:W-:-:S10]  /*167a0*/  IMAD.MOV.U32 R2, RZ, RZ, R14 ;  /* 0x000000ffff027224 */ /* 0x001fd400078e000e */
[----:B------:R-:W-:Y:S05]  /*167b0*/  WARPSYNC.COLLECTIVE R15, `(.L_x_363) ;  /* 0x000000000f087348 */ /* 0x000fea0003c00000 */
[----:B------:R0:W1:Y:S02]  /*167c0*/  SHFL.IDX P6, R14, R13, R12, R11 ;  /* 0x0000000c0d0e7389 */ /* 0x00006400000c000b */
[----:B01----:R-:W-:Y:S01]  /*167d0*/  ENDCOLLECTIVE ;  /* 0x000000000000791b */ /* 0x003fe20003800000 */
.L_x_363:
        /* <DEDUP_REMOVED lines=8> */
.L_x_364:
[----:B------:R-:W-:Y:S02]  /*16860*/  @!P0 IMAD.MOV.U32 R3, RZ, RZ, R7 ;  /* 0x000000ffff038224 */ /* 0x000fe400078e0007 */
[----:B------:R-:W-:-:S03]  /*16870*/  VIADD R7, R5, 0x40 ;  /* 0x0000004005077836 */ /* 0x000fc60000000000 */
[----:B------:R-:W-:Y:S01]  /*16880*/  @!PT LDS RZ, [RZ] ;  /* 0x00000000fffff984 */ /* 0x000fe20000000800 */
[----:B------:R-:W-:Y:S01]  /*16890*/  @!PT LDS RZ, [RZ] ;  /* 0x00000000fffff984 */ /* 0x000fe20000000800 */
[----:B------:R-:W-:Y:S01]  /*168a0*/  @!PT LDS RZ, [RZ] ;  /* 0x00000000fffff984 */ /* 0x000fe20000000800 */
[----:B------:R-:W-:Y:S04]  /*168b0*/  @!P0 LDGSTS.E.BYPASS.LTC128B.128 [R8+0x1ea00], desc[UR52][R2.64], !P3 ;  /* 0x1ea0000002088fae */ /* 0x000fe8000d901d74 */
[----:B------:R-:W-:Y:S01]  /*168c0*/  @!P0 LDGSTS.E.BYPASS.LTC128B.128 [R8+0x20a00], desc[UR52][R2.64+0x40], !P2 ;  /* 0x20a0004002088fae */ /* 0x000fe2000d101d74 */
[----:B------:R-:W-:-:S03]  /*168d0*/  IMAD.MOV.U32 R13, RZ, RZ, R0 ;  /* 0x000000ffff0d7224 */ /* 0x000fc600078e0000 */
[----:B------:R0:W-:Y:S01]  /*168e0*/  @!P0 LDGSTS.E.BYPASS.LTC128B.128 [R8+0x22a00], desc[UR52][R2.64+0x80], !P1 ;  /* 0x22a0008002088fae */ /* 0x0001e2000c901d74 */
[----:B------:R-:W-:Y:S01]  /*168f0*/  ISETP.GE.AND P0, PT, R7, R28, PT ;  /* 0x0000001c0700720c */ /* 0x000fe20003f06270 */
[----:B0-----:R-:W-:-:S12]  /*16900*/  IMAD.MOV.U32 R2, RZ, RZ, R14 ;  /* 0x000000ffff027224 */ /* 0x001fd800078e000e */
[----:B------:R-:W-:Y:S05]  /*16910*/  WARPSYNC.COLLECTIVE R15, `(.L_x_365) ;  /* 0x000000000f087348 */ /* 0x000fea0003c00000 */
[----:B------:R0:W1:Y:S02]  /*16920*/  SHFL.IDX P6, R14, R13, R12, R11 ;  /* 0x0000000c0d0e7389 */ /* 0x00006400000c000b */
[----:B01----:R-:W-:Y:S01]  /*16930*/  ENDCOLLECTIVE ;  /* 0x000000000000791b */ /* 0x003fe20003800000 */
.L_x_365:
        /* <DEDUP_REMOVED lines=8> */
.L_x_366:
[----:B------:R-:W-:-:S05]  /*169c0*/  @!P0 IMAD.MOV.U32 R3, RZ, RZ, R7 ;  /* 0x000000ffff038224 */ /* 0x000fca00078e0007 */
[----:B------:R-:W-:Y:S01]  /*169d0*/  @!PT LDS RZ, [RZ] ;  /* 0x00000000fffff984 */ /* 0x000fe20000000800 */
[----:B------:R-:W-:Y:S01]  /*169e0*/  @!PT LDS RZ, [RZ] ;  /* 0x00000000fffff984 */ /* 0x000fe20000000800 */
[----:B------:R-:W-:Y:S01]  /*169f0*/  @!PT LDS RZ, [RZ] ;  /* 0x00000000fffff984 */ /* 0x000fe20000000800 */
[----:B------:R0:W-:Y:S04]  /*16a00*/  @!P0 LDGSTS.E.BYPASS.LTC128B.128 [R8+0x1f200], desc[UR52][R2.64], !P3 ;  /* 0x1f20000002088fae */ /* 0x0001e8000d901d74 */
[----:B------:R0:W-:Y:S01]  /*16a10*/  @!P0 LDGSTS.E.BYPASS.LTC128B.128 [R8+0x21200], desc[UR52][R2.64+0x40], !P2 ;  /* 0x2120004002088fae */ /* 0x0001e2000d101d74 */
[----:B------:R-:W-:-:S03]  /*16a20*/  IMAD.MOV.U32 R13, RZ, RZ, R0 ;  /* 0x000000ffff0d7224 */ /* 0x000fc600078e0000 */
[----:B------:R0:W-:Y:S01]  /*16a30*/  @!P0 LDGSTS.E.BYPASS.LTC128B.128 [R8+0x23200], desc[UR52][R2.64+0x80], !P1 ;  /* 0x2320008002088fae */ /* 0x0001e2000c901d74 */
[----:B------:R-:W-:-:S07]  /*16a40*/  IMAD.MOV.U32 R4, RZ, RZ, R14 ;  /* 0x000000ffff047224 */ /* 0x000fce00078e000e */
[----:B0-----:R-:W-:Y:S05]  /*16a50*/  WARPSYNC.COLLECTIVE R15, `(.L_x_367) ;  /* 0x000000000f087348 */ /* 0x001fea0003c00000 */
[----:B------:R1:W2:Y:S02]  /*16a60*/  SHFL.IDX P6, R14, R13, R12, R11 ;  /* 0x0000000c0d0e7389 */ /* 0x0002a400000c000b */
[----:B012---:R-:W-:Y:S01]  /*16a70*/  ENDCOLLECTIVE ;  /* 0x000000000000791b */ /* 0x007fe20003800000 */
.L_x_367:
[----:B------:R-:W-:Y:S05]  /*16a80*/  BRA `(.L_x_368) ;  /* 0xffffffb000b07947 */ /* 0x000fea000383ffff */
.L_x_275:
[----:B0-----:R0:W1:Y:S02]  /*16a90*/  SYNCS.PHASECHK.TRANS64.TRYWAIT P0, [R16+URZ+0x33420], R3 ;  /* 0x03342003100075a7 */ /* 0x001064000800017f */
[----:B-1----:R-:W-:Y:S05]  /*16aa0*/  @!P0 NANOSLEEP.SYNCS 0x989680 ;  /* 0x009896800000895d */ /* 0x002fea0003900000 */
[----:B------:R-:W1:Y:S02]  /*16ab0*/  @!P0 SYNCS.PHASECHK.TRANS64 P0, [R16+URZ+0x33420], R3 ;  /* 0x03342003100085a7 */ /* 0x000e64000800007f */
[----:B-1----:R-:W-:Y:S05]  /*16ac0*/  @!P0 BRA `(.L_x_275) ;  /* 0xfffffffc00f08947 */ /* 0x002fea000383ffff */
[----:B------:R-:W-:Y:S05]  /*16ad0*/  BRA `(.L_x_369) ;  /* 0xffffffb400207947 */ /* 0x000fea000383ffff */
.L_x_279:
[----:B0-----:R0:W1:Y:S02]  /*16ae0*/  SYNCS.PHASECHK.TRANS64.TRYWAIT P0, [R4+URZ+0x33480], R26 ;  /* 0x0334801a040075a7 */ /* 0x001064000800017f */
[----:B-1----:R-:W-:Y:S05]  /*16af0*/  @!P0 NANOSLEEP.SYNCS 0x989680 ;  /* 0x009896800000895d */ /* 0x002fea0003900000 */
[----:B------:R-:W1:Y:S02]  /*16b00*/  @!P0 SYNCS.PHASECHK.TRANS64 P0, [R4+URZ+0x33480], R26 ;  /* 0x0334801a040085a7 */ /* 0x000e64000800007f */
[----:B-1----:R-:W-:Y:S05]  /*16b10*/  @!P0 BRA `(.L_x_279) ;  /* 0xfffffffc00f08947 */ /* 0x002fea000383ffff */
[----:B------:R-:W-:Y:S05]  /*16b20*/  BRA `(.L_x_370) ;  /* 0xffffffb800487947 */ /* 0x000fea000383ffff */
.L_x_280:
        /* <DEDUP_REMOVED lines=8> */
.L_x_372:
[----:B------:R-:W-:Y:S05]  /*16bb0*/  BSYNC B0 ;  /* 0x0000000000007941 */ /* 0x000fea0003800000 */
.L_x_371:
[----:B------:R-:W-:Y:S02]  /*16bc0*/  IMAD.MOV.U32 R13, RZ, RZ, R10 ;  /* 0x000000ffff0d7224 */ /* 0x000fe400078e000a */
[----:B------:R-:W-:Y:S02]  /*16bd0*/  IMAD.MOV.U32 R12, RZ, RZ, RZ ;  /* 0x000000ffff0c7224 */ /* 0x000fe400078e00ff */
[----:B------:R-:W-:Y:S02]  /*16be0*/  IMAD.MOV.U32 R11, RZ, RZ, 0x1c1f ;  /* 0x00001c1fff0b7424 */ /* 0x000fe400078e00ff */
[----:B------:R-:W-:Y:S02]  /*16bf0*/  IMAD.MOV.U32 R15, RZ, RZ, -0x1 ;  /* 0xffffffffff0f7424 */ /* 0x000fe400078e00ff */
[----:B------:R-:W-:-:S07]  /*16c00*/  IMAD.MOV.U32 R0, RZ, RZ, R14 ;  /* 0x000000ffff007224 */ /* 0x000fce00078e000e */
[----:B------:R-:W-:Y:S05]  /*16c10*/  WARPSYNC.COLLECTIVE R15, `(.L_x_373) ;  /* 0x000000000f087348 */ /* 0x000fea0003c00000 */
[----:B------:R0:W1:Y:S02]  /*16c20*/  SHFL.IDX P6, R14, R13, R12, R11 ;  /* 0x0000000c0d0e7389 */ /* 0x00006400000c000b */
[----:B01----:R-:W-:Y:S01]  /*16c30*/  ENDCOLLECTIVE ;  /* 0x000000000000791b */ /* 0x003fe20003800000 */
.L_x_373:
[----:B------:R-:W-:Y:S02]  /*16c40*/  IMAD.MOV.U32 R13, RZ, RZ, R22 ;  /* 0x000000ffff0d7224 */ /* 0x000fe400078e0016 */
[----:B------:R-:W-:Y:S02]  /*16c50*/  IMAD.MOV.U32 R12, RZ, RZ, 0x1 ;  /* 0x00000001ff0c7424 */ /* 0x000fe400078e00ff */
[----:B------:R-:W-:-:S07]  /*16c60*/  IMAD.MOV.U32 R2, RZ, RZ, R14 ;  /* 0x000000ffff027224 */ /* 0x000fce00078e000e */
[----:B------:R-:W-:Y:S05]  /*16c70*/  WARPSYNC.COLLECTIVE R15, `(.L_x_374) ;  /* 0x000000000f087348 */ /* 0x000fea0003c00000 */
[----:B------:R0:W1:Y:S02]  /*16c80*/  SHFL.IDX P6, R14, R13, R12, R11 ;  /* 0x0000000c0d0e7389 */ /* 0x00006400000c000b */
[----:B01----:R-:W-:Y:S01]  /*16c90*/  ENDCOLLECTIVE ;  /* 0x000000000000791b */ /* 0x003fe20003800000 */
.L_x_374:
[----:B------:R-:W-:-:S05]  /*16ca0*/  IADD3 R2, P0, R32, R2, RZ ;  /* 0x0000000220027210 */ /* 0x000fca0007f1e0ff */
[----:B------:R-:W-:Y:S02]  /*16cb0*/  IMAD.X R3, RZ, RZ, R0, P0 ;  /* 0x000000ffff037224 */ /* 0x000fe400000e0600 */
[----:B------:R-:W-:Y:S02]  /*16cc0*/  IMAD.IADD R0, R16, 0x1, R34 ;  /* 0x0000000110007824 */ /* 0x000fe400078e0222 */
[----:B------:R-:W-:-:S03]  /*16cd0*/  IMAD.MOV.U32 R13, RZ, RZ, R10 ;  /* 0x000000ffff0d7224 */ /* 0x000fc600078e000a */
[----:B------:R-:W-:Y:S01]  /*16ce0*/  @!PT LDS RZ, [RZ] ;  /* 0x00000000fffff984 */ /* 0x000fe20000000800 */
[----:B------:R-:W-:Y:S01]  /*16cf0*/  @!PT LDS RZ, [RZ] ;  /* 0x00000000fffff984 */ /* 0x000fe20000000800 */
[----:B------:R-:W-:Y:S01]  /*16d00*/  @!PT LDS RZ, [RZ] ;  /* 0x00000000fffff984 */ /* 0x000fe20000000800 */
[----:B------:R-:W-:Y:S04]  /*16d10*/  LDGSTS.E.BYPASS.LTC128B.128 [R0+0xf200], desc[UR52][R2.64], !P4 ;  /* 0x0f20000002007fae */ /* 0x000fe8000e101d74 */
[----:B------:R-:W-:Y:S04]  /*16d20*/  LDGSTS.E.BYPASS.LTC128B.128 [R0+0x11a00], desc[UR52][R2.64+0x40], !P3 ;  /* 0x11a0004002007fae */ /* 0x000fe8000d901d74 */
[----:B------:R0:W-:Y:S02]  /*16d30*/  LDGSTS.E.BYPASS.LTC128B.128 [R0+0x14200], desc[UR52][R2.64+0x80], !P1 ;  /* 0x1420008002007fae */ /* 0x0001e4000c901d74 */
[----:B0-----:R-:W-:-:S07]  /*16d40*/  IMAD.MOV.U32 R3, RZ, RZ, R14 ;  /* 0x000000ffff037224 */ /* 0x001fce00078e000e */
[----:B------:R-:W-:Y:S05]  /*16d50*/  WARPSYNC.COLLECTIVE R15, `(.L_x_375) ;  /* 0x000000000f087348 */ /* 0x000fea0003c00000 */
[----:B------:R0:W1:Y:S02]  /*16d60*/  SHFL.IDX P6, R14, R13, R12, R11 ;  /* 0x0000000c0d0e7389 */ /* 0x00006400000c000b */
[----:B01----:R-:W-:Y:S01]  /*16d70*/  ENDCOLLECTIVE ;  /* 0x000000000000791b */ /* 0x003fe20003800000 */
.L_x_375:
[----:B------:R-:W-:Y:S02]  /*16d80*/  IMAD.MOV.U32 R13, RZ, RZ, R22 ;  /* 0x000000ffff0d7224 */ /* 0x000fe400078e0016 */
[----:B------:R-:W-:Y:S02]  /*16d90*/  IMAD.MOV.U32 R12, RZ, RZ, 0x2 ;  /* 0x00000002ff0c7424 */ /* 0x000fe400078e00ff */
[----:B------:R-:W-:-:S07]  /*16da0*/  IMAD.MOV.U32 R2, RZ, RZ, R14 ;  /* 0x000000ffff027224 */ /* 0x000fce00078e000e */
[----:B------:R-:W-:Y:S05]  /*16db0*/  WARPSYNC.COLLECTIVE R15, `(.L_x_376) ;  /* 0x000000000f087348 */ /* 0x000fea0003c00000 */
[----:B------:R0:W1:Y:S02]  /*16dc0*/  SHFL.IDX P6, R14, R13, R12, R11 ;  /* 0x0000000c0d0e7389 */ /* 0x00006400000c000b */
[----:B01----:R-:W-:Y:S01]  /*16dd0*/  ENDCOLLECTIVE ;  /* 0x000000000000791b */ /* 0x003fe20003800000 */
.L_x_376:
        /* <DEDUP_REMOVED lines=13> */
.L_x_377:
[----:B------:R-:W-:Y:S02]  /*16eb0*/  IMAD.MOV.U32 R13, RZ, RZ, R22 ;  /* 0x000000ffff0d7224 */ /* 0x000fe400078e0016 */
[----:B------:R-:W-:Y:S02]  /*16ec0*/  IMAD.MOV.U32 R12, RZ, RZ, 0x3 ;  /* 0x00000003ff0c7424 */ /* 0x000fe400078e00ff */
[----:B------:R-:W-:-:S07]  /*16ed0*/  IMAD.MOV.U32 R2, RZ, RZ, R14 ;  /* 0x000000ffff027224 */ /* 0x000fce00078e000e */
[----:B------:R-:W-:Y:S05]  /*16ee0*/  WARPSYNC.COLLECTIVE R15, `(.L_x_378) ;  /* 0x000000000f087348 */ /* 0x000fea0003c00000 */
[----:B------:R0:W1:Y:S02]  /*16ef0*/  SHFL.IDX P6, R14, R13, R12, R11 ;  /* 0x0000000c0d0e7389 */ /* 0x00006400000c000b */
[----:B01----:R-:W-:Y:S01]  /*16f00*/  ENDCOLLECTIVE ;  /* 0x000000000000791b */ /* 0x003fe20003800000 */
.L_x_378:
        /* <DEDUP_REMOVED lines=13> */
.L_x_379:
[----:B------:R-:W-:Y:S02]  /*16fe0*/  IMAD.MOV.U32 R13, RZ, RZ, R23 ;  /* 0x000000ffff0d7224 */ /* 0x000fe400078e0017 */
[----:B------:R-:W-:Y:S02]  /*16ff0*/  IMAD.MOV.U32 R12, RZ, RZ, RZ ;  /* 0x000000ffff0c7224 */ /* 0x000fe400078e00ff */
[----:B------:R-:W-:-:S07]  /*17000*/  IMAD.MOV.U32 R2, RZ, RZ, R14 ;  /* 0x000000ffff027224 */ /* 0x000fce00078e000e */
[----:B------:R-:W-:Y:S05]  /*17010*/  WARPSYNC.COLLECTIVE R15, `(.L_x_380) ;  /* 0x000000000f087348 */ /* 0x000fea0003c00000 */
[----:B------:R0:W1:Y:S02]  /*17020*/  SHFL.IDX P6, R14, R13, R12, R11 ;  /* 0x0000000c0d0e7389 */ /* 0x00006400000c000b */
[----:B01----:R-:W-:Y:S01]  /*17030*/  ENDCOLLECTIVE ;  /* 0x000000000000791b */ /* 0x003fe20003800000 */
.L_x_380:
        /* <DEDUP_REMOVED lines=13> */
.L_x_381:
[----:B------:R-:W-:Y:S01]  /*17110*/  IMAD.MOV.U32 R2, RZ, RZ, R14 ;  /* 0x000000ffff027224 */ /* 0x000fe200078e000e */
[----:B------:R-:W-:Y:S06]  /*17120*/  BRA `(.L_x_382) ;  /* 0xffffffb400e87947 */ /* 0x000fec000383ffff */
.L_x_285:
[----:B---3--:R3:W4:Y:S02]  /*17130*/  SYNCS.PHASECHK.TRANS64.TRYWAIT P0, [R4+URZ+0x33440], R26 ;  /* 0x0334401a040075a7 */ /* 0x008724000800017f */
[----:B----4-:R-:W-:Y:S05]  /*17140*/  @!P0 NANOSLEEP.SYNCS 0x989680 ;  /* 0x009896800000895d */ /* 0x010fea0003900000 */
[----:B------:R-:W4:Y:S02]  /*17150*/  @!P0 SYNCS.PHASECHK.TRANS64 P0, [R4+URZ+0x33440], R26 ;  /* 0x0334401a040085a7 */ /* 0x000f24000800007f */
[----:B----4-:R-:W-:Y:S05]  /*17160*/  @!P0 BRA `(.L_x_285) ;  /* 0xfffffffc00f08947 */ /* 0x010fea000383ffff */
[----:B------:R-:W-:Y:S05]  /*17170*/  BRA `(.L_x_383) ;  /* 0xffffffb800407947 */ /* 0x000fea000383ffff */
.L_x_286:
        /* <DEDUP_REMOVED lines=8> */
.L_x_385:
[----:B------:R-:W-:Y:S05]  /*17200*/  BSYNC B0 ;  /* 0x0000000000007941 */ /* 0x000fea0003800000 */
.L_x_384:
        /* <DEDUP_REMOVED lines=8> */
.L_x_386:
[----:B------:R-:W-:Y:S02]  /*17290*/  IMAD.MOV.U32 R13, RZ, RZ, R6 ;  /* 0x000000ffff0d7224 */ /* 0x000fe400078e0006 */
[----:B------:R-:W-:Y:S02]  /*172a0*/  IMAD.MOV.U32 R12, RZ, RZ, 0x1 ;  /* 0x00000001ff0c7424 */ /* 0x000fe400078e00ff */
[----:B------:R-:W-:-:S07]  /*172b0*/  IMAD.MOV.U32 R2, RZ, RZ, R14 ;  /* 0x000000ffff027224 */ /* 0x000fce00078e000e */
[----:B------:R-:W-:Y:S05]  /*172c0*/  WARPSYNC.COLLECTIVE R15, `(.L_x_387) ;  /* 0x000000000f087348 */ /* 0x000fea0003c00000 */
[----:B------:R0:W1:Y:S02]  /*172d0*/  SHFL.IDX P6, R14, R13, R12, R11 ;  /* 0x0000000c0d0e7389 */ /* 0x00006400000c000b */
[----:B01----:R-:W-:Y:S01]  /*172e0*/  ENDCOLLECTIVE ;  /* 0x000000000000791b */ /* 0x003fe20003800000 */
.L_x_387:
        /* <DEDUP_REMOVED lines=13> */
.L_x_388:
[----:B------:R-:W-:Y:S02]  /*173c0*/  IMAD.MOV.U32 R13, RZ, RZ, R6 ;  /* 0x000000ffff0d7224 */ /* 0x000fe400078e0006 */
[----:B------:R-:W-:Y:S02]  /*173d0*/  IMAD.MOV.U32 R12, RZ, RZ, 0x2 ;  /* 0x00000002ff0c7424 */ /* 0x000fe400078e00ff */
[----:B------:R-:W-:-:S07]  /*173e0*/  IMAD.MOV.U32 R2, RZ, RZ, R14 ;  /* 0x000000ffff027224 */ /* 0x000fce00078e000e */
[----:B------:R-:W-:Y:S05]  /*173f0*/  WARPSYNC.COLLECTIVE R15, `(.L_x_389) ;  /* 0x000000000f087348 */ /* 0x000fea0003c00000 */
[----:B------:R0:W1:Y:S02]  /*17400*/  SHFL.IDX P6, R14, R13, R12, R11 ;  /* 0x0000000c0d0e7389 */ /* 0x00006400000c000b */
[----:B01----:R-:W-:Y:S01]  /*17410*/  ENDCOLLECTIVE ;  /* 0x000000000000791b */ /* 0x003fe20003800000 */
.L_x_389:
        /* <DEDUP_REMOVED lines=13> */
.L_x_390:
[----:B------:R-:W-:Y:S02]  /*174f0*/  IMAD.MOV.U32 R13, RZ, RZ, R6 ;  /* 0x000000ffff0d7224 */ /* 0x000fe400078e0006 */
[----:B------:R-:W-:Y:S02]  /*17500*/  IMAD.MOV.U32 R12, RZ, RZ, 0x3 ;  /* 0x00000003ff0c7424 */ /* 0x000fe400078e00ff */
[----:B------:R-:W-:-:S07]  /*17510*/  IMAD.MOV.U32 R2, RZ, RZ, R14 ;  /* 0x000000ffff027224 */ /* 0x000fce00078e000e */
[----:B------:R-:W-:Y:S05]  /*17520*/  WARPSYNC.COLLECTIVE R15, `(.L_x_391) ;  /* 0x000000000f087348 */ /* 0x000fea0003c00000 */
[----:B------:R0:W1:Y:S02]  /*17530*/  SHFL.IDX P6, R14, R13, R12, R11 ;  /* 0x0000000c0d0e7389 */ /* 0x00006400000c000b */
[----:B01----:R-:W-:Y:S01]  /*17540*/  ENDCOLLECTIVE ;  /* 0x000000000000791b */ /* 0x003fe20003800000 */
.L_x_391:
        /* <DEDUP_REMOVED lines=13> */
.L_x_392:
[----:B------:R-:W-:Y:S02]  /*17620*/  IMAD.MOV.U32 R13, RZ, RZ, R8 ;  /* 0x000000ffff0d7224 */ /* 0x000fe400078e0008 */
[----:B------:R-:W-:Y:S02]  /*17630*/  IMAD.MOV.U32 R12, RZ, RZ, RZ ;  /* 0x000000ffff0c7224 */ /* 0x000fe400078e00ff */
[----:B------:R-:W-:-:S07]  /*17640*/  IMAD.MOV.U32 R2, RZ, RZ, R14 ;  /* 0x000000ffff027224 */ /* 0x000fce00078e000e */
[----:B------:R-:W-:Y:S05]  /*17650*/  WARPSYNC.COLLECTIVE R15, `(.L_x_393) ;  /* 0x000000000f087348 */ /* 0x000fea0003c00000 */
[----:B------:R0:W1:Y:S02]  /*17660*/  SHFL.IDX P6, R14, R13, R12, R11 ;  /* 0x0000000c0d0e7389 */ /* 0x00006400000c000b */
[----:B01----:R-:W-:Y:S01]  /*17670*/  ENDCOLLECTIVE ;  /* 0x000000000000791b */ /* 0x003fe20003800000 */
.L_x_393:
        /* <DEDUP_REMOVED lines=13> */
.L_x_394:
[----:B------:R-:W-:Y:S05]  /*17750*/  BRA `(.L_x_395) ;  /* 0xffffffb400d87947 */ /* 0x000fea000383ffff */
.L_x_291:
[----:B----4-:R4:W0:Y:S02]  /*17760*/  SYNCS.PHASECHK.TRANS64.TRYWAIT P1, [R0+URZ+0x33470], R3 ;  /* 0x03347003000075a7 */ /* 0x010824000802017f */
[----:B0-----:R-:W-:Y:S05]  /*17770*/  @!P1 NANOSLEEP.SYNCS 0x989680 ;  /* 0x009896800000995d */ /* 0x001fea0003900000 */
[----:B------:R-:W0:Y:S02]  /*17780*/  @!P1 SYNCS.PHASECHK.TRANS64 P1, [R0+URZ+0x33470], R3 ;  /* 0x03347003000095a7 */ /* 0x000e24000802007f */
[----:B0-----:R-:W-:Y:S05]  /*17790*/  @!P1 BRA `(.L_x_291) ;  /* 0xfffffffc00f09947 */ /* 0x001fea000383ffff */
[----:B------:R-:W-:Y:S05]  /*177a0*/  BRA `(.L_x_396) ;  /* 0xffffffb800447947 */ /* 0x000fea000383ffff */
.L_x_293:
[----:B----4-:R4:W0:Y:S02]  /*177b0*/  SYNCS.PHASECHK.TRANS64.TRYWAIT P1, [R0+URZ+0x33460], R3 ;  /* 0x03346003000075a7 */ /* 0x010824000802017f */
[----:B0-----:R-:W-:Y:S05]  /*177c0*/  @!P1 NANOSLEEP.SYNCS 0x989680 ;  /* 0x009896800000995d */ /* 0x001fea0003900000 */
[----:B------:R-:W0:Y:S02]  /*177d0*/  @!P1 SYNCS.PHASECHK.TRANS64 P1, [R0+URZ+0x33460], R3 ;  /* 0x03346003000095a7 */ /* 0x000e24000802007f */
[----:B0-----:R-:W-:Y:S05]  /*177e0*/  @!P1 BRA `(.L_x_293) ;  /* 0xfffffffc00f09947 */ /* 0x001fea000383ffff */
[----:B------:R-:W-:Y:S05]  /*177f0*/  BRA `(.L_x_397) ;  /* 0xffffffb800547947 */ /* 0x000fea000383ffff */
.L_x_301:
[----:B0-----:R0:W3:Y:S02]  /*17800*/  SYNCS.PHASECHK.TRANS64.TRYWAIT P1, [R3+URZ+0x33470], R0 ;  /* 0x03347000030075a7 */ /* 0x0010e4000802017f */
[----:B---3--:R-:W-:Y:S05]  /*17810*/  @!P1 NANOSLEEP.SYNCS 0x989680 ;  /* 0x009896800000995d */ /* 0x008fea0003900000 */
[----:B------:R-:W3:Y:S02]  /*17820*/  @!P1 SYNCS.PHASECHK.TRANS64 P1, [R3+URZ+0x33470], R0 ;  /* 0x03347000030095a7 */ /* 0x000ee4000802007f */
[----:B---3--:R-:W-:Y:S05]  /*17830*/  @!P1 BRA `(.L_x_301) ;  /* 0xfffffffc00f09947 */ /* 0x008fea000383ffff */
[----:B------:R-:W-:Y:S05]  /*17840*/  BRA `(.L_x_398) ;  /* 0xffffffc000887947 */ /* 0x000fea000383ffff */
.L_x_303:
[----:B0-----:R0:W3:Y:S02]  /*17850*/  SYNCS.PHASECHK.TRANS64.TRYWAIT P1, [R3+URZ+0x33460], R0 ;  /* 0x03346000030075a7 */ /* 0x0010e4000802017f */
[----:B---3--:R-:W-:Y:S05]  /*17860*/  @!P1 NANOSLEEP.SYNCS 0x989680 ;  /* 0x009896800000995d */ /* 0x008fea0003900000 */
[----:B------:R-:W3:Y:S02]  /*17870*/  @!P1 SYNCS.PHASECHK.TRANS64 P1, [R3+URZ+0x33460], R0 ;  /* 0x03346000030095a7 */ /* 0x000ee4000802007f */
[----:B---3--:R-:W-:Y:S05]  /*17880*/  @!P1 BRA `(.L_x_303) ;  /* 0xfffffffc00f09947 */ /* 0x008fea000383ffff */
[----:B------:R-:W-:Y:S05]  /*17890*/  BRA `(.L_x_399) ;  /* 0xffffffc000947947 */ /* 0x000fea000383ffff */
.L_x_315:
[----:B0-----:R0:W1:Y:S02]  /*178a0*/  SYNCS.PHASECHK.TRANS64.TRYWAIT P0, [R4+URZ+0x33420], R0 ;  /* 0x03342000040075a7 */ /* 0x001064000800017f */
[----:B-1----:R-:W-:Y:S05]  /*178b0*/  @!P0 NANOSLEEP.SYNCS 0x989680 ;  /* 0x009896800000895d */ /* 0x002fea0003900000 */
[----:B------:R-:W1:Y:S02]  /*178c0*/  @!P0 SYNCS.PHASECHK.TRANS64 P0, [R4+URZ+0x33420], R0 ;  /* 0x03342000040085a7 */ /* 0x000e64000800007f */
[----:B-1----:R-:W-:Y:S05]  /*178d0*/  @!P0 BRA `(.L_x_315) ;  /* 0xfffffffc00f08947 */ /* 0x002fea000383ffff */
[----:B------:R-:W-:Y:S05]  /*178e0*/  BRA `(.L_x_400) ;  /* 0xffffffd400b07947 */ /* 0x000fea000383ffff */
.L_x_316:
[----:B------:R-:W1:Y:S01]  /*178f0*/  S2R R2, SR_TID.X ;  /* 0x0000000000027919 */ /* 0x000e620000002100 */
[----:B------:R-:W-:Y:S01]  /*17900*/  BSSY B0, `(.L_x_401) ;  /* 0x000000a000007945 */ /* 0x000fe20003800000 */
[----:B------:R-:W-:Y:S02]  /*17910*/  IMAD.MOV.U32 R12, RZ, RZ, RZ ;  /* 0x000000ffff0c7224 */ /* 0x000fe400078e00ff */
[----:B------:R-:W-:Y:S02]  /*17920*/  IMAD.MOV.U32 R11, RZ, RZ, 0x1f ;  /* 0x0000001fff0b7424 */ /* 0x000fe400078e00ff */
[----:B------:R-:W-:Y:S01]  /*17930*/  IMAD.MOV.U32 R15, RZ, RZ, -0x1 ;  /* 0xffffffffff0f7424 */ /* 0x000fe200078e00ff */
[----:B-1----:R-:W-:-:S04]  /*17940*/  SHF.R.U32.HI R2, RZ, 0x5, R2 ;  /* 0x00000005ff027819 */ /* 0x002fc80000011602 */
[----:B------:R-:W-:-:S05]  /*17950*/  LOP3.LUT R2, R2, 0x3, RZ, 0xc0, !PT ;  /* 0x0000000302027812 */ /* 0x000fca00078ec0ff */
[----:B------:R-:W-:-:S07]  /*17960*/  IMAD.MOV.U32 R13, RZ, RZ, R2 ;  /* 0x000000ffff0d7224 */ /* 0x000fce00078e0002 */
[----:B0-----:R-:W-:Y:S05]  /*17970*/  WARPSYNC.COLLECTIVE R15, `(.L_x_402) ;  /* 0x000000000f087348 */ /* 0x001fea0003c00000 */
[----:B------:R1:W2:Y:S02]  /*17980*/  SHFL.IDX P6, R14, R13, R12, R11 ;  /* 0x0000000c0d0e7389 */ /* 0x0002a400000c000b */
[----:B012---:R-:W-:Y:S01]  /*17990*/  ENDCOLLECTIVE ;  /* 0x000000000000791b */ /* 0x007fe20003800000 */
.L_x_402:
[----:B------:R-:W-:Y:S05]  /*179a0*/  BSYNC B0 ;  /* 0x0000000000007941 */ /* 0x000fea0003800000 */
.L_x_401:
[----:B------:R-:W-:Y:S05]  /*179b0*/  BRA `(.L_x_403) ;  /* 0xffffffd400987947 */ /* 0x000fea000383ffff */
.L_x_319:
[----:B------:R-:W-:Y:S01]  /*179c0*/  BSSY B1, `(.L_x_404) ;  /* 0x0000006000017945 */ /* 0x000fe20003800000 */
[----:B------:R-:W-:-:S07]  /*179d0*/  IMAD.MOV.U32 R15, RZ, RZ, -0x1 ;  /* 0xffffffffff0f7424 */ /* 0x000fce00078e00ff */
[----:B0-----:R-:W-:Y:S05]  /*179e0*/  WARPSYNC.COLLECTIVE R15, `(.L_x_405) ;  /* 0x000000000f0c7348 */ /* 0x001fea0003c00000 */
[----:B------:R-:W-:Y:S02]  /*179f0*/  ELECT P6, UR62, PT ;  /* 0x00000000003e782f */ /* 0x000fe400038c0000 */
[----:B------:R-:W-:Y:S01]  /*17a00*/  MOV R14, UR62 ;  /* 0x0000003e000e7c02 */ /* 0x000fe20008000f00 */
[----:B0-----:R-:W-:Y:S10]  /*17a10*/  ENDCOLLECTIVE ;  /* 0x000000000000791b */ /* 0x001ff40003800000 */
.L_x_405:
[----:B------:R-:W-:Y:S05]  /*17a20*/  BSYNC B1 ;  /* 0x0000000000017941 */ /* 0x000fea0003800000 */
.L_x_404:
[----:B------:R-:W-:Y:S05]  /*17a30*/  BRA `(.L_x_406) ;  /* 0xffffffd400907947 */ /* 0x000fea000383ffff */
.L_x_321:
[----:B0-----:R0:W1:Y:S02]  /*17a40*/  SYNCS.PHASECHK.TRANS64.TRYWAIT P1, [R5+URZ+0x33440], R0 ;  /* 0x03344000050075a7 */ /* 0x001064000802017f */
[----:B-1----:R-:W-:Y:S05]  /*17a50*/  @!P1 NANOSLEEP.SYNCS 0x989680 ;  /* 0x009896800000995d */ /* 0x002fea0003900000 */
[----:B------:R-:W1:Y:S02]  /*17a60*/  @!P1 SYNCS.PHASECHK.TRANS64 P1, [R5+URZ+0x33440], R0 ;  /* 0x03344000050095a7 */ /* 0x000e64000802007f */
[----:B-1----:R-:W-:Y:S05]  /*17a70*/  @!P1 BRA `(.L_x_321) ;  /* 0xfffffffc00f09947 */ /* 0x002fea000383ffff */
[----:B------:R-:W-:Y:S05]  /*17a80*/  BRA `(.L_x_407) ;  /* 0xffffffd400b07947 */ /* 0x000fea000383ffff */
.L_x_323:
[----:B-1----:R1:W2:Y:S02]  /*17a90*/  SYNCS.PHASECHK.TRANS64.TRYWAIT P1, [R27+URZ+0x33440], R2 ;  /* 0x033440021b0075a7 */ /* 0x0022a4000802017f */
[----:B--2---:R-:W-:Y:S05]  /*17aa0*/  @!P1 NANOSLEEP.SYNCS 0x989680 ;  /* 0x009896800000995d */ /* 0x004fea0003900000 */
[----:B------:R-:W2:Y:S02]  /*17ab0*/  @!P1 SYNCS.PHASECHK.TRANS64 P1, [R27+URZ+0x33440], R2 ;  /* 0x033440021b0095a7 */ /* 0x000ea4000802007f */
[----:B--2---:R-:W-:Y:S05]  /*17ac0*/  @!P1 BRA `(.L_x_323) ;  /* 0xfffffffc00f09947 */ /* 0x004fea000383ffff */
[----:B------:R-:W-:Y:S05]  /*17ad0*/  BRA `(.L_x_408) ;  /* 0xffffffd400bc7947 */ /* 0x000fea000383ffff */
.L_x_325:
[----:B--2---:R2:W3:Y:S02]  /*17ae0*/  SYNCS.PHASECHK.TRANS64.TRYWAIT P1, [R5+URZ+0x33460], R0 ;  /* 0x03346000050075a7 */ /* 0x0044e4000802017f */
[----:B---3--:R-:W-:Y:S05]  /*17af0*/  @!P1 NANOSLEEP.SYNCS 0x989680 ;  /* 0x009896800000995d */ /* 0x008fea0003900000 */
[----:B------:R-:W3:Y:S02]  /*17b00*/  @!P1 SYNCS.PHASECHK.TRANS64 P1, [R5+URZ+0x33460], R0 ;  /* 0x03346000050095a7 */ /* 0x000ee4000802007f */
[----:B---3--:R-:W-:Y:S05]  /*17b10*/  @!P1 BRA `(.L_x_325) ;  /* 0xfffffffc00f09947 */ /* 0x008fea000383ffff */
[----:B------:R-:W-:Y:S05]  /*17b20*/  BRA `(.L_x_409) ;  /* 0xffffffd400b87947 */ /* 0x000fea000383ffff */
.L_x_327:
[----:B---3--:R3:W4:Y:S02]  /*17b30*/  SYNCS.PHASECHK.TRANS64.TRYWAIT P1, [R27+URZ+0x33460], R2 ;  /* 0x033460021b0075a7 */ /* 0x008724000802017f */
[----:B----4-:R-:W-:Y:S05]  /*17b40*/  @!P1 NANOSLEEP.SYNCS 0x989680 ;  /* 0x009896800000995d */ /* 0x010fea0003900000 */
[----:B------:R-:W4:Y:S02]  /*17b50*/  @!P1 SYNCS.PHASECHK.TRANS64 P1, [R27+URZ+0x33460], R2 ;  /* 0x033460021b0095a7 */ /* 0x000f24000802007f */
[----:B----4-:R-:W-:Y:S05]  /*17b60*/  @!P1 BRA `(.L_x_327) ;  /* 0xfffffffc00f09947 */ /* 0x010fea000383ffff */
[----:B------:R-:W-:Y:S05]  /*17b70*/  BRA `(.L_x_410) ;  /* 0xffffffd400b47947 */ /* 0x000fea000383ffff */
.L_x_329:
[----:B----4-:R4:W0:Y:S02]  /*17b80*/  SYNCS.PHASECHK.TRANS64.TRYWAIT P1, [R5+URZ+0x33480], R0 ;  /* 0x03348000050075a7 */ /* 0x010824000802017f */
[----:B0-----:R-:W-:Y:S05]  /*17b90*/  @!P1 NANOSLEEP.SYNCS 0x989680 ;  /* 0x009896800000995d */ /* 0x001fea0003900000 */
[----:B------:R-:W0:Y:S02]  /*17ba0*/  @!P1 SYNCS.PHASECHK.TRANS64 P1, [R5+URZ+0x33480], R0 ;  /* 0x03348000050095a7 */ /* 0x000e24000802007f */
[----:B0-----:R-:W-:Y:S05]  /*17bb0*/  @!P1 BRA `(.L_x_329) ;  /* 0xfffffffc00f09947 */ /* 0x001fea000383ffff */
[----:B------:R-:W-:Y:S05]  /*17bc0*/  BRA `(.L_x_411) ;  /* 0xffffffd400b07947 */ /* 0x000fea000383ffff */
.L_x_412:
        /* <DEDUP_REMOVED lines=11> */
.L_x_3419:


//--------------------- .text._ZN7cutlass13device_kernelIN5flash11enable_sm90INS1_16FlashAttnFwdSm90INS1_25CollectiveMainloopFwdSm90ILi2EN4cute5tupleIJNS5_1CILi1EEES8_S8_EEENS6_IJNS7_ILi128EEENS7_ILi160EEENS7_ILi192EEEEEELi192ENS_12float_e4m3_tEfNS_4arch4Sm90ELb0ELb0ELb0ELb1ELb1ELb1ELb0ELb1ELb1ELb1ELb1ELb0EEENS1_21CollectiveEpilogueFwdINS6_IJSA_SC_SB_EEES9_NS_10bfloat16_tESG_Li256ELb1ELb1ELb1ELb1EEENS1_36VarlenDynamicPersistentTileSchedulerILi128ELi160ELi256ELi128ELb1ELb1ELb1ELb0ELb1ELb1EEEEEEEEEvNT_6ParamsE --------------------------
	.section	.text._ZN7cutlass13device_kernelIN5flash11enable_sm90INS1_16FlashAttnFwdSm90INS1_25CollectiveMainloopFwdSm90ILi2EN4cute5tupleIJNS5_1CILi1EEES8_S8_EEENS6_IJNS7_ILi128EEENS7_ILi160EEENS7_ILi192EEEEEELi192ENS_12float_e4m3_tEfNS_4arch4Sm90ELb0ELb0ELb0ELb1ELb1ELb1ELb0ELb1ELb1ELb1ELb1ELb0EEENS1_21CollectiveEpilogueFwdINS6_IJSA_SC_SB_EEES9_NS_10bfloat16_tESG_Li256ELb1ELb1ELb1ELb1EEENS1_36VarlenDynamicPersistentTileSchedulerILi128ELi160ELi256ELi128ELb1ELb1ELb1ELb0ELb1ELb1EEEEEEEEEvNT_6ParamsE,"ax",@progbits
	.align	128
.text._ZN7cutlass13device_kernelIN5flash11enable_sm90INS1_16FlashAttnFwdSm90INS1_25CollectiveMainloopFwdSm90ILi2EN4cute5tupleIJNS5_1CILi1EEES8_S8_EEENS6_IJNS7_ILi128EEENS7_ILi160EEENS7_ILi192EEEEEELi192ENS_12float_e4m3_tEfNS_4arch4Sm90ELb0ELb0ELb0ELb1ELb1ELb1ELb0ELb1ELb1ELb1ELb1ELb0EEENS1_21CollectiveEpilogueFwdINS6_IJSA_SC_SB_EEES9_NS_10bfloat16_tESG_Li256ELb1ELb1ELb1ELb1EEENS1_36VarlenDynamicPersistentTileSchedulerILi128ELi160ELi256ELi128ELb1ELb1ELb1ELb0ELb1ELb1EEEEEEEEEvNT_6ParamsE:
        .type           _ZN7cutlass13device_kernelIN5flash11enable_sm90INS1_16FlashAttnFwdSm90INS1_25CollectiveMainloopFwdSm90ILi2EN4cute5tupleIJNS5_1CILi1EEES8_S8_EEENS6_IJNS7_ILi128EEENS7_ILi160EEENS7_ILi192EEEEEELi192ENS_12float_e4m3_tEfNS_4arch4Sm90ELb0ELb0ELb0ELb1ELb1ELb1ELb0ELb1ELb1ELb1ELb1ELb0EEENS1_21CollectiveEpilogueFwdINS6_IJSA_SC_SB_EEES9_NS_10bfloat16_tESG_Li256ELb1ELb1ELb1ELb1EEENS1_36VarlenDynamicPersistentTileSchedulerILi128ELi160ELi256ELi128ELb1ELb1ELb1ELb0ELb1ELb1EEEEEEEEEvNT_6ParamsE,@function
        .size           _ZN7cutlass13device_kernelIN5flash11enable_sm90INS1_16FlashAttnFwdSm90INS1_25CollectiveMainloopFwdSm90ILi2EN4cute5tupleIJNS5_1CILi1EEES8_S8_EEENS6_IJNS7_ILi128EEENS7_ILi160EEENS7_ILi192EEEEEELi192ENS_12float_e4m3_tEfNS_4arch4Sm90ELb0ELb0ELb0ELb1ELb1ELb1ELb0ELb1ELb1ELb1ELb1ELb0EEENS1_21CollectiveEpilogueFwdINS6_IJSA_SC_SB_EEES9_NS_10bfloat16_tESG_Li256ELb1ELb1ELb1ELb1EEENS1_36VarlenDynamicPersistentTileSchedulerILi128ELi160ELi256ELi128ELb1ELb1ELb1ELb0ELb1ELb1EEEEEEEEEvNT_6ParamsE,(.L_x_3420 - _ZN7cutlass13device_kernelIN5flash11enable_sm90INS1_16FlashAttnFwdSm90INS1_25CollectiveMainloopFwdSm90ILi2EN4cute5tupleIJNS5_1CILi1EEES8_S8_EEENS6_IJNS7_ILi128EEENS7_ILi160EEENS7_ILi192EEEEEELi192ENS_12float_e4m3_tEfNS_4arch4Sm90ELb0ELb0ELb0ELb1ELb1ELb1ELb0ELb1ELb1ELb1ELb1ELb0EEENS1_21CollectiveEpilogueFwdINS6_IJSA_SC_SB_EEES9_NS_10bfloat16_tESG_Li256ELb1ELb1ELb1ELb1EEENS1_36VarlenDynamicPersistentTileSchedulerILi128ELi160ELi256ELi128ELb1ELb1ELb1ELb0ELb1ELb1EEEEEEEEEvNT_6ParamsE)
        .other          _ZN7cutlass13device_kernelIN5flash11enable_sm90INS1_16FlashAttnFwdSm90INS1_25CollectiveMainloopFwdSm90ILi2EN4cute5tupleIJNS5_1CILi1EEES8_S8_EEENS6_IJNS7_ILi128EEENS7_ILi160EEENS7_ILi192EEEEEELi192ENS_12float_e4m3_tEfNS_4arch4Sm90ELb0ELb0ELb0ELb1ELb1ELb1ELb0ELb1ELb1ELb1ELb1ELb0EEENS1_21CollectiveEpilogueFwdINS6_IJSA_SC_SB_EEES9_NS_10bfloat16_tESG_Li256ELb1ELb1ELb1ELb1EEENS1_36VarlenDynamicPersistentTileSchedulerILi128ELi160ELi256ELi128ELb1ELb1ELb1ELb0ELb1ELb1EEEEEEEEEvNT_6ParamsE,@"STO_CUDA_ENTRY STV_DEFAULT"
_ZN7cutlass13device_kernelIN5flash11enable_sm90INS1_16FlashAttnFwdSm90INS1_25CollectiveMainloopFwdSm90ILi2EN4cute5tupleIJNS5_1CILi1EEES8_S8_EEENS6_IJNS7_ILi128EEENS7_ILi160EEENS7_ILi192EEEEEELi192ENS_12float_e4m3_tEfNS_4arch4Sm90ELb0ELb0ELb0ELb1ELb1ELb1ELb0ELb1ELb1ELb1ELb1ELb0EEENS1_21CollectiveEpilogueFwdINS6_IJSA_SC_SB_EEES9_NS_10bfloat16_tESG_Li256ELb1ELb1ELb1ELb1EEENS1_36VarlenDynamicPersistentTileSchedulerILi128ELi160ELi256ELi128ELb1ELb1ELb1ELb0ELb1ELb1EEEEEEEEEvNT_6ParamsE:
[----:B------:R-:W0:Y:S02]  /*0000*/  LDC R1, c[0x0][0x28] ;  /* 0x00000a00ff017b82 */ /* 0x000e240000000800 */
[----:B0-----:R-:W-:Y:S01]  /*0010*/  VIADD R1, R1, 0xfffffec0 ;  /* 0xfffffec001017836 */ /* 0x001fe20000000000 */
[----:B------:R-:W0:Y:S01]  /*0020*/  S2R R3, SR_TID.X ;  /* 0x0000000000037919 */ /* 0x000e220000002100 */
[----:B------:R-:W-:Y:S01]  /*0030*/  ELECT P0, URZ, PT ;  /* 0x00000000003f782f */ /* 0x000fe20003800000 */
[----:B------:R-:W-:Y:S01]  /*0040*/  BSSY B0, `(.L_x_413) ;  /* 0x000000e000007945 */ /* 0x000fe20003800000 */
[--C-:B0-----:R-:W-:Y:S02]  /*0050*/  SHF.R.U32.HI R0, RZ, 0x5, R3.reuse ;  /* 0x00000005ff007819 */ /* 0x101fe40000011603 */
[----:B------:R-:W-:-:S03]  /*0060*/  SHF.R.U32.HI R3, RZ, 0x7, R3 ;  /* 0x00000007ff037819 */ /* 0x000fc60000011603 */
[----:B------:R-:W0:Y:S02]  /*0070*/  SHFL.IDX PT, R2, R0, RZ, 0x1f ;  /* 0x00001fff00027589 */ /* 0x000e2400000e0000 */
[----:B0-----:R-:W-:-:S13]  /*0080*/  ISETP.EQ.AND P0, PT, R2, RZ, P0 ;  /* 0x000000ff0200720c */ /* 0x001fda0000702270 */
[----:B------:R-:W-:Y:S05]  /*0090*/  @!P0 BRA `(.L_x_414) ;  /* 0x0000000000208947 */ /* 0x000fea0003800000 */
[----:B------:R-:W-:Y:S02]  /*00a0*/  ULDC.64 UR4, c[0x0][0x198] ;  /* 0x0000660000047ab9 */ /* 0x000fe40000000a00 */
[----:B------:R-:W-:Y:S02]  /*00b0*/  UIADD3 UR6, UP0, UR4, 0x570, URZ ;  /* 0x0000057004067890 */ /* 0x000fe4000ff1e03f */
[----:B------:R-:W-:Y:S02]  /*00c0*/  UIADD3 UR4, UP1, UR4, 0x670, URZ ;  /* 0x0000067004047890 */ /* 0x000fe4000ff3e03f */
[----:B------:R-:W-:Y:S02]  /*00d0*/  UIADD3.X UR7, URZ, UR5, URZ, UP0, !UPT ;  /* 0x000000053f077290 */ /* 0x000fe400087fe43f */
[----:B------:R-:W-:-:S07]  /*00e0*/  UIADD3.X UR5, URZ, UR5, URZ, UP1, !UPT ;  /* 0x000000053f057290 */ /* 0x000fce0008ffe43f */
[----:B------:R0:W-:Y:S02]  /*00f0*/  UTMACCTL.PF [UR6] ;  /* 0x00000000060079b9 */ /* 0x0001e40008040000 */
[----:B------:R0:W-:Y:S02]  /*0100*/  UTMACCTL.PF [UR4] ;  /* 0x00000000040079b9 */ /* 0x0001e40008040000 */
[----:B0-----:R-:W-:Y:S01]  /*0110*/  NOP ;  /* 0x0000000000007918 */ /* 0x001fe20000000000 */
.L_x_414:
[----:B------:R-:W-:Y:S05]  /*0120*/  BSYNC B0 ;  /* 0x0000000000007941 */ /* 0x000fea0003800000 */
.L_x_413:
[----:B------:R-:W-:Y:S01]  /*0130*/  VOTEU.ANY UP0, P0 ;  /* 0x00000000003f7886 */ /* 0x000fe20000000100 */
[----:B------:R-:W0:Y:S01]  /*0140*/  SHFL.IDX PT, R3, R3, RZ, 0x1f ;  /* 0x00001fff03037589 */ /* 0x000e2200000e0000 */
[----:B------:R-:W-:Y:S01]  /*0150*/  UMOV UR4, 0x80 ;  /* 0x0000008000047882 */ /* 0x000fe20000000000 */
[----:B------:R-:W-:Y:S01]  /*0160*/  UMOV UR7, 0x100 ;  /* 0x0000010000077882 */ /* 0x000fe20000000000 */
[----:B------:R-:W-:Y:S01]  /*0170*/  VOTEU.ANY UP1, P0 ;  /* 0x00000000003f7886 */ /* 0x000fe20000020100 */
[----:B------:R-:W1:Y:S01]  /*0180*/  @UP0 S2UR UR8, SR_CgaCtaId ;  /* 0x00000000000809c3 */ /* 0x000e620000008800 */
[----:B------:R-:W2:Y:S01]  /*0190*/  SHFL.IDX PT, R2, R0, RZ, 0x1f ;  /* 0x00001fff00027589 */ /* 0x000ea200000e0000 */
[----:B------:R-:W-:Y:S01]  /*01a0*/  @UP0 UMOV UR6, 0x400 ;  /* 0x0000040000060882 */ /* 0x000fe20000000000 */
[----:B------:R-:W-:-:S04]  /*01b0*/  @UP0 UIADD3 UR4, -UR4, 0x100000, URZ ;  /* 0x0010000004040890 */ /* 0x000fc8000fffe13f */
[----:B------:R-:W-:Y:S02]  /*01c0*/  @UP0 USHF.L.U32 UR5, UR4, 0xb, URZ ;  /* 0x0000000b04050899 */ /* 0x000fe4000800063f */
[----:B------:R-:W-:Y:S01]  /*01d0*/  @UP0 USHF.L.U32 UR4, UR4, 0x1, URZ ;  /* 0x0000000104040899 */ /* 0x000fe2000800063f */
[----:B------:R-:W-:Y:S01]  /*01e0*/  VOTEU.ANY UP2, P0 ;  /* 0x00000000003f7886 */ /* 0x000fe20000040100 */
[----:B0-----:R-:W-:Y:S01]  /*01f0*/  R2UR UR9, R3 ;  /* 0x00000000030972ca */ /* 0x001fe200000e0000 */
[----:B-1----:R-:W-:Y:S01]  /*0200*/  @UP0 ULEA UR8, UR8, UR6, 0x18 ;  /* 0x0000000608080291 */ /* 0x002fe2000f8ec03f */
[----:B--2---:R-:W-:Y:S01]  /*0210*/  ISETP.NE.AND P1, PT, R2, RZ, PT ;  /* 0x000000ff0200720c */ /* 0x004fe20003f25270 */
[----:B------:R-:W-:-:S04]  /*0220*/  @UP0 UIADD3 UR6, -UR7, 0x100000, URZ ;  /* 0x0010000007060890 */ /* 0x000fc8000fffe13f */
[----:B------:R-:W-:Y:S02]  /*0230*/  @UP0 USHF.L.U32 UR7, UR6, 0xb, URZ ;  /* 0x0000000b06070899 */ /* 0x000fe4000800063f */
[----:B------:R-:W-:-:S04]  /*0240*/  @UP0 USHF.L.U32 UR6, UR6, 0x1, URZ ;  /* 0x0000000106060899 */ /* 0x000fc8000800063f */
[----:B------:R-:W-:Y:S01]  /*0250*/  UISETP.NE.AND UP0, UPT, UR9, URZ, UPT ;  /* 0x0000003f0900728c */ /* 0x000fe2000bf05270 */
[----:B------:R-:W0:Y:S02]  /*0260*/  FENCE.VIEW.ASYNC.S ;  /* 0x00000000000073c6 */ /* 0x000e240000000000 */
[----:B0-----:R0:W1:Y:S05]  /*0270*/  @UP1 SYNCS.EXCH.64 URZ, [UR8+0x33400], UR4 ;  /* 0x03340004083f15b2 */ /* 0x00106a0008000100 */
[----:B------:R0:W2:Y:S01]  /*0280*/  @UP2 SYNCS.EXCH.64 URZ, [UR8+0x33420], UR6 ;  /* 0x03342006083f25b2 */ /* 0x0000a20008000100 */
[----:B------:R-:W-:Y:S05]  /*0290*/  @P1 BRA `(.L_x_415) ;  /* 0x0000000000481947 */ /* 0x000fea0003800000 */
[----:B0-----:R-:W0:Y:S01]  /*02a0*/  S2UR UR5, SR_CgaCtaId ;  /* 0x00000000000579c3 */ /* 0x001e220000008800 */
        /* <DEDUP_REMOVED lines=12> */
[----:B0-----:R3:W4:Y:S08]  /*0370*/  SYNCS.EXCH.64 URZ, [UR8+0x33430], UR4 ;  /* 0x03343004083f75b2 */ /* 0x0017300008000100 */
[----:B------:R3:W0:Y:S01]  /*0380*/  SYNCS.EXCH.64 URZ, [UR8+0x33440], UR6 ;  /* 0x03344006083f75b2 */ /* 0x0006220008000100 */
[----:B------:R3:W0:Y:S01]  /*0390*/  SYNCS.EXCH.64 URZ, [UR8+0x33438], UR4 ;  /* 0x03343804083f75b2 */ /* 0x0006220008000100 */
[----:B------:R3:W0:Y:S02]  /*03a0*/  SYNCS.EXCH.64 URZ, [UR8+0x33448], UR6 ;  /* 0x03344806083f75b2 */ /* 0x0006240008000100 */
[----:B---3--:R-:W-:Y:S01]  /*03b0*/  NOP ;  /* 0x0000000000007918 */ /* 0x008fe20000000000 */
.L_x_415:
[----:B------:R-:W3:Y:S01]  /*03c0*/  SHFL.IDX PT, R2, R0, RZ, 0x1f ;  /* 0x00001fff00027589 */ /* 0x000ee200000e0000 */
[----:B------:R-:W-:Y:S01]  /*03d0*/  NOP ;  /* 0x0000000000007918 */ /* 0x000fe20000000000 */
[----:B---3--:R-:W-:-:S13]  /*03e0*/  ISETP.NE.AND P0, PT, R2, RZ, PT ;  /* 0x000000ff0200720c */ /* 0x008fda0003f05270 */
        /* <DEDUP_REMOVED lines=14> */
[----:B0-----:R3:W0:Y:S08]  /*04d0*/  SYNCS.EXCH.64 URZ, [UR8+0x33450], UR4 ;  /* 0x03345004083f75b2 */ /* 0x0016300008000100 */
[----:B------:R3:W0:Y:S01]  /*04e0*/  SYNCS.EXCH.64 URZ, [UR8+0x33460], UR6 ;  /* 0x03346006083f75b2 */ /* 0x0006220008000100 */
[----:B------:R3:W0:Y:S01]  /*04f0*/  SYNCS.EXCH.64 URZ, [UR8+0x33458], UR4 ;  /* 0x03345804083f75b2 */ /* 0x0006220008000100 */
[----:B------:R3:W0:Y:S02]  /*0500*/  SYNCS.EXCH.64 URZ, [UR8+0x33468], UR6 ;  /* 0x03346806083f75b2 */ /* 0x0006240008000100 */
[----:B---3--:R-:W-:Y:S01]  /*0510*/  NOP ;  /* 0x0000000000007918 */ /* 0x008fe20000000000 */
.L_x_416:
[----:B------:R-:W3:Y:S01]  /*0520*/  SHFL.IDX PT, R2, R0, RZ, 0x1f ;  /* 0x00001fff00027589 */ /* 0x000ee200000e0000 */
[----:B------:R-:W-:Y:S01]  /*0530*/  NOP ;  /* 0x0000000000007918 */ /* 0x000fe20000000000 */
[----:B---3--:R-:W-:-:S13]  /*0540*/  ISETP.NE.AND P0, PT, R2, RZ, PT ;  /* 0x000000ff0200720c */ /* 0x008fda0003f05270 */
[----:B------:R-:W-:Y:S05]  /*0550*/  @P0 BRA `(.L_x_417) ;  /* 0x0000000000380947 */ /* 0x000fea0003800000 */
[----:B0-----:R-:W0:Y:S01]  /*0560*/  S2UR UR5, SR_CgaCtaId ;  /* 0x00000000000579c3 */ /* 0x001e220000008800 */
[----:B------:R-:W-:Y:S01]  /*0570*/  UMOV UR4, 0x400 ;  /* 0x0000040000047882 */ /* 0x000fe20000000000 */
[----:B------:R-:W-:Y:S01]  /*0580*/  UMOV UR7, 0x80 ;  /* 0x0000008000077882 */ /* 0x000fe20000000000 */
[----:B------:R-:W-:Y:S01]  /*0590*/  ELECT P0, URZ, PT ;  /* 0x00000000003f782f */ /* 0x000fe20003800000 */
[----:B0-----:R-:W-:Y:S02]  /*05a0*/  ULEA UR6, UR5, UR4, 0x18 ;  /* 0x0000000405067291 */ /* 0x001fe4000f8ec03f */
[----:B------:R-:W-:-:S04]  /*05b0*/  UIADD3 UR4, -UR7, 0x100000, URZ ;  /* 0x0010000007047890 */ /* 0x000fc8000fffe13f */
[----:B------:R-:W-:Y:S02]  /*05c0*/  USHF.L.U32 UR5, UR4, 0xb, URZ ;  /* 0x0000000b04057899 */ /* 0x000fe4000800063f */
[----:B------:R-:W-:Y:S01]  /*05d0*/  USHF.L.U32 UR4, UR4, 0x1, URZ ;  /* 0x0000000104047899 */ /* 0x000fe2000800063f */
[----:B------:R-:W0:Y:S11]  /*05e0*/  FENCE.VIEW.ASYNC.S ;  /* 0x00000000000073c6 */ /* 0x000e360000000000 */
[----:B0-----:R3:W0:Y:S01]  /*05f0*/  SYNCS.EXCH.64 URZ, [UR6+0x33470], UR4 ;  /* 0x03347004063f75b2 */ /* 0x0016220008000100 */
[----:B------:R3:W0:Y:S01]  /*0600*/  SYNCS.EXCH.64 URZ, [UR6+0x33480], UR4 ;  /* 0x03348004063f75b2 */ /* 0x0006220008000100 */
[----:B------:R3:W0:Y:S01]  /*0610*/  SYNCS.EXCH.64 URZ, [UR6+0x33478], UR4 ;  /* 0x03347804063f75b2 */ /* 0x0006220008000100 */
[----:B------:R3:W0:Y:S02]  /*0620*/  SYNCS.EXCH.64 URZ, [UR6+0x33488], UR4 ;  /* 0x03348804063f75b2 */ /* 0x0006240008000100 */
[----:B---3--:R-:W-:Y:S01]  /*0630*/  NOP ;  /* 0x0000000000007918 */ /* 0x008fe20000000000 */
.L_x_417:
        /* <DEDUP_REMOVED lines=22> */
.L_x_418:
[----:B------:R-:W3:Y:S01]  /*07a0*/  SHFL.IDX PT, R3, R0, RZ, 0x1f ;  /* 0x00001fff00037589 */ /* 0x000ee200000e0000 */
[----:B------:R-:W-:Y:S01]  /*07b0*/  NOP ;  /* 0x0000000000007918 */ /* 0x000fe20000000000 */
[----:B------:R-:W0:Y:S01]  /*07c0*/  S2R R2, SR_CgaCtaId ;  /* 0x0000000000027919 */ /* 0x000e220000008800 */
[----:B---3--:R-:W-:-:S13]  /*07d0*/  ISETP.NE.AND P0, PT, R3, RZ, PT ;  /* 0x000000ff0300720c */ /* 0x008fda0003f05270 */
[----:B0-----:R-:W-:Y:S05]  /*07e0*/  @P0 BRA `(.L_x_419) ;  /* 0x0000000000480947 */ /* 0x001fea0003800000 */
[----:B------:R-:W0:Y:S01]  /*07f0*/  S2UR UR5, SR_CgaCtaId ;  /* 0x00000000000579c3 */ /* 0x000e220000008800 */
        /* <DEDUP_REMOVED lines=12> */
[----:B0-----:R0:W3:Y:S08]  /*08c0*/  SYNCS.EXCH.64 URZ, [UR8+0x334b0], UR4 ;  /* 0x0334b004083f75b2 */ /* 0x0010f00008000100 */
[----:B------:R0:W0:Y:S01]  /*08d0*/  SYNCS.EXCH.64 URZ, [UR8+0x334c0], UR6 ;  /* 0x0334c006083f75b2 */ /* 0x0000220008000100 */
[----:B------:R0:W0:Y:S01]  /*08e0*/  SYNCS.EXCH.64 URZ, [UR8+0x334b8], UR4 ;  /* 0x0334b804083f75b2 */ /* 0x0000220008000100 */
[----:B------:R0:W0:Y:S01]  /*08f0*/  SYNCS.EXCH.64 URZ, [UR8+0x334c8], UR6 ;  /* 0x0334c806083f75b2 */ /* 0x0000220008000100 */
[----:B------:R-:W-:Y:S01]  /*0900*/  NOP ;  /* 0x0000000000007918 */ /* 0x000fe20000000000 */
.L_x_419:
[----:B------:R-:W-:Y:S01]  /*0910*/  PLOP3.LUT P0, PT, PT, PT, UP0, 0x80, 0x0 ;  /* 0x000000000000781c */ /* 0x000fe20003f0f008 */
[----:B------:R-:W-:Y:S01]  /*0920*/  UMOV UR36, 0x1 ;  /* 0x0000000100247882 */ /* 0x000fe20000000000 */
[----:B------:R-:W-:Y:S01]  /*0930*/  NOP ;  /* 0x0000000000007918 */ /* 0x000fe20000000000 */
[----:B------:R-:W-:Y:S01]  /*0940*/  USEL UR36, UR36, 0x2, !UP0 ;  /* 0x0000000224247887 */ /* 0x000fe2000c000000 */
[----:B------:R-:W-:Y:S01]  /*0950*/  BSSY B8, `(.L_x_420) ;  /* 0x0002e17000087945 */ /* 0x000fe20003800000 */
[----:B------:R-:W-:Y:S01]  /*0960*/  ULDC.64 UR50, c[0x0][0x208] ;  /* 0x0000820000327ab9 */ /* 0x000fe20000000a00 */
[----:B01234-:R-:W-:Y:S07]  /*0970*/  BAR.SYNC.DEFER_BLOCKING 0x0 ;  /* 0x0000000000007b1d */ /* 0x01ffee0000010000 */
[----:B------:R-:W-:Y:S05]  /*0980*/  @!P0 BRA `(.L_x_421) ;  /* 0x0000025800688947 */ /* 0x000fea0003800000 */
.L_x_422:
[----:B------:R-:W-:-:S08]  /*0990*/  NOP ;  /* 0x0000000000007918 */ /* 0x000fd00000000000 */
[----:B------:R-:W0:Y:S02]  /*09a0*/  USETMAXREG.TRY_ALLOC.CTAPOOL UP0, 0xe8 ;  /* 0x000000e8000079c8 */ /* 0x000e240008000600 */
[----:B0-----:R-:W-:-:S13]  /*09b0*/  PLOP3.LUT P0, PT, PT, PT, UP0, 0x80, 0x0 ;  /* 0x000000000000781c */ /* 0x001fda0003f0f008 */
[----:B------:R-:W-:Y:S05]  /*09c0*/  @!P0 BRA `(.L_x_422) ;  /* 0xfffffffc00f08947 */ /* 0x000fea000383ffff */
[----:B------:R-:W2:Y:S01]  /*09d0*/  LDL.LU R0, [R1+0x8] ;  /* 0x0000080001007983 */ /* 0x000ea20000300800 */
[----:B------:R-:W0:Y:S01]  /*09e0*/  S2R R2, SR_TID.X ;  /* 0x0000000000027919 */ /* 0x000e220000002100 */
[----:B------:R-:W1:Y:S01]  /*09f0*/  S2UR UR38, SR_CgaCtaId ;  /* 0x00000000002679c3 */ /* 0x000e620000008800 */
[----:B------:R-:W-:Y:S01]  /*0a00*/  UMOV UR4, 0x400 ;  /* 0x0000040000047882 */ /* 0x000fe20000000000 */
[----:B0-----:R-:W-:-:S06]  /*0a10*/  SHF.R.U32.HI R2, RZ, 0x7, R2 ;  /* 0x00000007ff027819 */ /* 0x001fcc0000011602 */
[----:B------:R-:W-:Y:S06]  /*0a20*/  BAR.ARV 0x8, 0x180 ;  /* 0x0206000000007b1d */ /* 0x000fec0000002000 */
[----:B------:R-:W-:-:S13]  /*0a30*/  ISETP.NE.AND P0, PT, R2, 0x1, PT ;  /* 0x000000010200780c */ /* 0x000fda0003f05270 */
[----:B------:R-:W-:Y:S08]  /*0a40*/  @!P0 BAR.ARV 0x9, 0x100 ;  /* 0x0244000000008b1d */ /* 0x000ff00000002000 */
[----:B------:R-:W-:Y:S01]  /*0a50*/  BAR.SYNC.DEFER_BLOCKING 0x5, 0x180 ;  /* 0x0146000000007b1d */ /* 0x000fe20000010000 */
[----:B-1----:R-:W-:-:S06]  /*0a60*/  ULEA UR4, UR38, UR4, 0x18 ;  /* 0x0000000426047291 */ /* 0x002fcc000f8ec03f */
[----:B------:R-:W-:Y:S01]  /*0a70*/  IMAD.U32 R18, RZ, RZ, UR4 ;  /* 0x00000004ff127e24 */ /* 0x000fe2000f8e00ff */
[----:B------:R-:W-:-:S04]  /*0a80*/  ULDC UR4, c[0x0][0xc3c] ;  /* 0x00030f0000047ab9 */ /* 0x000fc80000000800 */
[----:B------:R-:W0:Y:S01]  /*0a90*/  LDS.128 R128, [R18+0x334d0] ;  /* 0x0334d00012807984 */ /* 0x000e220000000c00 */
[----:B------:R-:W-:Y:S06]  /*0aa0*/  BAR.ARV 0x4, 0x180 ;  /* 0x0106000000007b1d */ /* 0x000fec0000002000 */
[----:B--2---:R-:W-:-:S04]  /*0ab0*/  LOP3.LUT R0, R0, 0xffffffef, RZ, 0xc0, !PT ;  /* 0xffffffef00007812 */ /* 0x004fc800078ec0ff */
[----:B------:R-:W-:-:S05]  /*0ac0*/  @P0 LOP3.LUT R0, R0, 0x10, RZ, 0xfc, !PT ;  /* 0x0000001000000812 */ /* 0x000fca00078efcff */
[----:B------:R1:W-:Y:S01]  /*0ad0*/  STL [R1+0x8], R0 ;  /* 0x0000080001007387 */ /* 0x0003e20000100800 */
[----:B0-----:R-:W-:-:S13]  /*0ae0*/  ISETP.GE.AND P0, PT, R131, UR4, PT ;  /* 0x0000000483007c0c */ /* 0x001fda000bf06270 */
[----:B-1----:R-:W-:Y:S05]  /*0af0*/  @P0 BRA `(.L_x_423) ;  /* 0x000002dc00f00947 */ /* 0x002fea0003800000 */
[----:B------:R-:W0:Y:S01]  /*0b00*/  S2R R0, SR_TID.X ;  /* 0x0000000000007919 */ /* 0x000e220000002100 */
[----:B------:R-:W-:Y:S01]  /*0b10*/  R2UR UR48, R18 ;  /* 0x00000000123072ca */ /* 0x000fe200000e0000 */
[----:B------:R-:W-:Y:S01]  /*0b20*/  IMAD.MOV.U32 R19, RZ, RZ, RZ ;  /* 0x000000ffff137224 */ /* 0x000fe200078e00ff */
[----:B------:R-:W-:Y:S01]  /*0b30*/  ULOP3.LUT UR49, UR36, 0x1, URZ, 0xfc, !UPT ;  /* 0x0000000124317892 */ /* 0x000fe2000f8efc3f */
[----:B------:R-:W-:-:S10]  /*0b40*/  UMOV UR37, URZ ;  /* 0x0000003f00257c82 */ /* 0x000fd40008000000 */
[----:B------:R-:W-:Y:S01]  /*0b50*/  UIADD3 UR48, UR48, 0x1e200, URZ ;  /* 0x0001e20030307890 */ /* 0x000fe2000fffe03f */
[----:B0-----:R-:W-:-:S05]  /*0b60*/  VIADD R0, R0, 0xffffff80 ;  /* 0xffffff8000007836 */ /* 0x001fca0000000000 */
[----:B------:R-:W-:Y:S02]  /*0b70*/  SHF.R.S32.HI R3, RZ, 0x1f, R0 ;  /* 0x0000001fff037819 */ /* 0x000fe40000011400 */
[-C--:B------:R-:W-:Y:S02]  /*0b80*/  LEA.HI R4, R0, R0.reuse, RZ, 0x1 ;  /* 0x0000000000047211 */ /* 0x080fe400078f08ff */
[CC--:B------:R-:W-:Y:S02]  /*0b90*/  LEA.HI R7, R3.reuse, R0.reuse, RZ, 0x5 ;  /* 0x0000000003077211 */ /* 0x0c0fe400078f28ff */
[CC--:B------:R-:W-:Y:S02]  /*0ba0*/  LEA.HI R5, R3.reuse, R0.reuse, RZ, 0x2 ;  /* 0x0000000003057211 */ /* 0x0c0fe400078f10ff */
[-C--:B------:R-:W-:Y:S01]  /*0bb0*/  LEA.HI R6, R3, R0.reuse, RZ, 0x4 ;  /* 0x0000000003067211 */ /* 0x080fe200078f20ff */
[----:B------:R-:W-:Y:S01]  /*0bc0*/  IMAD.SHL.U32 R8, R7, 0x20, RZ ;  /* 0x0000002007087824 */ /* 0x000fe200078e00ff */
[----:B------:R-:W-:-:S02]  /*0bd0*/  LEA.HI R2, R3, R0, RZ, 0x7 ;  /* 0x0000000003027211 */ /* 0x000fc400078f38ff */
[----:B------:R-:W-:Y:S02]  /*0be0*/  LOP3.LUT R3, R4, 0xfffffffe, RZ, 0xc0, !PT ;  /* 0xfffffffe04037812 */ /* 0x000fe400078ec0ff */
[----:B------:R-:W-:Y:S02]  /*0bf0*/  LOP3.LUT R7, R6, 0x3fffff0, RZ, 0xc0, !PT ;  /* 0x03fffff006077812 */ /* 0x000fe400078ec0ff */
[----:B------:R-:W-:Y:S01]  /*0c00*/  LOP3.LUT R11, R5, 0xfffffffc, RZ, 0xc0, !PT ;  /* 0xfffffffc050b7812 */ /* 0x000fe200078ec0ff */
[----:B------:R-:W-:Y:S01]  /*0c10*/  IMAD.IADD R16, R0, 0x1, -R3 ;  /* 0x0000000100107824 */ /* 0x000fe200078e0a03 */
[----:B------:R-:W-:Y:S01]  /*0c20*/  LOP3.LUT R9, R2, 0xffffff80, RZ, 0xc0, !PT ;  /* 0xffffff8002097812 */ /* 0x000fe200078ec0ff */
[C---:B------:R-:W-:Y:S01]  /*0c30*/  IMAD.IADD R7, R0.reuse, 0x1, -R7 ;  /* 0x0000000100077824 */ /* 0x040fe200078e0a07 */
[----:B------:R-:W-:Y:S01]  /*0c40*/  SHF.R.S32.HI R10, RZ, 0x1, R4 ;  /* 0x00000001ff0a7819 */ /* 0x000fe20000011404 */
[C---:B------:R-:W-:Y:S01]  /*0c50*/  IMAD.IADD R11, R0.reuse, 0x1, -R11 ;  /* 0x00000001000b7824 */ /* 0x040fe200078e0a0b */
[----:B------:R-:W-:Y:S01]  /*0c60*/  IADD3 R20, R0, -R9, RZ ;  /* 0x8000000900147210 */ /* 0x000fe20007ffe0ff */
[----:B------:R-:W-:Y:S01]  /*0c70*/  IMAD.SHL.U32 R224, R16, 0x8, RZ ;  /* 0x0000000810e07824 */ /* 0x000fe200078e00ff */
[----:B------:R-:W-:Y:S01]  /*0c80*/  LOP3.LUT R8, R8, 0xfffffc00, RZ, 0xc0, !PT ;  /* 0xfffffc0008087812 */ /* 0x000fe200078ec0ff */
[----:B------:R-:W-:Y:S01]  /*0c90*/  VIADD R13, R10, 0x80 ;  /* 0x000000800a0d7836 */ /* 0x000fe20000000000 */
[--C-:B------:R-:W-:Y:S01]  /*0ca0*/  SHF.R.S32.HI R0, RZ, 0x2, R5.reuse ;  /* 0x00000002ff007819 */ /* 0x100fe20000011405 */
[----:B------:R-:W-:Y:S01]  /*0cb0*/  STL [R1+0xc8], R20 ;  /* 0x0000c81401007387 */ /* 0x000fe20000100800 */
[----:B------:R-:W-:Y:S01]  /*0cc0*/  SHF.R.S32.HI R5, RZ, 0x1f, R5 ;  /* 0x0000001fff057819 */ /* 0x000fe20000011405 */
[----:B------:R-:W-:Y:S01]  /*0cd0*/  IMAD R9, R7, 0x40, R8 ;  /* 0x0000004007097824 */ /* 0x000fe200078e0208 */
[----:B------:R-:W-:Y:S01]  /*0ce0*/  LEA.HI R4, R4, R10, RZ, 0x1 ;  /* 0x0000000a04047211 */ /* 0x000fe200078f08ff */
[----:B------:R-:W-:Y:S01]  /*0cf0*/  IMAD.SHL.U32 R16, R16, 0x10, RZ ;  /* 0x0000001010107824 */ /* 0x000fe200078e00ff */
[----:B------:R-:W-:-:S02]  /*0d00*/  SHF.R.S32.HI R3, RZ, 0x7, R2 ;  /* 0x00000007ff037819 */ /* 0x000fc40000011402 */
[----:B------:R-:W-:Y:S01]  /*0d10*/  LEA.HI R5, R5, R0, RZ, 0x2 ;  /* 0x0000000005057211 */ /* 0x000fe200078f10ff */
[C---:B------:R-:W-:Y:S01]  /*0d20*/  VIADD R22, R16.reuse, 0x80 ;  /* 0x0000008010167836 */ /* 0x040fe20000000000 */
[----:B------:R-:W-:Y:S01]  /*0d30*/  SHF.R.S32.HI R7, RZ, 0x4, R6 ;  /* 0x00000004ff077819 */ /* 0x000fe20000011406 */
[----:B------:R-:W-:Y:S01]  /*0d40*/  VIADD R220, R16, 0xa0 ;  /* 0x000000a010dc7836 */ /* 0x000fe20000000000 */
[----:B------:R-:W-:Y:S02]  /*0d50*/  LOP3.LUT R4, R4, 0x3fffffe, RZ, 0xc0, !PT ;  /* 0x03fffffe04047812 */ /* 0x000fe400078ec0ff */
[----:B------:R-:W-:Y:S02]  /*0d60*/  LEA.HI R2, R2, R3, RZ, 0x1 ;  /* 0x0000000302027211 */ /* 0x000fe400078f08ff */
[----:B------:R-:W-:Y:S01]  /*0d70*/  LOP3.LUT R5, R5, 0xfffffffc, RZ, 0xc0, !PT ;  /* 0xfffffffc05057812 */ /* 0x000fe200078ec0ff */
[----:B------:R-:W-:Y:S01]  /*0d80*/  IMAD.IADD R4, R10, 0x1, -R4 ;  /* 0x000000010a047824 */ /* 0x000fe200078e0a04 */
[----:B------:R-:W-:-:S02]  /*0d90*/  LEA.HI R6, R6, R7, RZ, 0x1 ;  /* 0x0000000706067211 */ /* 0x000fc400078f08ff */
[----:B------:R-:W-:Y:S01]  /*0da0*/  LOP3.LUT R2, R2, 0x3fffffe, RZ, 0xc0, !PT ;  /* 0x03fffffe02027812 */ /* 0x000fe200078ec0ff */
[----:B------:R-:W-:Y:S01]  /*0db0*/  IMAD R12, R7, 0x8, R4 ;  /* 0x00000008070c7824 */ /* 0x000fe200078e0204 */
[----:B------:R-:W-:Y:S02]  /*0dc0*/  IADD3 R5, R0, -R5, RZ ;  /* 0x8000000500057210 */ /* 0x000fe40007ffe0ff */
[----:B------:R-:W-:Y:S01]  /*0dd0*/  LOP3.LUT R6, R6, 0x1ffffffe, RZ, 0xc0, !PT ;  /* 0x1ffffffe06067812 */ /* 0x000fe200078ec0ff */
[----:B------:R-:W-:Y:S01]  /*0de0*/  IMAD.IADD R2, R3, 0x1, -R2 ;  /* 0x0000000103027824 */ /* 0x000fe200078e0a02 */
[----:B------:R-:W-:Y:S01]  /*0df0*/  SHF.R.S32.HI R0, RZ, 0x1f, R20 ;  /* 0x0000001fff007819 */ /* 0x000fe20000011414 */
[----:B------:R-:W-:Y:S01]  /*0e00*/  IMAD.SHL.U32 R36, R12, 0x40, RZ ;  /* 0x000000400c247824 */ /* 0x000fe200078e00ff */
[----:B------:R-:W-:Y:S01]  /*0e10*/  SHF.R.S32.HI R4, RZ, 0x1f, R13 ;  /* 0x0000001fff047819 */ /* 0x000fe2000001140d */
[----:B------:R-:W-:Y:S01]  /*0e20*/  IMAD.IADD R6, R7, 0x1, -R6 ;  /* 0x0000000107067824 */ /* 0x000fe200078e0a06 */
[----:B------:R-:W-:-:S02]  /*0e30*/  LEA.HI R3, R0, R20, RZ, 0x2 ;  /* 0x0000001400037211 */ /* 0x000fc400078f10ff */
[-C--:B------:R-:W-:Y:S01]  /*0e40*/  LEA.HI R10, R4, R13.reuse, RZ, 0x3 ;  /* 0x0000000d040a7211 */ /* 0x080fe200078f18ff */
[----:B------:R-:W-:Y:S01]  /*0e50*/  IMAD R6, R6, 0x8, R9 ;  /* 0x0000000806067824 */ /* 0x000fe200078e0209 */
[----:B------:R-:W-:Y:S02]  /*0e60*/  LEA.HI R8, R13, R13, RZ, 0x1 ;  /* 0x0000000d0d087211 */ /* 0x000fe400078f08ff */
[--C-:B------:R-:W-:Y:S01]  /*0e70*/  SHF.R.S32.HI R4, RZ, 0x2, R3.reuse ;  /* 0x00000002ff047819 */ /* 0x100fe20000011403 */
[----:B------:R-:W-:Y:S01]  /*0e80*/  IMAD.SHL.U32 R10, R10, 0x40, RZ ;  /* 0x000000400a0a7824 */ /* 0x000fe200078e00ff */
[----:B------:R-:W-:Y:S01]  /*0e90*/  SHF.R.S32.HI R7, RZ, 0x1f, R3 ;  /* 0x0000001fff077819 */ /* 0x000fe20000011403 */
[----:B------:R0:W-:Y:S01]  /*0ea0*/  STL [R1+0x13c], R6 ;  /* 0x00013c0601007387 */ /* 0x0001e20000100800 */
[----:B------:R-:W-:Y:S02]  /*0eb0*/  LOP3.LUT R9, R8, 0x3fffffe, RZ, 0xc0, !PT ;  /* 0x03fffffe08097812 */ /* 0x000fe400078ec0ff */
[----:B------:R-:W-:-:S02]  /*0ec0*/  LEA.HI R7, R7, R4, RZ, 0x3 ;  /* 0x0000000407077211 */ /* 0x000fc400078f18ff */
[----:B------:R-:W-:Y:S01]  /*0ed0*/  LEA.HI R0, R0, R20, RZ, 0x5 ;  /* 0x0000001400007211 */ /* 0x000fe200078f28ff */
[----:B------:R-:W-:Y:S01]  /*0ee0*/  IMAD.IADD R9, R13, 0x1, -R9 ;  /* 0x000000010d097824 */ /* 0x000fe200078e0a09 */
[----:B------:R-:W-:Y:S01]  /*0ef0*/  LOP3.LUT R7, R7, 0xfffffff8, RZ, 0xc0, !PT ;  /* 0xfffffff807077812 */ /* 0x000fe200078ec0ff */
[----:B------:R-:W-:Y:S01]  /*0f00*/  VIADD R13, R224, 0x20 ;  /* 0x00000020e00d7836 */ /* 0x000fe20000000000 */
[----:B------:R-:W-:Y:S02]  /*0f10*/  LOP3.LUT R10, R10, 0xfffffe00, RZ, 0xc0, !PT ;  /* 0xfffffe000a0a7812 */ /* 0x000fe400078ec0ff */
[----:B0-----:R-:W-:Y:S01]  /*0f20*/  LEA.HI R6, R11, R11, RZ, 0x1 ;  /* 0x0000000b0b067211 */ /* 0x001fe200078f08ff */
[----:B------:R-:W-:Y:S01]  /*0f30*/  IMAD.IADD R7, R4, 0x1, -R7 ;  /* 0x0000000104077824 */ /* 0x000fe200078e0a07 */
[----:B------:R-:W-:Y:S01]  /*0f40*/  SHF.L.U32 R5, R5, 0x7, RZ ;  /* 0x0000000705057819 */ /* 0x000fe200000006ff */
[----:B------:R-:W-:Y:S01]  /*0f50*/  IMAD.IADD R221, R224, 0x1, R13 ;  /* 0x00000001e0dd7824 */ /* 0x000fe200078e020d */
[----:B------:R-:W-:-:S02]  /*0f60*/  LOP3.LUT R6, R6, 0x1ffffffe, RZ, 0xc0, !PT ;  /* 0x1ffffffe06067812 */ /* 0x000fc400078ec0ff */
[----:B------:R-:W-:Y:S02]  /*0f70*/  SHF.R.S32.HI R0, RZ, 0x5, R0 ;  /* 0x00000005ff007819 */ /* 0x000fe40000011400 */
[----:B------:R-:W-:Y:S01]  /*0f80*/  LEA R9, R9, R10, 0x6 ;  /* 0x0000000a09097211 */ /* 0x000fe200078e30ff */
[----:B------:R-:W-:Y:S01]  /*0f90*/  IMAD.IADD R6, R11, 0x1, -R6 ;  /* 0x000000010b067824 */ /* 0x000fe200078e0a06 */
[----:B------:R-:W-:Y:S01]  /*0fa0*/  LOP3.LUT R15, R5, 0x180, RZ, 0xc0, !PT ;  /* 0x00000180050f7812 */ /* 0x000fe200078ec0ff */
[----:B------:R-:W-:Y:S01]  /*0fb0*/  VIADD R11, R224, 0x40 ;  /* 0x00000040e00b7836 */ /* 0x000fe20000000000 */
[----:B------:R-:W-:Y:S01]  /*0fc0*/  LOP3.LUT R3, R3, 0x7ffffffc, RZ, 0xc0, !PT ;  /* 0x7ffffffc03037812 */ /* 0x000fe200078ec0ff */
[----:B------:R-:W-:Y:S01]  /*0fd0*/  IMAD R7, R0, 0x10, R7 ;  /* 0x0000001000077824 */ /* 0x000fe200078e0207 */
[----:B------:R0:W-:Y:S01]  /*0fe0*/  STL [R1+0x3c], R9 ;  /* 0x00003c0901007387 */ /* 0x0001e20000100800 */
[----:B------:R-:W-:Y:S01]  /*0ff0*/  SHF.R.U32.HI R14, RZ, 0x3, R15 ;  /* 0x00000003ff0e7819 */ /* 0x000fe2000001160f */
[----:B------:R-:W-:Y:S01]  /*1000*/  VIADD R0, R224, 0x30 ;  /* 0x00000030e0007836 */ /* 0x000fe20000000000 */
[----:B------:R-:W-:Y:S01]  /*1010*/  SHF.R.S32.HI R8, RZ, 0x1, R8 ;  /* 0x00000001ff087819 */ /* 0x000fe20000011408 */
[----:B------:R1:W-:Y:S01]  /*1020*/  STL [R1+0x18], R13 ;  /* 0x0000180d01007387 */ /* 0x0003e20000100800 */
[----:B------:R-:W-:Y:S01]  /*1030*/  IADD3 R3, R20, -R3, RZ ;  /* 0x8000000314037210 */ /* 0x000fe20007ffe0ff */
[----:B------:R-:W-:Y:S01]  /*1040*/  IMAD.IADD R222, R224, 0x1, R11 ;  /* 0x00000001e0de7824 */ /* 0x000fe200078e020b */
[----:B------:R-:W-:Y:S01]  /*1050*/  IADD3 R23, R16, 0x60, RZ ;  /* 0x0000006010177810 */ /* 0x000fe20007ffe0ff */
[----:B------:R2:W-:Y:S01]  /*1060*/  STL [R1+0x14], R11 ;  /* 0x0000140b01007387 */ /* 0x0005e20000100800 */
[----:B------:R-:W-:Y:S01]  /*1070*/  IMAD.SHL.U32 R8, R8, 0x80, RZ ;  /* 0x0000008008087824 */ /* 0x000fe200078e00ff */
[----:B------:R-:W-:Y:S01]  /*1080*/  SHF.R.S32.HI R4, RZ, 0x1f, R221 ;  /* 0x0000001fff047819 */ /* 0x000fe200000114dd */
[----:B------:R-:W-:Y:S01]  /*1090*/  IMAD.SHL.U32 R37, R3, 0x2, RZ ;  /* 0x0000000203257824 */ /* 0x000fe200078e00ff */
[----:B------:R-:W-:Y:S01]  /*10a0*/  STL [R1+0x30], R36 ;  /* 0x0000302401007387 */ /* 0x000fe20000100800 */
[----:B0-----:R-:W-:Y:S01]  /*10b0*/  SHF.R.S32.HI R9, RZ, 0x1f, R222 ;  /* 0x0000001fff097819 */ /* 0x001fe200000114de */
[----:B-1----:R-:W-:Y:S01]  /*10c0*/  IMAD R13, R2, 0x40, R7 ;  /* 0x00000040020d7824 */ /* 0x002fe200078e0207 */
[-C--:B------:R-:W-:Y:S01]  /*10d0*/  LEA.HI R5, R4, R221.reuse, RZ, 0x6 ;  /* 0x000000dd04057211 */ /* 0x080fe200078f30ff */
[----:B------:R-:W-:Y:S01]  /*10e0*/  STL [R1+0x28], R15 ;  /* 0x0000280f01007387 */ /* 0x000fe20000100800 */
[----:B------:R-:W-:Y:S01]  /*10f0*/  VIADD R2, R224, 0x10 ;  /* 0x00000010e0027836 */ /* 0x000fe20000000000 */
[-C--:B------:R-:W-:Y:S01]  /*1100*/  LEA.HI R10, R9, R222.reuse, RZ, 0x6 ;  /* 0x000000de090a7211 */ /* 0x080fe200078f30ff */
[C---:B------:R-:W-:Y:S01]  /*1110*/  VIADD R35, R37.reuse, 0x8 ;  /* 0x0000000825237836 */ /* 0x040fe20000000000 */
[----:B------:R-:W-:Y:S01]  /*1120*/  STL [R1+0x2c], R14 ;  /* 0x00002c0e01007387 */ /* 0x000fe20000100800 */
[----:B------:R-:W-:Y:S01]  /*1130*/  VIADD R34, R37, 0x10 ;  /* 0x0000001025227836 */ /* 0x000fe20000000000 */
[----:B------:R-:W-:Y:S01]  /*1140*/  LEA.HI R227, R9, R222, RZ, 0x4 ;  /* 0x000000de09e37211 */ /* 0x000fe200078f20ff */
[C---:B------:R-:W-:Y:S01]  /*1150*/  VIADD R33, R37.reuse, 0x18 ;  /* 0x0000001825217836 */ /* 0x040fe20000000000 */
[----:B------:R-:W-:Y:S01]  /*1160*/  STL [R1+0x134], R13 ;  /* 0x0001340d01007387 */ /* 0x000fe20000100800 */
[C---:B------:R-:W-:Y:S01]  /*1170*/  VIADD R32, R37.reuse, 0x20 ;  /* 0x0000002025207836 */ /* 0x040fe20000000000 */
[----:B------:R-:W-:Y:S01]  /*1180*/  LEA.HI R4, R4, R221, RZ, 0x4 ;  /* 0x000000dd04047211 */ /* 0x000fe200078f20ff */
[C---:B------:R-:W-:Y:S01]  /*1190*/  VIADD R31, R37.reuse, 0x28 ;  /* 0x00000028251f7836 */ /* 0x040fe20000000000 */
[----:B------:R-:W-:Y:S01]  /*11a0*/  STL [R1+0xc], RZ ;  /* 0x00000cff01007387 */ /* 0x000fe20000100800 */
[----:B------:R-:W-:Y:S01]  /*11b0*/  IADD3 R30, R37, 0x30, RZ ;  /* 0x00000030251e7810 */ /* 0x000fe20007ffe0ff */
[----:B------:R-:W-:Y:S01]  /*11c0*/  IMAD.SHL.U32 R12, R10, 0x80, RZ ;  /* 0x000000800a0c7824 */ /* 0x000fe200078e00ff */
[----:B--2---:R-:W-:Y:S01]  /*11d0*/  LOP3.LUT R11, R15, 0x30, R227, 0xf8, !PT ;  /* 0x000000300f0b7812 */ /* 0x004fe200078ef8e3 */
[----:B------:R-:W-:Y:S01]  /*11e0*/  STL [R1+0x34], RZ ;  /* 0x000034ff01007387 */ /* 0x000fe20000100800 */
[C---:B------:R-:W-:Y:S01]  /*11f0*/  VIADD R29, R37.reuse, 0x38 ;  /* 0x00000038251d7836 */ /* 0x040fe20000000000 */
[----:B------:R-:W-:Y:S01]  /*1200*/  IADD3 R21, R37, 0x68, RZ ;  /* 0x0000006825157810 */ /* 0x000fe20007ffe0ff */
[----:B------:R-:W-:Y:S01]  /*1210*/  IMAD.SHL.U32 R9, R5, 0x80, RZ ;  /* 0x0000008005097824 */ /* 0x000fe200078e00ff */
[----:B------:R-:W-:Y:S01]  /*1220*/  STL [R1+0x24], RZ ;  /* 0x000024ff01007387 */ /* 0x000fe20000100800 */
[----:B------:R-:W-:Y:S01]  /*1230*/  VIADD R28, R37, 0x40 ;  /* 0x00000040251c7836 */ /* 0x000fe20000000000 */
[----:B------:R-:W-:Y:S01]  /*1240*/  LOP3.LUT R5, R15, 0x30, R4, 0xf8, !PT ;  /* 0x000000300f057812 */ /* 0x000fe200078ef804 */
[C---:B------:R-:W-:Y:S01]  /*1250*/  VIADD R27, R37.reuse, 0x48 ;  /* 0x00000048251b7836 */ /* 0x040fe20000000000 */
[----:B------:R0:W-:Y:S01]  /*1260*/  STL [R1+0x10], R2 ;  /* 0x0000100201007387 */ /* 0x0001e20000100800 */
[C---:B------:R-:W-:Y:S01]  /*1270*/  VIADD R26, R37.reuse, 0x50 ;  /* 0x00000050251a7836 */ /* 0x040fe20000000000 */
[----:B------:R-:W-:Y:S01]  /*1280*/  LOP3.LUT R12, R12, 0xffffe000, RZ, 0xc0, !PT ;  /* 0xffffe0000c0c7812 */ /* 0x000fe200078ec0ff */
[----:B------:R-:W-:Y:S01]  /*1290*/  VIADD R25, R37, 0x58 ;  /* 0x0000005825197836 */ /* 0x000fe20000000000 */
[----:B------:R1:W-:Y:S01]  /*12a0*/  STL [R1+0x1c], R0 ;  /* 0x00001c0001007387 */ /* 0x0003e20000100800 */
[-C--:B------:R-:W-:Y:S01]  /*12b0*/  LOP3.LUT R11, R11, R14.reuse, RZ, 0x3c, !PT ;  /* 0x0000000e0b0b7212 */ /* 0x080fe200078e3cff */
[----:B------:R-:W-:Y:S01]  /*12c0*/  VIADD R24, R37, 0x60 ;  /* 0x0000006025187836 */ /* 0x000fe20000000000 */
[----:B------:R-:W-:Y:S01]  /*12d0*/  LOP3.LUT R9, R9, 0xffffe000, RZ, 0xc0, !PT ;  /* 0xffffe00009097812 */ /* 0x000fe200078ec0ff */
[----:B------:R-:W-:Y:S01]  /*12e0*/  VIADD R20, R37, 0x70 ;  /* 0x0000007025147836 */ /* 0x000fe20000000000 */
[----:B------:R-:W-:Y:S01]  /*12f0*/  LOP3.LUT R10, R5, R14, RZ, 0x3c, !PT ;  /* 0x0000000e050a7212 */ /* 0x000fe200078e3cff */
[----:B0-----:R-:W-:Y:S01]  /*1300*/  VIADD R2, R224, 0x50 ;  /* 0x00000050e0027836 */ /* 0x001fe20000000000 */
[-C--:B------:R-:W-:Y:S01]  /*1310*/  IADD3 R11, R11, R36.reuse, R12 ;  /* 0x000000240b0b7210 */ /* 0x080fe20007ffe00c */
[C---:B------:R-:W-:Y:S01]  /*1320*/  VIADD R12, R37.reuse, 0x88 ;  /* 0x00000088250c7836 */ /* 0x040fe20000000000 */
[----:B------:R-:W-:Y:S01]  /*1330*/  IADD3 R9, R10, R36, R9 ;  /* 0x000000240a097210 */ /* 0x000fe20007ffe009 */
[C---:B------:R-:W-:Y:S01]  /*1340*/  VIADD R10, R37.reuse, 0x90 ;  /* 0x00000090250a7836 */ /* 0x040fe20000000000 */
[----:B-1----:R-:W-:Y:S01]  /*1350*/  SHF.R.S32.HI R0, RZ, 0x1f, R23 ;  /* 0x0000001fff007819 */ /* 0x002fe20000011417 */
[----:B------:R0:W-:Y:S01]  /*1360*/  STL [R1+0x20], R2 ;  /* 0x0000200201007387 */ /* 0x0001e20000100800 */
[----:B------:R-:W-:Y:S01]  /*1370*/  SHF.R.S32.HI R226, RZ, 0x4, R4 ;  /* 0x00000004ffe27819 */ /* 0x000fe20000011404 */
[C---:B------:R-:W-:Y:S01]  /*1380*/  VIADD R5, R37.reuse, 0xa8 ;  /* 0x000000a825057836 */ /* 0x040fe20000000000 */
[C---:B------:R-:W-:Y:S01]  /*1390*/  IADD3 R7, R37.reuse, 0xa0, RZ ;  /* 0x000000a025077810 */ /* 0x040fe20007ffe0ff */
[----:B------:R1:W-:Y:S01]  /*13a0*/  STL [R1], R0 ;  /* 0x0000000001007387 */ /* 0x0003e20000100800 */
[----:B------:R-:W-:Y:S01]  /*13b0*/  VIADD R4, R37, 0xb0 ;  /* 0x000000b025047836 */ /* 0x000fe20000000000 */
[----:B------:R-:W-:-:S02]  /*13c0*/  SHF.R.S32.HI R17, RZ, 0x1f, R16 ;  /* 0x0000001fff117819 */ /* 0x000fc40000011410 */
[----:B------:R-:W-:Y:S02]  /*13d0*/  SHF.R.S32.HI R229, RZ, 0x1f, R22 ;  /* 0x0000001fffe57819 */ /* 0x000fe40000011416 */
[----:B0-----:R-:W-:Y:S01]  /*13e0*/  LOP3.LUT R2, R8, 0x180, RZ, 0xc0, !PT ;  /* 0x0000018008027812 */ /* 0x001fe200078ec0ff */
[----:B------:R-:W-:Y:S01]  /*13f0*/  VIADD R8, R37, 0x98 ;  /* 0x0000009825087836 */ /* 0x000fe20000000000 */
[----:B------:R-:W-:Y:S02]  /*1400*/  SHF.R.S32.HI R228, RZ, 0x1f, R220 ;  /* 0x0000001fffe47819 */ /* 0x000fe400000114dc */
[C-C-:B-1----:R-:W-:Y:S01]  /*1410*/  LOP3.LUT R0, R15.reuse, 0x10, R16.reuse, 0xf8, !PT ;  /* 0x000000100f007812 */ /* 0x142fe200078ef810 */
[----:B------:R0:W-:Y:S01]  /*1420*/  STL [R1+0x38], R2 ;  /* 0x0000380201007387 */ /* 0x0001e20000100800 */
[----:B------:R-:W-:Y:S02]  /*1430*/  SHF.R.S32.HI R227, RZ, 0x4, R227 ;  /* 0x00000004ffe37819 */ /* 0x000fe400000114e3 */
[----:B------:R-:W-:Y:S01]  /*1440*/  LOP3.LUT R0, R0, R14, RZ, 0x3c, !PT ;  /* 0x0000000e00007212 */ /* 0x000fe200078e3cff */
[----:B------:R1:W-:Y:S04]  /*1450*/  STL [R1+0x68], R37 ;  /* 0x0000682501007387 */ /* 0x0003e80000100800 */
[----:B------:R-:W-:Y:S01]  /*1460*/  STL [R1+0xc4], R35 ;  /* 0x0000c42301007387 */ /* 0x000fe20000100800 */
[----:B0-----:R-:W-:Y:S01]  /*1470*/  LOP3.LUT R2, R15, 0x30, R16, 0xf8, !PT ;  /* 0x000000300f027812 */ /* 0x001fe200078ef810 */
[----:B------:R-:W-:-:S02]  /*1480*/  VIADD R15, R37, 0x78 ;  /* 0x00000078250f7836 */ /* 0x000fc40000000000 */
[----:B------:R-:W-:Y:S01]  /*1490*/  STL [R1+0xc0], R34 ;  /* 0x0000c02201007387 */ /* 0x000fe20000100800 */
[----:B------:R-:W-:Y:S01]  /*14a0*/  LOP3.LUT R3, R2, R14, RZ, 0x3c, !PT ;  /* 0x0000000e02037212 */ /* 0x000fe200078e3cff */
[C---:B------:R-:W-:Y:S02]  /*14b0*/  VIADD R14, R37.reuse, 0x80 ;  /* 0x00000080250e7836 */ /* 0x040fe40000000000 */
[----:B------:R-:W-:Y:S01]  /*14c0*/  STL [R1+0xbc], R33 ;  /* 0x0000bc2101007387 */ /* 0x000fe20000100800 */
[----:B------:R-:W-:Y:S02]  /*14d0*/  VIADD R2, R37, 0xb8 ;  /* 0x000000b825027836 */ /* 0x000fe40000000000 */
[----:B-1----:R-:W-:Y:S01]  /*14e0*/  IMAD.IADD R37, R36, 0x1, R0 ;  /* 0x0000000124257824 */ /* 0x002fe200078e0200 */
[----:B------:R0:W-:Y:S01]  /*14f0*/  STL [R1+0xb8], R32 ;  /* 0x0000b82001007387 */ /* 0x0001e20000100800 */
[----:B------:R-:W-:Y:S02]  /*1500*/  IADD3 R0, R18, R36, R3 ;  /* 0x0000002412007210 */ /* 0x000fe40007ffe003 */
[----:B------:R-:W-:Y:S01]  /*1510*/  SHF.R.S32.HI R3, RZ, 0x1f, R35 ;  /* 0x0000001fff037819 */ /* 0x000fe20000011423 */
[----:B------:R-:W-:Y:S04]  /*1520*/  STL [R1+0xb4], R31 ;  /* 0x0000b41f01007387 */ /* 0x000fe80000100800 */
[----:B------:R-:W-:Y:S01]  /*1530*/  STL [R1+0xb0], R30 ;  /* 0x0000b01e01007387 */ /* 0x000fe20000100800 */
[----:B0-----:R-:W-:-:S03]  /*1540*/  SHF.R.S32.HI R32, RZ, 0x1f, R32 ;  /* 0x0000001fff207819 */ /* 0x001fc60000011420 */
[----:B------:R0:W-:Y:S04]  /*1550*/  STL [R1+0xac], R29 ;  /* 0x0000ac1d01007387 */ /* 0x0001e80000100800 */
        /* <DEDUP_REMOVED lines=19> */
[----:B------:R-:W-:Y:S04]  /*1690*/  STL [R1+0x48], R37 ;  /* 0x0000482501007387 */ /* 0x000fe80000100800 */
[----:B------:R0:W-:Y:S04]  /*16a0*/  STL [R1+0x70], R4 ;  /* 0x0000700401007387 */ /* 0x0001e80000100800 */
[----:B------:R1:W-:Y:S04]  /*16b0*/  STL [R1+0x130], R0 ;  /* 0x0001300001007387 */ /* 0x0003e80000100800 */
[----:B------:R-:W-:Y:S01]  /*16c0*/  STL [R1+0x6c], R2 ;  /* 0x00006c0201007387 */ /* 0x000fe20000100800 */
[----:B0-----:R-:W-:-:S03]  /*16d0*/  SHF.R.S32.HI R4, RZ, 0x1f, R4 ;  /* 0x0000001fff047819 */ /* 0x001fc60000011404 */
[----:B------:R0:W-:Y:S01]  /*16e0*/  STL [R1+0x124], R3 ;  /* 0x0001240301007387 */ /* 0x0001e20000100800 */
[----:B-1----:R-:W-:-:S05]  /*16f0*/  SHF.R.S32.HI R0, RZ, 0x1f, R34 ;  /* 0x0000001fff007819 */ /* 0x002fca0000011422 */
[----:B------:R1:W-:Y:S01]  /*1700*/  STL [R1+0x120], R0 ;  /* 0x0001200001007387 */ /* 0x0003e20000100800 */
[----:B0-----:R-:W-:-:S05]  /*1710*/  SHF.R.S32.HI R3, RZ, 0x1f, R33 ;  /* 0x0000001fff037819 */ /* 0x001fca0000011421 */
[----:B------:R0:W-:Y:S01]  /*1720*/  STL [R1+0x11c], R3 ;  /* 0x00011c0301007387 */ /* 0x0001e20000100800 */
[----:B-1----:R-:W-:-:S03]  /*1730*/  SHF.R.S32.HI R0, RZ, 0x1f, R31 ;  /* 0x0000001fff007819 */ /* 0x002fc6000001141f */
[----:B------:R-:W-:Y:S04]  /*1740*/  STL [R1+0x118], R32 ;  /* 0x0001182001007387 */ /* 0x000fe80000100800 */
        /* <DEDUP_REMOVED lines=29> */
[----:B------:R-:W-:Y:S01]  /*1920*/  STL [R1+0xd0], R4 ;  /* 0x0000d00401007387 */ /* 0x000fe20000100800 */
[----:B------:R-:W-:-:S03]  /*1930*/  IMAD.IADD R2, R18, 0x1, R11 ;  /* 0x0000000112027824 */ /* 0x000fc600078e020b */
[----:B------:R1:W-:Y:S01]  /*1940*/  STL [R1+0xcc], R0 ;  /* 0x0000cc0001007387 */ /* 0x0003e20000100800 */
[----:B0-----:R-:W-:-:S05]  /*1950*/  IMAD.IADD R3, R18, 0x1, R9 ;  /* 0x0000000112037824 */ /* 0x001fca00078e0209 */
[----:B------:R0:W-:Y:S01]  /*1960*/  STL [R1+0x12c], R3 ;  /* 0x00012c0301007387 */ /* 0x0001e20000100800 */
[----:B-1----:R-:W-:-:S03]  /*1970*/  LEA R0, R6, R13, 0x3 ;  /* 0x0000000d06007211 */ /* 0x002fc600078e18ff */
[----:B------:R0:W-:Y:S04]  /*1980*/  STL [R1+0x128], R2 ;  /* 0x0001280201007387 */ /* 0x0001e80000100800 */
[----:B------:R0:W-:Y:S02]  /*1990*/  STL [R1+0x138], R0 ;  /* 0x0001380001007387 */ /* 0x0001e40000100800 */
.L_x_635:
[----:B01-3--:R-:W0:Y:S02]  /*19a0*/  LDC.64 R2, c[0x0][0xc88] ;  /* 0x00032200ff027b82 */ /* 0x00be240000000a00 */
[----:B0-----:R-:W-:-:S05]  /*19b0*/  IMAD.WIDE R2, R131, 0x4, R2 ;  /* 0x0000000483027825 */ /* 0x001fca00078e0202 */
[----:B--2---:R-:W2:Y:S01]  /*19c0*/  LDG.E R27, desc[UR50][R2.64] ;  /* 0x00000032021b7981 */ /* 0x004ea2000c1e1900 */
[----:B------:R-:W-:Y:S05]  /*19d0*/  YIELD ;  /* 0x0000000000007946 */ /* 0x000fea0003800000 */
[----:B------:R-:W-:Y:S01]  /*19e0*/  ULDC.64 UR4, c[0x0][0xa28] ;  /* 0x00028a0000047ab9 */ /* 0x000fe20000000a00 */
[----:B------:R-:W-:Y:S01]  /*19f0*/  ULDC.64 UR8, c[0x0][0xa18] ;  /* 0x0002860000087ab9 */ /* 0x000fe20000000a00 */
[----:B------:R-:W-:Y:S01]  /*1a00*/  ISETP.NE.U32.AND P1, PT, RZ, UR4, PT ;  /* 0x00000004ff007c0c */ /* 0x000fe2000bf25070 */
[----:B------:R-:W-:Y:S01]  /*1a10*/  ULDC.64 UR6, c[0x0][0xa08] ;  /* 0x0002820000067ab9 */ /* 0x000fe20000000a00 */
[----:B------:R-:W-:Y:S01]  /*1a20*/  IMAD.MOV.U32 R10, RZ, RZ, RZ ;  /* 0x000000ffff0a7224 */ /* 0x000fe200078e00ff */
[----:B------:R-:W-:Y:S01]  /*1a30*/  ISETP.NE.U32.AND P0, PT, RZ, UR6, PT ;  /* 0x00000006ff007c0c */ /* 0x000fe2000bf05070 */
[----:B------:R-:W-:Y:S01]  /*1a40*/  IMAD.MOV.U32 R118, RZ, RZ, RZ ;  /* 0x000000ffff767224 */ /* 0x000fe200078e00ff */
[----:B------:R-:W-:-:S02]  /*1a50*/  ISETP.NE.AND.EX P1, PT, RZ, UR5, PT, P1 ;  /* 0x00000005ff007c0c */ /* 0x000fc4000bf25310 */
[----:B------:R-:W-:Y:S02]  /*1a60*/  ISETP.NE.AND.EX P0, PT, RZ, UR7, PT, P0 ;  /* 0x00000007ff007c0c */ /* 0x000fe4000bf05300 */
[----:B--2---:R-:W-:Y:S01]  /*1a70*/  SHF.R.S32.HI R0, RZ, 0x1f, R27 ;  /* 0x0000001fff007819 */ /* 0x004fe2000001141b */
[----:B------:R-:W-:-:S08]  /*1a80*/  IMAD.SHL.U32 R29, R27, 0x4, RZ ;  /* 0x000000041b1d7824 */ /* 0x000fd000078e00ff */
[C---:B------:R-:W-:Y:S01]  /*1a90*/  @P1 LEA R4, P2, R27.reuse, UR4, 0x2 ;  /* 0x000000041b041c11 */ /* 0x040fe2000f8410ff */
[----:B------:R0:W-:Y:S01]  /*1aa0*/  STL [R1+0x4c], R27 ;  /* 0x00004c1b01007387 */ /* 0x0001e20000100800 */
[C-C-:B------:R-:W-:Y:S02]  /*1ab0*/  SHF.L.U64.HI R28, R27.reuse, 0x2, R0.reuse ;  /* 0x000000021b1c7819 */ /* 0x140fe40000010200 */
[----:B------:R-:W-:Y:S01]  /*1ac0*/  @P1 LEA.HI.X R5, R27, UR5, R0, 0x2, P2 ;  /* 0x000000051b051c11 */ /* 0x000fe200090f1400 */
[----:B------:R-:W-:Y:S01]  /*1ad0*/  ULDC UR4, c[0x0][0x288] ;  /* 0x0000a20000047ab9 */ /* 0x000fe20000000800 */
[----:B------:R-:W-:Y:S01]  /*1ae0*/  ISETP.NE.U32.AND P2, PT, RZ, UR8, PT ;  /* 0x00000008ff007c0c */ /* 0x000fe2000bf45070 */
[----:B------:R0:W-:Y:S01]  /*1af0*/  STL [R1+0x5c], R0 ;  /* 0x00005c0001007387 */ /* 0x0001e20000100800 */
[C---:B------:R-:W-:Y:S02]  /*1b00*/  IADD3 R8, P3, R29.reuse, UR6, RZ ;  /* 0x000000061d087c10 */ /* 0x040fe4000ff7e0ff */
[----:B------:R-:W-:Y:S01]  /*1b10*/  ISETP.NE.AND.EX P2, PT, RZ, UR9, PT, P2 ;  /* 0x00000009ff007c0c */ /* 0x000fe2000bf45320 */
[----:B------:R0:W5:Y:S01]  /*1b20*/  @P1 LDG.E R10, desc[UR50][R4.64] ;  /* 0x00000032040a1981 */ /* 0x000162000c1e1900 */
[----:B------:R-:W-:Y:S01]  /*1b30*/  IMAD.U32 R132, RZ, RZ, UR4 ;  /* 0x00000004ff847e24 */ /* 0x000fe2000f8e00ff */
[C---:B------:R-:W-:Y:S01]  /*1b40*/  IADD3.X R9, R28.reuse, UR7, RZ, P3, !PT ;  /* 0x000000071c097c10 */ /* 0x040fe20009ffe4ff */
[----:B------:R-:W-:Y:S01]  /*1b50*/  ULDC.64 UR4, c[0x0][0x418] ;  /* 0x0001060000047ab9 */ /* 0x000fe20000000a00 */
[----:B------:R0:W-:Y:S04]  /*1b60*/  STL [R1+0x54], R29 ;  /* 0x0000541d01007387 */ /* 0x0001e80000100800 */
[----:B------:R0:W5:Y:S04]  /*1b70*/  @P0 LDG.E R118, desc[UR50][R8.64] ;  /* 0x0000003208760981 */ /* 0x000168000c1e1900 */
[----:B------:R-:W-:Y:S01]  /*1b80*/  @P2 IADD3 R6, P1, R29, UR8, RZ ;  /* 0x000000081d062c10 */ /* 0x000fe2000ff3e0ff */
[----:B------:R-:W-:Y:S01]  /*1b90*/  UISETP.NE.U32.AND UP0, UPT, UR4, URZ, UPT ;  /* 0x0000003f0400728c */ /* 0x000fe2000bf05070 */
[----:B------:R0:W-:Y:S02]  /*1ba0*/  STL [R1+0x58], R28 ;  /* 0x0000581c01007387 */ /* 0x0001e40000100800 */
[----:B------:R-:W-:Y:S01]  /*1bb0*/  @P2 IADD3.X R7, R28, UR9, RZ, P1, !PT ;  /* 0x000000091c072c10 */ /* 0x000fe20008ffe4ff */
[----:B------:R-:W-:-:S04]  /*1bc0*/  ULDC UR4, c[0x0][0x424] ;  /* 0x0001090000047ab9 */ /* 0x000fc80000000800 */
[----:B------:R0:W5:Y:S01]  /*1bd0*/  @P2 LDG.E R132, desc[UR50][R6.64] ;  /* 0x0000003206842981 */ /* 0x000162000c1e1900 */
[----:B------:R-:W-:-:S03]  /*1be0*/  UISETP.NE.AND.EX UP0, UPT, UR5, URZ, UPT, UP0 ;  /* 0x0000003f0500728c */ /* 0x000fc6000bf05300 */
[----:B------:R-:W-:Y:S01]  /*1bf0*/  ULDC UR5, c[0x0][0x2f0] ;  /* 0x0000bc0000057ab9 */ /* 0x000fe20000000800 */
[----:B------:R-:W-:-:S04]  /*1c00*/  USEL UR4, UR4, 0x1, UP0 ;  /* 0x0000000104047887 */ /* 0x000fc80008000000 */
[----:B------:R-:W-:-:S03]  /*1c10*/  UIMAD UR4, UR4, UR5, URZ ;  /* 0x00000005040472a4 */ /* 0x000fc6000f8e023f */
[----:B------:R-:W-:Y:S02]  /*1c20*/  ULDC UR5, c[0x0][0x348] ;  /* 0x0000d20000057ab9 */ /* 0x000fe40000000800 */
[----:B------:R-:W-:Y:S02]  /*1c30*/  IMAD.U32 R2, RZ, RZ, UR5 ;  /* 0x00000005ff027e24 */ /* 0x000fe4000f8e00ff */
[----:B------:R-:W-:Y:S01]  /*1c40*/  IMAD.U32 R25, RZ, RZ, UR4 ;  /* 0x00000004ff197e24 */ /* 0x000fe2000f8e00ff */
[----:B0---4-:R-:W-:Y:S06]  /*1c50*/  @P2 BRA `(.L_x_424) ;  /* 0x0000000000242947 */ /* 0x011fec0003800000 */
[----:B------:R-:W-:Y:S02]  /*1c60*/  ULDC.64 UR4, c[0x0][0xa00] ;  /* 0x0002800000047ab9 */ /* 0x000fe40000000a00 */
[----:B------:R-:W-:-:S04]  /*1c70*/  ISETP.NE.U32.AND P1, PT, RZ, UR4, PT ;  /* 0x00000004ff007c0c */ /* 0x000fc8000bf25070 */
[----:B------:R-:W-:-:S13]  /*1c80*/  ISETP.NE.AND.EX P1, PT, RZ, UR5, PT, P1 ;  /* 0x00000005ff007c0c */ /* 0x000fda000bf25310 */
[----:B------:R-:W-:Y:S05]  /*1c90*/  @!P1 BRA `(.L_x_424) ;  /* 0x0000000000149947 */ /* 0x000fea0003800000 */
[----:B------:R-:W0:Y:S02]  /*1ca0*/  LDC.64 R4, c[0x0][0xa00] ;  /* 0x00028000ff047b82 */ /* 0x000e240000000a00 */
[----:B0-----:R-:W-:-:S05]  /*1cb0*/  IMAD.WIDE R4, R27, 0x4, R4 ;  /* 0x000000041b047825 */ /* 0x001fca00078e0204 */
[----:B-----5:R-:W2:Y:S04]  /*1cc0*/  LDG.E R132, desc[UR50][R4.64] ;  /* 0x0000003204847981 */ /* 0x020ea8000c1e1900 */
[----:B------:R-:W2:Y:S02]  /*1cd0*/  LDG.E R3, desc[UR50][R4.64+0x4] ;  /* 0x0000043204037981 */ /* 0x000ea4000c1e1900 */
[----:B--2---:R-:W-:-:S07]  /*1ce0*/  IADD3 R132, -R132, R3, RZ ;  /* 0x0000000384847210 */ /* 0x004fce0007ffe1ff */
.L_x_424:
[----:B------:R-:W-:Y:S01]  /*1cf0*/  ULDC.64 UR4, c[0x0][0xa20] ;  /* 0x0002880000047ab9 */ /* 0x000fe20000000a00 */
[----:B------:R0:W-:Y:S01]  /*1d00*/  STL [R1+0x60], R129 ;  /* 0x0000608101007387 */ /* 0x0001e20000100800 */
[----:B------:R-:W-:Y:S02]  /*1d10*/  ISETP.NE.U32.AND P1, PT, RZ, UR4, PT ;  /* 0x00000004ff007c0c */ /* 0x000fe4000bf25070 */
[C---:B------:R-:W-:Y:S02]  /*1d20*/  LOP3.LUT R3, R130.reuse, 0xff000000, RZ, 0xc0, !PT ;  /* 0xff00000082037812 */ /* 0x040fe400078ec0ff */
[----:B------:R-:W-:Y:S02]  /*1d30*/  ISETP.NE.AND.EX P1, PT, RZ, UR5, PT, P1 ;  /* 0x00000005ff007c0c */ /* 0x000fe4000bf25310 */
[----:B------:R-:W-:Y:S02]  /*1d40*/  LOP3.LUT R0, R130, 0xff0000, RZ, 0xc0, !PT ;  /* 0x00ff000082007812 */ /* 0x000fe400078ec0ff */
[----:B------:R-:W-:-:S02]  /*1d50*/  SHF.R.U32.HI R3, RZ, 0x8, R3 ;  /* 0x00000008ff037819 */ /* 0x000fc40000011603 */
[----:B------:R-:W-:Y:S02]  /*1d60*/  LOP3.LUT R223, R130, 0xffff, RZ, 0xc0, !PT ;  /* 0x0000ffff82df7812 */ /* 0x000fe400078ec0ff */
[----:B------:R-:W-:-:S05]  /*1d70*/  LEA.HI R11, R0, R3, RZ, 0x10 ;  /* 0x00000003000b7211 */ /* 0x000fca00078f80ff */
[----:B0-----:R-:W-:Y:S05]  /*1d80*/  @!P1 BRA `(.L_x_425) ;  /* 0x0000000000109947 */ /* 0x001fea0003800000 */
[----:B------:R-:W-:-:S04]  /*1d90*/  IADD3 R4, P0, R29, UR4, RZ ;  /* 0x000000041d047c10 */ /* 0x000fc8000ff1e0ff */
[----:B------:R-:W-:-:S05]  /*1da0*/  IADD3.X R5, R28, UR5, RZ, P0, !PT ;  /* 0x000000051c057c10 */ /* 0x000fca00087fe4ff */
[----:B------:R0:W5:Y:S01]  /*1db0*/  LDG.E R25, desc[UR50][R4.64] ;  /* 0x0000003204197981 */ /* 0x000162000c1e1900 */
[----:B------:R-:W-:Y:S05]  /*1dc0*/  BRA `(.L_x_426) ;  /* 0x0000000000107947 */ /* 0x000fea0003800000 */
.L_x_425:
[----:B------:R-:W-:Y:S05]  /*1dd0*/  @!P0 BRA `(.L_x_426) ;  /* 0x00000000000c8947 */ /* 0x000fea0003800000 */
[----:B------:R-:W2:Y:S04]  /*1de0*/  LDG.E R0, desc[UR50][R8.64] ;  /* 0x0000003208007981 */ /* 0x000ea8000c1e1900 */
[----:B------:R-:W2:Y:S02]  /*1df0*/  LDG.E R25, desc[UR50][R8.64+0x4] ;  /* 0x0000043208197981 */ /* 0x000ea4000c1e1900 */
[----:B--2---:R-:W-:-:S07]  /*1e00*/  IMAD.IADD R25, R25, 0x1, -R0 ;  /* 0x0000000119197824 */ /* 0x004fce00078e0a00 */
.L_x_426:
[----:B------:R-:W-:Y:S01]  /*1e10*/  ULDC.64 UR4, c[0x0][0xa10] ;  /* 0x0002840000047ab9 */ /* 0x000fe20000000a00 */
[----:B------:R-:W2:Y:S01]  /*1e20*/  LDL.LU R26, [R1+0x8] ;  /* 0x00000800011a7983 */ /* 0x000ea20000300800 */
[----:B------:R-:W-:-:S04]  /*1e30*/  ISETP.NE.U32.AND P0, PT, RZ, UR4, PT ;  /* 0x00000004ff007c0c */ /* 0x000fc8000bf05070 */
[----:B------:R-:W-:Y:S01]  /*1e40*/  ISETP.NE.AND.EX P0, PT, RZ, UR5, PT, P0 ;  /* 0x00000005ff007c0c */ /* 0x000fe2000bf05300 */
[----:B------:R-:W-:-:S12]  /*1e50*/  ULDC.64 UR4, c[0x0][0xa30] ;  /* 0x00028c0000047ab9 */ /* 0x000fd80000000a00 */
[----:B0-----:R-:W0:Y:S02]  /*1e60*/  @P0 LDC.64 R4, c[0x0][0xa10] ;  /* 0x00028400ff040b82 */ /* 0x001e240000000a00 */
[----:B0-----:R-:W-:-:S05]  /*1e70*/  @P0 IMAD.WIDE R4, R27, 0x4, R4 ;  /* 0x000000041b040825 */ /* 0x001fca00078e0204 */
[----:B------:R-:W3:Y:S04]  /*1e80*/  @P0 LDG.E R0, desc[UR50][R4.64] ;  /* 0x0000003204000981 */ /* 0x000ee8000c1e1900 */
[----:B------:R-:W3:Y:S01]  /*1e90*/  @P0 LDG.E R3, desc[UR50][R4.64+0x4] ;  /* 0x0000043204030981 */ /* 0x000ee2000c1e1900 */
[----:B------:R-:W-:Y:S01]  /*1ea0*/  ISETP.NE.U32.AND P1, PT, RZ, UR4, PT ;  /* 0x00000004ff007c0c */ /* 0x000fe2000bf25070 */
[----:B-----5:R-:W-:-:S03]  /*1eb0*/  IMAD.MOV.U32 R130, RZ, RZ, R25 ;  /* 0x000000ffff827224 */ /* 0x020fc600078e0019 */
[----:B------:R-:W-:-:S13]  /*1ec0*/  ISETP.NE.AND.EX P1, PT, RZ, UR5, PT, P1 ;  /* 0x00000005ff007c0c */ /* 0x000fda000bf25310 */
[----:B------:R-:W-:-:S04]  /*1ed0*/  @P1 IADD3 R6, P2, R29, UR4, RZ ;  /* 0x000000041d061c10 */ /* 0x000fc8000ff5e0ff */
[----:B------:R-:W-:-:S05]  /*1ee0*/  @P1 IADD3.X R7, R28, UR5, RZ, P2, !PT ;  /* 0x000000051c071c10 */ /* 0x000fca00097fe4ff */
[----:B------:R0:W5:Y:S01]  /*1ef0*/  @P1 LDG.E R130, desc[UR50][R6.64] ;  /* 0x0000003206821981 */ /* 0x000162000c1e1900 */
[----:B------:R-:W-:Y:S01]  /*1f00*/  IMAD.IADD R9, R25, 0x1, -R10 ;  /* 0x0000000119097824 */ /* 0x000fe200078e0a0a */
[----:B------:R-:W-:Y:S01]  /*1f10*/  LOP3.LUT R12, R11, 0xff, RZ, 0xc0, !PT ;  /* 0x000000ff0b0c7812 */ /* 0x000fe200078ec0ff */
[----:B------:R-:W-:Y:S01]  /*1f20*/  BSSY B0, `(.L_x_427) ;  /* 0x000002d000007945 */ /* 0x000fe20003800000 */
[----:B------:R-:W-:-:S03]  /*1f30*/  SHF.R.U32.HI R8, RZ, 0x10, R11 ;  /* 0x00000010ff087819 */ /* 0x000fc6000001160b */
[----:B------:R0:W-:Y:S01]  /*1f40*/  STL [R1+0x64], R12 ;  /* 0x0000640c01007387 */ /* 0x0001e20000100800 */
[----:B--2---:R-:W-:Y:S01]  /*1f50*/  LOP3.LUT R26, R26, 0xfffffff7, RZ, 0xc0, !PT ;  /* 0xfffffff71a1a7812 */ /* 0x004fe200078ec0ff */
[----:B---3--:R-:W-:-:S04]  /*1f60*/  @P0 IMAD.IADD R2, R3, 0x1, -R0 ;  /* 0x0000000103020824 */ /* 0x008fc800078e0a00 */
[----:B------:R-:W-:-:S04]  /*1f70*/  IMAD.IADD R144, R9, 0x1, R2 ;  /* 0x0000000109907824 */ /* 0x000fc800078e0202 */
[C---:B------:R-:W-:Y:S01]  /*1f80*/  VIADD R0, R144.reuse, 0x9f ;  /* 0x0000009f90007836 */ /* 0x040fe20000000000 */
[----:B------:R-:W-:-:S03]  /*1f90*/  ISETP.GE.AND P3, PT, R144, 0x1, PT ;  /* 0x000000019000780c */ /* 0x000fc60003f66270 */
[----:B------:R-:W-:-:S05]  /*1fa0*/  IMAD.HI R0, R0, 0x66666667, RZ ;  /* 0x6666666700007827 */ /* 0x000fca00078e02ff */
[----:B------:R-:W-:-:S04]  /*1fb0*/  SHF.R.U32.HI R131, RZ, 0x1f, R0 ;  /* 0x0000001fff837819 */ /* 0x000fc80000011600 */
[----:B------:R-:W-:Y:S02]  /*1fc0*/  LEA.HI.SX32 R131, R0, R131, 0x1a ;  /* 0x0000008300837211 */ /* 0x000fe400078fd2ff */
[----:B------:R-:W-:Y:S02]  /*1fd0*/  @P3 LOP3.LUT R26, R26, 0x8, RZ, 0xfc, !PT ;  /* 0x000000081a1a3812 */ /* 0x000fe400078efcff */
[----:B------:R-:W-:-:S03]  /*1fe0*/  MOV R0, RZ ;  /* 0x000000ff00007202 */ /* 0x000fc60000000f00 */
[----:B------:R0:W-:Y:S04]  /*1ff0*/  STL [R1+0x8], R26 ;  /* 0x0000081a01007387 */ /* 0x0001e80000100800 */
[----:B------:R0:W-:Y:S01]  /*2000*/  STL [R1+0x50], R8 ;  /* 0x0000500801007387 */ /* 0x0001e20000100800 */
[----:B------:R-:W-:Y:S05]  /*2010*/  @!P3 BRA `(.L_x_428) ;  /* 0x000000000074b947 */ /* 0x000fea0003800000 */
[----:B------:R-:W-:Y:S01]  /*2020*/  ISETP.NE.AND P0, PT, R8, RZ, PT ;  /* 0x000000ff0800720c */ /* 0x000fe20003f05270 */
[----:B------:R-:W-:-:S03]  /*2030*/  ULDC UR4, c[0x0][0x9f0] ;  /* 0x00027c0000047ab9 */ /* 0x000fc60000000800 */
[----:B------:R-:W-:-:S04]  /*2040*/  SEL R10, R8, UR4, P0 ;  /* 0x00000004080a7c07 */ /* 0x000fc80008000000 */
[-C--:B0-----:R-:W-:Y:S02]  /*2050*/  IABS R6, R10.reuse ;  /* 0x0000000a00067213 */ /* 0x081fe40000000000 */
[----:B------:R-:W-:Y:S02]  /*2060*/  IADD3 R0, R131, -0x1, R10 ;  /* 0xffffffff83007810 */ /* 0x000fe40007ffe00a */
[----:B------:R-:W0:Y:S01]  /*2070*/  I2F.RP R3, R6 ;  /* 0x0000000600037306 */ /* 0x000e220000209400 */
[----:B------:R-:W-:Y:S02]  /*2080*/  IABS R11, R10 ;  /* 0x0000000a000b7213 */ /* 0x000fe40000000000 */
[----:B------:R-:W-:Y:S02]  /*2090*/  IABS R8, R0 ;  /* 0x0000000000087213 */ /* 0x000fe40000000000 */
[----:B------:R-:W-:-:S04]  /*20a0*/  LOP3.LUT R0, R0, R10, RZ, 0x3c, !PT ;  /* 0x0000000a00007212 */ /* 0x000fc800078e3cff */
[----:B------:R-:W-:Y:S01]  /*20b0*/  ISETP.GE.AND P2, PT, R0, RZ, PT ;  /* 0x000000ff0000720c */ /* 0x000fe20003f46270 */
[----:B0-----:R-:W0:Y:S02]  /*20c0*/  MUFU.RCP R3, R3 ;  /* 0x0000000300037308 */ /* 0x001e240000001000 */
[----:B0-----:R-:W-:Y:S02]  /*20d0*/  VIADD R4, R3, 0xffffffe ;  /* 0x0ffffffe03047836 */ /* 0x001fe40000000000 */
[----:B------:R-:W-:-:S04]  /*20e0*/  IMAD.MOV R3, RZ, RZ, -R11 ;  /* 0x000000ffff037224 */ /* 0x000fc800078e0a0b */
[----:B------:R0:W1:Y:S02]  /*20f0*/  F2I.FTZ.U32.TRUNC.NTZ R5, R4 ;  /* 0x0000000400057305 */ /* 0x000064000021f000 */
[----:B0-----:R-:W-:Y:S02]  /*2100*/  IMAD.MOV.U32 R4, RZ, RZ, RZ ;  /* 0x000000ffff047224 */ /* 0x001fe400078e00ff */
[----:B-1----:R-:W-:-:S04]  /*2110*/  IMAD.MOV R7, RZ, RZ, -R5 ;  /* 0x000000ffff077224 */ /* 0x002fc800078e0a05 */
[----:B------:R-:W-:-:S04]  /*2120*/  IMAD R7, R7, R6, RZ ;  /* 0x0000000607077224 */ /* 0x000fc800078e02ff */
[----:B------:R-:W-:-:S06]  /*2130*/  IMAD.HI.U32 R5, R5, R7, R4 ;  /* 0x0000000705057227 */ /* 0x000fcc00078e0004 */
[----:B------:R-:W-:-:S04]  /*2140*/  IMAD.HI.U32 R5, R5, R8, RZ ;  /* 0x0000000805057227 */ /* 0x000fc800078e00ff */
[----:B------:R-:W-:-:S05]  /*2150*/  IMAD R3, R5, R3, R8 ;  /* 0x0000000305037224 */ /* 0x000fca00078e0208 */
[----:B------:R-:W-:-:S13]  /*2160*/  ISETP.GT.U32.AND P1, PT, R6, R3, PT ;  /* 0x000000030600720c */ /* 0x000fda0003f24070 */
[----:B------:R-:W-:Y:S02]  /*2170*/  @!P1 IMAD.IADD R3, R3, 0x1, -R6 ;  /* 0x0000000103039824 */ /* 0x000fe400078e0a06 */
[----:B------:R-:W-:Y:S01]  /*2180*/  @!P1 VIADD R5, R5, 0x1 ;  /* 0x0000000105059836 */ /* 0x000fe20000000000 */
[----:B------:R-:W-:Y:S02]  /*2190*/  ISETP.NE.AND P1, PT, R10, RZ, PT ;  /* 0x000000ff0a00720c */ /* 0x000fe40003f25270 */
[----:B------:R-:W-:-:S13]  /*21a0*/  ISETP.GE.U32.AND P0, PT, R3, R6, PT ;  /* 0x000000060300720c */ /* 0x000fda0003f06070 */
[----:B------:R-:W-:-:S05]  /*21b0*/  @P0 IADD3 R5, R5, 0x1, RZ ;  /* 0x0000000105050810 */ /* 0x000fca0007ffe0ff */
[----:B------:R-:W-:-:S04]  /*21c0*/  IMAD.MOV.U32 R0, RZ, RZ, R5 ;  /* 0x000000ffff007224 */ /* 0x000fc800078e0005 */
[----:B------:R-:W-:Y:S01]  /*21d0*/  @!P2 IMAD.MOV R0, RZ, RZ, -R0 ;  /* 0x000000ffff00a224 */ /* 0x000fe200078e0a00 */
[----:B------:R-:W-:-:S07]  /*21e0*/  @!P1 LOP3.LUT R0, RZ, R10, RZ, 0x33, !PT ;  /* 0x0000000aff009212 */ /* 0x000fce00078e33ff */
.L_x_428:
[----:B------:R-:W-:Y:S05]  /*21f0*/  BSYNC B0 ;  /* 0x0000000000007941 */ /* 0x000fea0003800000 */
.L_x_427:
[----:B------:R-:W-:-:S05]  /*2200*/  IMAD R3, R12, R0, RZ ;  /* 0x000000000c037224 */ /* 0x000fca00078e02ff */
[C---:B------:R-:W-:Y:S01]  /*2210*/  VIADDMNMX R0, R3.reuse, R0, R131, PT ;  /* 0x0000000003007246 */ /* 0x040fe20003800183 */
[----:B------:R-:W-:-:S04]  /*2220*/  IMAD R3, R3, 0xa0, -R9 ;  /* 0x000000a003037824 */ /* 0x000fc800078e0a09 */
[----:B------:R-:W-:Y:S01]  /*2230*/  IMAD R5, R0, 0xa0, -R9 ;  /* 0x000000a000057824 */ /* 0x000fe200078e0a09 */
[----:B------:R-:W-:-:S04]  /*2240*/  VIMNMX R3, RZ, R3, !PT ;  /* 0x00000003ff037248 */ /* 0x000fc80007fe0100 */
[----:B------:R-:W-:Y:S01]  /*2250*/  VIMNMX R0, R5, R2, PT ;  /* 0x0000000205007248 */ /* 0x000fe20003fe0100 */
[----:B------:R-:W-:-:S03]  /*2260*/  IMAD.WIDE.U32 R4, R3, -0x33333333, RZ ;  /* 0xcccccccd03047825 */ /* 0x000fc600078e00ff */
[----:B------:R-:W-:Y:S02]  /*2270*/  ISETP.GT.AND P0, PT, R0, R3, PT ;  /* 0x000000030000720c */ /* 0x000fe40003f04270 */
[----:B------:R-:W-:-:S05]  /*2280*/  SHF.R.U32.HI R115, RZ, 0x7, R5 ;  /* 0x00000007ff737819 */ /* 0x000fca0000011605 */
[----:B------:R-:W-:-:S06]  /*2290*/  IMAD.MOV.U32 R24, RZ, RZ, R115 ;  /* 0x000000ffff187224 */ /* 0x000fcc00078e0073 */
[----:B------:R-:W-:-:S04]  /*22a0*/  @P0 VIADD R0, R0, 0x9f ;  /* 0x0000009f00000836 */ /* 0x000fc80000000000 */
[----:B------:R-:W-:-:S05]  /*22b0*/  @P0 IMAD.HI R0, R0, 0x66666667, RZ ;  /* 0x6666666700000827 */ /* 0x000fca00078e02ff */
[----:B------:R-:W-:-:S04]  /*22c0*/  @P0 SHF.R.U32.HI R3, RZ, 0x1f, R0 ;  /* 0x0000001fff030819 */ /* 0x000fc80000011600 */
[----:B------:R-:W-:Y:S02]  /*22d0*/  @P0 LEA.HI.SX32 R24, R0, R3, 0x1a ;  /* 0x0000000300180211 */ /* 0x000fe400078fd2ff */
[----:B------:R-:W-:Y:S02]  /*22e0*/  PLOP3.LUT P0, PT, PT, PT, PT, 0x80, 0x0 ;  /* 0x000000000000781c */ /* 0x000fe40003f0f070 */
[----:B------:R-:W-:-:S13]  /*22f0*/  ISETP.GT.AND P1, PT, R24, R115, PT ;  /* 0x000000731800720c */ /* 0x000fda0003f24270 */
[----:B------:R-:W-:Y:S05]  /*2300*/  @!P1 BRA `(.L_x_429) ;  /* 0x000000e800f89947 */ /* 0x000fea0003800000 */
[----:B------:R-:W-:Y:S01]  /*2310*/  VIADD R0, R18, 0x24200 ;  /* 0x0002420012007836 */ /* 0x000fe20000000000 */
[----:B------:R-:W-:Y:S04]  /*2320*/  BSSY B6, `(.L_x_430) ;  /* 0x0000013000067945 */ /* 0x000fe80003800000 */
[----:B------:R-:W-:-:S13]  /*2330*/  LOP3.LUT P0, RZ, R0, 0x1bf, RZ, 0xc0, !PT ;  /* 0x000001bf00ff7812 */ /* 0x000fda000780c0ff */
[----:B------:R-:W-:Y:S05]  /*2340*/  @!P0 BRA `(.L_x_431) ;  /* 0x0000000000408947 */ /* 0x000fea0003800000 */
[----:B------:R-:W-:Y:S01]  /*2350*/  MOV R14, 0x0 ;  /* 0x00000000000e7802 */ /* 0x000fe20000000f00 */
[----:B------:R-:W-:Y:S01]  /*2360*/  ULDC.64 UR4, c[0x4][0xc0] ;  /* 0x0100300000047ab9 */ /* 0x000fe20000000a00 */
[----:B------:R-:W-:Y:S01]  /*2370*/  ULDC.64 UR6, c[0x4][0x20] ;  /* 0x0100080000067ab9 */ /* 0x000fe20000000a00 */
[----:B------:R-:W-:Y:S01]  /*2380*/  IMAD.U32 R4, RZ, RZ, UR4 ;  /* 0x00000004ff047e24 */ /* 0x000fe2000f8e00ff */
[----:B------:R-:W-:Y:S01]  /*2390*/  MOV R5, UR5 ;  /* 0x0000000500057c02 */ /* 0x000fe20008000f00 */
[----:B------:R-:W-:Y:S01]  /*23a0*/  ULDC.64 UR4, c[0x4][0xc8] ;  /* 0x0100320000047ab9 */ /* 0x000fe20000000a00 */
[----:B------:R-:W1:Y:S01]  /*23b0*/  LDC.64 R14, c[0x4][R14] ;  /* 0x010000000e0e7b82 */ /* 0x000e620000000a00 */
[----:B0-----:R-:W-:Y:S01]  /*23c0*/  IMAD.U32 R6, RZ, RZ, UR4 ;  /* 0x00000004ff067e24 */ /* 0x001fe2000f8e00ff */
[----:B------:R-:W-:Y:S01]  /*23d0*/  MOV R13, RZ ;  /* 0x000000ff000d7202 */ /* 0x000fe20000000f00 */
[----:B------:R-:W-:Y:S02]  /*23e0*/  IMAD.U32 R7, RZ, RZ, UR5 ;  /* 0x00000005ff077e24 */ /* 0x000fe4000f8e00ff */
[----:B------:R-:W-:-:S02]  /*23f0*/  IMAD.U32 R10, RZ, RZ, UR6 ;  /* 0x00000006ff0a7e24 */ /* 0x000fc4000f8e00ff */
[----:B------:R-:W-:Y:S02]  /*2400*/  IMAD.U32 R11, RZ, RZ, UR7 ;  /* 0x00000007ff0b7e24 */ /* 0x000fe4000f8e00ff */
[----:B------:R-:W-:Y:S02]  /*2410*/  IMAD.MOV.U32 R8, RZ, RZ, 0x70 ;  /* 0x00000070ff087424 */ /* 0x000fe400078e00ff */
[----:B------:R-:W-:-:S07]  /*2420*/  IMAD.MOV.U32 R12, RZ, RZ, 0x1 ;  /* 0x00000001ff0c7424 */ /* 0x000fce00078e00ff */
[----:B------:R-:W-:-:S07]  /*2430*/  LEPC R20, `(.L_x_431) ;  /* 0x000000001014794e */ /* 0x000fce0000000000 */
[----:B-1---5:R-:W-:Y:S05]  /*2440*/  CALL.ABS.NOINC R14 ;  /* 0x000000000e007343 */ /* 0x022fea0003c00000 */
.L_x_431:
[----:B------:R-:W-:Y:S05]  /*2450*/  BSYNC B6 ;  /* 0x0000000000067941 */ /* 0x000fea0003800000 */
.L_x_430:
        /* <DEDUP_REMOVED lines=9> */
[----:B------:R-:W-:Y:S01]  /*24f0*/  IMAD.U32 R5, RZ, RZ, UR5 ;  /* 0x00000005ff057e24 */ /* 0x000fe2000f8e00ff */
[----:B------:R-:W1:Y:S01]  /*2500*/  LDC.64 R14, c[0x4][R14] ;  /* 0x010000000e0e7b82 */ /* 0x000e620000000a00 */
[----:B------:R-:W-:Y:S01]  /*2510*/  ULDC.64 UR4, c[0x4][0xc8] ;  /* 0x0100320000047ab9 */ /* 0x000fe20000000a00 */
[----:B------:R-:W-:Y:S02]  /*2520*/  IMAD.U32 R10, RZ, RZ, UR6 ;  /* 0x00000006ff0a7e24 */ /* 0x000fe4000f8e00ff */
[----:B0-----:R-:W-:-:S02]  /*2530*/  IMAD.U32 R6, RZ, RZ, UR4 ;  /* 0x00000004ff067e24 */ /* 0x001fc4000f8e00ff */
[----:B------:R-:W-:Y:S02]  /*2540*/  IMAD.U32 R7, RZ, RZ, UR5 ;  /* 0x00000005ff077e24 */ /* 0x000fe4000f8e00ff */
[----:B------:R-:W-:Y:S02]  /*2550*/  IMAD.MOV.U32 R8, RZ, RZ, 0x70 ;  /* 0x00000070ff087424 */ /* 0x000fe400078e00ff */
[----:B------:R-:W-:Y:S02]  /*2560*/  IMAD.MOV.U32 R12, RZ, RZ, 0x1 ;  /* 0x00000001ff0c7424 */ /* 0x000fe400078e00ff */
[----:B------:R-:W-:-:S07]  /*2570*/  IMAD.MOV.U32 R13, RZ, RZ, RZ ;  /* 0x000000ffff0d7224 */ /* 0x000fce00078e00ff */
[----:B------:R-:W-:-:S07]  /*2580*/  LEPC R20, `(.L_x_433) ;  /* 0x000000001014794e */ /* 0x000fce0000000000 */
[----:B-1---5:R-:W-:Y:S05]  /*2590*/  CALL.ABS.NOINC R14 ;  /* 0x000000000e007343 */ /* 0x022fea0003c00000 */
.L_x_433:
[----:B------:R-:W-:Y:S05]  /*25a0*/  BSYNC B6 ;  /* 0x0000000000067941 */ /* 0x000fea0003800000 */
.L_x_432:
[----:B------:R-:W2:Y:S01]  /*25b0*/  LDL R33, [R1+0x28] ;  /* 0x0000280001217983 */ /* 0x000ea20000100800 */
[----:B------:R-:W-:Y:S01]  /*25c0*/  ULDC.64 UR4, c[0x0][0x9f8] ;  /* 0x00027e0000047ab9 */ /* 0x000fe20000000a00 */
[----:B------:R-:W-:Y:S01]  /*25d0*/  IMAD.MOV.U32 R0, RZ, RZ, R27 ;  /* 0x000000ffff007224 */ /* 0x000fe200078e001b */
[----:B------:R-:W-:Y:S01]  /*25e0*/  ISETP.NE.U32.AND P0, PT, RZ, UR4, PT ;  /* 0x00000004ff007c0c */ /* 0x000fe2000bf05070 */
[----:B------:R-:W3:Y:S01]  /*25f0*/  LDL R31, [R1+0x30] ;  /* 0x00003000011f7983 */ /* 0x000ee20000100800 */
[----:B------:R-:W1:Y:S01]  /*2600*/  LDC R27, c[0x0][0x3f4] ;  /* 0x0000fd00ff1b7b82 */ /* 0x000e620000000800 */
[----:B------:R-:W-:Y:S01]  /*2610*/  IMAD.MOV.U32 R21, RZ, RZ, R26 ;  /* 0x000000ffff157224 */ /* 0x000fe200078e001a */
[----:B------:R-:W-:Y:S01]  /*2620*/  ISETP.NE.AND.EX P0, PT, RZ, UR5, PT, P0 ;  /* 0x00000005ff007c0c */ /* 0x000fe2000bf05300 */
[----:B------:R-:W4:Y:S04]  /*2630*/  LDL R32, [R1+0x38] ;  /* 0x0000380001207983 */ /* 0x000f280000100800 */
[----:B------:R-:W4:Y:S01]  /*2640*/  LDL R14, [R1+0x2c] ;  /* 0x00002c00010e7983 */ /* 0x000f220000100800 */
[----:B------:R-:W1:Y:S03]  /*2650*/  LDC.64 R102, c[0x0][0x3f8] ;  /* 0x0000fe00ff667b82 */ /* 0x000e660000000a00 */
[----:B------:R-:W4:Y:S04]  /*2660*/  LDL R15, [R1+0x3c] ;  /* 0x00003c00010f7983 */ /* 0x000f280000100800 */
[----:B------:R-:W-:Y:S01]  /*2670*/  @P0 IADD3 R4, P1, R29, UR4, RZ ;  /* 0x000000041d040c10 */ /* 0x000fe2000ff3e0ff */
[----:B------:R-:W0:Y:S03]  /*2680*/  S2R R20, SR_TID.X ;  /* 0x0000000000147919 */ /* 0x000e260000002100 */
[----:B------:R-:W-:-:S05]  /*2690*/  @P0 IADD3.X R5, R28, UR5, RZ, P1, !PT ;  /* 0x000000051c050c10 */ /* 0x000fca0008ffe4ff */
[----:B------:R1:W4:Y:S01]  /*26a0*/  @P0 LDG.E R0, desc[UR50][R4.64] ;  /* 0x0000003204000981 */ /* 0x000322000c1e1900 */
[----:B------:R-:W-:Y:S02]  /*26b0*/  IADD3 R118, R118, R25, RZ ;  /* 0x0000001976767210 */ /* 0x000fe40007ffe0ff */
[----:B0-----:R-:W-:Y:S01]  /*26c0*/  SHF.R.U32.HI R30, RZ, 0x7, R20 ;  /* 0x00000007ff1e7819 */ /* 0x001fe20000011614 */
[C---:B------:R-:W-:Y:S02]  /*26d0*/  VIADD R3, R20.reuse, 0xffffff80 ;  /* 0xffffff8014037836 */ /* 0x040fe40000000000 */
[----:B------:R-:W-:Y:S01]  /*26e0*/  VIADD R29, R20, 0xffffff80 ;  /* 0xffffff80141d7836 */ /* 0x000fe20000000000 */
[----:B------:R-:W-:Y:S01]  /*26f0*/  ISETP.NE.AND P6, PT, R30, 0x1, PT ;  /* 0x000000011e00780c */ /* 0x000fe20003fc5270 */
[----:B------:R-:W-:Y:S01]  /*2700*/  VIADD R20, R20, 0xffffff80 ;  /* 0xffffff8014147836 */ /* 0x000fe20000000000 */
[----:B------:R-:W-:Y:S02]  /*2710*/  LEA.HI R6, R3, R3, RZ, 0x1 ;  /* 0x0000000303067211 */ /* 0x000fe400078f08ff */
[----:B------:R-:W-:-:S02]  /*2720*/  SHF.R.S32.HI R8, RZ, 0x1f, R3 ;  /* 0x0000001fff087819 */ /* 0x000fc40000011403 */
[----:B------:R-:W-:Y:S02]  /*2730*/  LOP3.LUT R6, R6, 0xfffffffe, RZ, 0xc0, !PT ;  /* 0xfffffffe06067812 */ /* 0x000fe400078ec0ff */
[----:B------:R-:W-:-:S03]  /*2740*/  LEA.HI R8, R8, R3, RZ, 0x2 ;  /* 0x0000000308087211 */ /* 0x000fc600078f10ff */
[----:B------:R-:W-:Y:S01]  /*2750*/  IMAD.IADD R109, R3, 0x1, -R6 ;  /* 0x00000001036d7824 */ /* 0x000fe200078e0a06 */
[--C-:B------:R-:W-:Y:S01]  /*2760*/  SHF.R.S32.HI R116, RZ, 0x2, R8.reuse ;  /* 0x00000002ff747819 */ /* 0x100fe20000011408 */
[----:B------:R-:W-:Y:S05]  /*2770*/  @!P6 WARPSYNC.ALL ;  /* 0x000000000000e948 */ /* 0x000fea0003800000 */
[----:B------:R-:W-:Y:S01]  /*2780*/  ULDC UR4, c[0x0][0x2f4] ;  /* 0x0000bd0000047ab9 */ /* 0x000fe20000000800 */
[----:B------:R-:W-:Y:S02]  /*2790*/  SHF.R.S32.HI R7, RZ, 0x1f, R8 ;  /* 0x0000001fff077819 */ /* 0x000fe40000011408 */
[----:B------:R-:W-:Y:S01]  /*27a0*/  ISETP.GE.AND P1, PT, R221, UR4, PT ;  /* 0x00000004dd007c0c */ /* 0x000fe2000bf26270 */
[----:B------:R-:W0:Y:S01]  /*27b0*/  LDC.64 R8, c[0x0][0x408] ;  /* 0x00010200ff087b82 */ /* 0x000e220000000a00 */
[----:B------:R-:W-:-:S02]  /*27c0*/  ISETP.GE.AND P0, PT, R16, UR4, PT ;  /* 0x0000000410007c0c */ /* 0x000fc4000bf06270 */
[----:B------:R-:W-:Y:S02]  /*27d0*/  SEL R3, RZ, 0xffffffff, P1 ;  /* 0xffffffffff037807 */ /* 0x000fe40000800000 */
[----:B------:R-:W-:Y:S02]  /*27e0*/  LEA.HI R7, R7, R116, RZ, 0x2 ;  /* 0x0000007407077211 */ /* 0x000fe400078f10ff */
[----:B-1----:R-:W-:Y:S01]  /*27f0*/  SEL R4, RZ, 0x1, P0 ;  /* 0x00000001ff047807 */ /* 0x002fe20000000000 */
[----:B------:R-:W-:Y:S01]  /*2800*/  IMAD.SHL.U32 R3, R3, 0x2, RZ ;  /* 0x0000000203037824 */ /* 0x000fe200078e00ff */
[----:B------:R-:W-:Y:S02]  /*2810*/  LOP3.LUT R7, R7, 0xfffffffc, RZ, 0xc0, !PT ;  /* 0xfffffffc07077812 */ /* 0x000fe400078ec0ff */
[----:B------:R-:W-:Y:S02]  /*2820*/  ISETP.GE.AND P0, PT, R222, UR4, PT ;  /* 0x00000004de007c0c */ /* 0x000fe4000bf06270 */
[----:B------:R-:W-:-:S02]  /*2830*/  ISETP.GE.AND P1, PT, R23, UR4, PT ;  /* 0x0000000417007c0c */ /* 0x000fc4000bf26270 */
[----:B------:R-:W-:Y:S01]  /*2840*/  LOP3.LUT R4, R3, 0x2, R4, 0xe2, !PT ;  /* 0x0000000203047812 */ /* 0x000fe200078ee204 */
[----:B------:R-:W-:Y:S01]  /*2850*/  IMAD.IADD R116, R116, 0x1, -R7 ;  /* 0x0000000174747824 */ /* 0x000fe200078e0a07 */
[----:B------:R-:W-:Y:S02]  /*2860*/  SEL R3, RZ, 0x4, P0 ;  /* 0x00000004ff037807 */ /* 0x000fe40000000000 */
[----:B------:R-:W-:Y:S02]  /*2870*/  SEL R5, RZ, 0x8, P1 ;  /* 0x00000008ff057807 */ /* 0x000fe40000800000 */
[----:B------:R-:W-:Y:S02]  /*2880*/  ISETP.GE.AND P0, PT, R22, UR4, PT ;  /* 0x0000000416007c0c */ /* 0x000fe4000bf06270 */
[----:B------:R-:W-:Y:S02]  /*2890*/  LEA.HI R20, R20, R29, RZ, 0x1 ;  /* 0x0000001d14147211 */ /* 0x000fe400078f08ff */
[----:B------:R-:W-:-:S02]  /*28a0*/  LOP3.LUT R3, R5, R4, R3, 0xfe, !PT ;  /* 0x0000000405037212 */ /* 0x000fc400078efe03 */
[----:B------:R-:W-:Y:S02]  /*28b0*/  SEL R4, RZ, 0x10, P0 ;  /* 0x00000010ff047807 */ /* 0x000fe40000000000 */
[----:B------:R-:W-:Y:S02]  /*28c0*/  LOP3.LUT P0, RZ, R116, 0x2, RZ, 0xc0, !PT ;  /* 0x0000000274ff7812 */ /* 0x000fe4000780c0ff */
[----:B------:R-:W-:-:S04]  /*28d0*/  SHF.R.S32.HI R20, RZ, 0x1, R20 ;  /* 0x00000001ff147819 */ /* 0x000fc80000011414 */
[----:B------:R-:W-:Y:S02]  /*28e0*/  SHF.R.S32.HI R7, RZ, 0x1f, R20 ;  /* 0x0000001fff077819 */ /* 0x000fe40000011414 */
[----:B------:R-:W-:Y:S02]  /*28f0*/  LOP3.LUT R28, R3, R4, RZ, 0xfc, !PT ;  /* 0x00000004031c7212 */ /* 0x000fe400078efcff */
[----:B------:R-:W-:Y:S01]  /*2900*/  LOP3.LUT R21, R21, 0xfffffffb, RZ, 0xc0, !PT ;  /* 0xfffffffb15157812 */ /* 0x000fe200078ec0ff */
[----:B0-----:R-:W-:Y:S01]  /*2910*/  IMAD R4, R7, R8, RZ ;  /* 0x0000000807047224 */ /* 0x001fe200078e02ff */
[----:B------:R-:W-:Y:S02]  /*2920*/  SHF.R.S32.HI R225, RZ, 0x1f, R224 ;  /* 0x0000001fffe17819 */ /* 0x000fe400000114e0 */
[----:B------:R-:W-:Y:S01]  /*2930*/  ISETP.GE.AND P1, PT, R221, R27, PT ;  /* 0x0000001bdd00720c */ /* 0x000fe20003f26270 */
[----:B------:R-:W-:Y:S01]  /*2940*/  IMAD R5, R20, R9, R4 ;  /* 0x0000000914057224 */ /* 0x000fe200078e0204 */
[----:B------:R-:W-:-:S02]  /*2950*/  @P0 LOP3.LUT R21, R21, 0x4, RZ, 0xfc, !PT ;  /* 0x0000000415150812 */ /* 0x000fc400078efcff */
[-C--:B------:R-:W-:Y:S01]  /*2960*/  ISETP.GE.AND P2, PT, R222, R27.reuse, PT ;  /* 0x0000001bde00720c */ /* 0x080fe20003f46270 */
[-C--:B------:R-:W-:Y:S01]  /*2970*/  IMAD.WIDE.U32 R98, R20, R8.reuse, R224 ;  /* 0x0000000814627225 */ /* 0x080fe200078e00e0 */
[----:B------:R-:W-:Y:S02]  /*2980*/  ISETP.GE.AND P0, PT, R16, R27, PT ;  /* 0x0000001b1000720c */ /* 0x000fe40003f06270 */
[C---:B------:R-:W-:Y:S01]  /*2990*/  SEL R4, R27.reuse, RZ, P1 ;  /* 0x000000ff1b047207 */ /* 0x040fe20000800000 */
[----:B------:R-:W-:Y:S01]  /*29a0*/  IMAD.WIDE.U32 R96, R20, R8, R16 ;  /* 0x0000000814607225 */ /* 0x000fe200078e0010 */
[----:B------:R-:W-:-:S03]  /*29b0*/  SEL R3, R27, RZ, P0 ;  /* 0x000000ff1b037207 */ /* 0x000fc60000000000 */
[----:B------:R-:W-:Y:S02]  /*29c0*/  IMAD.IADD R99, R99, 0x1, R5 ;  /* 0x0000000163637824 */ /* 0x000fe400078e0205 */
[----:B------:R-:W-:Y:S02]  /*29d0*/  IMAD.IADD R97, R5, 0x1, R97 ;  /* 0x0000000105617824 */ /* 0x000fe400078e0261 */
[----:B------:R-:W-:Y:S02]  /*29e0*/  IMAD R6, R7, R102, RZ ;  /* 0x0000006607067224 */ /* 0x000fe400078e02ff */
[----:B------:R-:W-:Y:S01]  /*29f0*/  IMAD.IADD R5, R221, 0x1, R4 ;  /* 0x00000001dd057824 */ /* 0x000fe200078e0204 */
[----:B------:R-:W-:Y:S01]  /*2a00*/  LOP3.LUT R21, R21, 0xfffffffe, RZ, 0xc0, !PT ;  /* 0xfffffffe15157812 */ /* 0x000fe200078ec0ff */
[----:B------:R-:W-:Y:S02]  /*2a10*/  IMAD.IADD R3, R16, 0x1, R3 ;  /* 0x0000000110037824 */ /* 0x000fe400078e0203 */
[----:B------:R-:W-:Y:S01]  /*2a20*/  IMAD R11, R20, R103, R6 ;  /* 0x00000067140b7224 */ /* 0x000fe200078e0206 */
[----:B------:R-:W-:-:S02]  /*2a30*/  SHF.R.S32.HI R6, RZ, 0x1f, R5 ;  /* 0x0000001fff067819 */ /* 0x000fc40000011405 */
[----:B------:R-:W-:Y:S02]  /*2a40*/  @P2 LOP3.LUT R21, R21, 0x1, RZ, 0xfc, !PT ;  /* 0x0000000115152812 */ /* 0x000fe400078efcff */
[----:B------:R-:W-:Y:S02]  /*2a50*/  SEL R7, R27, RZ, P2 ;  /* 0x000000ff1b077207 */ /* 0x000fe40001000000 */
[----:B------:R-:W-:Y:S02]  /*2a60*/  SHF.R.S32.HI R4, RZ, 0x1f, R3 ;  /* 0x0000001fff047819 */ /* 0x000fe40000011403 */
[CC--:B------:R-:W-:Y:S01]  /*2a70*/  LEA.HI R25, R6.reuse, R5.reuse, RZ, 0x4 ;  /* 0x0000000506197211 */ /* 0x0c0fe200078f20ff */
[----:B------:R0:W-:Y:S01]  /*2a80*/  STL [R1+0x8], R21 ;  /* 0x0000081501007387 */ /* 0x0001e20000100800 */
[----:B------:R-:W-:Y:S01]  /*2a90*/  LEA.HI R6, R6, R5, RZ, 0x6 ;  /* 0x0000000506067211 */ /* 0x000fe200078f30ff */
[----:B------:R-:W-:-:S03]  /*2aa0*/  IMAD.IADD R12, R222, 0x1, R7 ;  /* 0x00000001de0c7824 */ /* 0x000fc600078e0207 */
[----:B------:R-:W-:Y:S02]  /*2ab0*/  SHF.R.S32.HI R7, RZ, 0x6, R6 ;  /* 0x00000006ff077819 */ /* 0x000fe40000011406 */
[CC--:B0-----:R-:W-:Y:S02]  /*2ac0*/  LEA.HI R21, R4.reuse, R3.reuse, RZ, 0x4 ;  /* 0x0000000304157211 */ /* 0x0c1fe400078f20ff */
[----:B------:R-:W-:Y:S01]  /*2ad0*/  LEA.HI R4, R4, R3, RZ, 0x6 ;  /* 0x0000000304047211 */ /* 0x000fe200078f30ff */
[----:B------:R-:W-:-:S03]  /*2ae0*/  IMAD.WIDE.U32 R104, R20, R102, R16 ;  /* 0x0000006614687225 */ /* 0x000fc600078e0010 */
[----:B------:R-:W-:Y:S01]  /*2af0*/  SHF.R.S32.HI R5, RZ, 0x6, R4 ;  /* 0x00000006ff057819 */ /* 0x000fe20000011404 */
[----:B------:R-:W-:Y:S01]  /*2b00*/  IMAD.WIDE.U32 R106, R20, R102, R224 ;  /* 0x00000066146a7225 */ /* 0x000fe200078e00e0 */
[----:B------:R-:W-:-:S03]  /*2b10*/  IADD3 R105, R11, R105, RZ ;  /* 0x000000690b697210 */ /* 0x000fc60007ffe0ff */
[----:B------:R-:W-:Y:S01]  /*2b20*/  IMAD.IADD R107, R107, 0x1, R11 ;  /* 0x000000016b6b7824 */ /* 0x000fe200078e020b */
[----:B------:R-:W-:-:S04]  /*2b30*/  SHF.R.S32.HI R13, RZ, 0x1f, R12 ;  /* 0x0000001fff0d7819 */ /* 0x000fc8000001140c */
[CC--:B------:R-:W-:Y:S02]  /*2b40*/  LEA.HI R26, R13.reuse, R12.reuse, RZ, 0x4 ;  /* 0x0000000c0d1a7211 */ /* 0x0c0fe400078f20ff */
[----:B------:R-:W-:Y:S01]  /*2b50*/  LEA.HI R12, R13, R12, RZ, 0x6 ;  /* 0x0000000c0d0c7211 */ /* 0x000fe200078f30ff */
[----:B------:R-:W-:-:S03]  /*2b60*/  IMAD.WIDE.U32 R100, R8, 0xa0, RZ ;  /* 0x000000a008647825 */ /* 0x000fc600078e00ff */
[----:B------:R-:W-:Y:S02]  /*2b70*/  SHF.R.S32.HI R12, RZ, 0x6, R12 ;  /* 0x00000006ff0c7819 */ /* 0x000fe4000001140c */
[----:B------:R-:W-:Y:S01]  /*2b80*/  ISETP.GE.AND P2, PT, R220, UR4, PT ;  /* 0x00000004dc007c0c */ /* 0x000fe2000bf46270 */
[----:B------:R-:W-:Y:S01]  /*2b90*/  IMAD R121, R103, 0xa0, RZ ;  /* 0x000000a067797824 */ /* 0x000fe200078e02ff */
[----:B------:R-:W-:Y:S01]  /*2ba0*/  SHF.R.S32.HI R112, RZ, 0x4, R21 ;  /* 0x00000004ff707819 */ /* 0x000fe20000011415 */
[CC--:B-----5:R-:W-:Y:S01]  /*2bb0*/  IMAD.WIDE.U32 R106, R130.reuse, R102.reuse, R106 ;  /* 0x00000066826a7225 */ /* 0x0e0fe200078e006a */
[----:B------:R-:W-:Y:S02]  /*2bc0*/  SHF.R.S32.HI R111, RZ, 0x4, R25 ;  /* 0x00000004ff6f7819 */ /* 0x000fe40000011419 */
[----:B------:R-:W-:Y:S01]  /*2bd0*/  SHF.R.S32.HI R110, RZ, 0x4, R26 ;  /* 0x00000004ff6e7819 */ /* 0x000fe2000001141a */
[----:B------:R-:W-:-:S04]  /*2be0*/  IMAD.WIDE.U32 R104, R130, R102, R104 ;  /* 0x0000006682687225 */ /* 0x000fc800078e0068 */
[----:B------:R-:W-:Y:S01]  /*2bf0*/  IMAD.WIDE.U32 R98, R130, R8, R98 ;  /* 0x0000000882627225 */ /* 0x000fe200078e0062 */
[----:B------:R-:W-:-:S03]  /*2c00*/  IADD3 R138, R30, 0x8, RZ ;  /* 0x000000081e8a7810 */ /* 0x000fc60007ffe0ff */
[----:B------:R-:W-:-:S04]  /*2c10*/  IMAD.WIDE.U32 R96, R130, R8, R96 ;  /* 0x0000000882607225 */ /* 0x000fc800078e0060 */
[----:B------:R-:W-:Y:S02]  /*2c20*/  IMAD.SHL.U32 R114, R27, 0x2, RZ ;  /* 0x000000021b727824 */ /* 0x000fe400078e00ff */
[----:B------:R-:W-:Y:S01]  /*2c30*/  IMAD R109, R109, 0x80, R20 ;  /* 0x000000806d6d7824 */ /* 0x000fe200078e0214 */
[C---:B--2---:R-:W-:Y:S02]  /*2c40*/  LOP3.LUT R6, R33.reuse, 0x30, R25, 0xf8, !PT ;  /* 0x0000003021067812 */ /* 0x044fe400078ef819 */
[----:B------:R-:W-:Y:S01]  /*2c50*/  LOP3.LUT R4, R33, 0x30, R21, 0xf8, !PT ;  /* 0x0000003021047812 */ /* 0x000fe200078ef815 */
[--C-:B---3--:R-:W-:Y:S02]  /*2c60*/  IMAD R127, R7, 0x2800, R31.reuse ;  /* 0x00002800077f7824 */ /* 0x108fe400078e021f */
[----:B------:R-:W-:Y:S01]  /*2c70*/  IMAD R128, R5, 0x2800, R31 ;  /* 0x0000280005807824 */ /* 0x000fe200078e021f */
[----:B----4-:R-:W-:Y:S02]  /*2c80*/  SHF.R.U32.HI R3, RZ, 0x3, R32 ;  /* 0x00000003ff037819 */ /* 0x010fe40000011620 */
[----:B------:R-:W-:-:S02]  /*2c90*/  LOP3.LUT R10, R32, 0x30, R21, 0xf8, !PT ;  /* 0x00000030200a7812 */ /* 0x000fc400078ef815 */
[-C--:B------:R-:W-:Y:S02]  /*2ca0*/  LOP3.LUT R6, R6, R14.reuse, RZ, 0x3c, !PT ;  /* 0x0000000e06067212 */ /* 0x080fe400078e3cff */
[-C--:B------:R-:W-:Y:S01]  /*2cb0*/  LOP3.LUT R11, R10, R3.reuse, RZ, 0x3c, !PT ;  /* 0x000000030a0b7212 */ /* 0x080fe200078e3cff */
[----:B------:R-:W-:Y:S01]  /*2cc0*/  IMAD R126, R5, 0x2800, R15 ;  /* 0x00002800057e7824 */ /* 0x000fe200078e020f */
[----:B------:R-:W-:Y:S02]  /*2cd0*/  LOP3.LUT R5, R4, R14, RZ, 0x3c, !PT ;  /* 0x0000000e04057212 */ /* 0x000fe400078e3cff */
[----:B------:R-:W-:Y:S02]  /*2ce0*/  IADD3 R127, R127, R6, RZ ;  /* 0x000000067f7f7210 */ /* 0x000fe40007ffe0ff */
[----:B------:R-:W-:Y:S01]  /*2cf0*/  LOP3.LUT R6, R32, 0x30, R25, 0xf8, !PT ;  /* 0x0000003020067812 */ /* 0x000fe200078ef819 */
[----:B------:R-:W-:Y:S02]  /*2d00*/  IMAD.IADD R128, R128, 0x1, R5 ;  /* 0x0000000180807824 */ /* 0x000fe400078e0205 */
[----:B------:R-:W-:Y:S01]  /*2d10*/  IMAD.IADD R126, R126, 0x1, R11 ;  /* 0x000000017e7e7824 */ /* 0x000fe200078e020b */
[----:B------:R-:W-:Y:S01]  /*2d20*/  LOP3.LUT R5, R6, R3, RZ, 0x3c, !PT ;  /* 0x0000000306057212 */ /* 0x000fe200078e3cff */
[----:B------:R-:W-:Y:S01]  /*2d30*/  IMAD R124, R7, 0x2800, R15 ;  /* 0x00002800077c7824 */ /* 0x000fe200078e020f */
[----:B------:R-:W-:-:S02]  /*2d40*/  SHF.R.S32.HI R11, RZ, 0x1f, R130 ;  /* 0x0000001fff0b7819 */ /* 0x000fc40000011482 */
[--C-:B------:R-:W-:Y:S01]  /*2d50*/  LOP3.LUT R4, R33, 0x30, R26.reuse, 0xf8, !PT ;  /* 0x0000003021047812 */ /* 0x100fe200078ef81a */
[----:B------:R-:W-:Y:S02]  /*2d60*/  IMAD.IADD R124, R124, 0x1, R5 ;  /* 0x000000017c7c7824 */ /* 0x000fe400078e0205 */
[C---:B------:R-:W-:Y:S02]  /*2d70*/  IMAD R5, R11.reuse, R102, RZ ;  /* 0x000000660b057224 */ /* 0x040fe400078e02ff */
[----:B------:R-:W-:Y:S02]  /*2d80*/  IMAD R6, R11, R8, RZ ;  /* 0x000000080b067224 */ /* 0x000fe400078e02ff */
[----:B------:R-:W-:Y:S01]  /*2d90*/  IMAD R11, R9, 0xa0, RZ ;  /* 0x000000a0090b7824 */ /* 0x000fe200078e02ff */
[----:B------:R-:W-:Y:S01]  /*2da0*/  LOP3.LUT R4, R4, R14, RZ, 0x3c, !PT ;  /* 0x0000000e04047212 */ /* 0x000fe200078e3cff */
[----:B------:R-:W-:Y:S01]  /*2db0*/  IMAD R125, R12, 0x2800, R31 ;  /* 0x000028000c7d7824 */ /* 0x000fe200078e021f */
[----:B------:R-:W-:Y:S01]  /*2dc0*/  LOP3.LUT R10, R32, 0x30, R26, 0xf8, !PT ;  /* 0x00000030200a7812 */ /* 0x000fe200078ef81a */
[----:B------:R-:W-:Y:S01]  /*2dd0*/  IMAD.IADD R122, R101, 0x1, R11 ;  /* 0x00000001657a7824 */ /* 0x000fe200078e020b */
[----:B------:R-:W-:Y:S01]  /*2de0*/  SEL R11, RZ, 0x20, P2 ;  /* 0x00000020ff0b7807 */ /* 0x000fe20001000000 */
[----:B------:R-:W-:Y:S01]  /*2df0*/  IMAD R123, R12, 0x2800, R15 ;  /* 0x000028000c7b7824 */ /* 0x000fe200078e020f */
[----:B------:R-:W-:Y:S01]  /*2e00*/  LOP3.LUT R10, R10, R3, RZ, 0x3c, !PT ;  /* 0x000000030a0a7212 */ /* 0x000fe200078e3cff */
[----:B------:R-:W-:Y:S01]  /*2e10*/  IMAD.IADD R125, R125, 0x1, R4 ;  /* 0x000000017d7d7824 */ /* 0x000fe200078e0204 */
[----:B------:R-:W-:Y:S01]  /*2e20*/  SHF.L.U64.HI R4, R102, 0x7, R103 ;  /* 0x0000000766047819 */ /* 0x000fe20000010267 */
[----:B------:R-:W-:Y:S01]  /*2e30*/  IMAD R13, R130, R103, R5 ;  /* 0x00000067820d7224 */ /* 0x000fe200078e0205 */
[----:B------:R-:W-:Y:S01]  /*2e40*/  LOP3.LUT R21, R21, 0xfffffff0, RZ, 0xc0, !PT ;  /* 0xfffffff015157812 */ /* 0x000fe200078ec0ff */
[----:B------:R-:W-:Y:S01]  /*2e50*/  IMAD.SHL.U32 R5, R102, 0x80, RZ ;  /* 0x0000008066057824 */ /* 0x000fe200078e00ff */
[----:B------:R-:W-:Y:S01]  /*2e60*/  LOP3.LUT R25, R25, 0xfffffff0, RZ, 0xc0, !PT ;  /* 0xfffffff019197812 */ /* 0x000fe200078ec0ff */
[----:B------:R-:W-:Y:S01]  /*2e70*/  IMAD R15, R130, R9, R6 ;  /* 0x00000009820f7224 */ /* 0x000fe200078e0206 */
[----:B------:R-:W-:Y:S01]  /*2e80*/  LOP3.LUT R26, R26, 0xfffffff0, RZ, 0xc0, !PT ;  /* 0xfffffff01a1a7812 */ /* 0x000fe200078ec0ff */
[----:B------:R-:W-:Y:S01]  /*2e90*/  IMAD.WIDE.U32 R102, R102, 0xa0, RZ ;  /* 0x000000a066667825 */ /* 0x000fe200078e00ff */
[----:B------:R-:W-:-:S02]  /*2ea0*/  LOP3.LUT R11, R28, R11, RZ, 0xfc, !PT ;  /* 0x0000000b1c0b7212 */ /* 0x000fc400078efcff */
[C---:B------:R-:W-:Y:S01]  /*2eb0*/  SHF.L.U64.HI R6, R8.reuse, 0x7, R9 ;  /* 0x0000000708067819 */ /* 0x040fe20000010209 */
[----:B------:R-:W-:Y:S01]  /*2ec0*/  IMAD.IADD R123, R123, 0x1, R10 ;  /* 0x000000017b7b7824 */ /* 0x000fe200078e020a */
[----:B------:R-:W-:Y:S01]  /*2ed0*/  IADD3 R10, R99, R15, RZ ;  /* 0x0000000f630a7210 */ /* 0x000fe20007ffe0ff */
[----:B------:R-:W-:Y:S01]  /*2ee0*/  IMAD.SHL.U32 R7, R8, 0x80, RZ ;  /* 0x0000008008077824 */ /* 0x000fe200078e00ff */
[----:B------:R-:W-:Y:S01]  /*2ef0*/  SHF.R.S32.HI R117, RZ, 0x1f, R0 ;  /* 0x0000001fff757819 */ /* 0x000fe20000011400 */
[----:B------:R-:W-:Y:S01]  /*2f00*/  IMAD.IADD R121, R103, 0x1, R121 ;  /* 0x0000000167797824 */ /* 0x000fe200078e0279 */
[----:B------:R-:W-:Y:S01]  /*2f10*/  SHF.R.S32.HI R108, RZ, 0x1f, R21 ;  /* 0x0000001fff6c7819 */ /* 0x000fe20000011415 */
[----:B------:R-:W-:Y:S01]  /*2f20*/  IMAD.IADD R8, R107, 0x1, R13 ;  /* 0x000000016b087824 */ /* 0x000fe200078e020d */
[----:B------:R-:W-:Y:S01]  /*2f30*/  SHF.R.S32.HI R95, RZ, 0x1f, R25 ;  /* 0x0000001fff5f7819 */ /* 0x000fe20000011419 */
[----:B------:R-:W-:Y:S01]  /*2f40*/  IMAD.IADD R9, R13, 0x1, R105 ;  /* 0x000000010d097824 */ /* 0x000fe200078e0269 */
[----:B------:R-:W-:Y:S01]  /*2f50*/  SHF.R.S32.HI R27, RZ, 0x1f, R26 ;  /* 0x0000001fff1b7819 */ /* 0x000fe2000001141a */
[----:B------:R-:W-:Y:S01]  /*2f60*/  IMAD.IADD R20, R15, 0x1, R97 ;  /* 0x000000010f147824 */ /* 0x000fe200078e0261 */
[----:B------:R-:W-:-:S02]  /*2f70*/  LOP3.LUT R28, R28, 0x1, RZ, 0xc0, !PT ;  /* 0x000000011c1c7812 */ /* 0x000fc400078ec0ff */
[C---:B------:R-:W-:Y:S02]  /*2f80*/  LOP3.LUT R29, R11.reuse, 0x2, RZ, 0xc0, !PT ;  /* 0x000000020b1d7812 */ /* 0x040fe400078ec0ff */
[C---:B------:R-:W-:Y:S02]  /*2f90*/  LOP3.LUT R30, R11.reuse, 0x4, RZ, 0xc0, !PT ;  /* 0x000000040b1e7812 */ /* 0x040fe400078ec0ff */
[C---:B------:R-:W-:Y:S02]  /*2fa0*/  LOP3.LUT R31, R11.reuse, 0x8, RZ, 0xc0, !PT ;  /* 0x000000080b1f7812 */ /* 0x040fe400078ec0ff */
[C---:B------:R-:W-:Y:S02]  /*2fb0*/  LOP3.LUT R32, R11.reuse, 0x10, RZ, 0xc0, !PT ;  /* 0x000000100b207812 */ /* 0x040fe400078ec0ff */
[----:B------:R-:W-:Y:S01]  /*2fc0*/  LOP3.LUT R33, R11, 0x20, RZ, 0xc0, !PT ;  /* 0x000000200b217812 */ /* 0x000fe200078ec0ff */
[----:B------:R-:W-:Y:S06]  /*2fd0*/  @!P6 BAR.SYNC.DEFER_BLOCKING 0x9, 0x100 ;  /* 0x024400000000eb1d */ /* 0x000fec0000010000 */
.L_x_539:
[----:B------:R-:W2:Y:S01]  /*2fe0*/  LDL R40, [R1+0x48] ;  /* 0x0000480001287983 */ /* 0x000ea20000100800 */
[----:B0-----:R-:W0:Y:S03]  /*2ff0*/  LDC R36, c[0x0][0x430] ;  /* 0x00010c00ff247b82 */ /* 0x001e260000000800 */
[----:B------:R-:W3:Y:S01]  /*3000*/  LDL.LU R38, [R1+0x8] ;  /* 0x0000080001267983 */ /* 0x000ee20000300800 */
[----:B------:R-:W-:-:S04]  /*3010*/  VIADD R24, R24, 0xffffffff ;  /* 0xffffffff18187836 */ /* 0x000fc80000000000 */
[----:B------:R-:W-:Y:S01]  /*3020*/  IMAD R15, R24, 0xa0, R109 ;  /* 0x000000a0180f7824 */ /* 0x000fe200078e026d */
[----:B------:R-:W1:Y:S03]  /*3030*/  LDC R113, c[0x0][0x3f4] ;  /* 0x0000fd00ff717b82 */ /* 0x000e660000000800 */
[----:B------:R-:W-:-:S04]  /*3040*/  IMAD.IADD R39, R118, 0x1, R15 ;  /* 0x0000000176277824 */ /* 0x000fc800078e020f */
[----:B------:R-:W-:Y:S01]  /*3050*/  IMAD.MOV.U32 R11, RZ, RZ, R39 ;  /* 0x000000ffff0b7224 */ /* 0x000fe200078e0027 */
[----:B0-----:R-:W-:-:S13]  /*3060*/  ISETP.NE.AND P2, PT, R36, 0x1, PT ;  /* 0x000000012400780c */ /* 0x001fda0003f45270 */
[----:B------:R-:W0:Y:S08]  /*3070*/  @P2 LDC R12, c[0x0][0x434] ;  /* 0x00010d00ff0c2b82 */ /* 0x000e300000000800 */
[----:B----4-:R-:W4:Y:S01]  /*3080*/  @P2 LDC R13, c[0x0][0x438] ;  /* 0x00010e00ff0d2b82 */ /* 0x010f220000000800 */
[----:B0-----:R-:W-:-:S05]  /*3090*/  @P2 IMAD.HI.U32 R12, R39, R12, RZ ;  /* 0x0000000c270c2227 */ /* 0x001fca00078e00ff */
[----:B----4-:R-:W-:Y:S02]  /*30a0*/  @P2 SHF.R.U32.HI R11, RZ, R13, R12 ;  /* 0x0000000dff0b2219 */ /* 0x010fe4000001160c */
[----:B------:R-:W-:-:S04]  /*30b0*/  ISETP.GE.AND P2, PT, R15, R2, PT ;  /* 0x000000020f00720c */ /* 0x000fc80003f46270 */
[----:B------:R-:W-:-:S13]  /*30c0*/  ISETP.GT.OR P2, PT, R109, 0x9f, P2 ;  /* 0x0000009f6d00780c */ /* 0x000fda0001744670 */
[----:B------:R-:W0:Y:S01]  /*30d0*/  @!P2 LDC.64 R14, c[0x0][0x428] ;  /* 0x00010a00ff0eab82 */ /* 0x000e220000000a00 */
[----:B------:R-:W-:-:S07]  /*30e0*/  @!P2 SHF.R.S32.HI R35, RZ, 0x1f, R11 ;  /* 0x0000001fff23a819 */ /* 0x000fce000001140b */
[----:B------:R-:W4:Y:S01]  /*30f0*/  @!P2 LDC.64 R12, c[0x0][0x418] ;  /* 0x00010600ff0cab82 */ /* 0x000f220000000a00 */
[----:B0-----:R-:W-:-:S04]  /*3100*/  @!P2 IMAD R34, R117, R14, RZ ;  /* 0x0000000e7522a224 */ /* 0x001fc800078e02ff */
[----:B------:R-:W-:Y:S02]  /*3110*/  @!P2 IMAD R37, R0, R15, R34 ;  /* 0x0000000f0025a224 */ /* 0x000fe400078e0222 */
[----:B------:R-:W-:-:S04]  /*3120*/  @!P2 IMAD.MOV.U32 R34, RZ, RZ, R11 ;  /* 0x000000ffff22a224 */ /* 0x000fc800078e000b */
[----:B------:R-:W-:Y:S01]  /*3130*/  @!P2 IMAD.WIDE.U32 R14, R0, R14, R34 ;  /* 0x0000000e000ea225 */ /* 0x000fe200078e0022 */
[----:B------:R-:W-:-:S03]  /*3140*/  MOV R34, RZ ;  /* 0x000000ff00227202 */ /* 0x000fc60000000f00 */
[----:B------:R-:W-:Y:S01]  /*3150*/  @!P2 IMAD.IADD R15, R15, 0x1, R37 ;  /* 0x000000010f0fa824 */ /* 0x000fe200078e0225 */
[----:B----4-:R-:W-:-:S04]  /*3160*/  @!P2 LEA R12, P3, R14, R12, 0x2 ;  /* 0x0000000c0e0ca211 */ /* 0x010fc800078610ff */
[----:B------:R-:W-:-:S05]  /*3170*/  @!P2 LEA.HI.X R13, R14, R13, R15, 0x2, P3 ;  /* 0x0000000d0e0da211 */ /* 0x000fca00018f140f */
[----:B-----5:R0:W5:Y:S01]  /*3180*/  @!P2 LDG.E R34, desc[UR50][R12.64] ;  /* 0x000000320c22a981 */ /* 0x020162000c1e1900 */
[----:B------:R-:W-:Y:S01]  /*3190*/  ISETP.GT.AND P2, PT, R24, R115, PT ;  /* 0x000000731800720c */ /* 0x000fe20003f44270 */
[----:B------:R-:W-:Y:S01]  /*31a0*/  IMAD.MOV R35, RZ, RZ, -R11 ;  /* 0x000000ffff237224 */ /* 0x000fe200078e0a0b */
[----:B------:R-:W-:Y:S01]  /*31b0*/  LOP3.LUT P4, RZ, R116, 0x2, RZ, 0xc0, !PT ;  /* 0x0000000274ff7812 */ /* 0x000fe2000788c0ff */
[----:B------:R-:W-:Y:S05]  /*31c0*/  YIELD ;  /* 0x0000000000007946 */ /* 0x000fea0003800000 */
[----:B------:R-:W-:Y:S01]  /*31d0*/  BSSY B0, `(.L_x_434) ;  /* 0x0000d3f000007945 */ /* 0x000fe20003800000 */
[----:B------:R-:W-:-:S02]  /*31e0*/  IMAD R35, R36, R35, R39 ;  /* 0x0000002324237224 */ /* 0x000fc400078e0227 */
[----:B--2---:R-:W-:Y:S01]  /*31f0*/  IMAD R11, R19, 0x7800, R40 ;  /* 0x00007800130b7824 */ /* 0x004fe200078e0228 */
[----:B---3--:R-:W-:-:S03]  /*3200*/  LOP3.LUT R38, R38, 0xfffffffd, RZ, 0xc0, !PT ;  /* 0xfffffffd26267812 */ /* 0x008fc600078ec0ff */
[C---:B------:R-:W-:Y:S02]  /*3210*/  VIADD R89, R11.reuse, 0x20 ;  /* 0x000000200b597836 */ /* 0x040fe40000000000 */
[----:B------:R-:W-:Y:S01]  /*3220*/  @P4 VIADD R89, R11, 0xffffffe0 ;  /* 0xffffffe00b594836 */ /* 0x000fe20000000000 */
[----:B------:R-:W-:Y:S01]  /*3230*/  @P2 LOP3.LUT R38, R38, 0x2, RZ, 0xfc, !PT ;  /* 0x0000000226262812 */ /* 0x000fe200078efcff */
[C---:B------:R-:W-:Y:S01]  /*3240*/  IMAD.IADD R88, R18.reuse, 0x1, R11 ;  /* 0x0000000112587824 */ /* 0x040fe200078e020b */
[----:B-1----:R-:W-:Y:S01]  /*3250*/  ISETP.GE.AND P2, PT, R113, 0x1, PT ;  /* 0x000000017100780c */ /* 0x002fe20003f46270 */
[----:B------:R-:W-:Y:S02]  /*3260*/  IMAD.IADD R89, R18, 0x1, R89 ;  /* 0x0000000112597824 */ /* 0x000fe400078e0259 */
[----:B------:R0:W-:Y:S10]  /*3270*/  STL [R1+0x8], R38 ;  /* 0x0000082601007387 */ /* 0x0001f40000100800 */
[----:B0-----:R-:W-:Y:S05]  /*3280*/  @!P2 BRA `(.L_x_435) ;  /* 0x000000c800f0a947 */ /* 0x001fea0003800000 */
[----:B------:R-:W-:Y:S01]  /*3290*/  SHF.R.S32.HI R90, RZ, 0x1f, R35 ;  /* 0x0000001fff5a7819 */ /* 0x000fe20000011423 */
[----:B------:R-:W-:Y:S01]  /*32a0*/  ULDC.64 UR4, c[0x0][0x300] ;  /* 0x0000c00000047ab9 */ /* 0x000fe20000000a00 */
[----:B-----5:R-:W-:Y:S01]  /*32b0*/  SHF.R.S32.HI R91, RZ, 0x1f, R34 ;  /* 0x0000001fff5b7819 */ /* 0x020fe20000011422 */
[----:B------:R-:W-:Y:S01]  /*32c0*/  IMAD.WIDE.U32 R12, R35, UR4, RZ ;  /* 0x00000004230c7c25 */ /* 0x000fe2000f8e00ff */
[----:B------:R-:W-:-:S03]  /*32d0*/  ULDC.64 UR6, c[0x0][0x2e8] ;  /* 0x0000ba0000067ab9 */ /* 0x000fc60000000a00 */
[----:B------:R-:W-:Y:S02]  /*32e0*/  IMAD R14, R90, UR4, RZ ;  /* 0x000000045a0e7c24 */ /* 0x000fe4000f8e02ff */
[----:B------:R-:W-:Y:S02]  /*32f0*/  IMAD R92, R24, -0xa0, R2 ;  /* 0xffffff60185c7824 */ /* 0x000fe400078e0202 */
[----:B------:R-:W-:Y:S01]  /*3300*/  IMAD R11, R35, UR5, R14 ;  /* 0x00000005230b7c24 */ /* 0x000fe2000f8e020e */
[----:B------:R-:W-:Y:S02]  /*3310*/  ULDC.64 UR4, c[0x0][0x310] ;  /* 0x0000c40000047ab9 */ /* 0x000fe40000000a00 */
[----:B------:R-:W-:Y:S01]  /*3320*/  IMAD R15, R91, UR4, RZ ;  /* 0x000000045b0f7c24 */ /* 0x000fe2000f8e02ff */
[----:B------:R-:W-:Y:S01]  /*3330*/  VIMNMX R92, R92, 0xa0, PT ;  /* 0x000000a05c5c7848 */ /* 0x000fe20003fe0100 */
[----:B------:R-:W-:Y:S01]  /*3340*/  IMAD.IADD R13, R13, 0x1, R11 ;  /* 0x000000010d0d7824 */ /* 0x000fe200078e020b */
[----:B------:R-:W-:Y:S01]  /*3350*/  SHF.R.S32.HI R11, RZ, 0x1f, R24 ;  /* 0x0000001fff0b7819 */ /* 0x000fe20000011418 */
[----:B------:R-:W-:-:S02]  /*3360*/  IMAD R15, R34, UR5, R15 ;  /* 0x00000005220f7c24 */ /* 0x000fc4000f8e020f */
[----:B------:R-:W-:Y:S01]  /*3370*/  IMAD.WIDE.U32 R12, R34, UR4, R12 ;  /* 0x00000004220c7c25 */ /* 0x000fe2000f8e000c */
[----:B------:R-:W-:-:S04]  /*3380*/  ULDC.64 UR4, c[0x0][0x308] ;  /* 0x0000c20000047ab9 */ /* 0x000fc80000000a00 */
[----:B------:R-:W-:Y:S01]  /*3390*/  IADD3 R13, R13, R15, RZ ;  /* 0x0000000f0d0d7210 */ /* 0x000fe20007ffe0ff */
[----:B------:R-:W-:-:S04]  /*33a0*/  IMAD.WIDE.U32 R14, R102, R24, RZ ;  /* 0x00000018660e7225 */ /* 0x000fc800078e00ff */
[----:B------:R-:W-:Y:S01]  /*33b0*/  IMAD.WIDE.U32 R12, R223, UR4, R12 ;  /* 0x00000004df0c7c25 */ /* 0x000fe2000f8e000c */
[----:B------:R-:W-:-:S03]  /*33c0*/  ULDC.U8 UR4, c[0x0][0x410] ;  /* 0x0001040000047ab9 */ /* 0x000fc60000000000 */
[----:B------:R-:W-:Y:S01]  /*33d0*/  IMAD R119, R223, UR5, R13 ;  /* 0x00000005df777c24 */ /* 0x000fe2000f8e020d */
[----:B------:R-:W-:Y:S01]  /*33e0*/  IADD3 R120, P2, R12, UR6, RZ ;  /* 0x000000060c787c10 */ /* 0x000fe2000ff5e0ff */
[-C--:B------:R-:W-:Y:S02]  /*33f0*/  IMAD R12, R121, R24.reuse, RZ ;  /* 0x00000018790c7224 */ /* 0x080fe400078e02ff */
[----:B------:R-:W-:Y:S01]  /*3400*/  IMAD R13, R122, R24, RZ ;  /* 0x000000187a0d7224 */ /* 0x000fe200078e02ff */
[----:B------:R-:W-:Y:S01]  /*3410*/  IADD3.X R119, R119, UR7, RZ, P2, !PT ;  /* 0x0000000777777c10 */ /* 0x000fe200097fe4ff */
[C---:B------:R-:W-:Y:S01]  /*3420*/  IMAD R37, R11.reuse, R102, R12 ;  /* 0x000000660b257224 */ /* 0x040fe200078e020c */
[----:B------:R-:W-:Y:S01]  /*3430*/  ISETP.NE.AND P2, PT, RZ, UR4, PT ;  /* 0x00000004ff007c0c */ /* 0x000fe2000bf45270 */
[----:B------:R-:W-:Y:S02]  /*3440*/  IMAD R39, R11, R100, R13 ;  /* 0x000000640b277224 */ /* 0x000fe400078e020d */
[----:B------:R-:W-:-:S04]  /*3450*/  IMAD.WIDE.U32 R12, R100, R24, RZ ;  /* 0x00000018640c7225 */ /* 0x000fc800078e00ff */
[----:B------:R-:W-:Y:S02]  /*3460*/  IMAD.IADD R11, R15, 0x1, R37 ;  /* 0x000000010f0b7824 */ /* 0x000fe400078e0225 */
[----:B------:R-:W-:-:S04]  /*3470*/  IMAD.IADD R86, R13, 0x1, R39 ;  /* 0x000000010d567824 */ /* 0x000fc800078e0227 */
[----:B------:R-:W-:Y:S05]  /*3480*/  @!P2 BRA `(.L_x_436) ;  /* 0x0000006000d0a947 */ /* 0x000fea0003800000 */
[----:B------:R0:W5:Y:S04]  /*3490*/  LDL R94, [R1+0x10] ;  /* 0x00001000015e7983 */ /* 0x0001680000100800 */
[----:B------:R0:W5:Y:S04]  /*34a0*/  LDL R93, [R1+0x18] ;  /* 0x00001800015d7983 */ /* 0x0001680000100800 */
[----:B------:R0:W5:Y:S01]  /*34b0*/  LDL R87, [R1+0x1c] ;  /* 0x00001c0001577983 */ /* 0x0001620000100800 */
[----:B------:R-:W-:Y:S01]  /*34c0*/  BSSY B1, `(.L_x_437) ;  /* 0x0000046000017945 */ /* 0x000fe20003800000 */
[----:B------:R-:W-:-:S02]  /*34d0*/  CS2R R36, SRZ ;  /* 0x0000000000247805 */ /* 0x000fc4000001ff00 */
[----:B------:R-:W-:Y:S01]  /*34e0*/  CS2R R60, SRZ ;  /* 0x00000000003c7805 */ /* 0x000fe2000001ff00 */
[----:B------:R-:W1:Y:S01]  /*34f0*/  S2R R50, SR_TID.X ;  /* 0x0000000000327919 */ /* 0x000e620000002100 */
        /* <DEDUP_REMOVED lines=20> */
[----:B------:R-:W-:Y:S01]  /*3640*/  CS2R R58, SRZ ;  /* 0x00000000003a7805 */ /* 0x000fe2000001ff00 */
[C---:B-1----:R-:W-:Y:S02]  /*3650*/  VIADD R85, R50.reuse, 0xffffff80 ;  /* 0xffffff8032557836 */ /* 0x042fe40000000000 */
[----:B------:R-:W-:Y:S01]  /*3660*/  VIADD R84, R50, 0xffffff80 ;  /* 0xffffff8032547836 */ /* 0x000fe20000000000 */
[----:B------:R-:W-:-:S04]  /*3670*/  CS2R R50, SRZ ;  /* 0x0000000000327805 */ /* 0x000fc8000001ff00 */
[----:B------:R-:W-:-:S04]  /*3680*/  LEA.HI R84, R84, R85, RZ, 0x1 ;  /* 0x0000005554547211 */ /* 0x000fc800078f08ff */
[----:B------:R-:W-:-:S04]  /*3690*/  SHF.R.S32.HI R84, RZ, 0x1, R84 ;  /* 0x00000001ff547819 */ /* 0x000fc80000011454 */
[----:B------:R-:W-:-:S13]  /*36a0*/  ISETP.GE.AND P3, PT, R84, R92, PT ;  /* 0x0000005c5400720c */ /* 0x000fda0003f66270 */
[----:B0-----:R-:W-:Y:S05]  /*36b0*/  @P3 BRA `(.L_x_438) ;  /* 0x0000000000983947 */ /* 0x001fea0003800000 */
[----:B------:R-:W2:Y:S01]  /*36c0*/  LDL R134, [R1+0x14] ;  /* 0x0000140001867983 */ /* 0x000ea20000100800 */
[----:B------:R-:W-:-:S03]  /*36d0*/  ULDC.64 UR4, c[0x0][0x3e8] ;  /* 0x0000fa0000047ab9 */ /* 0x000fc60000000a00 */
[----:B------:R-:W3:Y:S01]  /*36e0*/  LDL R133, [R1+0x20] ;  /* 0x0000200001857983 */ /* 0x000ee20000100800 */
[----:B------:R-:W-:Y:S02]  /*36f0*/  IADD3 R62, P2, P4, R106, UR4, R14 ;  /* 0x000000046a3e7c10 */ /* 0x000fe4000fc5e00e */
[----:B------:R-:W-:Y:S02]  /*3700*/  CS2R R80, SRZ ;  /* 0x0000000000507805 */ /* 0x000fe4000001ff00 */
[----:B------:R-:W-:Y:S02]  /*3710*/  CS2R R82, SRZ ;  /* 0x0000000000527805 */ /* 0x000fe4000001ff00 */
[----:B------:R-:W-:Y:S01]  /*3720*/  IADD3.X R63, R8, UR5, R11, P2, P4 ;  /* 0x00000005083f7c10 */ /* 0x000fe200097e840b */
[----:B------:R-:W-:Y:S02]  /*3730*/  ULDC.64 UR4, c[0x0][0x400] ;  /* 0x0001000000047ab9 */ /* 0x000fe40000000a00 */
[----:B------:R-:W-:-:S04]  /*3740*/  IADD3 R84, P2, P4, R98, UR4, R12 ;  /* 0x0000000462547c10 */ /* 0x000fc8000fc5e00c */
[----:B------:R-:W-:Y:S02]  /*3750*/  IADD3.X R85, R10, UR5, R86, P2, P4 ;  /* 0x000000050a557c10 */ /* 0x000fe400097e8456 */
[----:B------:R-:W-:Y:S02]  /*3760*/  ISETP.GE.AND P2, PT, R224, R113, PT ;  /* 0x00000071e000720c */ /* 0x000fe40003f46270 */
[----:B------:R-:W-:Y:S02]  /*3770*/  CS2R R76, SRZ ;  /* 0x00000000004c7805 */ /* 0x000fe4000001ff00 */
[----:B------:R-:W-:-:S09]  /*3780*/  CS2R R78, SRZ ;  /* 0x00000000004e7805 */ /* 0x000fd2000001ff00 */
[----:B------:R-:W5:Y:S04]  /*3790*/  @!P2 LDG.E.64 R80, desc[UR50][R62.64] ;  /* 0x000000323e50a981 */ /* 0x000f68000c1e1b00 */
[----:B------:R-:W5:Y:S02]  /*37a0*/  @!P2 LDG.E.64 R82, desc[UR50][R84.64] ;  /* 0x000000325452a981 */ /* 0x000f64000c1e1b00 */
[----:B-----5:R-:W-:Y:S02]  /*37b0*/  ISETP.GE.AND P2, PT, R94, R113, PT ;  /* 0x000000715e00720c */ /* 0x020fe40003f46270 */
[----:B------:R-:W-:Y:S02]  /*37c0*/  CS2R R72, SRZ ;  /* 0x0000000000487805 */ /* 0x000fe4000001ff00 */
[----:B------:R-:W-:-:S09]  /*37d0*/  CS2R R74, SRZ ;  /* 0x00000000004a7805 */ /* 0x000fd2000001ff00 */
[----:B------:R-:W5:Y:S04]  /*37e0*/  @!P2 LDG.E.64 R76, desc[UR50][R62.64+0x10] ;  /* 0x000010323e4ca981 */ /* 0x000f68000c1e1b00 */
[----:B------:R-:W5:Y:S01]  /*37f0*/  @!P2 LDG.E.64 R78, desc[UR50][R84.64+0x10] ;  /* 0x00001032544ea981 */ /* 0x000f62000c1e1b00 */
[----:B------:R-:W-:Y:S02]  /*3800*/  ISETP.GE.AND P2, PT, R93, R113, PT ;  /* 0x000000715d00720c */ /* 0x000fe40003f46270 */
        /* <DEDUP_REMOVED lines=9> */
[----:B------:R-:W-:Y:S02]  /*38a0*/  CS2R R60, SRZ ;  /* 0x00000000003c7805 */ /* 0x000fe4000001ff00 */
[----:B--2---:R-:W-:-:S13]  /*38b0*/  ISETP.GE.AND P2, PT, R134, R113, PT ;  /* 0x000000718600720c */ /* 0x004fda0003f46270 */
[----:B------:R-:W5:Y:S04]  /*38c0*/  @!P2 LDG.E.64 R64, desc[UR50][R62.64+0x40] ;  /* 0x000040323e40a981 */ /* 0x000f68000c1e1b00 */
[----:B------:R-:W5:Y:S01]  /*38d0*/  @!P2 LDG.E.64 R66, desc[UR50][R84.64+0x40] ;  /* 0x000040325442a981 */ /* 0x000f62000c1e1b00 */
[----:B---3--:R-:W-:-:S13]  /*38e0*/  ISETP.GE.AND P2, PT, R133, R113, PT ;  /* 0x000000718500720c */ /* 0x008fda0003f46270 */
[----:B------:R0:W5:Y:S02]  /*38f0*/  @!P2 LDG.E.64 R60, desc[UR50][R62.64+0x50] ;  /* 0x000050323e3ca981 */ /* 0x000164000c1e1b00 */
[----:B0-----:R-:W-:-:S06]  /*3900*/  CS2R R62, SRZ ;  /* 0x00000000003e7805 */ /* 0x001fcc000001ff00 */
[----:B------:R0:W5:Y:S02]  /*3910*/  @!P2 LDG.E.64 R62, desc[UR50][R84.64+0x50] ;  /* 0x00005032543ea981 */ /* 0x000164000c1e1b00 */
.L_x_438:
[----:B------:R-:W-:Y:S05]  /*3920*/  BSYNC B1 ;  /* 0x0000000000017941 */ /* 0x000fea0003800000 */
.L_x_437:
[----:B0-----:R-:W0:Y:S01]  /*3930*/  S2R R84, SR_TID.X ;  /* 0x0000000000547919 */ /* 0x001e220000002100 */
[----:B------:R-:W-:Y:S01]  /*3940*/  BSSY B1, `(.L_x_439) ;  /* 0x0000032000017945 */ /* 0x000fe20003800000 */
[C---:B0-----:R-:W-:Y:S02]  /*3950*/  VIADD R85, R84.reuse, 0xffffff80 ;  /* 0xffffff8054557836 */ /* 0x041fe40000000000 */
[----:B------:R-:W-:-:S05]  /*3960*/  VIADD R84, R84, 0xffffff80 ;  /* 0xffffff8054547836 */ /* 0x000fca0000000000 */
[----:B------:R-:W-:-:S04]  /*3970*/  LEA.HI R84, R84, R85, RZ, 0x1 ;  /* 0x0000005554547211 */ /* 0x000fc800078f08ff */
[----:B------:R-:W-:-:S04]  /*3980*/  SHF.R.S32.HI R84, RZ, 0x1, R84 ;  /* 0x00000001ff547819 */ /* 0x000fc80000011454 */
[----:B------:R-:W-:-:S04]  /*3990*/  IADD3 R84, R84, 0x80, RZ ;  /* 0x0000008054547810 */ /* 0x000fc80007ffe0ff */
[----:B------:R-:W-:-:S13]  /*39a0*/  ISETP.GE.AND P4, PT, R84, R92, PT ;  /* 0x0000005c5400720c */ /* 0x000fda0003f86270 */
[----:B------:R-:W-:Y:S05]  /*39b0*/  @P4 BRA `(.L_x_440) ;  /* 0x0000000000a84947 */ /* 0x000fea0003800000 */
[----:B------:R-:W2:Y:S04]  /*39c0*/  LDL R85, [R1+0x14] ;  /* 0x0000140001557983 */ /* 0x000ea80000100800 */
[----:B------:R-:W3:Y:S01]  /*39d0*/  LDL R84, [R1+0x20] ;  /* 0x0000200001547983 */ /* 0x000ee20000100800 */
[----:B------:R-:W-:Y:S01]  /*39e0*/  IADD3 R14, P2, P5, R106, R14, R5 ;  /* 0x0000000e6a0e7210 */ /* 0x000fe20007d5e005 */
[----:B------:R-:W-:-:S03]  /*39f0*/  ULDC.64 UR4, c[0x0][0x3e8] ;  /* 0x0000fa0000047ab9 */ /* 0x000fc60000000a00 */
[----:B------:R-:W-:Y:S02]  /*3a00*/  IADD3.X R11, R8, R11, R4, P2, P5 ;  /* 0x0000000b080b7210 */ /* 0x000fe400017ea404 */
[----:B------:R-:W-:-:S04]  /*3a10*/  IADD3 R12, P2, P5, R98, R12, R7 ;  /* 0x0000000c620c7210 */ /* 0x000fc80007d5e007 */
[----:B------:R-:W-:Y:S02]  /*3a20*/  IADD3.X R86, R10, R86, R6, P2, P5 ;  /* 0x000000560a567210 */ /* 0x000fe400017ea406 */
[----:B------:R-:W-:-:S04]  /*3a30*/  IADD3 R14, P2, R14, UR4, RZ ;  /* 0x000000040e0e7c10 */ /* 0x000fc8000ff5e0ff */
[----:B------:R-:W-:Y:S01]  /*3a40*/  IADD3.X R15, R11, UR5, RZ, P2, !PT ;  /* 0x000000050b0f7c10 */ /* 0x000fe200097fe4ff */
[----:B------:R-:W-:Y:S02]  /*3a50*/  ULDC.64 UR4, c[0x0][0x400] ;  /* 0x0001000000047ab9 */ /* 0x000fe40000000a00 */
[----:B------:R-:W-:-:S04]  /*3a60*/  IADD3 R12, P2, R12, UR4, RZ ;  /* 0x000000040c0c7c10 */ /* 0x000fc8000ff5e0ff */
[----:B------:R-:W-:Y:S02]  /*3a70*/  IADD3.X R13, R86, UR5, RZ, P2, !PT ;  /* 0x00000005560d7c10 */ /* 0x000fe400097fe4ff */
[----:B------:R-:W-:Y:S02]  /*3a80*/  ISETP.GE.AND P2, PT, R224, R113, PT ;  /* 0x00000071e000720c */ /* 0x000fe40003f46270 */
[----:B------:R-:W-:Y:S02]  /*3a90*/  CS2R R56, SRZ ;  /* 0x0000000000387805 */ /* 0x000fe4000001ff00 */
[----:B------:R-:W-:Y:S02]  /*3aa0*/  CS2R R58, SRZ ;  /* 0x00000000003a7805 */ /* 0x000fe4000001ff00 */
[----:B------:R-:W-:Y:S02]  /*3ab0*/  CS2R R52, SRZ ;  /* 0x0000000000347805 */ /* 0x000fe4000001ff00 */
[----:B------:R-:W-:-:S05]  /*3ac0*/  CS2R R54, SRZ ;  /* 0x0000000000367805 */ /* 0x000fca000001ff00 */
[----:B------:R0:W5:Y:S04]  /*3ad0*/  @!P2 LDG.E.64 R56, desc[UR50][R14.64] ;  /* 0x000000320e38a981 */ /* 0x000168000c1e1b00 */
[----:B------:R0:W5:Y:S02]  /*3ae0*/  @!P2 LDG.E.64 R58, desc[UR50][R12.64] ;  /* 0x000000320c3aa981 */ /* 0x000164000c1e1b00 */
[----:B-----5:R-:W-:Y:S02]  /*3af0*/  ISETP.GE.AND P2, PT, R94, R113, PT ;  /* 0x000000715e00720c */ /* 0x020fe40003f46270 */
[----:B------:R-:W-:Y:S02]  /*3b00*/  CS2R R48, SRZ ;  /* 0x0000000000307805 */ /* 0x000fe4000001ff00 */
[----:B------:R-:W-:-:S09]  /*3b10*/  CS2R R50, SRZ ;  /* 0x0000000000327805 */ /* 0x000fd2000001ff00 */
[----:B------:R0:W5:Y:S04]  /*3b20*/  @!P2 LDG.E.64 R52, desc[UR50][R14.64+0x10] ;  /* 0x000010320e34a981 */ /* 0x000168000c1e1b00 */
[----:B------:R0:W5:Y:S01]  /*3b30*/  @!P2 LDG.E.64 R54, desc[UR50][R12.64+0x10] ;  /* 0x000010320c36a981 */ /* 0x000162000c1e1b00 */
[----:B------:R-:W-:Y:S02]  /*3b40*/  ISETP.GE.AND P2, PT, R93, R113, PT ;  /* 0x000000715d00720c */ /* 0x000fe40003f46270 */
        /* <DEDUP_REMOVED lines=9> */
[----:B------:R-:W-:Y:S02]  /*3be0*/  CS2R R36, SRZ ;  /* 0x0000000000247805 */ /* 0x000fe4000001ff00 */
[----:B------:R-:W-:Y:S02]  /*3bf0*/  CS2R R38, SRZ ;  /* 0x0000000000267805 */ /* 0x000fe4000001ff00 */
[----:B--2---:R-:W-:-:S13]  /*3c00*/  ISETP.GE.AND P2, PT, R85, R113, PT ;  /* 0x000000715500720c */ /* 0x004fda0003f46270 */
[----:B------:R0:W5:Y:S04]  /*3c10*/  @!P2 LDG.E.64 R40, desc[UR50][R14.64+0x40] ;  /* 0x000040320e28a981 */ /* 0x000168000c1e1b00 */
[----:B------:R0:W5:Y:S01]  /*3c20*/  @!P2 LDG.E.64 R42, desc[UR50][R12.64+0x40] ;  /* 0x000040320c2aa981 */ /* 0x000162000c1e1b00 */
[----:B---3--:R-:W-:-:S13]  /*3c30*/  ISETP.GE.AND P2, PT, R84, R113, PT ;  /* 0x000000715400720c */ /* 0x008fda0003f46270 */
[----:B------:R0:W5:Y:S04]  /*3c40*/  @!P2 LDG.E.64 R36, desc[UR50][R14.64+0x50] ;  /* 0x000050320e24a981 */ /* 0x000168000c1e1b00 */
[----:B------:R0:W5:Y:S02]  /*3c50*/  @!P2 LDG.E.64 R38, desc[UR50][R12.64+0x50] ;  /* 0x000050320c26a981 */ /* 0x000164000c1e1b00 */
.L_x_440:
[----:B------:R-:W-:Y:S05]  /*3c60*/  BSYNC B1 ;  /* 0x0000000000017941 */ /* 0x000fea0003800000 */
.L_x_439:
[----:B------:R-:W-:Y:S01]  /*3c70*/  UISETP.NE.AND UP0, UPT, UR49, 0x3, UPT ;  /* 0x000000033100788c */ /* 0x000fe2000bf05270 */
[----:B-----5:R-:W-:Y:S01]  /*3c80*/  IMAD.MOV.U32 R142, RZ, RZ, R60 ;  /* 0x000000ffff8e7224 */ /* 0x020fe200078e003c */
[----:B------:R-:W-:Y:S01]  /*3c90*/  MOV R143, R62 ;  /* 0x0000003e008f7202 */ /* 0x000fe20000000f00 */
[----:B------:R-:W-:Y:S01]  /*3ca0*/  IMAD.MOV.U32 R146, RZ, RZ, R64 ;  /* 0x000000ffff927224 */ /* 0x000fe200078e0040 */
[----:B------:R-:W-:Y:S01]  /*3cb0*/  MOV R86, R40 ;  /* 0x0000002800567202 */ /* 0x000fe20000000f00 */
[----:B------:R-:W-:Y:S01]  /*3cc0*/  IMAD.MOV.U32 R148, RZ, RZ, R68 ;  /* 0x000000ffff947224 */ /* 0x000fe200078e0044 */
[----:B------:R-:W-:Y:S01]  /*3cd0*/  PLOP3.LUT P2, PT, PT, PT, UP0, 0x80, 0x0 ;  /* 0x000000000000781c */ /* 0x000fe20003f4f008 */
[----:B------:R-:W-:Y:S01]  /*3ce0*/  IMAD.MOV.U32 R150, RZ, RZ, R72 ;  /* 0x000000ffff967224 */ /* 0x000fe200078e0048 */
[----:B------:R-:W-:Y:S01]  /*3cf0*/  MOV R134, R46 ;  /* 0x0000002e00867202 */ /* 0x000fe20000000f00 */
[----:B------:R-:W-:Y:S02]  /*3d00*/  IMAD.MOV.U32 R153, RZ, RZ, R76 ;  /* 0x000000ffff997224 */ /* 0x000fe400078e004c */
[----:B------:R-:W-:-:S02]  /*3d10*/  IMAD.MOV.U32 R154, RZ, RZ, R80 ;  /* 0x000000ffff9a7224 */ /* 0x000fc400078e0050 */
[----:B------:R-:W-:Y:S02]  /*3d20*/  IMAD.MOV.U32 R147, RZ, RZ, R66 ;  /* 0x000000ffff937224 */ /* 0x000fe400078e0042 */
[----:B------:R-:W-:Y:S02]  /*3d30*/  IMAD.MOV.U32 R149, RZ, RZ, R70 ;  /* 0x000000ffff957224 */ /* 0x000fe400078e0046 */
[----:B------:R-:W-:Y:S02]  /*3d40*/  IMAD.MOV.U32 R151, RZ, RZ, R74 ;  /* 0x000000ffff977224 */ /* 0x000fe400078e004a */
[----:B------:R-:W-:Y:S02]  /*3d50*/  IMAD.MOV.U32 R152, RZ, RZ, R78 ;  /* 0x000000ffff987224 */ /* 0x000fe400078e004e */
        /* <DEDUP_REMOVED lines=10> */
[----:B------:R-:W-:Y:S01]  /*3e00*/  IMAD.MOV.U32 R141, RZ, RZ, R58 ;  /* 0x000000ffff8d7224 */ /* 0x000fe200078e003a */
[----:B------:R-:W-:Y:S06]  /*3e10*/  @!P2 BRA `(.L_x_441) ;  /* 0x000000000004a947 */ /* 0x000fec0003800000 */
[----:B------:R-:W-:Y:S01]  /*3e20*/  BPT.TRAP 0x1 ;  /* 0x000000040000795c */ /* 0x000fe20000300000 */
.L_x_441:
[----:B------:R-:W2:Y:S01]  /*3e30*/  LDL R11, [R1+0xc] ;  /* 0x00000c00010b7983 */ /* 0x000ea20000100800 */
[----:B------:R-:W-:Y:S01]  /*3e40*/  IMAD R93, R19, 0x8, R18 ;  /* 0x00000008135d7824 */ /* 0x000fe200078e0212 */
[----:B------:R-:W-:Y:S01]  /*3e50*/  BSSY B1, `(.L_x_442) ;  /* 0x0000004000017945 */ /* 0x000fe20003800000 */
[----:B--2---:R-:W-:-:S04]  /*3e60*/  SHF.L.U32 R94, R11, 0x1f, RZ ;  /* 0x0000001f0b5e7819 */ /* 0x004fc800000006ff */
[----:B------:R-:W1:Y:S02]  /*3e70*/  SYNCS.PHASECHK.TRANS64.TRYWAIT P5, [R93+URZ+0x33490], R94 ;  /* 0x0334905e5d0075a7 */ /* 0x000e6400080a017f */
[----:B-1----:R-:W-:Y:S05]  /*3e80*/  @!P5 BRA `(.L_x_443) ;  /* 0x000002ac0014d947 */ /* 0x002fea0003800000 */
.L_x_780:
[----:B------:R-:W-:Y:S05]  /*3e90*/  BSYNC B1 ;  /* 0x0000000000017941 */ /* 0x000fea0003800000 */
.L_x_442:
[----:B------:R-:W-:-:S03]  /*3ea0*/  UMOV UR4, 0xffffffff ;  /* 0xffffffff00047882 */ /* 0x000fc60000000000 */
[----:B------:R-:W-:Y:S05]  /*3eb0*/  BRA.DIV UR4, `(.L_x_444) ;  /* 0x000002ae041c7947 */ /* 0x000fea000b800000 */
[----:B------:R2:W3:Y:S04]  /*3ec0*/  SHFL.IDX PT, R145, R119, RZ, 0x1e1f ;  /* 0x001e1fff77917589 */ /* 0x0004e800000e0000 */
[----:B------:R2:W4:Y:S02]  /*3ed0*/  SHFL.IDX PT, R11, R120, RZ, 0x1e1f ;  /* 0x001e1fff780b7589 */ /* 0x00052400000e0000 */
.L_x_784:
[----:B------:R-:W-:Y:S04]  /*3ee0*/  BSSY B1, `(.L_x_445) ;  /* 0x00002ca000017945 */ /* 0x000fe80003800000 */
[----:B------:R-:W-:Y:S05]  /*3ef0*/  @P3 BRA `(.L_x_446) ;  /* 0x0000002c00203947 */ /* 0x000fea0003800000 */
[----:B------:R-:W-:Y:S01]  /*3f00*/  ISETP.NE.AND P3, PT, R28, RZ, PT ;  /* 0x000000ff1c00720c */ /* 0x000fe20003f65270 */
[----:B------:R-:W-:-:S12]  /*3f10*/  BSSY B2, `(.L_x_447) ;  /* 0x0000075000027945 */ /* 0x000fd80003800000 */
[----:B------:R-:W-:Y:S05]  /*3f20*/  @!P3 BRA `(.L_x_448) ;  /* 0x0000000400ccb947 */ /* 0x000fea0003800000 */
[----:B0-----:R0:W0:Y:S01]  /*3f30*/  LDS.128 R12, [R88+0x24200] ;  /* 0x02420000580c7984 */ /* 0x0010220000000c00 */
[----:B------:R-:W-:Y:S01]  /*3f40*/  ISETP.GE.AND P3, PT, R224, R113, PT ;  /* 0x00000071e000720c */ /* 0x000fe20003f66270 */
[----:B------:R-:W-:-:S12]  /*3f50*/  BSSY B3, `(.L_x_449) ;  /* 0x000006d000037945 */ /* 0x000fd80003800000 */
[----:B------:R-:W-:Y:S05]  /*3f60*/  @P3 BRA `(.L_x_450) ;  /* 0x0000000400ac3947 */ /* 0x000fea0003800000 */
[--C-:B------:R-:W-:Y:S02]  /*3f70*/  SHF.R.U32.HI R80, RZ, 0x8, R81.reuse ;  /* 0x00000008ff507819 */ /* 0x100fe40000011651 */
[----:B------:R-:W-:Y:S02]  /*3f80*/  SHF.R.U32.HI R82, RZ, 0x10, R81 ;  /* 0x00000010ff527819 */ /* 0x000fe40000011651 */
[----:B------:R-:W-:Y:S01]  /*3f90*/  LOP3.LUT R81, R81, 0xff0000ff, RZ, 0xc0, !PT ;  /* 0xff0000ff51517812 */ /* 0x000fe200078ec0ff */
[----:B------:R-:W-:Y:S01]  /*3fa0*/  IMAD.SHL.U32 R156, R80, 0x100, RZ ;  /* 0x00000100509c7824 */ /* 0x000fe200078e00ff */
[----:B------:R-:W-:Y:S02]  /*3fb0*/  SHF.R.U32.HI R157, RZ, 0x8, R83 ;  /* 0x00000008ff9d7819 */ /* 0x000fe40000011653 */
[----:B------:R-:W-:Y:S02]  /*3fc0*/  SHF.L.U32 R82, R82, 0x10, RZ ;  /* 0x0000001052527819 */ /* 0x000fe400000006ff */
[----:B------:R-:W-:Y:S01]  /*3fd0*/  LOP3.LUT R81, R81, 0xff00, R156, 0xf8, !PT ;  /* 0x0000ff0051517812 */ /* 0x000fe200078ef89c */
[----:B------:R-:W-:Y:S01]  /*3fe0*/  IMAD.SHL.U32 R157, R157, 0x100, RZ ;  /* 0x000001009d9d7824 */ /* 0x000fe200078e00ff */
[----:B------:R-:W-:-:S02]  /*3ff0*/  LOP3.LUT R158, R83, 0xff0000ff, RZ, 0xc0, !PT ;  /* 0xff0000ff539e7812 */ /* 0x000fc400078ec0ff */
[----:B------:R-:W-:Y:S02]  /*4000*/  LOP3.LUT R81, R81, 0xff0000, R82, 0xf8, !PT ;  /* 0x00ff000051517812 */ /* 0x000fe400078ef852 */
[----:B------:R-:W-:Y:S02]  /*4010*/  F2FP.F16.E4M3.UNPACK_B R82, R155.H1 ;  /* 0x0000009bff52723e */ /* 0x000fe400030006ff */
[----:B0-----:R-:W-:Y:S02]  /*4020*/  F2FP.F16.E4M3.UNPACK_B R156, R13 ;  /* 0x0000000dff9c723e */ /* 0x001fe400020006ff */
[----:B------:R-:W-:Y:S01]  /*4030*/  SHF.R.U32.HI R80, RZ, 0x10, R83 ;  /* 0x00000010ff507819 */ /* 0x000fe20000011653 */
[----:B------:R-:W-:Y:S01]  /*4040*/  HADD2.F32 R160, -RZ, R82.H0_H0 ;  /* 0x20000052ffa07230 */ /* 0x000fe20000004100 */
[----:B------:R-:W-:Y:S01]  /*4050*/  LOP3.LUT R158, R158, 0xff00, R157, 0xf8, !PT ;  /* 0x0000ff009e9e7812 */ /* 0x000fe200078ef89d */
[--C-:B------:R-:W-:Y:S01]  /*4060*/  HADD2.F32 R83, -RZ, R156.reuse.H1_H1 ;  /* 0x3000009cff537230 */ /* 0x100fe20000004100 */
[----:B------:R-:W-:Y:S01]  /*4070*/  F2FP.F16.E4M3.UNPACK_B R157, R154.H1 ;  /* 0x0000009aff9d723e */ /* 0x000fe200030006ff */
[----:B------:R-:W-:Y:S01]  /*4080*/  HADD2.F32 R156, -RZ, R156.H0_H0 ;  /* 0x2000009cff9c7230 */ /* 0x000fe20000004100 */
[----:B------:R-:W-:-:S02]  /*4090*/  F2FP.F16.E4M3.UNPACK_B R155, R155 ;  /* 0x0000009bff9b723e */ /* 0x000fc400020006ff */
[CC--:B------:R-:W-:Y:S01]  /*40a0*/  FMUL.FTZ R161, R83.reuse, R160.reuse ;  /* 0x000000a053a17220 */ /* 0x0c0fe20000410000 */
[--C-:B------:R-:W-:Y:S02]  /*40b0*/  HADD2.F32 R159, -RZ, R157.reuse.H0_H0 ;  /* 0x2000009dff9f7230 */ /* 0x100fe40000004100 */
[C---:B------:R-:W-:Y:S01]  /*40c0*/  FMUL.FTZ R160, R156.reuse, R160 ;  /* 0x000000a09ca07220 */ /* 0x040fe20000410000 */
[----:B------:R-:W-:Y:S01]  /*40d0*/  HADD2.F32 R157, -RZ, R157.H1_H1 ;  /* 0x3000009dff9d7230 */ /* 0x000fe20000004100 */
[----:B------:R-:W-:Y:S02]  /*40e0*/  F2FP.F16.E4M3.UNPACK_B R154, R154 ;  /* 0x0000009aff9a723e */ /* 0x000fe400020006ff */
[----:B------:R-:W-:Y:S01]  /*40f0*/  FFMA.FTZ R83, R83, R159, R160 ;  /* 0x0000009f53537223 */ /* 0x000fe200000100a0 */
[----:B------:R-:W-:Y:S01]  /*4100*/  F2FP.F16.E4M3.UNPACK_B R160, R13.H1 ;  /* 0x0000000dffa0723e */ /* 0x000fe200030006ff */
[----:B------:R-:W-:Y:S01]  /*4110*/  FFMA.FTZ R156, R156, R159, -R161 ;  /* 0x0000009f9c9c7223 */ /* 0x000fe200000108a1 */
[----:B------:R-:W-:-:S03]  /*4120*/  HADD2.F32 R159, -RZ, R82.H1_H1 ;  /* 0x30000052ff9f7230 */ /* 0x000fc60000004100 */
[--C-:B------:R-:W-:Y:S02]  /*4130*/  HADD2.F32 R13, -RZ, R160.reuse.H1_H1 ;  /* 0x300000a0ff0d7230 */ /* 0x100fe40000004100 */
[----:B------:R-:W-:-:S03]  /*4140*/  HADD2.F32 R82, -RZ, R160.H0_H0 ;  /* 0x200000a0ff527230 */ /* 0x000fc60000004100 */
[CC--:B------:R-:W-:Y:S02]  /*4150*/  FMUL.FTZ R160, R13.reuse, R159.reuse ;  /* 0x0000009f0da07220 */ /* 0x0c0fe40000410000 */
[C---:B------:R-:W-:Y:S02]  /*4160*/  FMUL.FTZ R159, R82.reuse, R159 ;  /* 0x0000009f529f7220 */ /* 0x040fe40000410000 */
[-C--:B------:R-:W-:Y:S02]  /*4170*/  FFMA.FTZ R82, R82, R157.reuse, -R160 ;  /* 0x0000009d52527223 */ /* 0x080fe400000108a0 */
[----:B------:R-:W-:Y:S01]  /*4180*/  FFMA.FTZ R157, R13, R157, R159 ;  /* 0x0000009d0d9d7223 */ /* 0x000fe2000001009f */
[----:B------:R-:W-:Y:S02]  /*4190*/  IMAD.U32 R13, R80, 0x10000, RZ ;  /* 0x00010000500d7824 */ /* 0x000fe400078e00ff */
[----:B------:R-:W-:Y:S01]  /*41a0*/  IMAD.MOV.U32 R80, RZ, RZ, R15 ;  /* 0x000000ffff507224 */ /* 0x000fe200078e000f */
[----:B------:R-:W-:-:S02]  /*41b0*/  F2FP.F16.E4M3.UNPACK_B R15, R81.H1 ;  /* 0x00000051ff0f723e */ /* 0x000fc400030006ff */
[----:B------:R-:W-:Y:S02]  /*41c0*/  LOP3.LUT R13, R158, 0xff0000, R13, 0xf8, !PT ;  /* 0x00ff00009e0d7812 */ /* 0x000fe400078ef80d */
[-C--:B------:R-:W-:Y:S01]  /*41d0*/  F2FP.F16.E4M3.UNPACK_B R161, R80.reuse ;  /* 0x00000050ffa1723e */ /* 0x080fe200020006ff */
[--C-:B------:R-:W-:Y:S01]  /*41e0*/  HADD2.F32 R160, -RZ, R15.reuse.H0_H0 ;  /* 0x2000000fffa07230 */ /* 0x100fe20000004100 */
[-C--:B------:R-:W-:Y:S01]  /*41f0*/  F2FP.F16.E4M3.UNPACK_B R158, R13.reuse.H1 ;  /* 0x0000000dff9e723e */ /* 0x080fe200030006ff */
[----:B------:R-:W-:Y:S01]  /*4200*/  HADD2.F32 R15, -RZ, R15.H1_H1 ;  /* 0x3000000fff0f7230 */ /* 0x000fe20000004100 */
[----:B------:R-:W-:Y:S01]  /*4210*/  F2FP.F16.E4M3.UNPACK_B R80, R80.H1 ;  /* 0x00000050ff50723e */ /* 0x000fe200030006ff */
[--C-:B------:R-:W-:Y:S01]  /*4220*/  HADD2.F32 R159, -RZ, R161.reuse.H1_H1 ;  /* 0x300000a1ff9f7230 */ /* 0x100fe20000004100 */
[----:B------:R-:W-:Y:S01]  /*4230*/  F2FP.SATFINITE.E4M3.F32.PACK_AB_MERGE_C R82, R157, R82, RZ ;  /* 0x000000529d52723e */ /* 0x000fe200048070ff */
[--C-:B------:R-:W-:Y:S01]  /*4240*/  HADD2.F32 R162, -RZ, R158.reuse.H0_H0 ;  /* 0x2000009effa27230 */ /* 0x100fe20000004100 */
[----:B------:R-:W-:Y:S01]  /*4250*/  F2FP.F16.E4M3.UNPACK_B R13, R13 ;  /* 0x0000000dff0d723e */ /* 0x000fe200020006ff */
[----:B------:R-:W-:Y:S01]  /*4260*/  HADD2.F32 R161, -RZ, R161.H0_H0 ;  /* 0x200000a1ffa17230 */ /* 0x000fe20000004100 */
[----:B------:R-:W-:Y:S01]  /*4270*/  F2FP.SATFINITE.E4M3.F32.PACK_AB_MERGE_C R83, R83, R156, R82 ;  /* 0x0000009c5353723e */ /* 0x000fe20004807052 */
[----:B------:R-:W-:-:S02]  /*4280*/  HADD2.F32 R158, -RZ, R158.H1_H1 ;  /* 0x3000009eff9e7230 */ /* 0x000fc40000004100 */
[----:B------:R-:W-:Y:S01]  /*4290*/  FMUL.FTZ R163, R159, R162 ;  /* 0x000000a29fa37220 */ /* 0x000fe20000410000 */
[----:B------:R-:W-:Y:S02]  /*42a0*/  F2FP.F16.E4M3.UNPACK_B R82, R14 ;  /* 0x0000000eff52723e */ /* 0x000fe400020006ff */
[----:B------:R-:W-:Y:S01]  /*42b0*/  F2FP.F16.E4M3.UNPACK_B R81, R81 ;  /* 0x00000051ff51723e */ /* 0x000fe200020006ff */
[C---:B------:R-:W-:Y:S01]  /*42c0*/  FFMA.FTZ R163, R161.reuse, R160, -R163 ;  /* 0x000000a0a1a37223 */ /* 0x040fe200000108a3 */
[----:B------:R-:W-:Y:S01]  /*42d0*/  FMUL.FTZ R161, R161, R162 ;  /* 0x000000a2a1a17220 */ /* 0x000fe20000410000 */
[----:B------:R-:W-:Y:S02]  /*42e0*/  F2FP.F16.E4M3.UNPACK_B R14, R14.H1 ;  /* 0x0000000eff0e723e */ /* 0x000fe400030006ff */
[----:B------:R-:W-:Y:S02]  /*42f0*/  HADD2.F32 R156, -RZ, R81.H0_H0 ;  /* 0x20000051ff9c7230 */ /* 0x000fe40000004100 */
[----:B------:R-:W-:Y:S01]  /*4300*/  FFMA.FTZ R161, R159, R160, R161 ;  /* 0x000000a09fa17223 */ /* 0x000fe200000100a1 */
[----:B------:R-:W-:-:S02]  /*4310*/  HADD2.F32 R159, -RZ, R80.H1_H1 ;  /* 0x30000050ff9f7230 */ /* 0x000fc40000004100 */
[----:B------:R-:W-:Y:S02]  /*4320*/  HADD2.F32 R80, -RZ, R80.H0_H0 ;  /* 0x20000050ff507230 */ /* 0x000fe40000004100 */
[----:B------:R-:W-:Y:S02]  /*4330*/  HADD2.F32 R81, -RZ, R81.H1_H1 ;  /* 0x30000051ff517230 */ /* 0x000fe40000004100 */
[----:B------:R-:W-:-:S04]  /*4340*/  FMUL.FTZ R160, R159, R158 ;  /* 0x0000009e9fa07220 */ /* 0x000fc80000410000 */
[CC--:B------:R-:W-:Y:S01]  /*4350*/  FFMA.FTZ R160, R80.reuse, R15.reuse, -R160 ;  /* 0x0000000f50a07223 */ /* 0x0c0fe200000108a0 */
[----:B------:R-:W-:Y:S01]  /*4360*/  FMUL.FTZ R80, R80, R158 ;  /* 0x0000009e50507220 */ /* 0x000fe20000410000 */
[--C-:B------:R-:W-:Y:S02]  /*4370*/  HADD2.F32 R158, -RZ, R13.reuse.H0_H0 ;  /* 0x2000000dff9e7230 */ /* 0x100fe40000004100 */
[----:B------:R-:W-:Y:S02]  /*4380*/  HADD2.F32 R13, -RZ, R13.H1_H1 ;  /* 0x3000000dff0d7230 */ /* 0x000fe40000004100 */
[----:B------:R-:W-:Y:S01]  /*4390*/  FFMA.FTZ R80, R159, R15, R80 ;  /* 0x0000000f9f507223 */ /* 0x000fe20000010050 */
[--C-:B------:R-:W-:Y:S02]  /*43a0*/  HADD2.F32 R15, -RZ, R82.reuse.H1_H1 ;  /* 0x30000052ff0f7230 */ /* 0x100fe40000004100 */
[----:B------:R-:W-:Y:S02]  /*43b0*/  HADD2.F32 R82, -RZ, R82.H0_H0 ;  /* 0x20000052ff527230 */ /* 0x000fe40000004100 */
[----:B------:R-:W-:-:S02]  /*43c0*/  HADD2.F32 R159, -RZ, R155.H1_H1 ;  /* 0x3000009bff9f7230 */ /* 0x000fc40000004100 */
[CC--:B------:R-:W-:Y:S01]  /*43d0*/  FMUL.FTZ R157, R15.reuse, R158.reuse ;  /* 0x0000009e0f9d7220 */ /* 0x0c0fe20000410000 */
[----:B------:R-:W-:Y:S02]  /*43e0*/  HADD2.F32 R155, -RZ, R155.H0_H0 ;  /* 0x2000009bff9b7230 */ /* 0x000fe40000004100 */
[----:B------:R-:W-:Y:S01]  /*43f0*/  FMUL.FTZ R158, R82, R158 ;  /* 0x0000009e529e7220 */ /* 0x000fe20000410000 */
[----:B------:R-:W-:Y:S01]  /*4400*/  F2FP.SATFINITE.E4M3.F32.PACK_AB_MERGE_C R80, R80, R160, RZ ;  /* 0x000000a05050723e */ /* 0x000fe200048070ff */
[-C--:B------:R-:W-:Y:S02]  /*4410*/  FFMA.FTZ R157, R82, R156.reuse, -R157 ;  /* 0x0000009c529d7223 */ /* 0x080fe4000001089d */
[----:B------:R-:W-:Y:S01]  /*4420*/  FFMA.FTZ R158, R15, R156, R158 ;  /* 0x0000009c0f9e7223 */ /* 0x000fe2000001009e */
[--C-:B------:R-:W-:Y:S01]  /*4430*/  HADD2.F32 R15, -RZ, R14.reuse.H1_H1 ;  /* 0x3000000eff0f7230 */ /* 0x100fe20000004100 */
[----:B------:R-:W-:Y:S01]  /*4440*/  F2FP.SATFINITE.E4M3.F32.PACK_AB_MERGE_C R80, R161, R163, R80 ;  /* 0x000000a3a150723e */ /* 0x000fe20004807050 */
[----:B------:R-:W-:-:S03]  /*4450*/  HADD2.F32 R14, -RZ, R14.H0_H0 ;  /* 0x2000000eff0e7230 */ /* 0x000fc60000004100 */
[CC--:B------:R-:W-:Y:S02]  /*4460*/  FMUL.FTZ R82, R15.reuse, R13.reuse ;  /* 0x0000000d0f527220 */ /* 0x0c0fe40000410000 */
[C---:B------:R-:W-:Y:S02]  /*4470*/  FMUL.FTZ R156, R14.reuse, R13 ;  /* 0x0000000d0e9c7220 */ /* 0x040fe40000410000 */
[-C--:B------:R-:W-:Y:S01]  /*4480*/  FFMA.FTZ R13, R14, R81.reuse, -R82 ;  /* 0x000000510e0d7223 */ /* 0x080fe20000010852 */
[----:B------:R-:W-:Y:S01]  /*4490*/  F2FP.F16.E4M3.UNPACK_B R82, R12.H1 ;  /* 0x0000000cff52723e */ /* 0x000fe200030006ff */
[----:B------:R-:W-:Y:S01]  /*44a0*/  FFMA.FTZ R14, R15, R81, R156 ;  /* 0x000000510f0e7223 */ /* 0x000fe2000001009c */
[--C-:B------:R-:W-:Y:S02]  /*44b0*/  HADD2.F32 R81, -RZ, R154.reuse.H1_H1 ;  /* 0x3000009aff517230 */ /* 0x100fe40000004100 */
[----:B------:R-:W-:Y:S02]  /*44c0*/  HADD2.F32 R154, -RZ, R154.H0_H0 ;  /* 0x2000009aff9a7230 */ /* 0x000fe40000004100 */
[--C-:B------:R-:W-:Y:S01]  /*44d0*/  HADD2.F32 R15, -RZ, R82.reuse.H1_H1 ;  /* 0x30000052ff0f7230 */ /* 0x100fe20000004100 */
[----:B------:R-:W-:Y:S01]  /*44e0*/  F2FP.SATFINITE.E4M3.F32.PACK_AB_MERGE_C R13, R14, R13, RZ ;  /* 0x0000000d0e0d723e */ /* 0x000fe200048070ff */
[----:B------:R-:W-:-:S03]  /*44f0*/  HADD2.F32 R82, -RZ, R82.H0_H0 ;  /* 0x20000052ff527230 */ /* 0x000fc60000004100 */
[C---:B------:R-:W-:Y:S01]  /*4500*/  FMUL.FTZ R156, R15.reuse, R159 ;  /* 0x0000009f0f9c7220 */ /* 0x040fe20000410000 */
[----:B------:R-:W-:Y:S01]  /*4510*/  F2FP.SATFINITE.E4M3.F32.PACK_AB_MERGE_C R157, R158, R157, R13 ;  /* 0x0000009d9e9d723e */ /* 0x000fe2000480700d */
[C---:B------:R-:W-:Y:S01]  /*4520*/  FMUL.FTZ R159, R82.reuse, R159 ;  /* 0x0000009f529f7220 */ /* 0x040fe20000410000 */
[----:B------:R-:W-:Y:S02]  /*4530*/  IMAD.MOV.U32 R13, RZ, RZ, R83 ;  /* 0x000000ffff0d7224 */ /* 0x000fe400078e0053 */
[-C--:B------:R-:W-:Y:S01]  /*4540*/  FFMA.FTZ R156, R82, R81.reuse, -R156 ;  /* 0x00000051529c7223 */ /* 0x080fe2000001089c */
[----:B------:R-:W-:Y:S01]  /*4550*/  FFMA.FTZ R159, R15, R81, R159 ;  /* 0x000000510f9f7223 */ /* 0x000fe2000001009f */
[----:B------:R-:W-:Y:S01]  /*4560*/  F2FP.F16.E4M3.UNPACK_B R15, R12 ;  /* 0x0000000cff0f723e */ /* 0x000fe200020006ff */
[----:B------:R-:W-:-:S03]  /*4570*/  IMAD.MOV.U32 R14, RZ, RZ, R157 ;  /* 0x000000ffff0e7224 */ /* 0x000fc600078e009d */
[----:B------:R-:W-:Y:S01]  /*4580*/  F2FP.SATFINITE.E4M3.F32.PACK_AB_MERGE_C R156, R159, R156, RZ ;  /* 0x0000009c9f9c723e */ /* 0x000fe200048070ff */
[--C-:B------:R-:W-:Y:S02]  /*4590*/  HADD2.F32 R12, -RZ, R15.reuse.H1_H1 ;  /* 0x3000000fff0c7230 */ /* 0x100fe40000004100 */
[----:B------:R-:W-:-:S03]  /*45a0*/  HADD2.F32 R15, -RZ, R15.H0_H0 ;  /* 0x2000000fff0f7230 */ /* 0x000fc60000004100 */
[CC--:B------:R-:W-:Y:S02]  /*45b0*/  FMUL.FTZ R81, R12.reuse, R155.reuse ;  /* 0x0000009b0c517220 */ /* 0x0c0fe40000410000 */
[C---:B------:R-:W-:Y:S02]  /*45c0*/  FMUL.FTZ R155, R15.reuse, R155 ;  /* 0x0000009b0f9b7220 */ /* 0x040fe40000410000 */
[-C--:B------:R-:W-:Y:S01]  /*45d0*/  FFMA.FTZ R81, R15, R154.reuse, -R81 ;  /* 0x0000009a0f517223 */ /* 0x080fe20000010851 */
[----:B------:R-:W-:Y:S02]  /*45e0*/  IMAD.MOV.U32 R15, RZ, RZ, R80 ;  /* 0x000000ffff0f7224 */ /* 0x000fe400078e0050 */
[----:B------:R-:W-:-:S05]  /*45f0*/  FFMA.FTZ R155, R12, R154, R155 ;  /* 0x0000009a0c9b7223 */ /* 0x000fca000001009b */
[----:B------:R-:W-:-:S05]  /*4600*/  F2FP.SATFINITE.E4M3.F32.PACK_AB_MERGE_C R81, R155, R81, R156 ;  /* 0x000000519b51723e */ /* 0x000fca000480709c */
[----:B------:R-:W-:-:S07]  /*4610*/  IMAD.MOV.U32 R12, RZ, RZ, R81 ;  /* 0x000000ffff0c7224 */ /* 0x000fce00078e0051 */
.L_x_450:
[----:B------:R-:W-:Y:S05]  /*4620*/  BSYNC B3 ;  /* 0x0000000000037941 */ /* 0x000fea0003800000 */
.L_x_449:
[----:B----4-:R-:W-:-:S04]  /*4630*/  IADD3 R80, P3, R16, R11, RZ ;  /* 0x0000000b10507210 */ /* 0x010fc80007f7e0ff */
[----:B---3--:R-:W-:-:S05]  /*4640*/  IADD3.X R81, R145, R17, RZ, P3, !PT ;  /* 0x0000001191517210 */ /* 0x008fca0001ffe4ff */
[----:B0-----:R0:W-:Y:S04]  /*4650*/  ST.E.128 desc[UR50][R80.64], R12 ;  /* 0x0000000c50007985 */ /* 0x0011e8000c101d32 */
.L_x_448:
[----:B------:R-:W-:Y:S05]  /*4660*/  BSYNC B2 ;  /* 0x0000000000027941 */ /* 0x000fea0003800000 */
.L_x_447:
[----:B------:R-:W-:Y:S01]  /*4670*/  ISETP.NE.AND P3, PT, R29, RZ, PT ;  /* 0x000000ff1d00720c */ /* 0x000fe20003f65270 */
[----:B------:R-:W-:-:S12]  /*4680*/  BSSY B2, `(.L_x_451) ;  /* 0x0000077000027945 */ /* 0x000fd80003800000 */
[----:B------:R-:W-:Y:S05]  /*4690*/  @!P3 BRA `(.L_x_452) ;  /* 0x0000000400d4b947 */ /* 0x000fea0003800000 */
[----:B0-----:R-:W5:Y:S01]  /*46a0*/  LDL R80, [R1+0x10] ;  /* 0x0000100001507983 */ /* 0x001f620000100800 */
[----:B------:R-:W-:Y:S03]  /*46b0*/  BSSY B3, `(.L_x_453) ;  /* 0x000006f000037945 */ /* 0x000fe60003800000 */
[----:B------:R0:W0:Y:S01]  /*46c0*/  LDS.128 R12, [R89+0x24200] ;  /* 0x02420000590c7984 */ /* 0x0000220000000c00 */
[----:B-----5:R-:W-:-:S13]  /*46d0*/  ISETP.GE.AND P3, PT, R80, R113, PT ;  /* 0x000000715000720c */ /* 0x020fda0003f66270 */
[----:B0-----:R-:W-:Y:S05]  /*46e0*/  @P3 BRA `(.L_x_454) ;  /* 0x0000000400ac3947 */ /* 0x001fea0003800000 */
[--C-:B------:R-:W-:Y:S02]  /*46f0*/  SHF.R.U32.HI R80, RZ, 0x8, R77.reuse ;  /* 0x00000008ff507819 */ /* 0x100fe4000001164d */
[----:B------:R-:W-:Y:S02]  /*4700*/  LOP3.LUT R78, R77, 0xff0000ff, RZ, 0xc0, !PT ;  /* 0xff0000ff4d4e7812 */ /* 0x000fe400078ec0ff */
[----:B------:R-:W-:Y:S01]  /*4710*/  SHF.R.U32.HI R77, RZ, 0x10, R77 ;  /* 0x00000010ff4d7819 */ /* 0x000fe2000001164d */
[----:B------:R-:W-:Y:S01]  /*4720*/  IMAD.SHL.U32 R80, R80, 0x100, RZ ;  /* 0x0000010050507824 */ /* 0x000fe200078e00ff */
[----:B------:R-:W-:Y:S02]  /*4730*/  SHF.R.U32.HI R81, RZ, 0x8, R79 ;  /* 0x00000008ff517819 */ /* 0x000fe4000001164f */
[----:B------:R-:W-:Y:S01]  /*4740*/  LOP3.LUT R82, R79, 0xff0000ff, RZ, 0xc0, !PT ;  /* 0xff0000ff4f527812 */ /* 0x000fe200078ec0ff */
[----:B------:R-:W-:Y:S01]  /*4750*/  IMAD.U32 R77, R77, 0x10000, RZ ;  /* 0x000100004d4d7824 */ /* 0x000fe200078e00ff */
[----:B------:R-:W-:Y:S01]  /*4760*/  LOP3.LUT R78, R78, 0xff00, R80, 0xf8, !PT ;  /* 0x0000ff004e4e7812 */ /* 0x000fe200078ef850 */
[----:B------:R-:W-:Y:S01]  /*4770*/  IMAD.SHL.U32 R81, R81, 0x100, RZ ;  /* 0x0000010051517824 */ /* 0x000fe200078e00ff */
[----:B------:R-:W-:-:S02]  /*4780*/  F2FP.F16.E4M3.UNPACK_B R80, R13 ;  /* 0x0000000dff50723e */ /* 0x000fc400020006ff */
[----:B------:R-:W-:Y:S02]  /*4790*/  LOP3.LUT R77, R78, 0xff0000, R77, 0xf8, !PT ;  /* 0x00ff00004e4d7812 */ /* 0x000fe400078ef84d */
[-C--:B------:R-:W-:Y:S02]  /*47a0*/  F2FP.F16.E4M3.UNPACK_B R78, R152.reuse.H1 ;  /* 0x00000098ff4e723e */ /* 0x080fe400030006ff */
[----:B------:R-:W-:Y:S01]  /*47b0*/  SHF.R.U32.HI R76, RZ, 0x10, R79 ;  /* 0x00000010ff4c7819 */ /* 0x000fe2000001164f */
[----:B------:R-:W-:Y:S01]  /*47c0*/  HADD2.F32 R79, -RZ, R80.H1_H1 ;  /* 0x30000050ff4f7230 */ /* 0x000fe20000004100 */
[----:B------:R-:W-:Y:S01]  /*47d0*/  LOP3.LUT R82, R82, 0xff00, R81, 0xf8, !PT ;  /* 0x0000ff0052527812 */ /* 0x000fe200078ef851 */
[----:B------:R-:W-:Y:S01]  /*47e0*/  HADD2.F32 R154, -RZ, R78.H0_H0 ;  /* 0x2000004eff9a7230 */ /* 0x000fe20000004100 */
        /* <DEDUP_REMOVED lines=76> */
[----:B------:R-:W-:Y:S01]  /*4cb0*/  MOV R13, R79 ;  /* 0x0000004f000d7202 */ /* 0x000fe20000000f00 */
[-C--:B------:R-:W-:Y:S02]  /*4cc0*/  FFMA.FTZ R80, R78, R77.reuse, -R80 ;  /* 0x0000004d4e507223 */ /* 0x080fe40000010850 */
        /* <DEDUP_REMOVED lines=13> */
.L_x_454:
[----:B------:R-:W-:Y:S05]  /*4da0*/  BSYNC B3 ;  /* 0x0000000000037941 */ /* 0x000fea0003800000 */
.L_x_453:
[----:B------:R-:W-:-:S05]  /*4db0*/  IMAD.SHL.U32 R77, R226, 0x10, RZ ;  /* 0x00000010e24d7824 */ /* 0x000fca00078e00ff */
[----:B----4-:R-:W-:-:S04]  /*4dc0*/  IADD3 R76, P3, R11, R77, RZ ;  /* 0x0000004d0b4c7210 */ /* 0x010fc80007f7e0ff */
[----:B---3--:R-:W-:-:S05]  /*4dd0*/  LEA.HI.X.SX32 R77, R77, R145, 0x1, P3 ;  /* 0x000000914d4d7211 */ /* 0x008fca00018f0eff */
[----:B------:R0:W-:Y:S04]  /*4de0*/  ST.E.128 desc[UR50][R76.64], R12 ;  /* 0x0000000c4c007985 */ /* 0x0001e8000c101d32 */
.L_x_452:
[----:B------:R-:W-:Y:S05]  /*4df0*/  BSYNC B2 ;  /* 0x0000000000027941 */ /* 0x000fea0003800000 */
.L_x_451:
        /* <DEDUP_REMOVED lines=9> */
[----:B------:R-:W-:Y:S02]  /*4e90*/  SHF.R.U32.HI R74, RZ, 0x10, R73 ;  /* 0x00000010ff4a7819 */ /* 0x000fe40000011649 */
[----:B------:R-:W-:Y:S01]  /*4ea0*/  LOP3.LUT R73, R73, 0xff0000ff, RZ, 0xc0, !PT ;  /* 0xff0000ff49497812 */ /* 0x000fe200078ec0ff */
[----:B------:R-:W-:Y:S01]  /*4eb0*/  IMAD.SHL.U32 R76, R72, 0x100, RZ ;  /* 0x00000100484c7824 */ /* 0x000fe200078e00ff */
[----:B------:R-:W-:Y:S01]  /*4ec0*/  SHF.R.U32.HI R77, RZ, 0x8, R75 ;  /* 0x00000008ff4d7819 */ /* 0x000fe2000001164b */
[----:B------:R-:W-:Y:S01]  /*4ed0*/  IMAD.U32 R74, R74, 0x10000, RZ ;  /* 0x000100004a4a7824 */ /* 0x000fe200078e00ff */
[----:B------:R-:W-:Y:S02]  /*4ee0*/  LOP3.LUT R78, R75, 0xff0000ff, RZ, 0xc0, !PT ;  /* 0xff0000ff4b4e7812 */ /* 0x000fe400078ec0ff */
        /* <DEDUP_REMOVED lines=27> */
[----:B------:R-:W-:Y:S01]  /*50a0*/  SHF.L.U32 R13, R72, 0x10, RZ ;  /* 0x00000010480d7819 */ /* 0x000fe200000006ff */
[----:B------:R-:W-:Y:S01]  /*50b0*/  IMAD.MOV.U32 R72, RZ, RZ, R15 ;  /* 0x000000ffff487224 */ /* 0x000fe200078e000f */
[----:B------:R-:W-:Y:S02]  /*50c0*/  F2FP.F16.E4M3.UNPACK_B R15, R73.H1 ;  /* 0x00000049ff0f723e */ /* 0x000fe400030006ff */
[----:B------:R-:W-:-:S02]  /*50d0*/  LOP3.LUT R13, R78, 0xff0000, R13, 0xf8, !PT ;  /* 0x00ff00004e0d7812 */ /* 0x000fc400078ef80d */
        /* <DEDUP_REMOVED lines=69> */
.L_x_458:
[----:B------:R-:W-:Y:S05]  /*5530*/  BSYNC B3 ;  /* 0x0000000000037941 */ /* 0x000fea0003800000 */
.L_x_457:
[----:B------:R-:W-:-:S05]  /*5540*/  IMAD.SHL.U32 R73, R227, 0x10, RZ ;  /* 0x00000010e3497824 */ /* 0x000fca00078e00ff */
[----:B----4-:R-:W-:-:S04]  /*5550*/  IADD3 R72, P3, R11, R73, RZ ;  /* 0x000000490b487210 */ /* 0x010fc80007f7e0ff */
[----:B---3--:R-:W-:-:S05]  /*5560*/  LEA.HI.X.SX32 R73, R73, R145, 0x1, P3 ;  /* 0x0000009149497211 */ /* 0x008fca00018f0eff */
[----:B------:R0:W-:Y:S04]  /*5570*/  ST.E.128 desc[UR50][R72.64], R12 ;  /* 0x0000000c48007985 */ /* 0x0001e8000c101d32 */
.L_x_456:
[----:B------:R-:W-:Y:S05]  /*5580*/  BSYNC B2 ;  /* 0x0000000000027941 */ /* 0x000fea0003800000 */
.L_x_455:
        /* <DEDUP_REMOVED lines=10> */
[----:B------:R-:W-:Y:S02]  /*5630*/  SHF.R.U32.HI R69, RZ, 0x10, R69 ;  /* 0x00000010ff457819 */ /* 0x000fe40000011645 */
[----:B------:R-:W-:Y:S02]  /*5640*/  SHF.L.U32 R72, R72, 0x8, RZ ;  /* 0x0000000848487819 */ /* 0x000fe400000006ff */
[----:B------:R-:W-:Y:S01]  /*5650*/  SHF.R.U32.HI R73, RZ, 0x8, R71 ;  /* 0x00000008ff497819 */ /* 0x000fe20000011647 */
[----:B------:R-:W-:Y:S01]  /*5660*/  IMAD.U32 R69, R69, 0x10000, RZ ;  /* 0x0001000045457824 */ /* 0x000fe200078e00ff */
[----:B------:R-:W-:-:S02]  /*5670*/  LOP3.LUT R70, R70, 0xff00, R72, 0xf8, !PT ;  /* 0x0000ff0046467812 */ /* 0x000fc400078ef848 */
[----:B------:R-:W-:Y:S01]  /*5680*/  LOP3.LUT R74, R71, 0xff0000ff, RZ, 0xc0, !PT ;  /* 0xff0000ff474a7812 */ /* 0x000fe200078ec0ff */
[----:B------:R-:W-:Y:S01]  /*5690*/  IMAD.SHL.U32 R73, R73, 0x100, RZ ;  /* 0x0000010049497824 */ /* 0x000fe200078e00ff */
[----:B------:R-:W-:Y:S02]  /*56a0*/  LOP3.LUT R69, R70, 0xff0000, R69, 0xf8, !PT ;  /* 0x00ff000046457812 */ /* 0x000fe400078ef845 */
[----:B------:R-:W-:Y:S02]  /*56b0*/  F2FP.F16.E4M3.UNPACK_B R70, R149.H1 ;  /* 0x00000095ff46723e */ /* 0x000fe400030006ff */
[----:B------:R-:W-:Y:S02]  /*56c0*/  F2FP.F16.E4M3.UNPACK_B R72, R13 ;  /* 0x0000000dff48723e */ /* 0x000fe400020006ff */
        /* <DEDUP_REMOVED lines=64> */
[--C-:B------:R-:W-:Y:S02]  /*5ad0*/  HADD2.F32 R15, -RZ, R14.reuse.H1_H1 ;  /* 0x3000000eff0f7230 */ /* 0x100fe40000004100 */
        /* <DEDUP_REMOVED lines=17> */
[----:B------:R-:W-:-:S04]  /*5bf0*/  F2FP.F16.E4M3.UNPACK_B R15, R12 ;  /* 0x0000000cff0f723e */ /* 0x000fc800020006ff */
[----:B------:R-:W-:Y:S01]  /*5c00*/  F2FP.SATFINITE.E4M3.F32.PACK_AB_MERGE_C R72, R75, R72, RZ ;  /* 0x000000484b48723e */ /* 0x000fe200048070ff */
[--C-:B------:R-:W-:Y:S02]  /*5c10*/  HADD2.F32 R12, -RZ, R15.reuse.H1_H1 ;  /* 0x3000000fff0c7230 */ /* 0x100fe40000004100 */
[----:B------:R-:W-:-:S03]  /*5c20*/  HADD2.F32 R15, -RZ, R15.H0_H0 ;  /* 0x2000000fff0f7230 */ /* 0x000fc60000004100 */
[CC--:B------:R-:W-:Y:S02]  /*5c30*/  FMUL.FTZ R69, R12.reuse, R149.reuse ;  /* 0x000000950c457220 */ /* 0x0c0fe40000410000 */
[C---:B------:R-:W-:Y:S02]  /*5c40*/  FMUL.FTZ R149, R15.reuse, R149 ;  /* 0x000000950f957220 */ /* 0x040fe40000410000 */
[-C--:B------:R-:W-:Y:S01]  /*5c50*/  FFMA.FTZ R69, R15, R148.reuse, -R69 ;  /* 0x000000940f457223 */ /* 0x080fe20000010845 */
[----:B------:R-:W-:Y:S01]  /*5c60*/  F2FP.SATFINITE.E4M3.F32.PACK_AB_MERGE_C R15, R77, R79, R68 ;  /* 0x0000004f4d0f723e */ /* 0x000fe20004807044 */
[----:B------:R-:W-:-:S05]  /*5c70*/  FFMA.FTZ R149, R12, R148, R149 ;  /* 0x000000940c957223 */ /* 0x000fca0000010095 */
[----:B------:R-:W-:-:S07]  /*5c80*/  F2FP.SATFINITE.E4M3.F32.PACK_AB_MERGE_C R12, R149, R69, R72 ;  /* 0x00000045950c723e */ /* 0x000fce0004807048 */
.L_x_462:
[----:B------:R-:W-:Y:S05]  /*5c90*/  BSYNC B3 ;  /* 0x0000000000037941 */ /* 0x000fea0003800000 */
.L_x_461:
[----:B------:R-:W3:Y:S01]  /*5ca0*/  LDL R70, [R1] ;  /* 0x0000000001467983 */ /* 0x000ee20000100800 */
[----:B----4-:R-:W-:-:S05]  /*5cb0*/  IADD3 R68, P3, R23, R11, RZ ;  /* 0x0000000b17447210 */ /* 0x010fca0007f7e0ff */
[----:B---3--:R-:W-:-:S05]  /*5cc0*/  IMAD.X R69, R145, 0x1, R70, P3 ;  /* 0x0000000191457824 */ /* 0x008fca00018e0646 */
[----:B------:R0:W-:Y:S03]  /*5cd0*/  ST.E.128 desc[UR50][R68.64], R12 ;  /* 0x0000000c44007985 */ /* 0x0001e6000c101d32 */
.L_x_460:
[----:B------:R-:W-:Y:S05]  /*5ce0*/  BSYNC B2 ;  /* 0x0000000000027941 */ /* 0x000fea0003800000 */
.L_x_459:
        /* <DEDUP_REMOVED lines=8> */
[----:B------:R-:W-:Y:S02]  /*5d70*/  SHF.R.U32.HI R70, RZ, 0x8, R67 ;  /* 0x00000008ff467819 */ /* 0x000fe40000011643 */
[--C-:B------:R-:W-:Y:S02]  /*5d80*/  SHF.R.U32.HI R66, RZ, 0x10, R65.reuse ;  /* 0x00000010ff427819 */ /* 0x100fe40000011641 */
[----:B------:R-:W-:Y:S02]  /*5d90*/  SHF.R.U32.HI R68, RZ, 0x8, R65 ;  /* 0x00000008ff447819 */ /* 0x000fe40000011641 */
[----:B------:R-:W-:Y:S02]  /*5da0*/  LOP3.LUT R69, R65, 0xff0000ff, RZ, 0xc0, !PT ;  /* 0xff0000ff41457812 */ /* 0x000fe400078ec0ff */
[----:B------:R-:W-:Y:S02]  /*5db0*/  SHF.R.U32.HI R65, RZ, 0x10, R67 ;  /* 0x00000010ff417819 */ /* 0x000fe40000011643 */
[----:B------:R-:W-:Y:S01]  /*5dc0*/  LOP3.LUT R64, R67, 0xff0000ff, RZ, 0xc0, !PT ;  /* 0xff0000ff43407812 */ /* 0x000fe200078ec0ff */
[----:B------:R-:W-:Y:S01]  /*5dd0*/  IMAD.SHL.U32 R67, R70, 0x100, RZ ;  /* 0x0000010046437824 */ /* 0x000fe200078e00ff */
[----:B------:R-:W-:-:S02]  /*5de0*/  SHF.L.U32 R68, R68, 0x8, RZ ;  /* 0x0000000844447819 */ /* 0x000fc400000006ff */
[----:B------:R-:W-:Y:S02]  /*5df0*/  F2FP.F16.E4M3.UNPACK_B R70, R13 ;  /* 0x0000000dff46723e */ /* 0x000fe400020006ff */
[----:B------:R-:W-:Y:S02]  /*5e00*/  LOP3.LUT R67, R64, 0xff00, R67, 0xf8, !PT ;  /* 0x0000ff0040437812 */ /* 0x000fe400078ef843 */
[-C--:B------:R-:W-:Y:S02]  /*5e10*/  F2FP.F16.E4M3.UNPACK_B R64, R147.reuse.H1 ;  /* 0x00000093ff40723e */ /* 0x080fe400030006ff */
[----:B------:R-:W-:Y:S01]  /*5e20*/  LOP3.LUT R68, R69, 0xff00, R68, 0xf8, !PT ;  /* 0x0000ff0045447812 */ /* 0x000fe200078ef844 */
[----:B------:R-:W-:Y:S01]  /*5e30*/  HADD2.F32 R69, -RZ, R70.H1_H1 ;  /* 0x30000046ff457230 */ /* 0x000fe20000004100 */
[-C--:B------:R-:W-:Y:S01]  /*5e40*/  F2FP.F16.E4M3.UNPACK_B R71, R146.reuse.H1 ;  /* 0x00000092ff47723e */ /* 0x080fe200030006ff */
[----:B------:R-:W-:Y:S01]  /*5e50*/  HADD2.F32 R73, -RZ, R64.H0_H0 ;  /* 0x20000040ff497230 */ /* 0x000fe20000004100 */
[----:B------:R-:W-:Y:S01]  /*5e60*/  F2FP.F16.E4M3.UNPACK_B R147, R147 ;  /* 0x00000093ff93723e */ /* 0x000fe200020006ff */
[----:B------:R-:W-:Y:S01]  /*5e70*/  HADD2.F32 R70, -RZ, R70.H0_H0 ;  /* 0x20000046ff467230 */ /* 0x000fe20000004100 */
[----:B------:R-:W-:Y:S01]  /*5e80*/  F2FP.F16.E4M3.UNPACK_B R146, R146 ;  /* 0x00000092ff92723e */ /* 0x000fe200020006ff */
[----:B------:R-:W-:-:S02]  /*5e90*/  HADD2.F32 R72, -RZ, R71.H0_H0 ;  /* 0x20000047ff487230 */ /* 0x000fc40000004100 */
[-C--:B------:R-:W-:Y:S01]  /*5ea0*/  FMUL.FTZ R74, R69, R73.reuse ;  /* 0x00000049454a7220 */ /* 0x080fe20000410000 */
[----:B------:R-:W-:Y:S02]  /*5eb0*/  HADD2.F32 R71, -RZ, R71.H1_H1 ;  /* 0x30000047ff477230 */ /* 0x000fe40000004100 */
[C---:B------:R-:W-:Y:S01]  /*5ec0*/  FMUL.FTZ R73, R70.reuse, R73 ;  /* 0x0000004946497220 */ /* 0x040fe20000410000 */
[----:B------:R-:W-:-:S03]  /*5ed0*/  FFMA.FTZ R70, R70, R72, -R74 ;  /* 0x0000004846467223 */ /* 0x000fc6000001084a */
[----:B------:R-:W-:Y:S01]  /*5ee0*/  FFMA.FTZ R69, R69, R72, R73 ;  /* 0x0000004845457223 */ /* 0x000fe20000010049 */
[----:B------:R-:W-:Y:S01]  /*5ef0*/  F2FP.F16.E4M3.UNPACK_B R73, R13.H1 ;  /* 0x0000000dff49723e */ /* 0x000fe200030006ff */
[----:B------:R-:W-:-:S04]  /*5f00*/  HADD2.F32 R72, -RZ, R64.H1_H1 ;  /* 0x30000040ff487230 */ /* 0x000fc80000004100 */
[--C-:B------:R-:W-:Y:S02]  /*5f10*/  HADD2.F32 R13, -RZ, R73.reuse.H1_H1 ;  /* 0x30000049ff0d7230 */ /* 0x100fe40000004100 */
[----:B------:R-:W-:-:S03]  /*5f20*/  HADD2.F32 R64, -RZ, R73.H0_H0 ;  /* 0x20000049ff407230 */ /* 0x000fc60000004100 */
[CC--:B------:R-:W-:Y:S02]  /*5f30*/  FMUL.FTZ R73, R13.reuse, R72.reuse ;  /* 0x000000480d497220 */ /* 0x0c0fe40000410000 */
[C---:B------:R-:W-:Y:S02]  /*5f40*/  FMUL.FTZ R72, R64.reuse, R72 ;  /* 0x0000004840487220 */ /* 0x040fe40000410000 */
[----:B------:R-:W-:Y:S01]  /*5f50*/  FFMA.FTZ R64, R64, R71, -R73 ;  /* 0x0000004740407223 */ /* 0x000fe20000010849 */
[----:B------:R-:W-:Y:S01]  /*5f60*/  F2FP.F16.E4M3.UNPACK_B R73, R15 ;  /* 0x0000000fff49723e */ /* 0x000fe200020006ff */
[----:B------:R-:W-:Y:S01]  /*5f70*/  FFMA.FTZ R13, R13, R71, R72 ;  /* 0x000000470d0d7223 */ /* 0x000fe20000010048 */
[----:B------:R-:W-:Y:S01]  /*5f80*/  IMAD.U32 R71, R66, 0x10000, RZ ;  /* 0x0001000042477824 */ /* 0x000fe200078e00ff */
[----:B------:R-:W-:Y:S01]  /*5f90*/  F2FP.F16.E4M3.UNPACK_B R15, R15.H1 ;  /* 0x0000000fff0f723e */ /* 0x000fe200030006ff */
[----:B------:R-:W-:Y:S02]  /*5fa0*/  IMAD.U32 R66, R65, 0x10000, RZ ;  /* 0x0001000041427824 */ /* 0x000fe400078e00ff */
[----:B------:R-:W-:-:S02]  /*5fb0*/  F2FP.SATFINITE.E4M3.F32.PACK_AB_MERGE_C R13, R13, R64, RZ ;  /* 0x000000400d0d723e */ /* 0x000fc400048070ff */
[----:B------:R-:W-:Y:S01]  /*5fc0*/  LOP3.LUT R65, R68, 0xff0000, R71, 0xf8, !PT ;  /* 0x00ff000044417812 */ /* 0x000fe200078ef847 */
[--C-:B------:R-:W-:Y:S01]  /*5fd0*/  HADD2.F32 R71, -RZ, R73.reuse.H1_H1 ;  /* 0x30000049ff477230 */ /* 0x100fe20000004100 */
[----:B------:R-:W-:Y:S01]  /*5fe0*/  LOP3.LUT R66, R67, 0xff0000, R66, 0xf8, !PT ;  /* 0x00ff000043427812 */ /* 0x000fe200078ef842 */
[----:B------:R-:W-:Y:S01]  /*5ff0*/  HADD2.F32 R73, -RZ, R73.H0_H0 ;  /* 0x20000049ff497230 */ /* 0x000fe20000004100 */
[----:B------:R-:W-:Y:S02]  /*6000*/  F2FP.F16.E4M3.UNPACK_B R68, R65.H1 ;  /* 0x00000041ff44723e */ /* 0x000fe400030006ff */
[-C--:B------:R-:W-:Y:S02]  /*6010*/  F2FP.F16.E4M3.UNPACK_B R67, R66.reuse.H1 ;  /* 0x00000042ff43723e */ /* 0x080fe400030006ff */
[----:B------:R-:W-:Y:S01]  /*6020*/  F2FP.F16.E4M3.UNPACK_B R66, R66 ;  /* 0x00000042ff42723e */ /* 0x000fe200020006ff */
[----:B------:R-:W-:Y:S01]  /*6030*/  HADD2.F32 R72, -RZ, R68.H0_H0 ;  /* 0x20000044ff487230 */ /* 0x000fe20000004100 */
[----:B------:R-:W-:Y:S01]  /*6040*/  F2FP.SATFINITE.E4M3.F32.PACK_AB_MERGE_C R13, R69, R70, R13 ;  /* 0x00000046450d723e */ /* 0x000fe2000480700d */
[----:B------:R-:W-:-:S02]  /*6050*/  HADD2.F32 R74, -RZ, R67.H0_H0 ;  /* 0x20000043ff4a7230 */ /* 0x000fc40000004100 */
[----:B------:R-:W-:Y:S02]  /*6060*/  HADD2.F32 R67, -RZ, R67.H1_H1 ;  /* 0x30000043ff437230 */ /* 0x000fe40000004100 */
[----:B------:R-:W-:Y:S02]  /*6070*/  HADD2.F32 R68, -RZ, R68.H1_H1 ;  /* 0x30000044ff447230 */ /* 0x000fe40000004100 */
[----:B------:R-:W-:-:S04]  /*6080*/  FMUL.FTZ R75, R71, R74 ;  /* 0x0000004a474b7220 */ /* 0x000fc80000410000 */
[C---:B------:R-:W-:Y:S01]  /*6090*/  FFMA.FTZ R75, R73.reuse, R72, -R75 ;  /* 0x00000048494b7223 */ /* 0x040fe2000001084b */
[----:B------:R-:W-:-:S04]  /*60a0*/  FMUL.FTZ R73, R73, R74 ;  /* 0x0000004a49497220 */ /* 0x000fc80000410000 */
[----:B------:R-:W-:Y:S01]  /*60b0*/  FFMA.FTZ R73, R71, R72, R73 ;  /* 0x0000004847497223 */ /* 0x000fe20000010049 */
[--C-:B------:R-:W-:Y:S02]  /*60c0*/  HADD2.F32 R71, -RZ, R15.reuse.H1_H1 ;  /* 0x3000000fff477230 */ /* 0x100fe40000004100 */
[----:B------:R-:W-:-:S03]  /*60d0*/  HADD2.F32 R15, -RZ, R15.H0_H0 ;  /* 0x2000000fff0f7230 */ /* 0x000fc60000004100 */
[----:B------:R-:W-:-:S04]  /*60e0*/  FMUL.FTZ R72, R71, R67 ;  /* 0x0000004347487220 */ /* 0x000fc80000410000 */
[C---:B------:R-:W-:Y:S01]  /*60f0*/  FFMA.FTZ R72, R15.reuse, R68, -R72 ;  /* 0x000000440f487223 */ /* 0x040fe20000010848 */
[----:B------:R-:W-:Y:S01]  /*6100*/  FMUL.FTZ R15, R15, R67 ;  /* 0x000000430f0f7220 */ /* 0x000fe20000410000 */
[----:B------:R-:W-:-:S03]  /*6110*/  F2FP.F16.E4M3.UNPACK_B R67, R65 ;  /* 0x00000041ff43723e */ /* 0x000fc600020006ff */
[----:B------:R-:W-:Y:S01]  /*6120*/  FFMA.FTZ R15, R71, R68, R15 ;  /* 0x00000044470f7223 */ /* 0x000fe2000001000f */
[-C--:B------:R-:W-:Y:S01]  /*6130*/  F2FP.F16.E4M3.UNPACK_B R68, R14.reuse ;  /* 0x0000000eff44723e */ /* 0x080fe200020006ff */
[----:B------:R-:W-:Y:S01]  /*6140*/  HADD2.F32 R71, -RZ, R66.H0_H0 ;  /* 0x20000042ff477230 */ /* 0x000fe20000004100 */
[----:B------:R-:W-:Y:S01]  /*6150*/  F2FP.F16.E4M3.UNPACK_B R14, R14.H1 ;  /* 0x0000000eff0e723e */ /* 0x000fe200030006ff */
[--C-:B------:R-:W-:Y:S01]  /*6160*/  HADD2.F32 R69, -RZ, R67.reuse.H0_H0 ;  /* 0x20000043ff457230 */ /* 0x100fe20000004100 */
[----:B------:R-:W-:Y:S01]  /*6170*/  F2FP.SATFINITE.E4M3.F32.PACK_AB_MERGE_C R72, R15, R72, RZ ;  /* 0x000000480f48723e */ /* 0x000fe200048070ff */
[--C-:B------:R-:W-:Y:S02]  /*6180*/  HADD2.F32 R64, -RZ, R68.reuse.H1_H1 ;  /* 0x30000044ff407230 */ /* 0x100fe40000004100 */
[----:B------:R-:W-:Y:S01]  /*6190*/  HADD2.F32 R68, -RZ, R68.H0_H0 ;  /* 0x20000044ff447230 */ /* 0x000fe20000004100 */
[----:B------:R-:W-:Y:S01]  /*61a0*/  F2FP.SATFINITE.E4M3.F32.PACK_AB_MERGE_C R15, R73, R75, R72 ;  /* 0x0000004b490f723e */ /* 0x000fe20004807048 */
[----:B------:R-:W-:-:S02]  /*61b0*/  HADD2.F32 R67, -RZ, R67.H1_H1 ;  /* 0x30000043ff437230 */ /* 0x000fc40000004100 */
[-C--:B------:R-:W-:Y:S01]  /*61c0*/  FMUL.FTZ R65, R64, R71.reuse ;  /* 0x0000004740417220 */ /* 0x080fe20000410000 */
[----:B------:R-:W-:-:S03]  /*61d0*/  FMUL.FTZ R71, R68, R71 ;  /* 0x0000004744477220 */ /* 0x000fc60000410000 */
[-C--:B------:R-:W-:Y:S01]  /*61e0*/  FFMA.FTZ R65, R68, R69.reuse, -R65 ;  /* 0x0000004544417223 */ /* 0x080fe20000010841 */
[----:B------:R-:W-:Y:S01]  /*61f0*/  F2FP.F16.E4M3.UNPACK_B R68, R12.H1 ;  /* 0x0000000cff44723e */ /* 0x000fe200030006ff */
[----:B------:R-:W-:Y:S01]  /*6200*/  FFMA.FTZ R64, R64, R69, R71 ;  /* 0x0000004540407223 */ /* 0x000fe20000010047 */
[----:B------:R-:W-:Y:S02]  /*6210*/  HADD2.F32 R69, -RZ, R66.H1_H1 ;  /* 0x30000042ff457230 */ /* 0x000fe40000004100 */
[--C-:B------:R-:W-:Y:S02]  /*6220*/  HADD2.F32 R66, -RZ, R14.reuse.H1_H1 ;  /* 0x3000000eff427230 */ /* 0x100fe40000004100 */
[----:B------:R-:W-:-:S03]  /*6230*/  HADD2.F32 R14, -RZ, R14.H0_H0 ;  /* 0x2000000eff0e7230 */ /* 0x000fc60000004100 */
[-C--:B------:R-:W-:Y:S02]  /*6240*/  FMUL.FTZ R71, R66, R69.reuse ;  /* 0x0000004542477220 */ /* 0x080fe40000410000 */
[C---:B------:R-:W-:Y:S02]  /*6250*/  FMUL.FTZ R69, R14.reuse, R69 ;  /* 0x000000450e457220 */ /* 0x040fe40000410000 */
[-C--:B------:R-:W-:Y:S01]  /*6260*/  FFMA.FTZ R14, R14, R67.reuse, -R71 ;  /* 0x000000430e0e7223 */ /* 0x080fe20000010847 */
[----:B------:R-:W-:Y:S02]  /*6270*/  HADD2.F32 R71, -RZ, R147.H1_H1 ;  /* 0x30000093ff477230 */ /* 0x000fe40000004100 */
[----:B------:R-:W-:Y:S01]  /*6280*/  FFMA.FTZ R67, R66, R67, R69 ;  /* 0x0000004342437223 */ /* 0x000fe20000010045 */
[--C-:B------:R-:W-:Y:S02]  /*6290*/  HADD2.F32 R66, -RZ, R68.reuse.H1_H1 ;  /* 0x30000044ff427230 */ /* 0x100fe40000004100 */
[----:B------:R-:W-:-:S02]  /*62a0*/  HADD2.F32 R68, -RZ, R68.H0_H0 ;  /* 0x20000044ff447230 */ /* 0x000fc40000004100 */
[--C-:B------:R-:W-:Y:S02]  /*62b0*/  HADD2.F32 R69, -RZ, R146.reuse.H1_H1 ;  /* 0x30000092ff457230 */ /* 0x100fe40000004100 */
[-C--:B------:R-:W-:Y:S01]  /*62c0*/  FMUL.FTZ R77, R66, R71.reuse ;  /* 0x00000047424d7220 */ /* 0x080fe20000410000 */
[----:B------:R-:W-:Y:S02]  /*62d0*/  HADD2.F32 R147, -RZ, R147.H0_H0 ;  /* 0x20000093ff937230 */ /* 0x000fe40000004100 */
[C---:B------:R-:W-:Y:S01]  /*62e0*/  FMUL.FTZ R71, R68.reuse, R71 ;  /* 0x0000004744477220 */ /* 0x040fe20000410000 */
[----:B------:R-:W-:Y:S01]  /*62f0*/  F2FP.SATFINITE.E4M3.F32.PACK_AB_MERGE_C R14, R67, R14, RZ ;  /* 0x0000000e430e723e */ /* 0x000fe200048070ff */
[-C--:B------:R-:W-:Y:S02]  /*6300*/  FFMA.FTZ R68, R68, R69.reuse, -R77 ;  /* 0x0000004544447223 */ /* 0x080fe4000001084d */
[----:B------:R-:W-:Y:S01]  /*6310*/  FFMA.FTZ R71, R66, R69, R71 ;  /* 0x0000004542477223 */ /* 0x000fe20000010047 */
[----:B------:R-:W-:Y:S01]  /*6320*/  F2FP.F16.E4M3.UNPACK_B R66, R12 ;  /* 0x0000000cff42723e */ /* 0x000fe200020006ff */
[----:B------:R-:W-:Y:S01]  /*6330*/  HADD2.F32 R69, -RZ, R146.H0_H0 ;  /* 0x20000092ff457230 */ /* 0x000fe20000004100 */
[----:B------:R-:W-:-:S02]  /*6340*/  F2FP.SATFINITE.E4M3.F32.PACK_AB_MERGE_C R14, R64, R65, R14 ;  /* 0x00000041400e723e */ /* 0x000fc4000480700e */
[----:B------:R-:W-:Y:S01]  /*6350*/  F2FP.SATFINITE.E4M3.F32.PACK_AB_MERGE_C R68, R71, R68, RZ ;  /* 0x000000444744723e */ /* 0x000fe200048070ff */
[--C-:B------:R-:W-:Y:S02]  /*6360*/  HADD2.F32 R12, -RZ, R66.reuse.H1_H1 ;  /* 0x30000042ff0c7230 */ /* 0x100fe40000004100 */
[----:B------:R-:W-:-:S03]  /*6370*/  HADD2.F32 R66, -RZ, R66.H0_H0 ;  /* 0x20000042ff427230 */ /* 0x000fc60000004100 */
[-C--:B------:R-:W-:Y:S02]  /*6380*/  FMUL.FTZ R77, R12, R147.reuse ;  /* 0x000000930c4d7220 */ /* 0x080fe40000410000 */
[C---:B------:R-:W-:Y:S02]  /*6390*/  FMUL.FTZ R147, R66.reuse, R147 ;  /* 0x0000009342937220 */ /* 0x040fe40000410000 */
[-C--:B------:R-:W-:Y:S02]  /*63a0*/  FFMA.FTZ R66, R66, R69.reuse, -R77 ;  /* 0x0000004542427223 */ /* 0x080fe4000001084d */
[----:B------:R-:W-:-:S05]  /*63b0*/  FFMA.FTZ R147, R12, R69, R147 ;  /* 0x000000450c937223 */ /* 0x000fca0000010093 */
[----:B------:R-:W-:-:S07]  /*63c0*/  F2FP.SATFINITE.E4M3.F32.PACK_AB_MERGE_C R12, R147, R66, R68 ;  /* 0x00000042930c723e */ /* 0x000fce0004807044 */
.L_x_466:
[----:B------:R-:W-:Y:S05]  /*63d0*/  BSYNC B3 ;  /* 0x0000000000037941 */ /* 0x000fea0003800000 */
.L_x_465:
[----:B----4-:R-:W-:-:S05]  /*63e0*/  IADD3 R64, P3, R22, R11, RZ ;  /* 0x0000000b16407210 */ /* 0x010fca0007f7e0ff */
[----:B---3--:R-:W-:-:S05]  /*63f0*/  IMAD.X R65, R145, 0x1, R229, P3 ;  /* 0x0000000191417824 */ /* 0x008fca00018e06e5 */
[----:B------:R0:W-:Y:S03]  /*6400*/  ST.E.128 desc[UR50][R64.64], R12 ;  /* 0x0000000c40007985 */ /* 0x0001e6000c101d32 */
.L_x_464:
[----:B------:R-:W-:Y:S05]  /*6410*/  BSYNC B2 ;  /* 0x0000000000027941 */ /* 0x000fea0003800000 */
.L_x_463:
[----:B------:R-:W-:-:S13]  /*6420*/  ISETP.NE.AND P3, PT, R33, RZ, PT ;  /* 0x000000ff2100720c */ /* 0x000fda0003f65270 */
[----:B------:R-:W-:Y:S05]  /*6430*/  @!P3 BRA `(.L_x_446) ;  /* 0x0000000400d0b947 */ /* 0x000fea0003800000 */
[----:B------:R-:W5:Y:S01]  /*6440*/  LDL R66, [R1+0x20] ;  /* 0x0000200001427983 */ /* 0x000f620000100800 */
[----:B0---4-:R-:W-:Y:S01]  /*6450*/  IADD3 R64, P3, R220, R11, RZ ;  /* 0x0000000bdc407210 */ /* 0x011fe20007f7e0ff */
[----:B------:R-:W-:Y:S02]  /*6460*/  BSSY B2, `(.L_x_467) ;  /* 0x0000070000027945 */ /* 0x000fe40003800000 */
[----:B------:R0:W4:Y:S02]  /*6470*/  LDS.128 R12, [R89+0x29200] ;  /* 0x02920000590c7984 */ /* 0x0001240000000c00 */
[----:B---3--:R-:W-:Y:S01]  /*6480*/  IMAD.X R65, R145, 0x1, R228, P3 ;  /* 0x0000000191417824 */ /* 0x008fe200018e06e4 */
[----:B-----5:R-:W-:-:S13]  /*6490*/  ISETP.GE.AND P3, PT, R66, R113, PT ;  /* 0x000000714200720c */ /* 0x020fda0003f66270 */
[----:B0---4-:R-:W-:Y:S05]  /*64a0*/  @P3 BRA `(.L_x_468) ;  /* 0x0000000400ac3947 */ /* 0x011fea0003800000 */
[----:B------:R-:W-:Y:S01]  /*64b0*/  IMAD.MOV.U32 R60, RZ, RZ, R13 ;  /* 0x000000ffff3c7224 */ /* 0x000fe200078e000d */
[----:B------:R-:W-:Y:S02]  /*64c0*/  F2FP.F16.E4M3.UNPACK_B R13, R143.H1 ;  /* 0x0000008fff0d723e */ /* 0x000fe400030006ff */
[----:B------:R-:W-:Y:S02]  /*64d0*/  F2FP.F16.E4M3.UNPACK_B R11, R142.H1 ;  /* 0x0000008eff0b723e */ /* 0x000fe400030006ff */
[----:B------:R-:W-:Y:S01]  /*64e0*/  F2FP.F16.E4M3.UNPACK_B R62, R60 ;  /* 0x0000003cff3e723e */ /* 0x000fe200020006ff */
[----:B------:R-:W-:Y:S02]  /*64f0*/  HADD2.F32 R68, -RZ, R13.H0_H0 ;  /* 0x2000000dff447230 */ /* 0x000fe40000004100 */
[----:B------:R-:W-:Y:S02]  /*6500*/  HADD2.F32 R66, -RZ, R11.H0_H0 ;  /* 0x2000000bff427230 */ /* 0x000fe40000004100 */
[----:B------:R-:W-:-:S02]  /*6510*/  HADD2.F32 R67, -RZ, R62.H1_H1 ;  /* 0x3000003eff437230 */ /* 0x000fc40000004100 */
[----:B------:R-:W-:Y:S02]  /*6520*/  HADD2.F32 R62, -RZ, R62.H0_H0 ;  /* 0x2000003eff3e7230 */ /* 0x000fe40000004100 */
[----:B------:R-:W-:Y:S02]  /*6530*/  HADD2.F32 R13, -RZ, R13.H1_H1 ;  /* 0x3000000dff0d7230 */ /* 0x000fe40000004100 */
[-C--:B------:R-:W-:Y:S01]  /*6540*/  FMUL.FTZ R69, R67, R68.reuse ;  /* 0x0000004443457220 */ /* 0x080fe20000410000 */
[----:B------:R-:W-:Y:S02]  /*6550*/  HADD2.F32 R11, -RZ, R11.H1_H1 ;  /* 0x3000000bff0b7230 */ /* 0x000fe40000004100 */
[C---:B------:R-:W-:Y:S01]  /*6560*/  FMUL.FTZ R68, R62.reuse, R68 ;  /* 0x000000443e447220 */ /* 0x040fe20000410000 */
[----:B------:R-:W-:-:S03]  /*6570*/  FFMA.FTZ R62, R62, R66, -R69 ;  /* 0x000000423e3e7223 */ /* 0x000fc60000010845 */
[----:B------:R-:W-:Y:S01]  /*6580*/  FFMA.FTZ R67, R67, R66, R68 ;  /* 0x0000004243437223 */ /* 0x000fe20000010044 */
[----:B------:R-:W-:Y:S02]  /*6590*/  F2FP.F16.E4M3.UNPACK_B R66, R60.H1 ;  /* 0x0000003cff42723e */ /* 0x000fe400030006ff */
[----:B------:R-:W-:-:S03]  /*65a0*/  MOV R60, R12 ;  /* 0x0000000c003c7202 */ /* 0x000fc60000000f00 */
[--C-:B------:R-:W-:Y:S02]  /*65b0*/  HADD2.F32 R68, -RZ, R66.reuse.H1_H1 ;  /* 0x30000042ff447230 */ /* 0x100fe40000004100 */
[----:B------:R-:W-:-:S03]  /*65c0*/  HADD2.F32 R66, -RZ, R66.H0_H0 ;  /* 0x20000042ff427230 */ /* 0x000fc60000004100 */
[-C--:B------:R-:W-:Y:S02]  /*65d0*/  FMUL.FTZ R69, R68, R13.reuse ;  /* 0x0000000d44457220 */ /* 0x080fe40000410000 */
[C---:B------:R-:W-:Y:S02]  /*65e0*/  FMUL.FTZ R71, R66.reuse, R13 ;  /* 0x0000000d42477220 */ /* 0x040fe40000410000 */
[----:B------:R-:W-:Y:S01]  /*65f0*/  FFMA.FTZ R13, R66, R11, -R69 ;  /* 0x0000000b420d7223 */ /* 0x000fe20000010845 */
[----:B------:R-:W-:Y:S01]  /*6600*/  F2FP.F16.E4M3.UNPACK_B R69, R143 ;  /* 0x0000008fff45723e */ /* 0x000fe200020006ff */
[----:B------:R-:W-:Y:S01]  /*6610*/  FFMA.FTZ R68, R68, R11, R71 ;  /* 0x0000000b44447223 */ /* 0x000fe20000010047 */
[----:B------:R-:W-:Y:S02]  /*6620*/  F2FP.F16.E4M3.UNPACK_B R11, R60.H1 ;  /* 0x0000003cff0b723e */ /* 0x000fe400030006ff */
[----:B------:R-:W-:Y:S01]  /*6630*/  F2FP.F16.E4M3.UNPACK_B R66, R142 ;  /* 0x0000008eff42723e */ /* 0x000fe200020006ff */
[----:B------:R-:W-:Y:S01]  /*6640*/  HADD2.F32 R71, -RZ, R69.H1_H1 ;  /* 0x30000045ff477230 */ /* 0x000fe20000004100 */
[----:B------:R-:W-:Y:S01]  /*6650*/  F2FP.F16.E4M3.UNPACK_B R60, R60 ;  /* 0x0000003cff3c723e */ /* 0x000fe200020006ff */
[----:B------:R-:W-:-:S02]  /*6660*/  HADD2.F32 R12, -RZ, R11.H1_H1 ;  /* 0x3000000bff0c7230 */ /* 0x000fc40000004100 */
[----:B------:R-:W-:Y:S02]  /*6670*/  HADD2.F32 R11, -RZ, R11.H0_H0 ;  /* 0x2000000bff0b7230 */ /* 0x000fe40000004100 */
[--C-:B------:R-:W-:Y:S02]  /*6680*/  HADD2.F32 R70, -RZ, R66.reuse.H1_H1 ;  /* 0x30000042ff467230 */ /* 0x100fe40000004100 */
[CC--:B------:R-:W-:Y:S01]  /*6690*/  FMUL.FTZ R72, R12.reuse, R71.reuse ;  /* 0x000000470c487220 */ /* 0x0c0fe20000410000 */
[----:B------:R-:W-:Y:S02]  /*66a0*/  HADD2.F32 R69, -RZ, R69.H0_H0 ;  /* 0x20000045ff457230 */ /* 0x000fe40000004100 */
[C---:B------:R-:W-:Y:S01]  /*66b0*/  FMUL.FTZ R71, R11.reuse, R71 ;  /* 0x000000470b477220 */ /* 0x040fe20000410000 */
[----:B------:R-:W-:Y:S02]  /*66c0*/  HADD2.F32 R66, -RZ, R66.H0_H0 ;  /* 0x20000042ff427230 */ /* 0x000fe40000004100 */
[-C--:B------:R-:W-:Y:S01]  /*66d0*/  FFMA.FTZ R11, R11, R70.reuse, -R72 ;  /* 0x000000460b0b7223 */ /* 0x080fe20000010848 */
[----:B------:R-:W-:Y:S01]  /*66e0*/  FFMA.FTZ R12, R12, R70, R71 ;  /* 0x000000460c0c7223 */ /* 0x000fe20000010047 */
[----:B------:R-:W-:Y:S01]  /*66f0*/  F2FP.SATFINITE.E4M3.F32.PACK_AB_MERGE_C R70, R68, R13, RZ ;  /* 0x0000000d4446723e */ /* 0x000fe200048070ff */
[----:B------:R-:W-:-:S02]  /*6700*/  HADD2.F32 R13, -RZ, R60.H1_H1 ;  /* 0x3000003cff0d7230 */ /* 0x000fc40000004100 */
[----:B------:R-:W-:Y:S01]  /*6710*/  HADD2.F32 R60, -RZ, R60.H0_H0 ;  /* 0x2000003cff3c7230 */ /* 0x000fe20000004100 */
[----:B------:R-:W-:Y:S02]  /*6720*/  F2FP.SATFINITE.E4M3.F32.PACK_AB_MERGE_C R62, R67, R62, R70 ;  /* 0x0000003e433e723e */ /* 0x000fe40004807046 */
[-C--:B------:R-:W-:Y:S01]  /*6730*/  FMUL.FTZ R71, R13, R69.reuse ;  /* 0x000000450d477220 */ /* 0x080fe20000410000 */
[----:B------:R-:W-:Y:S01]  /*6740*/  LOP3.LUT R67, R63, 0xff0000ff, RZ, 0xc0, !PT ;  /* 0xff0000ff3f437812 */ /* 0x000fe200078ec0ff */
[C---:B------:R-:W-:Y:S01]  /*6750*/  FMUL.FTZ R68, R60.reuse, R69 ;  /* 0x000000453c447220 */ /* 0x040fe20000410000 */
[----:B------:R-:W-:Y:S01]  /*6760*/  SHF.R.U32.HI R69, RZ, 0x10, R63 ;  /* 0x00000010ff457819 */ /* 0x000fe2000001163f */
[-C--:B------:R-:W-:Y:S01]  /*6770*/  FFMA.FTZ R60, R60, R66.reuse, -R71 ;  /* 0x000000423c3c7223 */ /* 0x080fe20000010847 */
[----:B------:R-:W-:Y:S01]  /*6780*/  SHF.R.U32.HI R71, RZ, 0x8, R61 ;  /* 0x00000008ff477819 */ /* 0x000fe2000001163d */
[----:B------:R-:W-:Y:S01]  /*6790*/  FFMA.FTZ R13, R13, R66, R68 ;  /* 0x000000420d0d7223 */ /* 0x000fe20000010044 */
[----:B------:R-:W-:-:S02]  /*67a0*/  SHF.R.U32.HI R68, RZ, 0x8, R63 ;  /* 0x00000008ff447819 */ /* 0x000fc4000001163f */
[----:B------:R-:W-:Y:S02]  /*67b0*/  LOP3.LUT R66, R61, 0xff0000ff, RZ, 0xc0, !PT ;  /* 0xff0000ff3d427812 */ /* 0x000fe400078ec0ff */
[----:B------:R-:W-:Y:S01]  /*67c0*/  SHF.R.U32.HI R70, RZ, 0x10, R61 ;  /* 0x00000010ff467819 */ /* 0x000fe2000001163d */
[----:B------:R-:W-:Y:S01]  /*67d0*/  IMAD.SHL.U32 R68, R68, 0x100, RZ ;  /* 0x0000010044447824 */ /* 0x000fe200078e00ff */
[----:B------:R-:W-:Y:S01]  /*67e0*/  F2FP.SATFINITE.E4M3.F32.PACK_AB_MERGE_C R11, R12, R11, RZ ;  /* 0x0000000b0c0b723e */ /* 0x000fe200048070ff */
[----:B------:R-:W-:-:S03]  /*67f0*/  IMAD.SHL.U32 R61, R71, 0x100, RZ ;  /* 0x00000100473d7824 */ /* 0x000fc600078e00ff */
[----:B------:R-:W-:Y:S01]  /*6800*/  LOP3.LUT R63, R67, 0xff00, R68, 0xf8, !PT ;  /* 0x0000ff00433f7812 */ /* 0x000fe200078ef844 */
[----:B------:R-:W-:Y:S01]  /*6810*/  IMAD.U32 R68, R69, 0x10000, RZ ;  /* 0x0001000045447824 */ /* 0x000fe200078e00ff */
[----:B------:R-:W-:Y:S01]  /*6820*/  LOP3.LUT R61, R66, 0xff00, R61, 0xf8, !PT ;  /* 0x0000ff00423d7812 */ /* 0x000fe200078ef83d */
[----:B------:R-:W-:Y:S01]  /*6830*/  IMAD.U32 R66, R70, 0x10000, RZ ;  /* 0x0001000046427824 */ /* 0x000fe200078e00ff */
[----:B------:R-:W-:Y:S01]  /*6840*/  F2FP.SATFINITE.E4M3.F32.PACK_AB_MERGE_C R12, R13, R60, R11 ;  /* 0x0000003c0d0c723e */ /* 0x000fe2000480700b */
[----:B------:R-:W-:Y:S01]  /*6850*/  IMAD.MOV.U32 R67, RZ, RZ, R15 ;  /* 0x000000ffff437224 */ /* 0x000fe200078e000f */
[----:B------:R-:W-:Y:S02]  /*6860*/  LOP3.LUT R63, R63, 0xff0000, R68, 0xf8, !PT ;  /* 0x00ff00003f3f7812 */ /* 0x000fe400078ef844 */
[----:B------:R-:W-:Y:S02]  /*6870*/  LOP3.LUT R61, R61, 0xff0000, R66, 0xf8, !PT ;  /* 0x00ff00003d3d7812 */ /* 0x000fe400078ef842 */
[----:B------:R-:W-:-:S02]  /*6880*/  F2FP.F16.E4M3.UNPACK_B R15, R67 ;  /* 0x00000043ff0f723e */ /* 0x000fc400020006ff */
[----:B------:R-:W-:Y:S02]  /*6890*/  F2FP.F16.E4M3.UNPACK_B R71, R63.H1 ;  /* 0x0000003fff47723e */ /* 0x000fe400030006ff */
[----:B------:R-:W-:Y:S01]  /*68a0*/  F2FP.F16.E4M3.UNPACK_B R68, R61.H1 ;  /* 0x0000003dff44723e */ /* 0x000fe200030006ff */
[----:B------:R-:W-:Y:S01]  /*68b0*/  HADD2.F32 R69, -RZ, R15.H1_H1 ;  /* 0x3000000fff457230 */ /* 0x000fe20000004100 */
[----:B------:R-:W-:Y:S01]  /*68c0*/  MOV R13, R62 ;  /* 0x0000003e000d7202 */ /* 0x000fe20000000f00 */
[----:B------:R-:W-:Y:S02]  /*68d0*/  HADD2.F32 R66, -RZ, R71.H0_H0 ;  /* 0x20000047ff427230 */ /* 0x000fe40000004100 */
[----:B------:R-:W-:Y:S02]  /*68e0*/  HADD2.F32 R15, -RZ, R15.H0_H0 ;  /* 0x2000000fff0f7230 */ /* 0x000fe40000004100 */
[----:B------:R-:W-:Y:S02]  /*68f0*/  HADD2.F32 R70, -RZ, R68.H0_H0 ;  /* 0x20000044ff467230 */ /* 0x000fe40000004100 */
[----:B------:R-:W-:Y:S01]  /*6900*/  FMUL.FTZ R72, R69, R66 ;  /* 0x0000004245487220 */ /* 0x000fe20000410000 */
[----:B------:R-:W-:-:S02]  /*6910*/  HADD2.F32 R71, -RZ, R71.H1_H1 ;  /* 0x30000047ff477230 */ /* 0x000fc40000004100 */
[C---:B------:R-:W-:Y:S01]  /*6920*/  FMUL.FTZ R74, R15.reuse, R66 ;  /* 0x000000420f4a7220 */ /* 0x040fe20000410000 */
[----:B------:R-:W-:Y:S02]  /*6930*/  HADD2.F32 R68, -RZ, R68.H1_H1 ;  /* 0x30000044ff447230 */ /* 0x000fe40000004100 */
[-C--:B------:R-:W-:Y:S01]  /*6940*/  FFMA.FTZ R66, R15, R70.reuse, -R72 ;  /* 0x000000460f427223 */ /* 0x080fe20000010848 */
[----:B------:R-:W-:Y:S01]  /*6950*/  F2FP.F16.E4M3.UNPACK_B R72, R63 ;  /* 0x0000003fff48723e */ /* 0x000fe200020006ff */
[----:B------:R-:W-:Y:S01]  /*6960*/  FFMA.FTZ R15, R69, R70, R74 ;  /* 0x00000046450f7223 */ /* 0x000fe2000001004a */
[----:B------:R-:W-:Y:S01]  /*6970*/  F2FP.F16.E4M3.UNPACK_B R69, R67.H1 ;  /* 0x00000043ff45723e */ /* 0x000fe200030006ff */
[----:B------:R-:W-:Y:S01]  /*6980*/  IMAD.MOV.U32 R67, RZ, RZ, R14 ;  /* 0x000000ffff437224 */ /* 0x000fe200078e000e */
[----:B------:R-:W-:Y:S01]  /*6990*/  F2FP.F16.E4M3.UNPACK_B R63, R61 ;  /* 0x0000003dff3f723e */ /* 0x000fe200020006ff */
[----:B------:R-:W-:Y:S02]  /*69a0*/  HADD2.F32 R61, -RZ, R72.H1_H1 ;  /* 0x30000048ff3d7230 */ /* 0x000fe40000004100 */
[----:B------:R-:W-:-:S02]  /*69b0*/  HADD2.F32 R70, -RZ, R69.H1_H1 ;  /* 0x30000045ff467230 */ /* 0x000fc40000004100 */
[----:B------:R-:W-:Y:S02]  /*69c0*/  HADD2.F32 R69, -RZ, R69.H0_H0 ;  /* 0x20000045ff457230 */ /* 0x000fe40000004100 */
[----:B------:R-:W-:Y:S02]  /*69d0*/  HADD2.F32 R72, -RZ, R72.H0_H0 ;  /* 0x20000048ff487230 */ /* 0x000fe40000004100 */
[-C--:B------:R-:W-:Y:S01]  /*69e0*/  FMUL.FTZ R14, R70, R71.reuse ;  /* 0x00000047460e7220 */ /* 0x080fe20000410000 */
[----:B------:R-:W-:-:S03]  /*69f0*/  FMUL.FTZ R71, R69, R71 ;  /* 0x0000004745477220 */ /* 0x000fc60000410000 */
[-C--:B------:R-:W-:Y:S01]  /*6a00*/  FFMA.FTZ R14, R69, R68.reuse, -R14 ;  /* 0x00000044450e7223 */ /* 0x080fe2000001080e */
[----:B------:R-:W-:Y:S01]  /*6a10*/  FFMA.FTZ R69, R70, R68, R71 ;  /* 0x0000004446457223 */ /* 0x000fe20000010047 */
[-C--:B------:R-:W-:Y:S01]  /*6a20*/  F2FP.F16.E4M3.UNPACK_B R68, R67.reuse.H1 ;  /* 0x00000043ff44723e */ /* 0x080fe200030006ff */
[--C-:B------:R-:W-:Y:S01]  /*6a30*/  HADD2.F32 R71, -RZ, R63.reuse.H1_H1 ;  /* 0x3000003fff477230 */ /* 0x100fe20000004100 */
[----:B------:R-:W-:Y:S01]  /*6a40*/  F2FP.F16.E4M3.UNPACK_B R67, R67 ;  /* 0x00000043ff43723e */ /* 0x000fe200020006ff */
[----:B------:R-:W-:Y:S01]  /*6a50*/  HADD2.F32 R63, -RZ, R63.H0_H0 ;  /* 0x2000003fff3f7230 */ /* 0x000fe20000004100 */
[----:B------:R-:W-:Y:S01]  /*6a60*/  F2FP.SATFINITE.E4M3.F32.PACK_AB_MERGE_C R69, R69, R14, RZ ;  /* 0x0000000e4545723e */ /* 0x000fe200048070ff */
[--C-:B------:R-:W-:Y:S02]  /*6a70*/  HADD2.F32 R70, -RZ, R68.reuse.H1_H1 ;  /* 0x30000044ff467230 */ /* 0x100fe40000004100 */
[----:B------:R-:W-:Y:S01]  /*6a80*/  HADD2.F32 R68, -RZ, R68.H0_H0 ;  /* 0x20000044ff447230 */ /* 0x000fe20000004100 */
[----:B------:R-:W-:-:S02]  /*6a90*/  F2FP.SATFINITE.E4M3.F32.PACK_AB_MERGE_C R15, R15, R66, R69 ;  /* 0x000000420f0f723e */ /* 0x000fc40004807045 */
[-C--:B------:R-:W-:Y:S02]  /*6aa0*/  FMUL.FTZ R73, R70, R61.reuse ;  /* 0x0000003d46497220 */ /* 0x080fe40000410000 */
[C---:B------:R-:W-:Y:S02]  /*6ab0*/  FMUL.FTZ R75, R68.reuse, R61 ;  /* 0x0000003d444b7220 */ /* 0x040fe40000410000 */
[-C--:B------:R-:W-:Y:S02]  /*6ac0*/  FFMA.FTZ R61, R68, R71.reuse, -R73 ;  /* 0x00000047443d7223 */ /* 0x080fe40000010849 */
[----:B------:R-:W-:Y:S01]  /*6ad0*/  FFMA.FTZ R68, R70, R71, R75 ;  /* 0x0000004746447223 */ /* 0x000fe2000001004b */
[--C-:B------:R-:W-:Y:S02]  /*6ae0*/  HADD2.F32 R70, -RZ, R67.reuse.H1_H1 ;  /* 0x30000043ff467230 */ /* 0x100fe40000004100 */
[----:B------:R-:W-:Y:S02]  /*6af0*/  HADD2.F32 R67, -RZ, R67.H0_H0 ;  /* 0x20000043ff437230 */ /* 0x000fe40000004100 */
[----:B------:R-:W-:Y:S01]  /*6b00*/  F2FP.SATFINITE.E4M3.F32.PACK_AB_MERGE_C R61, R68, R61, RZ ;  /* 0x0000003d443d723e */ /* 0x000fe200048070ff */
[----:B------:R-:W-:-:S02]  /*6b10*/  FMUL.FTZ R74, R70, R72 ;  /* 0x00000048464a7220 */ /* 0x000fc40000410000 */
[C---:B------:R-:W-:Y:S02]  /*6b20*/  FMUL.FTZ R71, R67.reuse, R72 ;  /* 0x0000004843477220 */ /* 0x040fe40000410000 */
[-C--:B------:R-:W-:Y:S02]  /*6b30*/  FFMA.FTZ R74, R67, R63.reuse, -R74 ;  /* 0x0000003f434a7223 */ /* 0x080fe4000001084a */
[----:B------:R-:W-:-:S05]  /*6b40*/  FFMA.FTZ R71, R70, R63, R71 ;  /* 0x0000003f46477223 */ /* 0x000fca0000010047 */
[----:B------:R-:W-:-:S07]  /*6b50*/  F2FP.SATFINITE.E4M3.F32.PACK_AB_MERGE_C R14, R71, R74, R61 ;  /* 0x0000004a470e723e */ /* 0x000fce000480703d */
.L_x_468:
[----:B------:R-:W-:Y:S05]  /*6b60*/  BSYNC B2 ;  /* 0x0000000000027941 */ /* 0x000fea0003800000 */
.L_x_467:
[----:B------:R0:W-:Y:S02]  /*6b70*/  ST.E.128 desc[UR50][R64.64], R12 ;  /* 0x0000000c40007985 */ /* 0x0001e4000c101d32 */
.L_x_446:
[----:B------:R-:W-:Y:S05]  /*6b80*/  BSYNC B1 ;  /* 0x0000000000017941 */ /* 0x000fea0003800000 */
.L_x_445:
[----:B------:R-:W-:-:S03]  /*6b90*/  UMOV UR4, 0xffffffff ;  /* 0xffffffff00047882 */ /* 0x000fc60000000000 */
[----:B------:R-:W-:Y:S05]  /*6ba0*/  BRA.DIV UR4, `(.L_x_469) ;  /* 0x00000282042c7947 */ /* 0x000fea000b800000 */
[----:B--2---:R-:W2:Y:S04]  /*6bb0*/  SHFL.IDX PT, R119, R119, 0x1, 0x1e1f ;  /* 0x003e1f0077777f89 */ /* 0x004ea800000e0000 */
[----:B------:R-:W0:Y:S02]  /*6bc0*/  SHFL.IDX PT, R120, R120, 0x1, 0x1e1f ;  /* 0x003e1f0078787f89 */ /* 0x000e2400000e0000 */
.L_x_788:
[----:B------:R-:W-:Y:S05]  /*6bd0*/  @P4 BRA `(.L_x_470) ;  /* 0x0000009800784947 */ /* 0x000fea0003800000 */
[----:B------:R-:W-:Y:S01]  /*6be0*/  ISETP.NE.AND P3, PT, R28, RZ, PT ;  /* 0x000000ff1c00720c */ /* 0x000fe20003f65270 */
[----:B------:R-:W-:-:S12]  /*6bf0*/  BSSY B1, `(.L_x_471) ;  /* 0x0000073000017945 */ /* 0x000fd80003800000 */
[----:B------:R-:W-:Y:S05]  /*6c00*/  @!P3 BRA `(.L_x_472) ;  /* 0x0000000400c4b947 */ /* 0x000fea0003800000 */
[----:B0-----:R0:W0:Y:S01]  /*6c10*/  LDS.128 R12, [R88+0x26200] ;  /* 0x02620000580c7984 */ /* 0x0010220000000c00 */
[----:B------:R-:W-:Y:S01]  /*6c20*/  IADD3 R60, P3, R16, R120, RZ ;  /* 0x00000078103c7210 */ /* 0x000fe20007f7e0ff */
[----:B------:R-:W-:Y:S04]  /*6c30*/  BSSY B2, `(.L_x_473) ;  /* 0x000006d000027945 */ /* 0x000fe80003800000 */
[----:B--2---:R-:W-:Y:S01]  /*6c40*/  IMAD.X R61, R119, 0x1, R17, P3 ;  /* 0x00000001773d7824 */ /* 0x004fe200018e0611 */
[----:B------:R-:W-:-:S13]  /*6c50*/  ISETP.GE.AND P3, PT, R224, R113, PT ;  /* 0x00000071e000720c */ /* 0x000fda0003f66270 */
[----:B------:R-:W-:Y:S05]  /*6c60*/  @P3 BRA `(.L_x_474) ;  /* 0x0000000400a43947 */ /* 0x000fea0003800000 */
[----:B0---4-:R-:W-:Y:S02]  /*6c70*/  F2FP.F16.E4M3.UNPACK_B R11, R13 ;  /* 0x0000000dff0b723e */ /* 0x011fe400020006ff */
[----:B------:R-:W-:Y:S02]  /*6c80*/  F2FP.F16.E4M3.UNPACK_B R64, R141.H1 ;  /* 0x0000008dff40723e */ /* 0x000fe400030006ff */
[----:B------:R-:W-:Y:S01]  /*6c90*/  F2FP.F16.E4M3.UNPACK_B R63, R140.H1 ;  /* 0x0000008cff3f723e */ /* 0x000fe200030006ff */
[--C-:B------:R-:W-:Y:S01]  /*6ca0*/  HADD2.F32 R56, -RZ, R11.reuse.H1_H1 ;  /* 0x3000000bff387230 */ /* 0x100fe20000004100 */
[----:B------:R-:W-:Y:S01]  /*6cb0*/  F2FP.F16.E4M3.UNPACK_B R13, R13.H1 ;  /* 0x0000000dff0d723e */ /* 0x000fe200030006ff */
[----:B------:R-:W-:Y:S02]  /*6cc0*/  HADD2.F32 R62, -RZ, R64.H0_H0 ;  /* 0x20000040ff3e7230 */ /* 0x000fe40000004100 */
[----:B------:R-:W-:Y:S02]  /*6cd0*/  HADD2.F32 R11, -RZ, R11.H0_H0 ;  /* 0x2000000bff0b7230 */ /* 0x000fe40000004100 */
[----:B------:R-:W-:-:S02]  /*6ce0*/  HADD2.F32 R58, -RZ, R63.H0_H0 ;  /* 0x2000003fff3a7230 */ /* 0x000fc40000004100 */
[CC--:B------:R-:W-:Y:S01]  /*6cf0*/  FMUL.FTZ R66, R56.reuse, R62.reuse ;  /* 0x0000003e38427220 */ /* 0x0c0fe20000410000 */
[----:B------:R-:W-:Y:S02]  /*6d00*/  HADD2.F32 R64, -RZ, R64.H1_H1 ;  /* 0x30000040ff407230 */ /* 0x000fe40000004100 */
[C---:B------:R-:W-:Y:S01]  /*6d10*/  FMUL.FTZ R65, R11.reuse, R62 ;  /* 0x0000003e0b417220 */ /* 0x040fe20000410000 */
[----:B------:R-:W-:Y:S02]  /*6d20*/  IMAD.MOV.U32 R62, RZ, RZ, R12 ;  /* 0x000000ffff3e7224 */ /* 0x000fe400078e000c */
[-C--:B------:R-:W-:Y:S01]  /*6d30*/  FFMA.FTZ R11, R11, R58.reuse, -R66 ;  /* 0x0000003a0b0b7223 */ /* 0x080fe20000010842 */
[----:B------:R-:W-:Y:S02]  /*6d40*/  HADD2.F32 R63, -RZ, R63.H1_H1 ;  /* 0x3000003fff3f7230 */ /* 0x000fe40000004100 */
[----:B------:R-:W-:Y:S01]  /*6d50*/  FFMA.FTZ R56, R56, R58, R65 ;  /* 0x0000003a38387223 */ /* 0x000fe20000010041 */
[--C-:B------:R-:W-:Y:S01]  /*6d60*/  HADD2.F32 R58, -RZ, R13.reuse.H1_H1 ;  /* 0x3000000dff3a7230 */ /* 0x100fe20000004100 */
[----:B------:R-:W-:Y:S01]  /*6d70*/  F2FP.F16.E4M3.UNPACK_B R66, R141 ;  /* 0x0000008dff42723e */ /* 0x000fe200020006ff */
[----:B------:R-:W-:-:S03]  /*6d80*/  HADD2.F32 R13, -RZ, R13.H0_H0 ;  /* 0x2000000dff0d7230 */ /* 0x000fc60000004100 */
[CC--:B------:R-:W-:Y:S01]  /*6d90*/  FMUL.FTZ R12, R58.reuse, R64.reuse ;  /* 0x000000403a0c7220 */ /* 0x0c0fe20000410000 */
[--C-:B------:R-:W-:Y:S02]  /*6da0*/  HADD2.F32 R67, -RZ, R66.reuse.H1_H1 ;  /* 0x30000042ff437230 */ /* 0x100fe40000004100 */
[C---:B------:R-:W-:Y:S01]  /*6db0*/  FMUL.FTZ R65, R13.reuse, R64 ;  /* 0x000000400d417220 */ /* 0x040fe20000410000 */
[----:B------:R-:W-:Y:S01]  /*6dc0*/  F2FP.F16.E4M3.UNPACK_B R64, R140 ;  /* 0x0000008cff40723e */ /* 0x000fe200020006ff */
[-C--:B------:R-:W-:Y:S01]  /*6dd0*/  FFMA.FTZ R12, R13, R63.reuse, -R12 ;  /* 0x0000003f0d0c7223 */ /* 0x080fe2000001080c */
[----:B------:R-:W-:Y:S02]  /*6de0*/  HADD2.F32 R66, -RZ, R66.H0_H0 ;  /* 0x20000042ff427230 */ /* 0x000fe40000004100 */
[----:B------:R-:W-:Y:S01]  /*6df0*/  FFMA.FTZ R13, R58, R63, R65 ;  /* 0x0000003f3a0d7223 */ /* 0x000fe20000010041 */
[-C--:B------:R-:W-:Y:S01]  /*6e00*/  F2FP.F16.E4M3.UNPACK_B R58, R62.reuse.H1 ;  /* 0x0000003eff3a723e */ /* 0x080fe200030006ff */
[--C-:B------:R-:W-:Y:S01]  /*6e10*/  HADD2.F32 R65, -RZ, R64.reuse.H1_H1 ;  /* 0x30000040ff417230 */ /* 0x100fe20000004100 */
[----:B------:R-:W-:Y:S01]  /*6e20*/  F2FP.F16.E4M3.UNPACK_B R62, R62 ;  /* 0x0000003eff3e723e */ /* 0x000fe200020006ff */
[----:B------:R-:W-:Y:S01]  /*6e30*/  HADD2.F32 R64, -RZ, R64.H0_H0 ;  /* 0x20000040ff407230 */ /* 0x000fe20000004100 */
[----:B------:R-:W-:Y:S01]  /*6e40*/  F2FP.SATFINITE.E4M3.F32.PACK_AB_MERGE_C R12, R13, R12, RZ ;  /* 0x0000000c0d0c723e */ /* 0x000fe200048070ff */
[----:B------:R-:W-:-:S02]  /*6e50*/  HADD2.F32 R63, -RZ, R58.H1_H1 ;  /* 0x3000003aff3f7230 */ /* 0x000fc40000004100 */
[----:B------:R-:W-:Y:S01]  /*6e60*/  HADD2.F32 R58, -RZ, R58.H0_H0 ;  /* 0x2000003aff3a7230 */ /* 0x000fe20000004100 */
[----:B------:R-:W-:Y:S02]  /*6e70*/  F2FP.SATFINITE.E4M3.F32.PACK_AB_MERGE_C R13, R56, R11, R12 ;  /* 0x0000000b380d723e */ /* 0x000fe4000480700c */
[CC--:B------:R-:W-:Y:S02]  /*6e80*/  FMUL.FTZ R69, R63.reuse, R67.reuse ;  /* 0x000000433f457220 */ /* 0x0c0fe40000410000 */
[C---:B------:R-:W-:Y:S02]  /*6e90*/  FMUL.FTZ R68, R58.reuse, R67 ;  /* 0x000000433a447220 */ /* 0x040fe40000410000 */
[-C--:B------:R-:W-:Y:S01]  /*6ea0*/  FFMA.FTZ R58, R58, R65.reuse, -R69 ;  /* 0x000000413a3a7223 */ /* 0x080fe20000010845 */
[--C-:B------:R-:W-:Y:S01]  /*6eb0*/  SHF.R.U32.HI R69, RZ, 0x8, R57.reuse ;  /* 0x00000008ff457819 */ /* 0x100fe20000011639 */
[----:B------:R-:W-:Y:S01]  /*6ec0*/  FFMA.FTZ R63, R63, R65, R68 ;  /* 0x000000413f3f7223 */ /* 0x000fe20000010044 */
[--C-:B------:R-:W-:Y:S01]  /*6ed0*/  HADD2.F32 R65, -RZ, R62.reuse.H1_H1 ;  /* 0x3000003eff417230 */ /* 0x100fe20000004100 */
[----:B------:R-:W-:Y:S01]  /*6ee0*/  SHF.R.U32.HI R68, RZ, 0x10, R57 ;  /* 0x00000010ff447819 */ /* 0x000fe20000011639 */
[----:B------:R-:W-:-:S02]  /*6ef0*/  HADD2.F32 R62, -RZ, R62.H0_H0 ;  /* 0x2000003eff3e7230 */ /* 0x000fc40000004100 */
[----:B------:R-:W-:Y:S01]  /*6f00*/  F2FP.SATFINITE.E4M3.F32.PACK_AB_MERGE_C R58, R63, R58, RZ ;  /* 0x0000003a3f3a723e */ /* 0x000fe200048070ff */
[CC--:B------:R-:W-:Y:S02]  /*6f10*/  FMUL.FTZ R67, R65.reuse, R66.reuse ;  /* 0x0000004241437220 */ /* 0x0c0fe40000410000 */
[C---:B------:R-:W-:Y:S02]  /*6f20*/  FMUL.FTZ R66, R62.reuse, R66 ;  /* 0x000000423e427220 */ /* 0x040fe40000410000 */
[-C--:B------:R-:W-:Y:S01]  /*6f30*/  FFMA.FTZ R62, R62, R64.reuse, -R67 ;  /* 0x000000403e3e7223 */ /* 0x080fe20000010843 */
[--C-:B------:R-:W-:Y:S01]  /*6f40*/  SHF.R.U32.HI R67, RZ, 0x8, R59.reuse ;  /* 0x00000008ff437819 */ /* 0x100fe2000001163b */
[----:B------:R-:W-:Y:S01]  /*6f50*/  FFMA.FTZ R65, R65, R64, R66 ;  /* 0x0000004041417223 */ /* 0x000fe20000010042 */
[----:B------:R-:W-:Y:S02]  /*6f60*/  LOP3.LUT R64, R59, 0xff0000ff, RZ, 0xc0, !PT ;  /* 0xff0000ff3b407812 */ /* 0x000fe400078ec0ff */
[----:B------:R-:W-:Y:S01]  /*6f70*/  SHF.R.U32.HI R66, RZ, 0x10, R59 ;  /* 0x00000010ff427819 */ /* 0x000fe2000001163b */
[----:B------:R-:W-:Y:S01]  /*6f80*/  IMAD.SHL.U32 R67, R67, 0x100, RZ ;  /* 0x0000010043437824 */ /* 0x000fe200078e00ff */
[----:B------:R-:W-:-:S02]  /*6f90*/  LOP3.LUT R59, R57, 0xff0000ff, RZ, 0xc0, !PT ;  /* 0xff0000ff393b7812 */ /* 0x000fc400078ec0ff */
[----:B------:R-:W-:Y:S01]  /*6fa0*/  F2FP.SATFINITE.E4M3.F32.PACK_AB_MERGE_C R12, R65, R62, R58 ;  /* 0x0000003e410c723e */ /* 0x000fe2000480703a */
[----:B------:R-:W-:Y:S01]  /*6fb0*/  IMAD.U32 R66, R66, 0x10000, RZ ;  /* 0x0001000042427824 */ /* 0x000fe200078e00ff */
[----:B------:R-:W-:Y:S01]  /*6fc0*/  LOP3.LUT R67, R64, 0xff00, R67, 0xf8, !PT ;  /* 0x0000ff0040437812 */ /* 0x000fe200078ef843 */
[----:B------:R-:W-:-:S05]  /*6fd0*/  IMAD.SHL.U32 R64, R69, 0x100, RZ ;  /* 0x0000010045407824 */ /* 0x000fca00078e00ff */
[----:B------:R-:W-:Y:S01]  /*6fe0*/  LOP3.LUT R57, R59, 0xff00, R64, 0xf8, !PT ;  /* 0x0000ff003b397812 */ /* 0x000fe200078ef840 */
[----:B------:R-:W-:Y:S01]  /*6ff0*/  IMAD.U32 R64, R68, 0x10000, RZ ;  /* 0x0001000044407824 */ /* 0x000fe200078e00ff */
[----:B------:R-:W-:Y:S02]  /*7000*/  LOP3.LUT R59, R67, 0xff0000, R66, 0xf8, !PT ;  /* 0x00ff0000433b7812 */ /* 0x000fe400078ef842 */
[----:B------:R-:W-:Y:S02]  /*7010*/  MOV R66, R15 ;  /* 0x0000000f00427202 */ /* 0x000fe40000000f00 */
[----:B------:R-:W-:Y:S02]  /*7020*/  LOP3.LUT R57, R57, 0xff0000, R64, 0xf8, !PT ;  /* 0x00ff000039397812 */ /* 0x000fe400078ef840 */
[----:B------:R-:W-:Y:S02]  /*7030*/  F2FP.F16.E4M3.UNPACK_B R15, R66 ;  /* 0x00000042ff0f723e */ /* 0x000fe400020006ff */
[----:B------:R-:W-:-:S02]  /*7040*/  F2FP.F16.E4M3.UNPACK_B R68, R59.H1 ;  /* 0x0000003bff44723e */ /* 0x000fc400030006ff */
[----:B------:R-:W-:Y:S01]  /*7050*/  F2FP.F16.E4M3.UNPACK_B R69, R57.H1 ;  /* 0x00000039ff45723e */ /* 0x000fe200030006ff */
[--C-:B------:R-:W-:Y:S02]  /*7060*/  HADD2.F32 R64, -RZ, R15.reuse.H1_H1 ;  /* 0x3000000fff407230 */ /* 0x100fe40000004100 */
[----:B------:R-:W-:Y:S02]  /*7070*/  HADD2.F32 R70, -RZ, R68.H0_H0 ;  /* 0x20000044ff467230 */ /* 0x000fe40000004100 */
[----:B------:R-:W-:Y:S02]  /*7080*/  HADD2.F32 R15, -RZ, R15.H0_H0 ;  /* 0x2000000fff0f7230 */ /* 0x000fe40000004100 */
[--C-:B------:R-:W-:Y:S02]  /*7090*/  HADD2.F32 R67, -RZ, R69.reuse.H0_H0 ;  /* 0x20000045ff437230 */ /* 0x100fe40000004100 */
[----:B------:R-:W-:Y:S01]  /*70a0*/  FMUL.FTZ R72, R64, R70 ;  /* 0x0000004640487220 */ /* 0x000fe20000410000 */
[----:B------:R-:W-:-:S02]  /*70b0*/  HADD2.F32 R69, -RZ, R69.H1_H1 ;  /* 0x30000045ff457230 */ /* 0x000fc40000004100 */
[C---:B------:R-:W-:Y:S01]  /*70c0*/  FMUL.FTZ R71, R15.reuse, R70 ;  /* 0x000000460f477220 */ /* 0x040fe20000410000 */
[----:B------:R-:W-:-:S03]  /*70d0*/  FFMA.FTZ R15, R15, R67, -R72 ;  /* 0x000000430f0f7223 */ /* 0x000fc60000010848 */
[----:B------:R-:W-:Y:S01]  /*70e0*/  FFMA.FTZ R64, R64, R67, R71 ;  /* 0x0000004340407223 */ /* 0x000fe20000010047 */
[----:B------:R-:W-:Y:S01]  /*70f0*/  F2FP.F16.E4M3.UNPACK_B R67, R66.H1 ;  /* 0x00000042ff43723e */ /* 0x000fe200030006ff */
[----:B------:R-:W-:Y:S02]  /*7100*/  IMAD.MOV.U32 R66, RZ, RZ, R14 ;  /* 0x000000ffff427224 */ /* 0x000fe400078e000e */
[----:B------:R-:W-:Y:S02]  /*7110*/  HADD2.F32 R14, -RZ, R68.H1_H1 ;  /* 0x30000044ff0e7230 */ /* 0x000fe40000004100 */
[--C-:B------:R-:W-:Y:S02]  /*7120*/  HADD2.F32 R68, -RZ, R67.reuse.H1_H1 ;  /* 0x30000043ff447230 */ /* 0x100fe40000004100 */
[----:B------:R-:W-:-:S03]  /*7130*/  HADD2.F32 R67, -RZ, R67.H0_H0 ;  /* 0x20000043ff437230 */ /* 0x000fc60000004100 */
[CC--:B------:R-:W-:Y:S02]  /*7140*/  FMUL.FTZ R70, R68.reuse, R14.reuse ;  /* 0x0000000e44467220 */ /* 0x0c0fe40000410000 */
[C---:B------:R-:W-:Y:S02]  /*7150*/  FMUL.FTZ R71, R67.reuse, R14 ;  /* 0x0000000e43477220 */ /* 0x040fe40000410000 */
[-C--:B------:R-:W-:Y:S02]  /*7160*/  FFMA.FTZ R14, R67, R69.reuse, -R70 ;  /* 0x00000045430e7223 */ /* 0x080fe40000010846 */
[----:B------:R-:W-:Y:S01]  /*7170*/  FFMA.FTZ R67, R68, R69, R71 ;  /* 0x0000004544437223 */ /* 0x000fe20000010047 */
[----:B------:R-:W-:Y:S02]  /*7180*/  F2FP.F16.E4M3.UNPACK_B R71, R59 ;  /* 0x0000003bff47723e */ /* 0x000fe400020006ff */
[-C--:B------:R-:W-:Y:S02]  /*7190*/  F2FP.F16.E4M3.UNPACK_B R59, R66.reuse.H1 ;  /* 0x00000042ff3b723e */ /* 0x080fe400030006ff */
[----:B------:R-:W-:Y:S01]  /*71a0*/  F2FP.F16.E4M3.UNPACK_B R69, R57 ;  /* 0x00000039ff45723e */ /* 0x000fe200020006ff */
[----:B------:R-:W-:Y:S01]  /*71b0*/  HADD2.F32 R57, -RZ, R71.H1_H1 ;  /* 0x30000047ff397230 */ /* 0x000fe20000004100 */
[----:B------:R-:W-:Y:S01]  /*71c0*/  F2FP.F16.E4M3.UNPACK_B R66, R66 ;  /* 0x00000042ff42723e */ /* 0x000fe200020006ff */
[--C-:B------:R-:W-:Y:S01]  /*71d0*/  HADD2.F32 R68, -RZ, R59.reuse.H1_H1 ;  /* 0x3000003bff447230 */ /* 0x100fe20000004100 */
[----:B------:R-:W-:Y:S01]  /*71e0*/  F2FP.SATFINITE.E4M3.F32.PACK_AB_MERGE_C R67, R67, R14, RZ ;  /* 0x0000000e4343723e */ /* 0x000fe200048070ff */
[----:B------:R-:W-:-:S02]  /*71f0*/  HADD2.F32 R59, -RZ, R59.H0_H0 ;  /* 0x2000003bff3b7230 */ /* 0x000fc40000004100 */
[----:B------:R-:W-:Y:S02]  /*7200*/  HADD2.F32 R70, -RZ, R69.H1_H1 ;  /* 0x30000045ff467230 */ /* 0x000fe40000004100 */
[CC--:B------:R-:W-:Y:S01]  /*7210*/  FMUL.FTZ R72, R68.reuse, R57.reuse ;  /* 0x0000003944487220 */ /* 0x0c0fe20000410000 */
[----:B------:R-:W-:Y:S02]  /*7220*/  HADD2.F32 R71, -RZ, R71.H0_H0 ;  /* 0x20000047ff477230 */ /* 0x000fe40000004100 */
[C---:B------:R-:W-:Y:S01]  /*7230*/  FMUL.FTZ R73, R59.reuse, R57 ;  /* 0x000000393b497220 */ /* 0x040fe20000410000 */
[----:B------:R-:W-:Y:S02]  /*7240*/  HADD2.F32 R69, -RZ, R69.H0_H0 ;  /* 0x20000045ff457230 */ /* 0x000fe40000004100 */
[-C--:B------:R-:W-:Y:S01]  /*7250*/  FFMA.FTZ R57, R59, R70.reuse, -R72 ;  /* 0x000000463b397223 */ /* 0x080fe20000010848 */
[--C-:B------:R-:W-:Y:S02]  /*7260*/  HADD2.F32 R59, -RZ, R66.reuse.H1_H1 ;  /* 0x30000042ff3b7230 */ /* 0x100fe40000004100 */
[----:B------:R-:W-:Y:S01]  /*7270*/  FFMA.FTZ R70, R68, R70, R73 ;  /* 0x0000004644467223 */ /* 0x000fe20000010049 */
[----:B------:R-:W-:Y:S01]  /*7280*/  HADD2.F32 R66, -RZ, R66.H0_H0 ;  /* 0x20000042ff427230 */ /* 0x000fe20000004100 */
[----:B------:R-:W-:Y:S01]  /*7290*/  F2FP.SATFINITE.E4M3.F32.PACK_AB_MERGE_C R15, R64, R15, R67 ;  /* 0x0000000f400f723e */ /* 0x000fe20004807043 */
[----:B------:R-:W-:-:S02]  /*72a0*/  FMUL.FTZ R73, R59, R71 ;  /* 0x000000473b497220 */ /* 0x000fc40000410000 */
[----:B------:R-:W-:Y:S01]  /*72b0*/  F2FP.SATFINITE.E4M3.F32.PACK_AB_MERGE_C R57, R70, R57, RZ ;  /* 0x000000394639723e */ /* 0x000fe200048070ff */
[C---:B------:R-:W-:Y:S01]  /*72c0*/  FMUL.FTZ R68, R66.reuse, R71 ;  /* 0x0000004742447220 */ /* 0x040fe20000410000 */
[----:B------:R-:W-:-:S03]  /*72d0*/  FFMA.FTZ R73, R66, R69, -R73 ;  /* 0x0000004542497223 */ /* 0x000fc60000010849 */
[----:B------:R-:W-:-:S05]  /*72e0*/  FFMA.FTZ R68, R59, R69, R68 ;  /* 0x000000453b447223 */ /* 0x000fca0000010044 */
[----:B------:R-:W-:-:S07]  /*72f0*/  F2FP.SATFINITE.E4M3.F32.PACK_AB_MERGE_C R14, R68, R73, R57 ;  /* 0x00000049440e723e */ /* 0x000fce0004807039 */
.L_x_474:
[----:B------:R-:W-:Y:S05]  /*7300*/  BSYNC B2 ;  /* 0x0000000000027941 */ /* 0x000fea0003800000 */
.L_x_473:
[----:B0-----:R0:W-:Y:S02]  /*7310*/  ST.E.128 desc[UR50][R60.64], R12 ;  /* 0x0000000c3c007985 */ /* 0x0011e4000c101d32 */
.L_x_472:
[----:B------:R-:W-:Y:S05]  /*7320*/  BSYNC B1 ;  /* 0x0000000000017941 */ /* 0x000fea0003800000 */
.L_x_471:
[----:B------:R-:W-:Y:S01]  /*7330*/  ISETP.NE.AND P3, PT, R29, RZ, PT ;  /* 0x000000ff1d00720c */ /* 0x000fe20003f65270 */
[----:B------:R-:W-:-:S12]  /*7340*/  BSSY B1, `(.L_x_475) ;  /* 0x0000074000017945 */ /* 0x000fd80003800000 */
[----:B------:R-:W-:Y:S05]  /*7350*/  @!P3 BRA `(.L_x_476) ;  /* 0x0000000400c8b947 */ /* 0x000fea0003800000 */
[----:B------:R-:W5:Y:S01]  /*7360*/  LDL R58, [R1+0x10] ;  /* 0x00001000013a7983 */ /* 0x000f620000100800 */
[----:B----4-:R-:W-:Y:S01]  /*7370*/  IMAD.SHL.U32 R11, R226, 0x10, RZ ;  /* 0x00000010e20b7824 */ /* 0x010fe200078e00ff */
[----:B------:R-:W-:Y:S02]  /*7380*/  BSSY B2, `(.L_x_477) ;  /* 0x000006e000027945 */ /* 0x000fe40003800000 */
[----:B0-----:R0:W4:Y:S02]  /*7390*/  LDS.128 R12, [R89+0x26200] ;  /* 0x02620000590c7984 */ /* 0x0011240000000c00 */
[----:B------:R-:W-:-:S04]  /*73a0*/  IADD3 R56, P3, R11, R120, RZ ;  /* 0x000000780b387210 */ /* 0x000fc80007f7e0ff */
[----:B--2---:R-:W-:Y:S02]  /*73b0*/  LEA.HI.X.SX32 R57, R11, R119, 0x1, P3 ;  /* 0x000000770b397211 */ /* 0x004fe400018f0eff */
[----:B-----5:R-:W-:-:S13]  /*73c0*/  ISETP.GE.AND P3, PT, R58, R113, PT ;  /* 0x000000713a00720c */ /* 0x020fda0003f66270 */
[----:B0---4-:R-:W-:Y:S05]  /*73d0*/  @P3 BRA `(.L_x_478) ;  /* 0x0000000400a03947 */ /* 0x011fea0003800000 */
[----:B------:R-:W-:Y:S01]  /*73e0*/  SHF.R.U32.HI R52, RZ, 0x8, R53 ;  /* 0x00000008ff347819 */ /* 0x000fe20000011635 */
[----:B------:R-:W-:Y:S01]  /*73f0*/  IMAD.MOV.U32 R11, RZ, RZ, R13 ;  /* 0x000000ffff0b7224 */ /* 0x000fe200078e000d */
[--C-:B------:R-:W-:Y:S02]  /*7400*/  SHF.R.U32.HI R54, RZ, 0x8, R55.reuse ;  /* 0x00000008ff367819 */ /* 0x100fe40000011637 */
[----:B------:R-:W-:Y:S01]  /*7410*/  LOP3.LUT R59, R53, 0xff0000ff, RZ, 0xc0, !PT ;  /* 0xff0000ff353b7812 */ /* 0x000fe200078ec0ff */
[----:B------:R-:W-:Y:S01]  /*7420*/  IMAD.SHL.U32 R52, R52, 0x100, RZ ;  /* 0x0000010034347824 */ /* 0x000fe200078e00ff */
[----:B------:R-:W-:Y:S01]  /*7430*/  SHF.R.U32.HI R58, RZ, 0x10, R55 ;  /* 0x00000010ff3a7819 */ /* 0x000fe20000011637 */
[----:B------:R-:W-:Y:S01]  /*7440*/  IMAD.SHL.U32 R54, R54, 0x100, RZ ;  /* 0x0000010036367824 */ /* 0x000fe200078e00ff */
[----:B------:R-:W-:Y:S02]  /*7450*/  LOP3.LUT R55, R55, 0xff0000ff, RZ, 0xc0, !PT ;  /* 0xff0000ff37377812 */ /* 0x000fe400078ec0ff */
[----:B------:R-:W-:Y:S01]  /*7460*/  SHF.R.U32.HI R60, RZ, 0x10, R53 ;  /* 0x00000010ff3c7819 */ /* 0x000fe20000011635 */
[----:B------:R-:W-:Y:S01]  /*7470*/  IMAD.MOV.U32 R53, RZ, RZ, R12 ;  /* 0x000000ffff357224 */ /* 0x000fe200078e000c */
[----:B------:R-:W-:-:S02]  /*7480*/  LOP3.LUT R52, R59, 0xff00, R52, 0xf8, !PT ;  /* 0x0000ff003b347812 */ /* 0x000fc400078ef834 */
[----:B------:R-:W-:Y:S01]  /*7490*/  LOP3.LUT R59, R55, 0xff00, R54, 0xf8, !PT ;  /* 0x0000ff00373b7812 */ /* 0x000fe200078ef836 */
[----:B------:R-:W-:Y:S01]  /*74a0*/  IMAD.U32 R54, R58, 0x10000, RZ ;  /* 0x000100003a367824 */ /* 0x000fe200078e00ff */
[----:B------:R-:W-:Y:S02]  /*74b0*/  SHF.L.U32 R13, R60, 0x10, RZ ;  /* 0x000000103c0d7819 */ /* 0x000fe400000006ff */
[----:B------:R-:W-:Y:S02]  /*74c0*/  F2FP.F16.E4M3.UNPACK_B R55, R139.H1 ;  /* 0x0000008bff37723e */ /* 0x000fe400030006ff */
[----:B------:R-:W-:Y:S02]  /*74d0*/  F2FP.F16.E4M3.UNPACK_B R12, R11 ;  /* 0x0000000bff0c723e */ /* 0x000fe400020006ff */
[----:B------:R-:W-:Y:S01]  /*74e0*/  LOP3.LUT R13, R52, 0xff0000, R13, 0xf8, !PT ;  /* 0x00ff0000340d7812 */ /* 0x000fe200078ef80d */
[--C-:B------:R-:W-:Y:S01]  /*74f0*/  HADD2.F32 R63, -RZ, R55.reuse.H0_H0 ;  /* 0x20000037ff3f7230 */ /* 0x100fe20000004100 */
[----:B------:R-:W-:Y:S01]  /*7500*/  LOP3.LUT R52, R59, 0xff0000, R54, 0xf8, !PT ;  /* 0x00ff00003b347812 */ /* 0x000fe200078ef836 */
[--C-:B------:R-:W-:Y:S01]  /*7510*/  HADD2.F32 R54, -RZ, R12.reuse.H1_H1 ;  /* 0x3000000cff367230 */ /* 0x100fe20000004100 */
[----:B------:R-:W-:Y:S01]  /*7520*/  F2FP.F16.E4M3.UNPACK_B R59, R137.H1 ;  /* 0x00000089ff3b723e */ /* 0x000fe200030006ff */
[----:B------:R-:W-:Y:S01]  /*7530*/  HADD2.F32 R12, -RZ, R12.H0_H0 ;  /* 0x2000000cff0c7230 */ /* 0x000fe20000004100 */
[----:B------:R-:W-:Y:S01]  /*7540*/  F2FP.F16.E4M3.UNPACK_B R11, R11.H1 ;  /* 0x0000000bff0b723e */ /* 0x000fe200030006ff */
[----:B------:R-:W-:-:S02]  /*7550*/  HADD2.F32 R60, -RZ, R55.H1_H1 ;  /* 0x30000037ff3c7230 */ /* 0x000fc40000004100 */
[-C--:B------:R-:W-:Y:S01]  /*7560*/  FMUL.FTZ R65, R54, R63.reuse ;  /* 0x0000003f36417220 */ /* 0x080fe20000410000 */
[----:B------:R-:W-:Y:S02]  /*7570*/  HADD2.F32 R61, -RZ, R59.H0_H0 ;  /* 0x2000003bff3d7230 */ /* 0x000fe40000004100 */
[C---:B------:R-:W-:Y:S01]  /*7580*/  FMUL.FTZ R63, R12.reuse, R63 ;  /* 0x0000003f0c3f7220 */ /* 0x040fe20000410000 */
[--C-:B------:R-:W-:Y:S01]  /*7590*/  HADD2.F32 R58, -RZ, R11.reuse.H1_H1 ;  /* 0x3000000bff3a7230 */ /* 0x100fe20000004100 */
[----:B------:R-:W-:Y:S01]  /*75a0*/  F2FP.F16.E4M3.UNPACK_B R139, R139 ;  /* 0x0000008bff8b723e */ /* 0x000fe200020006ff */
[----:B------:R-:W-:Y:S02]  /*75b0*/  HADD2.F32 R55, -RZ, R11.H0_H0 ;  /* 0x2000000bff377230 */ /* 0x000fe40000004100 */
[-C--:B------:R-:W-:Y:S01]  /*75c0*/  FFMA.FTZ R11, R12, R61.reuse, -R65 ;  /* 0x0000003d0c0b7223 */ /* 0x080fe20000010841 */
[----:B------:R-:W-:Y:S02]  /*75d0*/  HADD2.F32 R59, -RZ, R59.H1_H1 ;  /* 0x3000003bff3b7230 */ /* 0x000fe40000004100 */
[----:B------:R-:W-:Y:S01]  /*75e0*/  FFMA.FTZ R12, R54, R61, R63 ;  /* 0x0000003d360c7223 */ /* 0x000fe2000001003f */
[-C--:B------:R-:W-:Y:S01]  /*75f0*/  FMUL.FTZ R62, R58, R60.reuse ;  /* 0x0000003c3a3e7220 */ /* 0x080fe20000410000 */
[----:B------:R-:W-:Y:S01]  /*7600*/  FMUL.FTZ R65, R55, R60 ;  /* 0x0000003c37417220 */ /* 0x000fe20000410000 */
[----:B------:R-:W-:-:S02]  /*7610*/  F2FP.F16.E4M3.UNPACK_B R54, R53.H1 ;  /* 0x00000035ff36723e */ /* 0x000fc400030006ff */
[-C--:B------:R-:W-:Y:S01]  /*7620*/  FFMA.FTZ R63, R55, R59.reuse, -R62 ;  /* 0x0000003b373f7223 */ /* 0x080fe2000001083e */
[----:B------:R-:W-:Y:S01]  /*7630*/  FFMA.FTZ R66, R58, R59, R65 ;  /* 0x0000003b3a427223 */ /* 0x000fe20000010041 */
[----:B------:R-:W-:Y:S01]  /*7640*/  HADD2.F32 R62, -RZ, R139.H1_H1 ;  /* 0x3000008bff3e7230 */ /* 0x000fe20000004100 */
[----:B------:R-:W-:Y:S01]  /*7650*/  F2FP.F16.E4M3.UNPACK_B R137, R137 ;  /* 0x00000089ff89723e */ /* 0x000fe200020006ff */
[--C-:B------:R-:W-:Y:S01]  /*7660*/  HADD2.F32 R59, -RZ, R54.reuse.H1_H1 ;  /* 0x30000036ff3b7230 */ /* 0x100fe20000004100 */
[----:B------:R-:W-:Y:S01]  /*7670*/  F2FP.F16.E4M3.UNPACK_B R53, R53 ;  /* 0x00000035ff35723e */ /* 0x000fe200020006ff */
[----:B------:R-:W-:Y:S02]  /*7680*/  HADD2.F32 R55, -RZ, R54.H0_H0 ;  /* 0x20000036ff377230 */ /* 0x000fe40000004100 */
[----:B------:R-:W-:Y:S02]  /*7690*/  HADD2.F32 R60, -RZ, R137.H1_H1 ;  /* 0x30000089ff3c7230 */ /* 0x000fe40000004100 */
[----:B------:R-:W-:Y:S01]  /*76a0*/  FMUL.FTZ R64, R59, R62 ;  /* 0x0000003e3b407220 */ /* 0x000fe20000410000 */
[----:B------:R-:W-:-:S02]  /*76b0*/  HADD2.F32 R139, -RZ, R139.H0_H0 ;  /* 0x2000008bff8b7230 */ /* 0x000fc40000004100 */
[C---:B------:R-:W-:Y:S01]  /*76c0*/  FMUL.FTZ R62, R55.reuse, R62 ;  /* 0x0000003e373e7220 */ /* 0x040fe20000410000 */
[--C-:B------:R-:W-:Y:S02]  /*76d0*/  HADD2.F32 R58, -RZ, R53.reuse.H1_H1 ;  /* 0x30000035ff3a7230 */ /* 0x100fe40000004100 */
[-C--:B------:R-:W-:Y:S01]  /*76e0*/  FFMA.FTZ R64, R55, R60.reuse, -R64 ;  /* 0x0000003c37407223 */ /* 0x080fe20000010840 */
[----:B------:R-:W-:Y:S02]  /*76f0*/  HADD2.F32 R54, -RZ, R53.H0_H0 ;  /* 0x20000035ff367230 */ /* 0x000fe40000004100 */
[----:B------:R-:W-:Y:S01]  /*7700*/  FFMA.FTZ R61, R59, R60, R62 ;  /* 0x0000003c3b3d7223 */ /* 0x000fe2000001003e */
[----:B------:R-:W-:Y:S01]  /*7710*/  HADD2.F32 R137, -RZ, R137.H0_H0 ;  /* 0x20000089ff897230 */ /* 0x000fe20000004100 */
[----:B------:R-:W-:Y:S01]  /*7720*/  F2FP.F16.E4M3.UNPACK_B R59, R15.H1 ;  /* 0x0000000fff3b723e */ /* 0x000fe200030006ff */
[-C--:B------:R-:W-:Y:S01]  /*7730*/  FMUL.FTZ R53, R58, R139.reuse ;  /* 0x0000008b3a357220 */ /* 0x080fe20000410000 */
[----:B------:R-:W-:Y:S01]  /*7740*/  F2FP.F16.E4M3.UNPACK_B R62, R52.H1 ;  /* 0x00000034ff3e723e */ /* 0x000fe200030006ff */
[----:B------:R-:W-:Y:S01]  /*7750*/  FMUL.FTZ R139, R54, R139 ;  /* 0x0000008b368b7220 */ /* 0x000fe20000410000 */
[----:B------:R-:W-:Y:S01]  /*7760*/  F2FP.SATFINITE.E4M3.F32.PACK_AB_MERGE_C R55, R66, R63, RZ ;  /* 0x0000003f4237723e */ /* 0x000fe200048070ff */
[----:B------:R-:W-:Y:S01]  /*7770*/  FFMA.FTZ R53, R54, R137, -R53 ;  /* 0x0000008936357223 */ /* 0x000fe20000010835 */
[--C-:B------:R-:W-:Y:S01]  /*7780*/  HADD2.F32 R65, -RZ, R59.reuse.H0_H0 ;  /* 0x2000003bff417230 */ /* 0x100fe20000004100 */
[----:B------:R-:W-:Y:S01]  /*7790*/  F2FP.SATFINITE.E4M3.F32.PACK_AB_MERGE_C R54, R61, R64, RZ ;  /* 0x000000403d36723e */ /* 0x000fe200048070ff */
[----:B------:R-:W-:Y:S01]  /*77a0*/  HADD2.F32 R66, -RZ, R59.H1_H1 ;  /* 0x3000003bff427230 */ /* 0x000fe20000004100 */
[----:B------:R-:W-:Y:S01]  /*77b0*/  F2FP.F16.E4M3.UNPACK_B R59, R13.H1 ;  /* 0x0000000dff3b723e */ /* 0x000fe200030006ff */
[----:B------:R-:W-:Y:S01]  /*77c0*/  HADD2.F32 R67, -RZ, R62.H1_H1 ;  /* 0x3000003eff437230 */ /* 0x000fe20000004100 */
[----:B------:R-:W-:Y:S01]  /*77d0*/  F2FP.F16.E4M3.UNPACK_B R60, R14.H1 ;  /* 0x0000000eff3c723e */ /* 0x000fe200030006ff */
[----:B------:R-:W-:Y:S01]  /*77e0*/  FFMA.FTZ R58, R58, R137, R139 ;  /* 0x000000893a3a7223 */ /* 0x000fe2000001008b */
[----:B------:R-:W-:Y:S01]  /*77f0*/  F2FP.F16.E4M3.UNPACK_B R61, R52 ;  /* 0x00000034ff3d723e */ /* 0x000fe200020006ff */
[----:B------:R-:W-:Y:S01]  /*7800*/  HADD2.F32 R68, -RZ, R59.H1_H1 ;  /* 0x3000003bff447230 */ /* 0x000fe20000004100 */
[----:B------:R-:W-:Y:S01]  /*7810*/  F2FP.F16.E4M3.UNPACK_B R52, R13 ;  /* 0x0000000dff34723e */ /* 0x000fe200020006ff */
[----:B------:R-:W-:-:S02]  /*7820*/  HADD2.F32 R64, -RZ, R60.H1_H1 ;  /* 0x3000003cff407230 */ /* 0x000fc40000004100 */
[-C--:B------:R-:W-:Y:S01]  /*7830*/  FMUL.FTZ R70, R66, R67.reuse ;  /* 0x0000004342467220 */ /* 0x080fe20000410000 */
[----:B------:R-:W-:Y:S02]  /*7840*/  HADD2.F32 R69, -RZ, R61.H1_H1 ;  /* 0x3000003dff457230 */ /* 0x000fe40000004100 */
[C---:B------:R-:W-:Y:S01]  /*7850*/  FMUL.FTZ R71, R65.reuse, R67 ;  /* 0x0000004341477220 */ /* 0x040fe20000410000 */
[----:B------:R-:W-:Y:S02]  /*7860*/  HADD2.F32 R63, -RZ, R60.H0_H0 ;  /* 0x2000003cff3f7230 */ /* 0x000fe40000004100 */
[----:B------:R-:W-:Y:S01]  /*7870*/  FFMA.FTZ R13, R65, R68, -R70 ;  /* 0x00000044410d7223 */ /* 0x000fe20000010846 */
[----:B------:R-:W-:Y:S01]  /*7880*/  HADD2.F32 R67, -RZ, R52.H1_H1 ;  /* 0x30000034ff437230 */ /* 0x000fe20000004100 */
[----:B------:R-:W-:Y:S01]  /*7890*/  F2FP.F16.E4M3.UNPACK_B R14, R14 ;  /* 0x0000000eff0e723e */ /* 0x000fe200020006ff */
[----:B------:R-:W-:Y:S01]  /*78a0*/  FMUL.FTZ R70, R64, R69 ;  /* 0x0000004540467220 */ /* 0x000fe20000410000 */
[----:B------:R-:W-:Y:S01]  /*78b0*/  F2FP.F16.E4M3.UNPACK_B R65, R15 ;  /* 0x0000000fff41723e */ /* 0x000fe200020006ff */
[----:B------:R-:W-:Y:S01]  /*78c0*/  FFMA.FTZ R60, R66, R68, R71 ;  /* 0x00000044423c7223 */ /* 0x000fe20000010047 */
[----:B------:R-:W-:-:S02]  /*78d0*/  HADD2.F32 R66, -RZ, R62.H0_H0 ;  /* 0x2000003eff427230 */ /* 0x000fc40000004100 */
[C---:B------:R-:W-:Y:S01]  /*78e0*/  FMUL.FTZ R69, R63.reuse, R69 ;  /* 0x000000453f457220 */ /* 0x040fe20000410000 */
[----:B------:R-:W-:Y:S01]  /*78f0*/  FFMA.FTZ R15, R63, R67, -R70 ;  /* 0x000000433f0f7223 */ /* 0x000fe20000010846 */
[--C-:B------:R-:W-:Y:S01]  /*7900*/  HADD2.F32 R62, -RZ, R14.reuse.H0_H0 ;  /* 0x2000000eff3e7230 */ /* 0x100fe20000004100 */
[----:B------:R-:W-:Y:S01]  /*7910*/  F2FP.SATFINITE.E4M3.F32.PACK_AB_MERGE_C R60, R60, R13, RZ ;  /* 0x0000000d3c3c723e */ /* 0x000fe200048070ff */
[----:B------:R-:W-:Y:S02]  /*7920*/  HADD2.F32 R63, -RZ, R65.H0_H0 ;  /* 0x20000041ff3f7230 */ /* 0x000fe40000004100 */
[----:B------:R-:W-:Y:S01]  /*7930*/  FFMA.FTZ R68, R64, R67, R69 ;  /* 0x0000004340447223 */ /* 0x000fe20000010045 */
[----:B------:R-:W-:Y:S01]  /*7940*/  HADD2.F32 R14, -RZ, R14.H1_H1 ;  /* 0x3000000eff0e7230 */ /* 0x000fe20000004100 */
[----:B------:R-:W-:Y:S01]  /*7950*/  F2FP.SATFINITE.E4M3.F32.PACK_AB_MERGE_C R13, R12, R11, R55 ;  /* 0x0000000b0c0d723e */ /* 0x000fe20004807037 */
[----:B------:R-:W-:Y:S01]  /*7960*/  HADD2.F32 R61, -RZ, R61.H0_H0 ;  /* 0x2000003dff3d7230 */ /* 0x000fe20000004100 */
[----:B------:R-:W-:Y:S01]  /*7970*/  F2FP.SATFINITE.E4M3.F32.PACK_AB_MERGE_C R12, R58, R53, R54 ;  /* 0x000000353a0c723e */ /* 0x000fe20004807036 */
[----:B------:R-:W-:Y:S01]  /*7980*/  HADD2.F32 R65, -RZ, R65.H1_H1 ;  /* 0x30000041ff417230 */ /* 0x000fe20000004100 */
[----:B------:R-:W-:Y:S01]  /*7990*/  F2FP.SATFINITE.E4M3.F32.PACK_AB_MERGE_C R15, R68, R15, RZ ;  /* 0x0000000f440f723e */ /* 0x000fe200048070ff */
[----:B------:R-:W-:-:S02]  /*79a0*/  HADD2.F32 R64, -RZ, R59.H0_H0 ;  /* 0x2000003bff407230 */ /* 0x000fc40000004100 */
[-C--:B------:R-:W-:Y:S01]  /*79b0*/  FMUL.FTZ R67, R14, R61.reuse ;  /* 0x0000003d0e437220 */ /* 0x080fe20000410000 */
[----:B------:R-:W-:Y:S02]  /*79c0*/  HADD2.F32 R59, -RZ, R52.H0_H0 ;  /* 0x20000034ff3b7230 */ /* 0x000fe40000004100 */
[-C--:B------:R-:W-:Y:S01]  /*79d0*/  FMUL.FTZ R52, R65, R66.reuse ;  /* 0x0000004241347220 */ /* 0x080fe20000410000 */
[C---:B------:R-:W-:Y:S01]  /*79e0*/  FMUL.FTZ R61, R62.reuse, R61 ;  /* 0x0000003d3e3d7220 */ /* 0x040fe20000410000 */
[C---:B------:R-:W-:Y:S01]  /*79f0*/  FMUL.FTZ R66, R63.reuse, R66 ;  /* 0x000000423f427220 */ /* 0x040fe20000410000 */
[-C--:B------:R-:W-:Y:S02]  /*7a00*/  FFMA.FTZ R67, R62, R59.reuse, -R67 ;  /* 0x0000003b3e437223 */ /* 0x080fe40000010843 */
[----:B------:R-:W-:Y:S01]  /*7a10*/  FFMA.FTZ R14, R14, R59, R61 ;  /* 0x0000003b0e0e7223 */ /* 0x000fe2000001003d */
[-C--:B------:R-:W-:Y:S01]  /*7a20*/  FFMA.FTZ R52, R63, R64.reuse, -R52 ;  /* 0x000000403f347223 */ /* 0x080fe20000010834 */
[----:B------:R-:W-:-:S03]  /*7a30*/  FFMA.FTZ R65, R65, R64, R66 ;  /* 0x0000004041417223 */ /* 0x000fc60000010042 */
[----:B------:R-:W-:Y:S02]  /*7a40*/  F2FP.SATFINITE.E4M3.F32.PACK_AB_MERGE_C R14, R14, R67, R15 ;  /* 0x000000430e0e723e */ /* 0x000fe4000480700f */
[----:B------:R-:W-:-:S07]  /*7a50*/  F2FP.SATFINITE.E4M3.F32.PACK_AB_MERGE_C R15, R65, R52, R60 ;  /* 0x00000034410f723e */ /* 0x000fce000480703c */
.L_x_478:
[----:B------:R-:W-:Y:S05]  /*7a60*/  BSYNC B2 ;  /* 0x0000000000027941 */ /* 0x000fea0003800000 */
.L_x_477:
[----:B------:R0:W-:Y:S02]  /*7a70*/  ST.E.128 desc[UR50][R56.64], R12 ;  /* 0x0000000c38007985 */ /* 0x0001e4000c101d32 */
.L_x_476:
[----:B------:R-:W-:Y:S05]  /*7a80*/  BSYNC B1 ;  /* 0x0000000000017941 */ /* 0x000fea0003800000 */
.L_x_475:
        /* <DEDUP_REMOVED lines=11> */
[----:B------:R-:W-:Y:S02]  /*7b40*/  SHF.R.U32.HI R11, RZ, 0x8, R49 ;  /* 0x00000008ff0b7819 */ /* 0x000fe40000011631 */
[--C-:B------:R-:W-:Y:S02]  /*7b50*/  SHF.R.U32.HI R55, RZ, 0x8, R51.reuse ;  /* 0x00000008ff377819 */ /* 0x100fe40000011633 */
[----:B------:R-:W-:Y:S02]  /*7b60*/  LOP3.LUT R50, R51, 0xff0000ff, RZ, 0xc0, !PT ;  /* 0xff0000ff33327812 */ /* 0x000fe400078ec0ff */
[----:B------:R-:W-:Y:S01]  /*7b70*/  SHF.R.U32.HI R54, RZ, 0x10, R51 ;  /* 0x00000010ff367819 */ /* 0x000fe20000011633 */
[----:B------:R-:W-:Y:S01]  /*7b80*/  IMAD.SHL.U32 R51, R11, 0x100, RZ ;  /* 0x000001000b337824 */ /* 0x000fe200078e00ff */
[----:B------:R-:W-:Y:S01]  /*7b90*/  LOP3.LUT R48, R49, 0xff0000ff, RZ, 0xc0, !PT ;  /* 0xff0000ff31307812 */ /* 0x000fe200078ec0ff */
[----:B------:R-:W-:Y:S01]  /*7ba0*/  IMAD.SHL.U32 R55, R55, 0x100, RZ ;  /* 0x0000010037377824 */ /* 0x000fe200078e00ff */
[----:B------:R-:W-:Y:S01]  /*7bb0*/  SHF.R.U32.HI R56, RZ, 0x10, R49 ;  /* 0x00000010ff387819 */ /* 0x000fe20000011631 */
[----:B------:R-:W-:Y:S01]  /*7bc0*/  IMAD.MOV.U32 R11, RZ, RZ, R13 ;  /* 0x000000ffff0b7224 */ /* 0x000fe200078e000d */
[----:B------:R-:W-:Y:S01]  /*7bd0*/  LOP3.LUT R13, R48, 0xff00, R51, 0xf8, !PT ;  /* 0x0000ff00300d7812 */ /* 0x000fe200078ef833 */
[----:B------:R-:W-:Y:S01]  /*7be0*/  IMAD.MOV.U32 R49, RZ, RZ, R12 ;  /* 0x000000ffff317224 */ /* 0x000fe200078e000c */
[----:B------:R-:W-:Y:S01]  /*7bf0*/  LOP3.LUT R50, R50, 0xff00, R55, 0xf8, !PT ;  /* 0x0000ff0032327812 */ /* 0x000fe200078ef837 */
[----:B------:R-:W-:Y:S01]  /*7c00*/  IMAD.U32 R55, R54, 0x10000, RZ ;  /* 0x0001000036377824 */ /* 0x000fe200078e00ff */
[----:B------:R-:W-:-:S02]  /*7c10*/  SHF.L.U32 R48, R56, 0x10, RZ ;  /* 0x0000001038307819 */ /* 0x000fc400000006ff */
        /* <DEDUP_REMOVED lines=21> */
[----:B------:R-:W-:Y:S01]  /*7d70*/  F2FP.F16.E4M3.UNPACK_B R50, R49.H1 ;  /* 0x00000031ff32723e */ /* 0x000fe200030006ff */
[----:B------:R-:W-:-:S02]  /*7d80*/  HADD2.F32 R56, -RZ, R136.H1_H1 ;  /* 0x30000088ff387230 */ /* 0x000fc40000004100 */
[-C--:B------:R-:W-:Y:S01]  /*7d90*/  FFMA.FTZ R58, R51, R55.reuse, -R58 ;  /* 0x00000037333a7223 */ /* 0x080fe2000001083a */
[----:B------:R-:W-:Y:S01]  /*7da0*/  FFMA.FTZ R61, R54, R55, R61 ;  /* 0x00000037363d7223 */ /* 0x000fe2000001003d */
[----:B------:R-:W-:Y:S01]  /*7db0*/  F2FP.F16.E4M3.UNPACK_B R49, R49 ;  /* 0x00000031ff31723e */ /* 0x000fe200020006ff */
[--C-:B------:R-:W-:Y:S01]  /*7dc0*/  HADD2.F32 R55, -RZ, R50.reuse.H1_H1 ;  /* 0x30000032ff377230 */ /* 0x100fe20000004100 */
[----:B------:R-:W-:Y:S01]  /*7dd0*/  F2FP.F16.E4M3.UNPACK_B R135, R135 ;  /* 0x00000087ff87723e */ /* 0x000fe200020006ff */
[----:B------:R-:W-:Y:S01]  /*7de0*/  HADD2.F32 R54, -RZ, R50.H0_H0 ;  /* 0x20000032ff367230 */ /* 0x000fe20000004100 */
[----:B------:R-:W-:Y:S01]  /*7df0*/  F2FP.F16.E4M3.UNPACK_B R62, R48.H1 ;  /* 0x00000030ff3e723e */ /* 0x000fe200030006ff */
[--C-:B------:R-:W-:Y:S02]  /*7e00*/  HADD2.F32 R50, -RZ, R49.reuse.H0_H0 ;  /* 0x20000031ff327230 */ /* 0x100fe40000004100 */
[----:B------:R-:W-:Y:S01]  /*7e10*/  FMUL.FTZ R59, R55, R56 ;  /* 0x00000038373b7220 */ /* 0x000fe20000410000 */
[----:B------:R-:W-:-:S02]  /*7e20*/  HADD2.F32 R51, -RZ, R49.H1_H1 ;  /* 0x30000031ff337230 */ /* 0x000fc40000004100 */
[----:B------:R-:W-:Y:S01]  /*7e30*/  FMUL.FTZ R56, R54, R56 ;  /* 0x0000003836387220 */ /* 0x000fe20000410000 */
[----:B------:R-:W-:Y:S02]  /*7e40*/  HADD2.F32 R136, -RZ, R136.H0_H0 ;  /* 0x20000088ff887230 */ /* 0x000fe40000004100 */
[--C-:B------:R-:W-:Y:S02]  /*7e50*/  HADD2.F32 R49, -RZ, R135.reuse.H1_H1 ;  /* 0x30000087ff317230 */ /* 0x100fe40000004100 */
[----:B------:R-:W-:Y:S02]  /*7e60*/  HADD2.F32 R135, -RZ, R135.H0_H0 ;  /* 0x20000087ff877230 */ /* 0x000fe40000004100 */
[-C--:B------:R-:W-:Y:S01]  /*7e70*/  FMUL.FTZ R57, R51, R136.reuse ;  /* 0x0000008833397220 */ /* 0x080fe20000410000 */
[----:B------:R-:W-:Y:S01]  /*7e80*/  FMUL.FTZ R136, R50, R136 ;  /* 0x0000008832887220 */ /* 0x000fe20000410000 */
[-C--:B------:R-:W-:Y:S01]  /*7e90*/  FFMA.FTZ R55, R55, R49.reuse, R56 ;  /* 0x0000003137377223 */ /* 0x080fe20000010038 */
[----:B------:R-:W-:Y:S01]  /*7ea0*/  FFMA.FTZ R54, R54, R49, -R59 ;  /* 0x0000003136367223 */ /* 0x000fe2000001083b */
[----:B------:R-:W-:Y:S01]  /*7eb0*/  F2FP.F16.E4M3.UNPACK_B R56, R15.H1 ;  /* 0x0000000fff38723e */ /* 0x000fe200030006ff */
[-C--:B------:R-:W-:Y:S01]  /*7ec0*/  FFMA.FTZ R49, R50, R135.reuse, -R57 ;  /* 0x0000008732317223 */ /* 0x080fe20000010839 */
[----:B------:R-:W-:Y:S01]  /*7ed0*/  FFMA.FTZ R50, R51, R135, R136 ;  /* 0x0000008733327223 */ /* 0x000fe20000010088 */
[----:B------:R-:W-:Y:S01]  /*7ee0*/  F2FP.SATFINITE.E4M3.F32.PACK_AB_MERGE_C R51, R61, R58, RZ ;  /* 0x0000003a3d33723e */ /* 0x000fe200048070ff */
[----:B------:R-:W-:Y:S01]  /*7ef0*/  HADD2.F32 R64, -RZ, R62.H1_H1 ;  /* 0x3000003eff407230 */ /* 0x000fe20000004100 */
[----:B------:R-:W-:Y:S01]  /*7f00*/  F2FP.SATFINITE.E4M3.F32.PACK_AB_MERGE_C R54, R55, R54, RZ ;  /* 0x000000363736723e */ /* 0x000fe200048070ff */
[--C-:B------:R-:W-:Y:S01]  /*7f10*/  HADD2.F32 R57, -RZ, R56.reuse.H0_H0 ;  /* 0x20000038ff397230 */ /* 0x100fe20000004100 */
[-C--:B------:R-:W-:Y:S01]  /*7f20*/  F2FP.F16.E4M3.UNPACK_B R59, R13.reuse.H1 ;  /* 0x0000000dff3b723e */ /* 0x080fe200030006ff */
[----:B------:R-:W-:Y:S01]  /*7f30*/  HADD2.F32 R56, -RZ, R56.H1_H1 ;  /* 0x30000038ff387230 */ /* 0x000fe20000004100 */
[----:B------:R-:W-:Y:S01]  /*7f40*/  F2FP.F16.E4M3.UNPACK_B R55, R14.H1 ;  /* 0x0000000eff37723e */ /* 0x000fe200030006ff */
[----:B------:R-:W-:Y:S01]  /*7f50*/  HADD2.F32 R62, -RZ, R62.H0_H0 ;  /* 0x2000003eff3e7230 */ /* 0x000fe20000004100 */
        /* <DEDUP_REMOVED lines=9> */
[----:B------:R-:W-:Y:S02]  /*7ff0*/  HADD2.F32 R57, -RZ, R58.H1_H1 ;  /* 0x3000003aff397230 */ /* 0x000fe40000004100 */
[----:B------:R-:W-:Y:S01]  /*8000*/  FMUL.FTZ R64, R48, R63 ;  /* 0x0000003f30407220 */ /* 0x000fe20000410000 */
[----:B------:R-:W-:Y:S01]  /*8010*/  F2FP.F16.E4M3.UNPACK_B R15, R15 ;  /* 0x0000000fff0f723e */ /* 0x000fe200020006ff */
[C---:B------:R-:W-:Y:S01]  /*8020*/  FMUL.FTZ R63, R55.reuse, R63 ;  /* 0x0000003f373f7220 */ /* 0x040fe20000410000 */
[----:B------:R-:W-:Y:S01]  /*8030*/  F2FP.F16.E4M3.UNPACK_B R14, R14 ;  /* 0x0000000eff0e723e */ /* 0x000fe200020006ff */
[----:B------:R-:W-:Y:S01]  /*8040*/  FFMA.FTZ R64, R55, R57, -R64 ;  /* 0x0000003937407223 */ /* 0x000fe20000010840 */
[----:B------:R-:W-:-:S02]  /*8050*/  HADD2.F32 R61, -RZ, R61.H0_H0 ;  /* 0x2000003dff3d7230 */ /* 0x000fc40000004100 */
[----:B------:R-:W-:Y:S01]  /*8060*/  FFMA.FTZ R63, R48, R57, R63 ;  /* 0x00000039303f7223 */ /* 0x000fe2000001003f */
[--C-:B------:R-:W-:Y:S02]  /*8070*/  HADD2.F32 R48, -RZ, R15.reuse.H0_H0 ;  /* 0x2000000fff307230 */ /* 0x100fe40000004100 */
[----:B------:R-:W-:Y:S01]  /*8080*/  FFMA.FTZ R60, R56, R60, R65 ;  /* 0x0000003c383c7223 */ /* 0x000fe20000010041 */
[----:B------:R-:W-:Y:S02]  /*8090*/  HADD2.F32 R55, -RZ, R15.H1_H1 ;  /* 0x3000000fff377230 */ /* 0x000fe40000004100 */
[--C-:B------:R-:W-:Y:S01]  /*80a0*/  HADD2.F32 R15, -RZ, R14.reuse.H0_H0 ;  /* 0x2000000eff0f7230 */ /* 0x100fe20000004100 */
[----:B------:R-:W-:Y:S01]  /*80b0*/  F2FP.SATFINITE.E4M3.F32.PACK_AB_MERGE_C R63, R63, R64, RZ ;  /* 0x000000403f3f723e */ /* 0x000fe200048070ff */
[----:B------:R-:W-:Y:S02]  /*80c0*/  HADD2.F32 R14, -RZ, R14.H1_H1 ;  /* 0x3000000eff0e7230 */ /* 0x000fe40000004100 */
[----:B------:R-:W-:Y:S01]  /*80d0*/  FMUL.FTZ R57, R55, R62 ;  /* 0x0000003e37397220 */ /* 0x000fe20000410000 */
[----:B------:R-:W-:-:S02]  /*80e0*/  HADD2.F32 R59, -RZ, R59.H0_H0 ;  /* 0x2000003bff3b7230 */ /* 0x000fc40000004100 */
[----:B------:R-:W-:Y:S01]  /*80f0*/  FMUL.FTZ R62, R48, R62 ;  /* 0x0000003e303e7220 */ /* 0x000fe20000410000 */
[----:B------:R-:W-:Y:S02]  /*8100*/  HADD2.F32 R58, -RZ, R58.H0_H0 ;  /* 0x2000003aff3a7230 */ /* 0x000fe40000004100 */
[-C--:B------:R-:W-:Y:S01]  /*8110*/  FMUL.FTZ R56, R14, R61.reuse ;  /* 0x0000003d0e387220 */ /* 0x080fe20000410000 */
[----:B------:R-:W-:Y:S01]  /*8120*/  FMUL.FTZ R61, R15, R61 ;  /* 0x0000003d0f3d7220 */ /* 0x000fe20000410000 */
[-C--:B------:R-:W-:Y:S01]  /*8130*/  FFMA.FTZ R57, R48, R59.reuse, -R57 ;  /* 0x0000003b30397223 */ /* 0x080fe20000010839 */
[----:B------:R-:W-:Y:S01]  /*8140*/  FFMA.FTZ R62, R55, R59, R62 ;  /* 0x0000003b373e7223 */ /* 0x000fe2000001003e */
[-C--:B------:R-:W-:Y:S01]  /*8150*/  FFMA.FTZ R56, R15, R58.reuse, -R56 ;  /* 0x0000003a0f387223 */ /* 0x080fe20000010838 */
[----:B------:R-:W-:Y:S01]  /*8160*/  FFMA.FTZ R61, R14, R58, R61 ;  /* 0x0000003a0e3d7223 */ /* 0x000fe2000001003d */
[----:B------:R-:W-:Y:S02]  /*8170*/  F2FP.SATFINITE.E4M3.F32.PACK_AB_MERGE_C R60, R60, R13, RZ ;  /* 0x0000000d3c3c723e */ /* 0x000fe400048070ff */
[----:B------:R-:W-:-:S02]  /*8180*/  F2FP.SATFINITE.E4M3.F32.PACK_AB_MERGE_C R13, R12, R11, R51 ;  /* 0x0000000b0c0d723e */ /* 0x000fc40004807033 */
[----:B------:R-:W-:Y:S02]  /*8190*/  F2FP.SATFINITE.E4M3.F32.PACK_AB_MERGE_C R12, R50, R49, R54 ;  /* 0x00000031320c723e */ /* 0x000fe40004807036 */
[----:B------:R-:W-:Y:S02]  /*81a0*/  F2FP.SATFINITE.E4M3.F32.PACK_AB_MERGE_C R14, R61, R56, R63 ;  /* 0x000000383d0e723e */ /* 0x000fe4000480703f */
[----:B------:R-:W-:-:S07]  /*81b0*/  F2FP.SATFINITE.E4M3.F32.PACK_AB_MERGE_C R15, R62, R57, R60 ;  /* 0x000000393e0f723e */ /* 0x000fce000480703c */
.L_x_482:
[----:B------:R-:W-:Y:S05]  /*81c0*/  BSYNC B2 ;  /* 0x0000000000027941 */ /* 0x000fea0003800000 */
.L_x_481:
[----:B------:R0:W-:Y:S02]  /*81d0*/  ST.E.128 desc[UR50][R52.64], R12 ;  /* 0x0000000c34007985 */ /* 0x0001e4000c101d32 */
.L_x_480:
[----:B------:R-:W-:Y:S05]  /*81e0*/  BSYNC B1 ;  /* 0x0000000000017941 */ /* 0x000fea0003800000 */
.L_x_479:
[----:B------:R-:W-:Y:S01]  /*81f0*/  ISETP.NE.AND P3, PT, R31, RZ, PT ;  /* 0x000000ff1f00720c */ /* 0x000fe20003f65270 */
[----:B------:R-:W-:-:S12]  /*8200*/  BSSY B1, `(.L_x_483) ;  /* 0x0000074000017945 */ /* 0x000fd80003800000 */
[----:B------:R-:W-:Y:S05]  /*8210*/  @!P3 BRA `(.L_x_484) ;  /* 0x0000000400c8b947 */ /* 0x000fea0003800000 */
[----:B0-----:R-:W2:Y:S04]  /*8220*/  LDL R12, [R1] ;  /* 0x00000000010c7983 */ /* 0x001ea80000100800 */
[----:B----4-:R-:W4:Y:S01]  /*8230*/  LDL R11, [R1+0x1c] ;  /* 0x00001c00010b7983 */ /* 0x010f220000100800 */
[----:B------:R-:W-:Y:S01]  /*8240*/  IADD3 R48, P3, R23, R120, RZ ;  /* 0x0000007817307210 */ /* 0x000fe20007f7e0ff */
[----:B------:R-:W-:Y:S04]  /*8250*/  BSSY B2, `(.L_x_485) ;  /* 0x000006d000027945 */ /* 0x000fe80003800000 */
[----:B--2---:R-:W-:-:S02]  /*8260*/  IMAD.X R49, R119, 0x1, R12, P3 ;  /* 0x0000000177317824 */ /* 0x004fc400018e060c */
[----:B------:R0:W2:Y:S01]  /*8270*/  LDS.128 R12, [R89+0x28a00] ;  /* 0x028a0000590c7984 */ /* 0x0000a20000000c00 */
[----:B----4-:R-:W-:-:S13]  /*8280*/  ISETP.GE.AND P3, PT, R11, R113, PT ;  /* 0x000000710b00720c */ /* 0x010fda0003f66270 */
[----:B0-----:R-:W-:Y:S05]  /*8290*/  @P3 BRA `(.L_x_486) ;  /* 0x0000000400a03947 */ /* 0x001fea0003800000 */
[----:B------:R-:W-:Y:S01]  /*82a0*/  SHF.R.U32.HI R44, RZ, 0x8, R45 ;  /* 0x00000008ff2c7819 */ /* 0x000fe2000001162d */
[----:B--2---:R-:W-:Y:S01]  /*82b0*/  IMAD.MOV.U32 R11, RZ, RZ, R13 ;  /* 0x000000ffff0b7224 */ /* 0x004fe200078e000d */
[--C-:B------:R-:W-:Y:S02]  /*82c0*/  SHF.R.U32.HI R46, RZ, 0x8, R47.reuse ;  /* 0x00000008ff2e7819 */ /* 0x100fe4000001162f */
[----:B------:R-:W-:Y:S01]  /*82d0*/  SHF.R.U32.HI R50, RZ, 0x10, R47 ;  /* 0x00000010ff327819 */ /* 0x000fe2000001162f */
[----:B------:R-:W-:Y:S01]  /*82e0*/  IMAD.SHL.U32 R44, R44, 0x100, RZ ;  /* 0x000001002c2c7824 */ /* 0x000fe200078e00ff */
[----:B------:R-:W-:Y:S01]  /*82f0*/  SHF.R.U32.HI R52, RZ, 0x10, R45 ;  /* 0x00000010ff347819 */ /* 0x000fe2000001162d */
[----:B------:R-:W-:Y:S01]  /*8300*/  IMAD.SHL.U32 R46, R46, 0x100, RZ ;  /* 0x000001002e2e7824 */ /* 0x000fe200078e00ff */
[----:B------:R-:W-:Y:S01]  /*8310*/  LOP3.LUT R51, R45, 0xff0000ff, RZ, 0xc0, !PT ;  /* 0xff0000ff2d337812 */ /* 0x000fe200078ec0ff */
[----:B------:R-:W-:Y:S01]  /*8320*/  IMAD.MOV.U32 R45, RZ, RZ, R12 ;  /* 0x000000ffff2d7224 */ /* 0x000fe200078e000c */
[----:B------:R-:W-:Y:S01]  /*8330*/  LOP3.LUT R47, R47, 0xff0000ff, RZ, 0xc0, !PT ;  /* 0xff0000ff2f2f7812 */ /* 0x000fe200078ec0ff */
[----:B------:R-:W-:Y:S01]  /*8340*/  IMAD.U32 R13, R50, 0x10000, RZ ;  /* 0x00010000320d7824 */ /* 0x000fe200078e00ff */
[----:B------:R-:W-:-:S02]  /*8350*/  LOP3.LUT R51, R51, 0xff00, R44, 0xf8, !PT ;  /* 0x0000ff0033337812 */ /* 0x000fc400078ef82c */
[----:B------:R-:W-:Y:S02]  /*8360*/  LOP3.LUT R46, R47, 0xff00, R46, 0xf8, !PT ;  /* 0x0000ff002f2e7812 */ /* 0x000fe400078ef82e */
        /* <DEDUP_REMOVED lines=49> */
[----:B------:R-:W-:Y:S01]  /*8680*/  F2FP.F16.E4M3.UNPACK_B R55, R12.H1 ;  /* 0x0000000cff37723e */ /* 0x000fe200030006ff */
[----:B------:R-:W-:Y:S01]  /*8690*/  HADD2.F32 R52, -RZ, R52.H1_H1 ;  /* 0x30000034ff347230 */ /* 0x000fe20000004100 */
[----:B------:R-:W-:Y:S01]  /*86a0*/  F2FP.F16.E4M3.UNPACK_B R51, R14.H1 ;  /* 0x0000000eff33723e */ /* 0x000fe200030006ff */
[----:B------:R-:W-:Y:S01]  /*86b0*/  HADD2.F32 R58, -RZ, R58.H0_H0 ;  /* 0x2000003aff3a7230 */ /* 0x000fe20000004100 */
[----:B------:R-:W-:Y:S01]  /*86c0*/  F2FP.F16.E4M3.UNPACK_B R57, R13 ;  /* 0x0000000dff39723e */ /* 0x000fe200020006ff */
[----:B------:R-:W-:Y:S01]  /*86d0*/  HADD2.F32 R56, -RZ, R55.H1_H1 ;  /* 0x30000037ff387230 */ /* 0x000fe20000004100 */
[----:B------:R-:W-:Y:S01]  /*86e0*/  F2FP.F16.E4M3.UNPACK_B R54, R12 ;  /* 0x0000000cff36723e */ /* 0x000fe200020006ff */
[----:B------:R-:W-:-:S02]  /*86f0*/  HADD2.F32 R13, -RZ, R51.H1_H1 ;  /* 0x30000033ff0d7230 */ /* 0x000fc40000004100 */
[CC--:B------:R-:W-:Y:S01]  /*8700*/  FMUL.FTZ R12, R52.reuse, R59.reuse ;  /* 0x0000003b340c7220 */ /* 0x0c0fe20000410000 */
[----:B------:R-:W-:Y:S02]  /*8710*/  HADD2.F32 R60, -RZ, R57.H1_H1 ;  /* 0x30000039ff3c7230 */ /* 0x000fe40000004100 */
[C---:B------:R-:W-:Y:S01]  /*8720*/  FMUL.FTZ R59, R53.reuse, R59 ;  /* 0x0000003b353b7220 */ /* 0x040fe20000410000 */
[----:B------:R-:W-:Y:S02]  /*8730*/  HADD2.F32 R51, -RZ, R51.H0_H0 ;  /* 0x20000033ff337230 */ /* 0x000fe40000004100 */
[----:B------:R-:W-:Y:S01]  /*8740*/  FFMA.FTZ R61, R53, R56, -R12 ;  /* 0x00000038353d7223 */ /* 0x000fe2000001080c */
[----:B------:R-:W-:Y:S02]  /*8750*/  HADD2.F32 R12, -RZ, R54.H1_H1 ;  /* 0x30000036ff0c7230 */ /* 0x000fe40000004100 */
[-C--:B------:R-:W-:Y:S01]  /*8760*/  FMUL.FTZ R62, R13, R60.reuse ;  /* 0x0000003c0d3e7220 */ /* 0x080fe20000410000 */
[----:B------:R-:W-:Y:S01]  /*8770*/  F2FP.F16.E4M3.UNPACK_B R15, R15 ;  /* 0x0000000fff0f723e */ /* 0x000fe200020006ff */
[C---:B------:R-:W-:Y:S01]  /*8780*/  FMUL.FTZ R60, R51.reuse, R60 ;  /* 0x0000003c333c7220 */ /* 0x040fe20000410000 */
[----:B------:R-:W-:Y:S01]  /*8790*/  F2FP.F16.E4M3.UNPACK_B R14, R14 ;  /* 0x0000000eff0e723e */ /* 0x000fe200020006ff */
[----:B------:R-:W-:Y:S01]  /*87a0*/  FFMA.FTZ R56, R52, R56, R59 ;  /* 0x0000003834387223 */ /* 0x000fe2000001003b */
[-C--:B------:R-:W-:Y:S01]  /*87b0*/  FFMA.FTZ R62, R51, R12.reuse, -R62 ;  /* 0x0000000c333e7223 */ /* 0x080fe2000001083e */
[----:B------:R-:W-:Y:S01]  /*87c0*/  FFMA.FTZ R59, R13, R12, R60 ;  /* 0x0000000c0d3b7223 */ /* 0x000fe2000001003c */
[----:B------:R-:W-:-:S02]  /*87d0*/  HADD2.F32 R13, -RZ, R15.H0_H0 ;  /* 0x2000000fff0d7230 */ /* 0x000fc40000004100 */
[--C-:B------:R-:W-:Y:S01]  /*87e0*/  HADD2.F32 R12, -RZ, R14.reuse.H0_H0 ;  /* 0x2000000eff0c7230 */ /* 0x100fe20000004100 */
[----:B------:R-:W-:Y:S01]  /*87f0*/  F2FP.SATFINITE.E4M3.F32.PACK_AB_MERGE_C R56, R56, R61, RZ ;  /* 0x0000003d3838723e */ /* 0x000fe200048070ff */
[----:B------:R-:W-:Y:S01]  /*8800*/  HADD2.F32 R15, -RZ, R15.H1_H1 ;  /* 0x3000000fff0f7230 */ /* 0x000fe20000004100 */
[----:B------:R-:W-:Y:S01]  /*8810*/  F2FP.SATFINITE.E4M3.F32.PACK_AB_MERGE_C R59, R59, R62, RZ ;  /* 0x0000003e3b3b723e */ /* 0x000fe200048070ff */
[----:B------:R-:W-:Y:S02]  /*8820*/  HADD2.F32 R14, -RZ, R14.H1_H1 ;  /* 0x3000000eff0e7230 */ /* 0x000fe40000004100 */
[----:B------:R-:W-:Y:S02]  /*8830*/  HADD2.F32 R57, -RZ, R57.H0_H0 ;  /* 0x20000039ff397230 */ /* 0x000fe40000004100 */
[----:B------:R-:W-:Y:S02]  /*8840*/  HADD2.F32 R51, -RZ, R54.H0_H0 ;  /* 0x20000036ff337230 */ /* 0x000fe40000004100 */
[----:B------:R-:W-:Y:S01]  /*8850*/  FMUL.FTZ R54, R15, R58 ;  /* 0x0000003a0f367220 */ /* 0x000fe20000410000 */
[----:B------:R-:W-:-:S02]  /*8860*/  HADD2.F32 R52, -RZ, R55.H0_H0 ;  /* 0x20000037ff347230 */ /* 0x000fc40000004100 */
[-C--:B------:R-:W-:Y:S01]  /*8870*/  FMUL.FTZ R53, R14, R57.reuse ;  /* 0x000000390e357220 */ /* 0x080fe20000410000 */
[C---:B------:R-:W-:Y:S01]  /*8880*/  FMUL.FTZ R58, R13.reuse, R58 ;  /* 0x0000003a0d3a7220 */ /* 0x040fe20000410000 */
[C---:B------:R-:W-:Y:S01]  /*8890*/  FMUL.FTZ R57, R12.reuse, R57 ;  /* 0x000000390c397220 */ /* 0x040fe20000410000 */
[-C--:B------:R-:W-:Y:S02]  /*88a0*/  FFMA.FTZ R54, R13, R52.reuse, -R54 ;  /* 0x000000340d367223 */ /* 0x080fe40000010836 */
[----:B------:R-:W-:Y:S01]  /*88b0*/  FFMA.FTZ R15, R15, R52, R58 ;  /* 0x000000340f0f7223 */ /* 0x000fe2000001003a */
[-C--:B------:R-:W-:Y:S01]  /*88c0*/  FFMA.FTZ R53, R12, R51.reuse, -R53 ;  /* 0x000000330c357223 */ /* 0x080fe20000010835 */
[----:B------:R-:W-:Y:S01]  /*88d0*/  FFMA.FTZ R14, R14, R51, R57 ;  /* 0x000000330e0e7223 */ /* 0x000fe20000010039 */
[----:B------:R-:W-:Y:S02]  /*88e0*/  F2FP.SATFINITE.E4M3.F32.PACK_AB_MERGE_C R13, R44, R11, R47 ;  /* 0x0000000b2c0d723e */ /* 0x000fe4000480702f */
[----:B------:R-:W-:-:S02]  /*88f0*/  F2FP.SATFINITE.E4M3.F32.PACK_AB_MERGE_C R12, R46, R45, R50 ;  /* 0x0000002d2e0c723e */ /* 0x000fc40004807032 */
[----:B------:R-:W-:Y:S02]  /*8900*/  F2FP.SATFINITE.E4M3.F32.PACK_AB_MERGE_C R14, R14, R53, R59 ;  /* 0x000000350e0e723e */ /* 0x000fe4000480703b */
[----:B------:R-:W-:-:S07]  /*8910*/  F2FP.SATFINITE.E4M3.F32.PACK_AB_MERGE_C R15, R15, R54, R56 ;  /* 0x000000360f0f723e */ /* 0x000fce0004807038 */
.L_x_486:
[----:B------:R-:W-:Y:S05]  /*8920*/  BSYNC B2 ;  /* 0x0000000000027941 */ /* 0x000fea0003800000 */
.L_x_485:
[----:B--2---:R0:W-:Y:S02]  /*8930*/  ST.E.128 desc[UR50][R48.64], R12 ;  /* 0x0000000c30007985 */ /* 0x0041e4000c101d32 */
.L_x_484:
[----:B------:R-:W-:Y:S05]  /*8940*/  BSYNC B1 ;  /* 0x0000000000017941 */ /* 0x000fea0003800000 */
.L_x_483:
[----:B------:R-:W-:Y:S01]  /*8950*/  ISETP.NE.AND P3, PT, R32, RZ, PT ;  /* 0x000000ff2000720c */ /* 0x000fe20003f65270 */
[----:B------:R-:W-:-:S12]  /*8960*/  BSSY B1, `(.L_x_487) ;  /* 0x0000073000017945 */ /* 0x000fd80003800000 */
[----:B------:R-:W-:Y:S05]  /*8970*/  @!P3 BRA `(.L_x_488) ;  /* 0x0000000400c4b947 */ /* 0x000fea0003800000 */
[----:B----4-:R-:W4:Y:S01]  /*8980*/  LDL R11, [R1+0x14] ;  /* 0x00001400010b7983 */ /* 0x010f220000100800 */
[----:B0-----:R-:W-:Y:S01]  /*8990*/  IADD3 R44, P3, R22, R120, RZ ;  /* 0x00000078162c7210 */ /* 0x001fe20007f7e0ff */
[----:B------:R-:W-:Y:S02]  /*89a0*/  BSSY B2, `(.L_x_489) ;  /* 0x000006d000027945 */ /* 0x000fe40003800000 */
[----:B------:R0:W0:Y:S02]  /*89b0*/  LDS.128 R12, [R88+0x2b200] ;  /* 0x02b20000580c7984 */ /* 0x0000240000000c00 */
[----:B--2---:R-:W-:Y:S01]  /*89c0*/  IMAD.X R45, R119, 0x1, R229, P3 ;  /* 0x00000001772d7824 */ /* 0x004fe200018e06e5 */
[----:B----4-:R-:W-:-:S13]  /*89d0*/  ISETP.GE.AND P3, PT, R11, R113, PT ;  /* 0x000000710b00720c */ /* 0x010fda0003f66270 */
[----:B0-----:R-:W-:Y:S05]  /*89e0*/  @P3 BRA `(.L_x_490) ;  /* 0x0000000400a03947 */ /* 0x001fea0003800000 */
        /* <DEDUP_REMOVED lines=15> */
[-C--:B------:R-:W-:Y:S02]  /*8ae0*/  F2FP.F16.E4M3.UNPACK_B R12, R11.reuse ;  /* 0x0000000bff0c723e */ /* 0x080fe400020006ff */
        /* <DEDUP_REMOVED lines=17> */
[CC--:B------:R-:W-:Y:S01]  /*8c00*/  FMUL.FTZ R50, R46.reuse, R48.reuse ;  /* 0x000000302e327220 */ /* 0x0c0fe20000410000 */
[C---:B------:R-:W-:Y:S01]  /*8c10*/  FMUL.FTZ R53, R43.reuse, R48 ;  /* 0x000000302b357220 */ /* 0x040fe20000410000 */
[-C--:B------:R-:W-:Y:S01]  /*8c20*/  F2FP.F16.E4M3.UNPACK_B R42, R41.reuse.H1 ;  /* 0x00000029ff2a723e */ /* 0x080fe200030006ff */
[----:B------:R-:W-:Y:S01]  /*8c30*/  HADD2.F32 R48, -RZ, R87.H1_H1 ;  /* 0x30000057ff307230 */ /* 0x000fe20000004100 */
[----:B------:R-:W-:Y:S01]  /*8c40*/  F2FP.F16.E4M3.UNPACK_B R41, R41 ;  /* 0x00000029ff29723e */ /* 0x000fe200020006ff */
[-C--:B------:R-:W-:Y:S01]  /*8c50*/  FFMA.FTZ R52, R43, R47.reuse, -R50 ;  /* 0x0000002f2b347223 */ /* 0x080fe20000010832 */
[----:B------:R-:W-:Y:S01]  /*8c60*/  FFMA.FTZ R53, R46, R47, R53 ;  /* 0x0000002f2e357223 */ /* 0x000fe20000010035 */
[----:B------:R-:W-:Y:S01]  /*8c70*/  F2FP.F16.E4M3.UNPACK_B R86, R86 ;  /* 0x00000056ff56723e */ /* 0x000fe200020006ff */
[----:B------:R-:W-:-:S02]  /*8c80*/  HADD2.F32 R46, -RZ, R42.H0_H0 ;  /* 0x2000002aff2e7230 */ /* 0x000fc40000004100 */
[----:B------:R-:W-:Y:S02]  /*8c90*/  HADD2.F32 R47, -RZ, R42.H1_H1 ;  /* 0x3000002aff2f7230 */ /* 0x000fe40000004100 */
[----:B------:R-:W-:Y:S02]  /*8ca0*/  HADD2.F32 R87, -RZ, R87.H0_H0 ;  /* 0x20000057ff577230 */ /* 0x000fe40000004100 */
[-C--:B------:R-:W-:Y:S01]  /*8cb0*/  FMUL.FTZ R50, R46, R48.reuse ;  /* 0x000000302e327220 */ /* 0x080fe20000410000 */
[--C-:B------:R-:W-:Y:S02]  /*8cc0*/  HADD2.F32 R43, -RZ, R41.reuse.H1_H1 ;  /* 0x30000029ff2b7230 */ /* 0x100fe40000004100 */
[----:B------:R-:W-:Y:S01]  /*8cd0*/  FMUL.FTZ R51, R47, R48 ;  /* 0x000000302f337220 */ /* 0x000fe20000410000 */
[----:B------:R-:W-:Y:S02]  /*8ce0*/  HADD2.F32 R42, -RZ, R41.H0_H0 ;  /* 0x20000029ff2a7230 */ /* 0x000fe40000004100 */
[----:B------:R-:W-:-:S02]  /*8cf0*/  HADD2.F32 R41, -RZ, R86.H1_H1 ;  /* 0x30000056ff297230 */ /* 0x000fc40000004100 */
[-C--:B------:R-:W-:Y:S01]  /*8d00*/  FMUL.FTZ R49, R43, R87.reuse ;  /* 0x000000572b317220 */ /* 0x080fe20000410000 */
[----:B------:R-:W-:Y:S02]  /*8d10*/  HADD2.F32 R86, -RZ, R86.H0_H0 ;  /* 0x20000056ff567230 */ /* 0x000fe40000004100 */
[----:B------:R-:W-:Y:S01]  /*8d20*/  FMUL.FTZ R48, R42, R87 ;  /* 0x000000572a307220 */ /* 0x000fe20000410000 */
[-C--:B------:R-:W-:Y:S01]  /*8d30*/  FFMA.FTZ R51, R46, R41.reuse, -R51 ;  /* 0x000000292e337223 */ /* 0x080fe20000010833 */
[----:B------:R-:W-:Y:S01]  /*8d40*/  FFMA.FTZ R50, R47, R41, R50 ;  /* 0x000000292f327223 */ /* 0x000fe20000010032 */
[-C--:B------:R-:W-:Y:S01]  /*8d50*/  FFMA.FTZ R41, R42, R86.reuse, -R49 ;  /* 0x000000562a297223 */ /* 0x080fe20000010831 */
[----:B------:R-:W-:Y:S01]  /*8d60*/  FFMA.FTZ R42, R43, R86, R48 ;  /* 0x000000562b2a7223 */ /* 0x000fe20000010030 */
[----:B------:R-:W-:Y:S02]  /*8d70*/  F2FP.F16.E4M3.UNPACK_B R47, R15.H1 ;  /* 0x0000000fff2f723e */ /* 0x000fe400030006ff */
[----:B------:R-:W-:-:S02]  /*8d80*/  F2FP.SATFINITE.E4M3.F32.PACK_AB_MERGE_C R43, R53, R52, RZ ;  /* 0x00000034352b723e */ /* 0x000fc400048070ff */
[----:B------:R-:W-:Y:S01]  /*8d90*/  F2FP.F16.E4M3.UNPACK_B R53, R40.H1 ;  /* 0x00000028ff35723e */ /* 0x000fe200030006ff */
[--C-:B------:R-:W-:Y:S01]  /*8da0*/  HADD2.F32 R48, -RZ, R47.reuse.H0_H0 ;  /* 0x2000002fff307230 */ /* 0x100fe20000004100 */
[----:B------:R-:W-:Y:S01]  /*8db0*/  F2FP.SATFINITE.E4M3.F32.PACK_AB_MERGE_C R58, R50, R51, RZ ;  /* 0x00000033323a723e */ /* 0x000fe200048070ff */
[----:B------:R-:W-:Y:S01]  /*8dc0*/  HADD2.F32 R47, -RZ, R47.H1_H1 ;  /* 0x3000002fff2f7230 */ /* 0x000fe20000004100 */
[-C--:B------:R-:W-:Y:S01]  /*8dd0*/  F2FP.F16.E4M3.UNPACK_B R50, R13.reuse.H1 ;  /* 0x0000000dff32723e */ /* 0x080fe200030006ff */
[--C-:B------:R-:W-:Y:S01]  /*8de0*/  HADD2.F32 R54, -RZ, R53.reuse.H1_H1 ;  /* 0x30000035ff367230 */ /* 0x100fe20000004100 */
[----:B------:R-:W-:Y:S01]  /*8df0*/  F2FP.F16.E4M3.UNPACK_B R46, R14.H1 ;  /* 0x0000000eff2e723e */ /* 0x000fe200030006ff */
[----:B------:R-:W-:Y:S01]  /*8e00*/  HADD2.F32 R53, -RZ, R53.H0_H0 ;  /* 0x20000035ff357230 */ /* 0x000fe20000004100 */
[----:B------:R-:W-:Y:S01]  /*8e10*/  F2FP.F16.E4M3.UNPACK_B R52, R40 ;  /* 0x00000028ff34723e */ /* 0x000fe200020006ff */
[----:B------:R-:W-:Y:S01]  /*8e20*/  HADD2.F32 R51, -RZ, R50.H1_H1 ;  /* 0x30000032ff337230 */ /* 0x000fe20000004100 */
[----:B------:R-:W-:Y:S01]  /*8e30*/  F2FP.F16.E4M3.UNPACK_B R49, R13 ;  /* 0x0000000dff31723e */ /* 0x000fe200020006ff */
[----:B------:R-:W-:-:S02]  /*8e40*/  HADD2.F32 R40, -RZ, R46.H1_H1 ;  /* 0x3000002eff287230 */ /* 0x000fc40000004100 */
[----:B------:R-:W-:Y:S01]  /*8e50*/  FMUL.FTZ R13, R47, R54 ;  /* 0x000000362f0d7220 */ /* 0x000fe20000410000 */
[----:B------:R-:W-:Y:S01]  /*8e60*/  HADD2.F32 R55, -RZ, R52.H1_H1 ;  /* 0x30000034ff377230 */ /* 0x000fe20000004100 */
[----:B------:R-:W-:Y:S01]  /*8e70*/  F2FP.F16.E4M3.UNPACK_B R15, R15 ;  /* 0x0000000fff0f723e */ /* 0x000fe200020006ff */
[----:B------:R-:W-:Y:S02]  /*8e80*/  HADD2.F32 R46, -RZ, R46.H0_H0 ;  /* 0x2000002eff2e7230 */ /* 0x000fe40000004100 */
[----:B------:R-:W-:Y:S01]  /*8e90*/  FFMA.FTZ R56, R48, R51, -R13 ;  /* 0x0000003330387223 */ /* 0x000fe2000001080d */
[----:B------:R-:W-:Y:S02]  /*8ea0*/  HADD2.F32 R13, -RZ, R49.H1_H1 ;  /* 0x30000031ff0d7230 */ /* 0x000fe40000004100 */
[-C--:B------:R-:W-:Y:S01]  /*8eb0*/  FMUL.FTZ R57, R40, R55.reuse ;  /* 0x0000003728397220 */ /* 0x080fe20000410000 */
[----:B------:R-:W-:Y:S01]  /*8ec0*/  F2FP.F16.E4M3.UNPACK_B R14, R14 ;  /* 0x0000000eff0e723e */ /* 0x000fe200020006ff */
[----:B------:R-:W-:Y:S01]  /*8ed0*/  FMUL.FTZ R55, R46, R55 ;  /* 0x000000372e377220 */ /* 0x000fe20000410000 */
[----:B------:R-:W-:Y:S01]  /*8ee0*/  FMUL.FTZ R54, R48, R54 ;  /* 0x0000003630367220 */ /* 0x000fe20000410000 */
[----:B------:R-:W-:Y:S01]  /*8ef0*/  FFMA.FTZ R57, R46, R13, -R57 ;  /* 0x0000000d2e397223 */ /* 0x000fe20000010839 */
[----:B------:R-:W-:-:S02]  /*8f00*/  HADD2.F32 R52, -RZ, R52.H0_H0 ;  /* 0x20000034ff347230 */ /* 0x000fc40000004100 */
[----:B------:R-:W-:Y:S01]  /*8f10*/  FFMA.FTZ R48, R40, R13, R55 ;  /* 0x0000000d28307223 */ /* 0x000fe20000010037 */
[--C-:B------:R-:W-:Y:S02]  /*8f20*/  HADD2.F32 R40, -RZ, R15.reuse.H0_H0 ;  /* 0x2000000fff287230 */ /* 0x100fe40000004100 */
[----:B------:R-:W-:Y:S01]  /*8f30*/  FFMA.FTZ R59, R47, R51, R54 ;  /* 0x000000332f3b7223 */ /* 0x000fe20000010036 */
[--C-:B------:R-:W-:Y:S02]  /*8f40*/  HADD2.F32 R13, -RZ, R14.reuse.H0_H0 ;  /* 0x2000000eff0d7230 */ /* 0x100fe40000004100 */
[----:B------:R-:W-:Y:S02]  /*8f50*/  HADD2.F32 R15, -RZ, R15.H1_H1 ;  /* 0x3000000fff0f7230 */ /* 0x000fe40000004100 */
[----:B------:R-:W-:Y:S01]  /*8f60*/  FMUL.FTZ R54, R40, R53 ;  /* 0x0000003528367220 */ /* 0x000fe20000410000 */
[----:B------:R-:W-:Y:S02]  /*8f70*/  HADD2.F32 R14, -RZ, R14.H1_H1 ;  /* 0x3000000eff0e7230 */ /* 0x000fe40000004100 */
[----:B------:R-:W-:Y:S01]  /*8f80*/  FMUL.FTZ R47, R13, R52 ;  /* 0x000000340d2f7220 */ /* 0x000fe20000410000 */
[----:B------:R-:W-:-:S02]  /*8f90*/  HADD2.F32 R50, -RZ, R50.H0_H0 ;  /* 0x20000032ff327230 */ /* 0x000fc40000004100 */
[C---:B------:R-:W-:Y:S01]  /*8fa0*/  FMUL.FTZ R51, R15.reuse, R53 ;  /* 0x000000350f337220 */ /* 0x040fe20000410000 */
[----:B------:R-:W-:Y:S02]  /*8fb0*/  HADD2.F32 R49, -RZ, R49.H0_H0 ;  /* 0x20000031ff317230 */ /* 0x000fe40000004100 */
[----:B------:R-:W-:Y:S01]  /*8fc0*/  FMUL.FTZ R46, R14, R52 ;  /* 0x000000340e2e7220 */ /* 0x000fe20000410000 */
[----:B------:R-:W-:Y:S01]  /*8fd0*/  F2FP.SATFINITE.E4M3.F32.PACK_AB_MERGE_C R48, R48, R57, RZ ;  /* 0x000000393030723e */ /* 0x000fe200048070ff */
        /* <DEDUP_REMOVED lines=9> */
.L_x_490:
[----:B------:R-:W-:Y:S05]  /*9070*/  BSYNC B2 ;  /* 0x0000000000027941 */ /* 0x000fea0003800000 */
.L_x_489:
[----:B------:R0:W-:Y:S02]  /*9080*/  ST.E.128 desc[UR50][R44.64], R12 ;  /* 0x0000000c2c007985 */ /* 0x0001e4000c101d32 */
.L_x_488:
[----:B------:R-:W-:Y:S05]  /*9090*/  BSYNC B1 ;  /* 0x0000000000017941 */ /* 0x000fea0003800000 */
.L_x_487:
[----:B------:R-:W-:-:S13]  /*90a0*/  ISETP.NE.AND P3, PT, R33, RZ, PT ;  /* 0x000000ff2100720c */ /* 0x000fda0003f65270 */
        /* <DEDUP_REMOVED lines=10> */
[----:B------:R-:W-:Y:S01]  /*9150*/  SHF.R.U32.HI R44, RZ, 0x10, R39 ;  /* 0x00000010ff2c7819 */ /* 0x000fe20000011627 */
[----:B------:R-:W-:Y:S01]  /*9160*/  IMAD.SHL.U32 R11, R11, 0x100, RZ ;  /* 0x000001000b0b7824 */ /* 0x000fe200078e00ff */
[----:B------:R-:W-:Y:S01]  /*9170*/  LOP3.LUT R42, R39, 0xff0000ff, RZ, 0xc0, !PT ;  /* 0xff0000ff272a7812 */ /* 0x000fe200078ec0ff */
[----:B------:R-:W-:Y:S01]  /*9180*/  IMAD.SHL.U32 R39, R36, 0x100, RZ ;  /* 0x0000010024277824 */ /* 0x000fe200078e00ff */
[----:B------:R-:W-:Y:S01]  /*9190*/  SHF.R.U32.HI R45, RZ, 0x10, R37 ;  /* 0x00000010ff2d7819 */ /* 0x000fe20000011625 */
[----:B------:R-:W-:Y:S01]  /*91a0*/  IMAD.MOV.U32 R36, RZ, RZ, R12 ;  /* 0x000000ffff247224 */ /* 0x000fe200078e000c */
[----:B------:R-:W-:-:S02]  /*91b0*/  LOP3.LUT R38, R37, 0xff0000ff, RZ, 0xc0, !PT ;  /* 0xff0000ff25267812 */ /* 0x000fc400078ec0ff */
[----:B------:R-:W-:Y:S01]  /*91c0*/  LOP3.LUT R43, R42, 0xff00, R39, 0xf8, !PT ;  /* 0x0000ff002a2b7812 */ /* 0x000fe200078ef827 */
[----:B------:R-:W-:Y:S01]  /*91d0*/  IMAD.U32 R12, R45, 0x10000, RZ ;  /* 0x000100002d0c7824 */ /* 0x000fe200078e00ff */
[----:B------:R-:W-:Y:S02]  /*91e0*/  LOP3.LUT R37, R38, 0xff00, R11, 0xf8, !PT ;  /* 0x0000ff0026257812 */ /* 0x000fe400078ef80b */
[----:B------:R-:W-:Y:S02]  /*91f0*/  SHF.L.U32 R38, R44, 0x10, RZ ;  /* 0x000000102c267819 */ /* 0x000fe400000006ff */
[----:B------:R-:W-:Y:S02]  /*9200*/  F2FP.F16.E4M3.UNPACK_B R39, R85.H1 ;  /* 0x00000055ff27723e */ /* 0x000fe400030006ff */
[-C--:B------:R-:W-:Y:S02]  /*9210*/  F2FP.F16.E4M3.UNPACK_B R11, R13.reuse ;  /* 0x0000000dff0b723e */ /* 0x080fe400020006ff */
[----:B------:R-:W-:Y:S01]  /*9220*/  LOP3.LUT R45, R43, 0xff0000, R38, 0xf8, !PT ;  /* 0x00ff00002b2d7812 */ /* 0x000fe200078ef826 */
[----:B------:R-:W-:Y:S01]  /*9230*/  HADD2.F32 R43, -RZ, R39.H0_H0 ;  /* 0x20000027ff2b7230 */ /* 0x000fe20000004100 */
[----:B------:R-:W-:Y:S01]  /*9240*/  LOP3.LUT R42, R37, 0xff0000, R12, 0xf8, !PT ;  /* 0x00ff0000252a7812 */ /* 0x000fe200078ef80c */
[----:B------:R-:W-:Y:S01]  /*9250*/  HADD2.F32 R12, -RZ, R11.H1_H1 ;  /* 0x3000000bff0c7230 */ /* 0x000fe20000004100 */
[----:B------:R-:W-:Y:S01]  /*9260*/  F2FP.F16.E4M3.UNPACK_B R38, R84.H1 ;  /* 0x00000054ff26723e */ /* 0x000fe200030006ff */
[----:B------:R-:W-:Y:S01]  /*9270*/  HADD2.F32 R44, -RZ, R39.H1_H1 ;  /* 0x30000027ff2c7230 */ /* 0x000fe20000004100 */
[----:B------:R-:W-:Y:S01]  /*9280*/  F2FP.F16.E4M3.UNPACK_B R13, R13.H1 ;  /* 0x0000000dff0d723e */ /* 0x000fe200030006ff */
[----:B------:R-:W-:-:S02]  /*9290*/  HADD2.F32 R11, -RZ, R11.H0_H0 ;  /* 0x2000000bff0b7230 */ /* 0x000fc40000004100 */
[C---:B------:R-:W-:Y:S01]  /*92a0*/  FMUL.FTZ R46, R12.reuse, R43 ;  /* 0x0000002b0c2e7220 */ /* 0x040fe20000410000 */
[--C-:B------:R-:W-:Y:S01]  /*92b0*/  HADD2.F32 R39, -RZ, R38.reuse.H0_H0 ;  /* 0x20000026ff277230 */ /* 0x100fe20000004100 */
[----:B------:R-:W-:Y:S01]  /*92c0*/  F2FP.F16.E4M3.UNPACK_B R85, R85 ;  /* 0x00000055ff55723e */ /* 0x000fe200020006ff */
[--C-:B------:R-:W-:Y:S02]  /*92d0*/  HADD2.F32 R37, -RZ, R13.reuse.H1_H1 ;  /* 0x3000000dff257230 */ /* 0x100fe40000004100 */
[C---:B------:R-:W-:Y:S01]  /*92e0*/  FMUL.FTZ R43, R11.reuse, R43 ;  /* 0x0000002b0b2b7220 */ /* 0x040fe20000410000 */
[----:B------:R-:W-:Y:S02]  /*92f0*/  HADD2.F32 R13, -RZ, R13.H0_H0 ;  /* 0x2000000dff0d7230 */ /* 0x000fe40000004100 */
[-C--:B------:R-:W-:Y:S01]  /*9300*/  FFMA.FTZ R11, R11, R39.reuse, -R46 ;  /* 0x000000270b0b7223 */ /* 0x080fe2000001082e */
[----:B------:R-:W-:Y:S02]  /*9310*/  HADD2.F32 R38, -RZ, R38.H1_H1 ;  /* 0x30000026ff267230 */ /* 0x000fe40000004100 */
[-C--:B------:R-:W-:Y:S01]  /*9320*/  FMUL.FTZ R46, R37, R44.reuse ;  /* 0x0000002c252e7220 */ /* 0x080fe20000410000 */
[----:B------:R-:W-:Y:S01]  /*9330*/  FFMA.FTZ R12, R12, R39, R43 ;  /* 0x000000270c0c7223 */ /* 0x000fe2000001002b */
[----:B------:R-:W-:Y:S01]  /*9340*/  FMUL.FTZ R44, R13, R44 ;  /* 0x0000002c0d2c7220 */ /* 0x000fe20000410000 */
[----:B------:R-:W-:-:S02]  /*9350*/  HADD2.F32 R43, -RZ, R85.H1_H1 ;  /* 0x30000055ff2b7230 */ /* 0x000fc40000004100 */
[----:B------:R-:W-:Y:S01]  /*9360*/  FFMA.FTZ R47, R13, R38, -R46 ;  /* 0x000000260d2f7223 */ /* 0x000fe2000001082e */
[----:B------:R-:W-:Y:S01]  /*9370*/  F2FP.F16.E4M3.UNPACK_B R13, R36.H1 ;  /* 0x00000024ff0d723e */ /* 0x000fe200030006ff */
[----:B------:R-:W-:Y:S01]  /*9380*/  FFMA.FTZ R50, R37, R38, R44 ;  /* 0x0000002625327223 */ /* 0x000fe2000001002c */
[----:B------:R-:W-:Y:S01]  /*9390*/  F2FP.F16.E4M3.UNPACK_B R36, R36 ;  /* 0x00000024ff24723e */ /* 0x000fe200020006ff */
[----:B------:R-:W-:Y:S01]  /*93a0*/  HADD2.F32 R85, -RZ, R85.H0_H0 ;  /* 0x20000055ff557230 */ /* 0x000fe20000004100 */
[----:B------:R-:W-:Y:S01]  /*93b0*/  F2FP.F16.E4M3.UNPACK_B R84, R84 ;  /* 0x00000054ff54723e */ /* 0x000fe200020006ff */
[--C-:B------:R-:W-:Y:S01]  /*93c0*/  HADD2.F32 R37, -RZ, R13.reuse.H0_H0 ;  /* 0x2000000dff257230 */ /* 0x100fe20000004100 */
[----:B------:R-:W-:Y:S01]  /*93d0*/  F2FP.SATFINITE.E4M3.F32.PACK_AB_MERGE_C R53, R50, R47, RZ ;  /* 0x0000002f3235723e */ /* 0x000fe200048070ff */
[----:B------:R-:W-:Y:S02]  /*93e0*/  HADD2.F32 R38, -RZ, R13.H1_H1 ;  /* 0x3000000dff267230 */ /* 0x000fe40000004100 */
[----:B------:R-:W-:-:S02]  /*93f0*/  HADD2.F32 R13, -RZ, R36.H0_H0 ;  /* 0x20000024ff0d7230 */ /* 0x000fc40000004100 */
[----:B------:R-:W-:Y:S02]  /*9400*/  HADD2.F32 R36, -RZ, R36.H1_H1 ;  /* 0x30000024ff247230 */ /* 0x000fe40000004100 */
[-C--:B------:R-:W-:Y:S01]  /*9410*/  FMUL.FTZ R46, R38, R43.reuse ;  /* 0x0000002b262e7220 */ /* 0x080fe20000410000 */
[--C-:B------:R-:W-:Y:S02]  /*9420*/  HADD2.F32 R39, -RZ, R84.reuse.H1_H1 ;  /* 0x30000054ff277230 */ /* 0x100fe40000004100 */
        /* <DEDUP_REMOVED lines=8> */
[----:B------:R-:W-:-:S02]  /*94b0*/  F2FP.F16.E4M3.UNPACK_B R36, R15.H1 ;  /* 0x0000000fff24723e */ /* 0x000fc400030006ff */
[-C--:B------:R-:W-:Y:S02]  /*94c0*/  F2FP.F16.E4M3.UNPACK_B R44, R45.reuse.H1 ;  /* 0x0000002dff2c723e */ /* 0x080fe400030006ff */
[----:B------:R-:W-:Y:S01]  /*94d0*/  F2FP.F16.E4M3.UNPACK_B R39, R42.H1 ;  /* 0x0000002aff27723e */ /* 0x000fe200030006ff */
[----:B------:R-:W-:Y:S01]  /*94e0*/  HADD2.F32 R38, -RZ, R36.H1_H1 ;  /* 0x30000024ff267230 */ /* 0x000fe20000004100 */
[----:B------:R-:W-:Y:S01]  /*94f0*/  F2FP.F16.E4M3.UNPACK_B R13, R14.H1 ;  /* 0x0000000eff0d723e */ /* 0x000fe200030006ff */
[----:B------:R-:W-:Y:S01]  /*9500*/  HADD2.F32 R47, -RZ, R44.H1_H1 ;  /* 0x3000002cff2f7230 */ /* 0x000fe20000004100 */
[----:B------:R-:W-:Y:S01]  /*9510*/  F2FP.F16.E4M3.UNPACK_B R45, R45 ;  /* 0x0000002dff2d723e */ /* 0x000fe200020006ff */
[----:B------:R-:W-:Y:S01]  /*9520*/  HADD2.F32 R37, -RZ, R36.H0_H0 ;  /* 0x20000024ff257230 */ /* 0x000fe20000004100 */
[----:B------:R-:W-:Y:S01]  /*9530*/  F2FP.SATFINITE.E4M3.F32.PACK_AB_MERGE_C R52, R43, R46, RZ ;  /* 0x0000002e2b34723e */ /* 0x000fe200048070ff */
        /* <DEDUP_REMOVED lines=18> */
[--C-:B------:R-:W-:Y:S02]  /*9660*/  HADD2.F32 R13, -RZ, R14.reuse.H0_H0 ;  /* 0x2000000eff0d7230 */ /* 0x100fe40000004100 */
[----:B------:R-:W-:Y:S01]  /*9670*/  HADD2.F32 R15, -RZ, R15.H1_H1 ;  /* 0x3000000fff0f7230 */ /* 0x000fe20000004100 */
[----:B------:R-:W-:Y:S01]  /*9680*/  F2FP.SATFINITE.E4M3.F32.PACK_AB_MERGE_C R47, R47, R50, RZ ;  /* 0x000000322f2f723e */ /* 0x000fe200048070ff */
[----:B------:R-:W-:Y:S01]  /*9690*/  HADD2.F32 R14, -RZ, R14.H1_H1 ;  /* 0x3000000eff0e7230 */ /* 0x000fe20000004100 */
[----:B------:R-:W-:Y:S01]  /*96a0*/  F2FP.SATFINITE.E4M3.F32.PACK_AB_MERGE_C R46, R46, R49, RZ ;  /* 0x000000312e2e723e */ /* 0x000fe200048070ff */
[----:B------:R-:W-:-:S02]  /*96b0*/  HADD2.F32 R45, -RZ, R45.H0_H0 ;  /* 0x2000002dff2d7230 */ /* 0x000fc40000004100 */
[-C--:B------:R-:W-:Y:S01]  /*96c0*/  FMUL.FTZ R37, R15, R44.reuse ;  /* 0x0000002c0f257220 */ /* 0x080fe20000410000 */
[----:B------:R-:W-:Y:S02]  /*96d0*/  HADD2.F32 R39, -RZ, R39.H0_H0 ;  /* 0x20000027ff277230 */ /* 0x000fe40000004100 */
        /* <DEDUP_REMOVED lines=8> */
[----:B------:R-:W-:-:S02]  /*9760*/  F2FP.SATFINITE.E4M3.F32.PACK_AB_MERGE_C R13, R12, R11, R53 ;  /* 0x0000000b0c0d723e */ /* 0x000fc40004807035 */
[----:B------:R-:W-:Y:S02]  /*9770*/  F2FP.SATFINITE.E4M3.F32.PACK_AB_MERGE_C R12, R85, R48, R52 ;  /* 0x00000030550c723e */ /* 0x000fe40004807034 */
[----:B------:R-:W-:Y:S02]  /*9780*/  F2FP.SATFINITE.E4M3.F32.PACK_AB_MERGE_C R14, R45, R38, R47 ;  /* 0x000000262d0e723e */ /* 0x000fe4000480702f */
[----:B------:R-:W-:-:S07]  /*9790*/  F2FP.SATFINITE.E4M3.F32.PACK_AB_MERGE_C R15, R44, R37, R46 ;  /* 0x000000252c0f723e */ /* 0x000fce000480702e */
.L_x_492:
[----:B------:R-:W-:Y:S05]  /*97a0*/  BSYNC B1 ;  /* 0x0000000000017941 */ /* 0x000fea0003800000 */
.L_x_491:
[----:B------:R0:W-:Y:S01]  /*97b0*/  ST.E.128 desc[UR50][R40.64], R12 ;  /* 0x0000000c28007985 */ /* 0x0001e2000c101d32 */
[----:B------:R-:W-:Y:S05]  /*97c0*/  BRA `(.L_x_470) ;  /* 0x0000006c007c7947 */ /* 0x000fea0003800000 */
.L_x_436:
[----:B------:R-:W0:Y:S01]  /*97d0*/  S2R R66, SR_TID.X ;  /* 0x0000000000427919 */ /* 0x000e220000002100 */
[----:B------:R-:W-:Y:S01]  /*97e0*/  BSSY B1, `(.L_x_493) ;  /* 0x0000034000017945 */ /* 0x000fe20003800000 */
        /* <DEDUP_REMOVED lines=17> */
[----:B0-----:R-:W-:-:S02]  /*9900*/  VIADD R73, R66, 0xffffff80 ;  /* 0xffffff8042497836 */ /* 0x001fc40000000000 */
[----:B------:R-:W-:Y:S01]  /*9910*/  VIADD R72, R66, 0xffffff80 ;  /* 0xffffff8042487836 */ /* 0x000fe20000000000 */
[----:B------:R-:W-:-:S04]  /*9920*/  CS2R R66, SRZ ;  /* 0x0000000000427805 */ /* 0x000fc8000001ff00 */
[----:B------:R-:W-:-:S04]  /*9930*/  LEA.HI R72, R72, R73, RZ, 0x1 ;  /* 0x0000004948487211 */ /* 0x000fc800078f08ff */
[----:B------:R-:W-:-:S04]  /*9940*/  SHF.R.S32.HI R72, RZ, 0x1, R72 ;  /* 0x00000001ff487819 */ /* 0x000fc80000011448 */
[----:B------:R-:W-:-:S13]  /*9950*/  ISETP.GE.AND P3, PT, R72, R92, PT ;  /* 0x0000005c4800720c */ /* 0x000fda0003f66270 */
[----:B------:R-:W-:Y:S05]  /*9960*/  @P3 BRA `(.L_x_494) ;  /* 0x00000000006c3947 */ /* 0x000fea0003800000 */
[----:B------:R-:W-:Y:S01]  /*9970*/  ULDC.64 UR4, c[0x0][0x3e8] ;  /* 0x0000fa0000047ab9 */ /* 0x000fe20000000a00 */
[----:B------:R-:W-:Y:S02]  /*9980*/  CS2R R48, SRZ ;  /* 0x0000000000307805 */ /* 0x000fe4000001ff00 */
[----:B------:R-:W-:Y:S02]  /*9990*/  IADD3 R72, P2, P4, R104, UR4, R14 ;  /* 0x0000000468487c10 */ /* 0x000fe4000fc5e00e */
[----:B------:R-:W-:Y:S02]  /*99a0*/  CS2R R50, SRZ ;  /* 0x0000000000327805 */ /* 0x000fe4000001ff00 */
[----:B------:R-:W-:Y:S02]  /*99b0*/  CS2R R36, SRZ ;  /* 0x0000000000247805 */ /* 0x000fe4000001ff00 */
[----:B------:R-:W-:Y:S02]  /*99c0*/  CS2R R38, SRZ ;  /* 0x0000000000267805 */ /* 0x000fe4000001ff00 */
[----:B------:R-:W-:Y:S01]  /*99d0*/  IADD3.X R73, R9, UR5, R11, P2, P4 ;  /* 0x0000000509497c10 */ /* 0x000fe200097e840b */
[----:B------:R-:W-:-:S02]  /*99e0*/  ULDC.64 UR4, c[0x0][0x400] ;  /* 0x0001000000047ab9 */ /* 0x000fc40000000a00 */
[----:B------:R-:W-:-:S04]  /*99f0*/  IADD3 R74, P2, P4, R96, UR4, R12 ;  /* 0x00000004604a7c10 */ /* 0x000fc8000fc5e00c */
[----:B------:R-:W-:Y:S02]  /*9a00*/  IADD3.X R75, R20, UR5, R86, P2, P4 ;  /* 0x00000005144b7c10 */ /* 0x000fe400097e8456 */
[----:B------:R-:W-:Y:S02]  /*9a10*/  ISETP.GE.AND P2, PT, R16, R113, PT ;  /* 0x000000711000720c */ /* 0x000fe40003f46270 */
[----:B------:R-:W-:Y:S02]  /*9a20*/  CS2R R52, SRZ ;  /* 0x0000000000347805 */ /* 0x000fe4000001ff00 */
[----:B------:R-:W-:Y:S02]  /*9a30*/  CS2R R54, SRZ ;  /* 0x0000000000367805 */ /* 0x000fe4000001ff00 */
[----:B------:R-:W-:Y:S02]  /*9a40*/  CS2R R40, SRZ ;  /* 0x0000000000287805 */ /* 0x000fe4000001ff00 */
[----:B------:R-:W-:-:S05]  /*9a50*/  CS2R R42, SRZ ;  /* 0x00000000002a7805 */ /* 0x000fca000001ff00 */
[----:B------:R0:W5:Y:S04]  /*9a60*/  @!P2 LDG.E.128 R48, desc[UR50][R72.64] ;  /* 0x000000324830a981 */ /* 0x000168000c1e1d00 */
[----:B------:R0:W5:Y:S01]  /*9a70*/  @!P2 LDG.E.128 R36, desc[UR50][R74.64] ;  /* 0x000000324a24a981 */ /* 0x000162000c1e1d00 */
[----:B------:R-:W-:Y:S02]  /*9a80*/  ISETP.GE.AND P2, PT, R221, R113, PT ;  /* 0x00000071dd00720c */ /* 0x000fe40003f46270 */
[----:B------:R-:W-:Y:S02]  /*9a90*/  CS2R R56, SRZ ;  /* 0x0000000000387805 */ /* 0x000fe4000001ff00 */
[----:B------:R-:W-:Y:S02]  /*9aa0*/  CS2R R58, SRZ ;  /* 0x00000000003a7805 */ /* 0x000fe4000001ff00 */
[----:B------:R-:W-:-:S02]  /*9ab0*/  CS2R R44, SRZ ;  /* 0x00000000002c7805 */ /* 0x000fc4000001ff00 */
[----:B------:R-:W-:-:S05]  /*9ac0*/  CS2R R46, SRZ ;  /* 0x00000000002e7805 */ /* 0x000fca000001ff00 */
[----:B------:R0:W5:Y:S04]  /*9ad0*/  @!P2 LDG.E.128 R52, desc[UR50][R72.64+0x20] ;  /* 0x000020324834a981 */ /* 0x000168000c1e1d00 */
[----:B------:R0:W5:Y:S01]  /*9ae0*/  @!P2 LDG.E.128 R40, desc[UR50][R74.64+0x20] ;  /* 0x000020324a28a981 */ /* 0x000162000c1e1d00 */
[----:B------:R-:W-:-:S13]  /*9af0*/  ISETP.GE.AND P2, PT, R222, R113, PT ;  /* 0x00000071de00720c */ /* 0x000fda0003f46270 */
[----:B------:R0:W5:Y:S04]  /*9b00*/  @!P2 LDG.E.128 R56, desc[UR50][R72.64+0x40] ;  /* 0x000040324838a981 */ /* 0x000168000c1e1d00 */
[----:B------:R0:W5:Y:S02]  /*9b10*/  @!P2 LDG.E.128 R44, desc[UR50][R74.64+0x40] ;  /* 0x000040324a2ca981 */ /* 0x000164000c1e1d00 */
.L_x_494:
[----:B------:R-:W-:Y:S05]  /*9b20*/  BSYNC B1 ;  /* 0x0000000000017941 */ /* 0x000fea0003800000 */
.L_x_493:
[----:B------:R-:W1:Y:S01]  /*9b30*/  S2R R78, SR_TID.X ;  /* 0x00000000004e7919 */ /* 0x000e620000002100 */
[----:B------:R-:W-:Y:S01]  /*9b40*/  BSSY B1, `(.L_x_495) ;  /* 0x000002d000017945 */ /* 0x000fe20003800000 */
[----:B0-----:R-:W-:Y:S02]  /*9b50*/  CS2R R72, SRZ ;  /* 0x0000000000487805 */ /* 0x001fe4000001ff00 */
[----:B------:R-:W-:Y:S02]  /*9b60*/  CS2R R74, SRZ ;  /* 0x00000000004a7805 */ /* 0x000fe4000001ff00 */
[----:B------:R-:W-:Y:S02]  /*9b70*/  CS2R R76, SRZ ;  /* 0x00000000004c7805 */ /* 0x000fe4000001ff00 */
[----:B------:R-:W-:Y:S02]  /*9b80*/  CS2R R80, SRZ ;  /* 0x0000000000507805 */ /* 0x000fe4000001ff00 */
[----:B------:R-:W-:Y:S01]  /*9b90*/  CS2R R82, SRZ ;  /* 0x0000000000527805 */ /* 0x000fe2000001ff00 */
[----:B-1----:R-:W-:-:S02]  /*9ba0*/  VIADD R85, R78, 0xffffff80 ;  /* 0xffffff804e557836 */ /* 0x002fc40000000000 */
[----:B------:R-:W-:Y:S01]  /*9bb0*/  VIADD R84, R78, 0xffffff80 ;  /* 0xffffff804e547836 */ /* 0x000fe20000000000 */
[----:B------:R-:W-:-:S04]  /*9bc0*/  CS2R R78, SRZ ;  /* 0x00000000004e7805 */ /* 0x000fc8000001ff00 */
[----:B------:R-:W-:-:S04]  /*9bd0*/  LEA.HI R84, R84, R85, RZ, 0x1 ;  /* 0x0000005554547211 */ /* 0x000fc800078f08ff */
[----:B------:R-:W-:-:S05]  /*9be0*/  SHF.R.S32.HI R84, RZ, 0x1, R84 ;  /* 0x00000001ff547819 */ /* 0x000fca0000011454 */
[----:B------:R-:W-:-:S05]  /*9bf0*/  VIADD R84, R84, 0x80 ;  /* 0x0000008054547836 */ /* 0x000fca0000000000 */
[----:B------:R-:W-:-:S13]  /*9c00*/  ISETP.GE.AND P4, PT, R84, R92, PT ;  /* 0x0000005c5400720c */ /* 0x000fda0003f86270 */
[----:B------:R-:W-:Y:S05]  /*9c10*/  @P4 BRA `(.L_x_496) ;  /* 0x00000000007c4947 */ /* 0x000fea0003800000 */
[----:B------:R-:W-:Y:S01]  /*9c20*/  IADD3 R14, P2, P5, R104, R14, R5 ;  /* 0x0000000e680e7210 */ /* 0x000fe20007d5e005 */
[----:B------:R-:W-:Y:S01]  /*9c30*/  ULDC.64 UR4, c[0x0][0x3e8] ;  /* 0x0000fa0000047ab9 */ /* 0x000fe20000000a00 */
[----:B------:R-:W-:Y:S02]  /*9c40*/  CS2R R72, SRZ ;  /* 0x0000000000487805 */ /* 0x000fe4000001ff00 */
[----:B------:R-:W-:Y:S02]  /*9c50*/  CS2R R74, SRZ ;  /* 0x00000000004a7805 */ /* 0x000fe4000001ff00 */
[----:B------:R-:W-:Y:S02]  /*9c60*/  IADD3.X R11, R9, R11, R4, P2, P5 ;  /* 0x0000000b090b7210 */ /* 0x000fe400017ea404 */
[----:B------:R-:W-:Y:S02]  /*9c70*/  CS2R R60, SRZ ;  /* 0x00000000003c7805 */ /* 0x000fe4000001ff00 */
[----:B------:R-:W-:-:S02]  /*9c80*/  IADD3 R12, P2, P5, R96, R12, R7 ;  /* 0x0000000c600c7210 */ /* 0x000fc40007d5e007 */
[----:B------:R-:W-:Y:S02]  /*9c90*/  CS2R R62, SRZ ;  /* 0x00000000003e7805 */ /* 0x000fe4000001ff00 */
        /* <DEDUP_REMOVED lines=23> */
.L_x_496:
[----:B------:R-:W-:Y:S05]  /*9e10*/  BSYNC B1 ;  /* 0x0000000000017941 */ /* 0x000fea0003800000 */
.L_x_495:
        /* <DEDUP_REMOVED lines=9> */
[----:B------:R-:W-:Y:S01]  /*9eb0*/  IMAD.MOV.U32 R151, RZ, RZ, R46 ;  /* 0x000000ffff977224 */ /* 0x000fe200078e002e */
[----:B------:R-:W-:Y:S01]  /*9ec0*/  MOV R135, R80 ;  /* 0x0000005000877202 */ /* 0x000fe20000000f00 */
        /* <DEDUP_REMOVED lines=14> */
[----:B------:R-:W-:Y:S01]  /*9fb0*/  IMAD.MOV.U32 R134, RZ, RZ, R82 ;  /* 0x000000ffff867224 */ /* 0x000fe200078e0052 */
[----:B------:R-:W-:Y:S06]  /*9fc0*/  @!P2 BRA `(.L_x_497) ;  /* 0x000000000004a947 */ /* 0x000fec0003800000 */
[----:B------:R-:W-:Y:S01]  /*9fd0*/  BPT.TRAP 0x1 ;  /* 0x000000040000795c */ /* 0x000fe20000300000 */
.L_x_497:
[----:B------:R-:W2:Y:S01]  /*9fe0*/  LDL R11, [R1+0xc] ;  /* 0x00000c00010b7983 */ /* 0x000ea20000100800 */
[----:B------:R-:W-:Y:S01]  /*9ff0*/  IMAD R93, R19, 0x8, R18 ;  /* 0x00000008135d7824 */ /* 0x000fe200078e0212 */
[----:B------:R-:W-:Y:S01]  /*a000*/  BSSY B1, `(.L_x_498) ;  /* 0x0000004000017945 */ /* 0x000fe20003800000 */
[----:B--2---:R-:W-:-:S04]  /*a010*/  SHF.L.U32 R94, R11, 0x1f, RZ ;  /* 0x0000001f0b5e7819 */ /* 0x004fc800000006ff */
[----:B------:R-:W1:Y:S02]  /*a020*/  SYNCS.PHASECHK.TRANS64.TRYWAIT P5, [R93+URZ+0x33490], R94 ;  /* 0x0334905e5d0075a7 */ /* 0x000e6400080a017f */
[----:B-1----:R-:W-:Y:S05]  /*a030*/  @!P5 BRA `(.L_x_499) ;  /* 0x0000024c0054d947 */ /* 0x002fea0003800000 */
.L_x_789:
[----:B------:R-:W-:Y:S05]  /*a040*/  BSYNC B1 ;  /* 0x0000000000017941 */ /* 0x000fea0003800000 */
.L_x_498:
[----:B------:R-:W2:Y:S01]  /*a050*/  LDC R133, c[0x0][0x2f4] ;  /* 0x0000bd00ff857b82 */ /* 0x000ea20000000800 */
[----:B------:R-:W-:Y:S01]  /*a060*/  UMOV UR4, 0xffffffff ;  /* 0xffffffff00047882 */ /* 0x000fe20000000000 */
[----:B--2---:R-:W-:Y:S02]  /*a070*/  IMAD.IADD R139, R133, 0x1, -R114 ;  /* 0x00000001858b7824 */ /* 0x004fe400078e0a72 */
[----:B------:R-:W-:Y:S05]  /*a080*/  BRA.DIV UR4, `(.L_x_500) ;  /* 0x0000024e04547947 */ /* 0x000fea000b800000 */
[----:B------:R2:W3:Y:S04]  /*a090*/  SHFL.IDX PT, R149, R119, RZ, 0x1e1f ;  /* 0x001e1fff77957589 */ /* 0x0004e800000e0000 */
[----:B------:R2:W4:Y:S02]  /*a0a0*/  SHFL.IDX PT, R11, R120, RZ, 0x1e1f ;  /* 0x001e1fff780b7589 */ /* 0x00052400000e0000 */
.L_x_793:
[----:B------:R-:W-:Y:S04]  /*a0b0*/  BSSY B1, `(.L_x_501) ;  /* 0x00002f2000017945 */ /* 0x000fe80003800000 */
[----:B------:R-:W-:Y:S05]  /*a0c0*/  @P3 BRA `(.L_x_502) ;  /* 0x0000002c00c03947 */ /* 0x000fea0003800000 */
[----:B------:R-:W-:Y:S01]  /*a0d0*/  ISETP.NE.AND P3, PT, R28, RZ, PT ;  /* 0x000000ff1c00720c */ /* 0x000fe20003f65270 */
[----:B------:R-:W-:-:S12]  /*a0e0*/  BSSY B2, `(.L_x_503) ;  /* 0x00000f9000027945 */ /* 0x000fd80003800000 */
[----:B------:R-:W-:Y:S05]  /*a0f0*/  @!P3 BRA `(.L_x_504) ;  /* 0x0000000c00dcb947 */ /* 0x000fea0003800000 */
[----:B------:R-:W5:Y:S04]  /*a100*/  LDL R84, [R1+0x28] ;  /* 0x0000280001547983 */ /* 0x000f680000100800 */
[----:B0-----:R-:W2:Y:S04]  /*a110*/  LDL R14, [R1+0x2c] ;  /* 0x00002c00010e7983 */ /* 0x001ea80000100800 */
[----:B------:R-:W3:Y:S01]  /*a120*/  LDL R15, [R1+0x30] ;  /* 0x00003000010f7983 */ /* 0x000ee20000100800 */
[----:B------:R-:W-:-:S04]  /*a130*/  SEL R12, R114, R139, !P0 ;  /* 0x0000008b720c7207 */ /* 0x000fc80004000000 */
[----:B------:R-:W-:-:S04]  /*a140*/  SHF.R.S32.HI R13, RZ, 0x1f, R12 ;  /* 0x0000001fff0d7819 */ /* 0x000fc8000001140c */
[----:B------:R-:W-:-:S04]  /*a150*/  LEA.HI R13, R13, R12, RZ, 0x5 ;  /* 0x0000000c0d0d7211 */ /* 0x000fc800078f28ff */
[----:B------:R-:W-:-:S04]  /*a160*/  LEA.HI.SX32 R162, R13, R112, 0x1b ;  /* 0x000000700da27211 */ /* 0x000fc800078fdaff */
[----:B------:R-:W-:-:S04]  /*a170*/  SHF.R.S32.HI R13, RZ, 0x1f, R162 ;  /* 0x0000001fff0d7819 */ /* 0x000fc800000114a2 */
[----:B------:R-:W-:Y:S01]  /*a180*/  LEA.HI R13, R13, R162, RZ, 0x2 ;  /* 0x000000a20d0d7211 */ /* 0x000fe200078f10ff */
[----:B------:R-:W-:-:S03]  /*a190*/  IMAD.SHL.U32 R162, R162, 0x10, RZ ;  /* 0x00000010a2a27824 */ /* 0x000fc600078e00ff */
[----:B------:R-:W-:Y:S02]  /*a1a0*/  SHF.R.S32.HI R13, RZ, 0x2, R13 ;  /* 0x00000002ff0d7819 */ /* 0x000fe4000001140d */
[----:B------:R-:W-:Y:S01]  /*a1b0*/  ISETP.GE.AND P3, PT, R16, R113, PT ;  /* 0x000000711000720c */ /* 0x000fe20003f66270 */
[----:B------:R-:W-:Y:S01]  /*a1c0*/  BSSY B3, `(.L_x_505) ;  /* 0x00000e3000037945 */ /* 0x000fe20003800000 */
[----:B-----5:R-:W-:-:S04]  /*a1d0*/  LOP3.LUT R12, R84, 0x30, R162, 0xf8, !PT ;  /* 0x00000030540c7812 */ /* 0x020fc800078ef8a2 */
[----:B--2---:R-:W-:Y:S01]  /*a1e0*/  LOP3.LUT R12, R12, R14, RZ, 0x3c, !PT ;  /* 0x0000000e0c0c7212 */ /* 0x004fe200078e3cff */
[----:B---3--:R-:W-:-:S04]  /*a1f0*/  IMAD R13, R13, 0x2800, R15 ;  /* 0x000028000d0d7824 */ /* 0x008fc800078e020f */
[----:B------:R-:W-:-:S04]  /*a200*/  IMAD.IADD R12, R13, 0x1, R12 ;  /* 0x000000010d0c7824 */ /* 0x000fc800078e020c */
[C---:B------:R-:W-:Y:S02]  /*a210*/  IMAD R84, R19.reuse, 0x7800, R12 ;  /* 0x0000780013547824 */ /* 0x040fe400078e020c */
[----:B------:R-:W-:-:S03]  /*a220*/  IMAD R12, R19, 0x7800, R128 ;  /* 0x00007800130c7824 */ /* 0x000fc600078e0280 */
[C---:B------:R-:W-:Y:S01]  /*a230*/  IADD3 R84, R18.reuse, R84, RZ ;  /* 0x0000005412547210 */ /* 0x040fe20007ffe0ff */
[----:B------:R-:W-:-:S05]  /*a240*/  IMAD.IADD R12, R18, 0x1, R12 ;  /* 0x00000001120c7824 */ /* 0x000fca00078e020c */
[----:B------:R-:W0:Y:S04]  /*a250*/  LDS.128 R84, [R84+0x24200] ;  /* 0x0242000054547984 */ /* 0x000e280000000c00 */
[----:B------:R-:W2:Y:S01]  /*a260*/  LDS.128 R12, [R12+0x24200] ;  /* 0x024200000c0c7984 */ /* 0x000ea20000000c00 */
[----:B------:R-:W-:Y:S05]  /*a270*/  @P3 BRA `(.L_x_506) ;  /* 0x0000000c005c3947 */ /* 0x000fea0003800000 */
[----:B------:R-:W-:Y:S02]  /*a280*/  SHF.R.U32.HI R38, RZ, 0x8, R49 ;  /* 0x00000008ff267819 */ /* 0x000fe40000011631 */
[--C-:B------:R-:W-:Y:S02]  /*a290*/  SHF.R.U32.HI R36, RZ, 0x10, R51.reuse ;  /* 0x00000010ff247819 */ /* 0x100fe40000011633 */
[----:B------:R-:W-:Y:S01]  /*a2a0*/  SHF.R.U32.HI R163, RZ, 0x8, R51 ;  /* 0x00000008ffa37819 */ /* 0x000fe20000011633 */
[----:B------:R-:W-:Y:S01]  /*a2b0*/  IMAD.SHL.U32 R167, R38, 0x100, RZ ;  /* 0x0000010026a77824 */ /* 0x000fe200078e00ff */
[----:B------:R-:W-:Y:S02]  /*a2c0*/  LOP3.LUT R165, R51, 0xff0000ff, RZ, 0xc0, !PT ;  /* 0xff0000ff33a57812 */ /* 0x000fe400078ec0ff */
[----:B------:R-:W-:Y:S01]  /*a2d0*/  SHF.R.U32.HI R51, RZ, 0x8, R37 ;  /* 0x00000008ff337819 */ /* 0x000fe20000011625 */
[----:B------:R-:W-:Y:S01]  /*a2e0*/  IMAD.SHL.U32 R163, R163, 0x100, RZ ;  /* 0x00000100a3a37824 */ /* 0x000fe200078e00ff */
[----:B------:R-:W-:-:S02]  /*a2f0*/  SHF.R.U32.HI R48, RZ, 0x10, R49 ;  /* 0x00000010ff307819 */ /* 0x000fc40000011631 */
[----:B------:R-:W-:Y:S02]  /*a300*/  LOP3.LUT R50, R49, 0xff0000ff, RZ, 0xc0, !PT ;  /* 0xff0000ff31327812 */ /* 0x000fe400078ec0ff */
[----:B------:R-:W-:Y:S01]  /*a310*/  SHF.R.U32.HI R164, RZ, 0x10, R37 ;  /* 0x00000010ffa47819 */ /* 0x000fe20000011625 */
[----:B------:R-:W-:Y:S01]  /*a320*/  IMAD.U32 R48, R48, 0x10000, RZ ;  /* 0x0001000030307824 */ /* 0x000fe200078e00ff */
[----:B------:R-:W-:Y:S02]  /*a330*/  LOP3.LUT R166, R37, 0xff0000ff, RZ, 0xc0, !PT ;  /* 0xff0000ff25a67812 */ /* 0x000fe400078ec0ff */
[--C-:B------:R-:W-:Y:S01]  /*a340*/  SHF.R.U32.HI R37, RZ, 0x10, R39.reuse ;  /* 0x00000010ff257819 */ /* 0x100fe20000011627 */
[----:B------:R-:W-:Y:S01]  /*a350*/  IMAD.U32 R164, R164, 0x10000, RZ ;  /* 0x00010000a4a47824 */ /* 0x000fe200078e00ff */
[----:B------:R-:W-:Y:S02]  /*a360*/  SHF.R.U32.HI R38, RZ, 0x8, R39 ;  /* 0x00000008ff267819 */ /* 0x000fe40000011627 */
[----:B------:R-:W-:Y:S01]  /*a370*/  LOP3.LUT R49, R39, 0xff0000ff, RZ, 0xc0, !PT ;  /* 0xff0000ff27317812 */ /* 0x000fe200078ec0ff */
[----:B------:R-:W-:Y:S01]  /*a380*/  IMAD.SHL.U32 R39, R51, 0x100, RZ ;  /* 0x0000010033277824 */ /* 0x000fe200078e00ff */
[----:B------:R-:W-:Y:S01]  /*a390*/  LOP3.LUT R50, R50, 0xff00, R167, 0xf8, !PT ;  /* 0x0000ff0032327812 */ /* 0x000fe200078ef8a7 */
[----:B------:R-:W-:Y:S01]  /*a3a0*/  IMAD.SHL.U32 R38, R38, 0x100, RZ ;  /* 0x0000010026267824 */ /* 0x000fe200078e00ff */
[----:B------:R-:W-:Y:S01]  /*a3b0*/  LOP3.LUT R51, R165, 0xff00, R163, 0xf8, !PT ;  /* 0x0000ff00a5337812 */ /* 0x000fe200078ef8a3 */
[----:B------:R-:W-:Y:S01]  /*a3c0*/  IMAD.U32 R37, R37, 0x10000, RZ ;  /* 0x0001000025257824 */ /* 0x000fe200078e00ff */
[----:B------:R-:W-:-:S02]  /*a3d0*/  LOP3.LUT R39, R166, 0xff00, R39, 0xf8, !PT ;  /* 0x0000ff00a6277812 */ /* 0x000fc400078ef827 */
[----:B------:R-:W-:Y:S02]  /*a3e0*/  LOP3.LUT R165, R50, 0xff0000, R48, 0xf8, !PT ;  /* 0x00ff000032a57812 */ /* 0x000fe400078ef830 */
[----:B------:R-:W-:Y:S02]  /*a3f0*/  LOP3.LUT R50, R39, 0xff0000, R164, 0xf8, !PT ;  /* 0x00ff000027327812 */ /* 0x000fe400078ef8a4 */
[----:B0-----:R-:W-:Y:S02]  /*a400*/  F2FP.F16.E4M3.UNPACK_B R163, R85 ;  /* 0x00000055ffa3723e */ /* 0x001fe400020006ff */
[----:B------:R-:W-:Y:S02]  /*a410*/  F2FP.F16.E4M3.UNPACK_B R166, R50 ;  /* 0x00000032ffa6723e */ /* 0x000fe400020006ff */
[----:B--2---:R-:W-:Y:S01]  /*a420*/  F2FP.F16.E4M3.UNPACK_B R39, R13 ;  /* 0x0000000dff27723e */ /* 0x004fe200020006ff */
[----:B------:R-:W-:Y:S01]  /*a430*/  HADD2.F32 R48, -RZ, R163.H0_H0 ;  /* 0x200000a3ff307230 */ /* 0x000fe20000004100 */
[----:B------:R-:W-:Y:S01]  /*a440*/  F2FP.F16.E4M3.UNPACK_B R167, R165 ;  /* 0x000000a5ffa7723e */ /* 0x000fe200020006ff */
[----:B------:R-:W-:Y:S01]  /*a450*/  HADD2.F32 R169, -RZ, R166.H0_H0 ;  /* 0x200000a6ffa97230 */ /* 0x000fe20000004100 */
[----:B------:R-:W-:Y:S01]  /*a460*/  F2FP.F16.E4M3.UNPACK_B R85, R85.H1 ;  /* 0x00000055ff55723e */ /* 0x000fe200030006ff */
[----:B------:R-:W-:Y:S01]  /*a470*/  HADD2.F32 R164, -RZ, R39.H0_H0 ;  /* 0x20000027ffa47230 */ /* 0x000fe20000004100 */
[----:B------:R-:W-:Y:S01]  /*a480*/  F2FP.F16.E4M3.UNPACK_B R165, R165.H1 ;  /* 0x000000a5ffa5723e */ /* 0x000fe200030006ff */
[----:B------:R-:W-:-:S02]  /*a490*/  HADD2.F32 R168, -RZ, R167.H0_H0 ;  /* 0x200000a7ffa87230 */ /* 0x000fc40000004100 */
[-C--:B------:R-:W-:Y:S01]  /*a4a0*/  FMUL.FTZ R170, R48, R169.reuse ;  /* 0x000000a930aa7220 */ /* 0x080fe20000410000 */
[----:B------:R-:W-:Y:S02]  /*a4b0*/  HADD2.F32 R166, -RZ, R166.H1_H1 ;  /* 0x300000a6ffa67230 */ /* 0x000fe40000004100 */
[C---:B------:R-:W-:Y:S01]  /*a4c0*/  FMUL.FTZ R169, R164.reuse, R169 ;  /* 0x000000a9a4a97220 */ /* 0x040fe20000410000 */
[----:B------:R-:W-:Y:S02]  /*a4d0*/  HADD2.F32 R39, -RZ, R39.H1_H1 ;  /* 0x30000027ff277230 */ /* 0x000fe40000004100 */
[-C--:B------:R-:W-:Y:S01]  /*a4e0*/  FFMA.FTZ R164, R164, R168.reuse, -R170 ;  /* 0x000000a8a4a47223 */ /* 0x080fe200000108aa */
[----:B------:R-:W-:Y:S02]  /*a4f0*/  HADD2.F32 R167, -RZ, R167.H1_H1 ;  /* 0x300000a7ffa77230 */ /* 0x000fe40000004100 */
[----:B------:R-:W-:Y:S01]  /*a500*/  FFMA.FTZ R48, R48, R168, R169 ;  /* 0x000000a830307223 */ /* 0x000fe200000100a9 */
[----:B------:R-:W-:Y:S01]  /*a510*/  HADD2.F32 R168, -RZ, R163.H1_H1 ;  /* 0x300000a3ffa87230 */ /* 0x000fe20000004100 */
[----:B------:R-:W-:-:S02]  /*a520*/  SHF.L.U32 R36, R36, 0x10, RZ ;  /* 0x0000001024247819 */ /* 0x000fc400000006ff */
[----:B------:R-:W-:Y:S02]  /*a530*/  LOP3.LUT R49, R49, 0xff00, R38, 0xf8, !PT ;  /* 0x0000ff0031317812 */ /* 0x000fe400078ef826 */
[CC--:B------:R-:W-:Y:S01]  /*a540*/  FMUL.FTZ R163, R168.reuse, R166.reuse ;  /* 0x000000a6a8a37220 */ /* 0x0c0fe20000410000 */
[----:B------:R-:W-:Y:S01]  /*a550*/  FMUL.FTZ R166, R39, R166 ;  /* 0x000000a627a67220 */ /* 0x000fe20000410000 */
[----:B------:R-:W-:Y:S02]  /*a560*/  LOP3.LUT R51, R51, 0xff0000, R36, 0xf8, !PT ;  /* 0x00ff000033337812 */ /* 0x000fe400078ef824 */
[-C--:B------:R-:W-:Y:S01]  /*a570*/  FFMA.FTZ R163, R39, R167.reuse, -R163 ;  /* 0x000000a727a37223 */ /* 0x080fe200000108a3 */
[----:B------:R-:W-:Y:S01]  /*a580*/  FFMA.FTZ R39, R168, R167, R166 ;  /* 0x000000a7a8277223 */ /* 0x000fe200000100a6 */
[----:B------:R-:W-:Y:S01]  /*a590*/  F2FP.F16.E4M3.UNPACK_B R166, R50.H1 ;  /* 0x00000032ffa6723e */ /* 0x000fe200030006ff */
[----:B------:R-:W-:Y:S01]  /*a5a0*/  HADD2.F32 R168, -RZ, R165.H0_H0 ;  /* 0x200000a5ffa87230 */ /* 0x000fe20000004100 */
[----:B------:R-:W-:Y:S01]  /*a5b0*/  F2FP.F16.E4M3.UNPACK_B R167, R13.H1 ;  /* 0x0000000dffa7723e */ /* 0x000fe200030006ff */
[----:B------:R-:W-:Y:S01]  /*a5c0*/  HADD2.F32 R13, -RZ, R85.H0_H0 ;  /* 0x20000055ff0d7230 */ /* 0x000fe20000004100 */
[----:B------:R-:W-:Y:S01]  /*a5d0*/  LOP3.LUT R36, R49, 0xff0000, R37, 0xf8, !PT ;  /* 0x00ff000031247812 */ /* 0x000fe200078ef825 */
[----:B------:R-:W-:-:S02]  /*a5e0*/  HADD2.F32 R169, -RZ, R166.H0_H0 ;  /* 0x200000a6ffa97230 */ /* 0x000fc40000004100 */
[----:B------:R-:W-:Y:S02]  /*a5f0*/  HADD2.F32 R50, -RZ, R167.H0_H0 ;  /* 0x200000a7ff327230 */ /* 0x000fe40000004100 */
[----:B------:R-:W-:Y:S02]  /*a600*/  HADD2.F32 R85, -RZ, R85.H1_H1 ;  /* 0x30000055ff557230 */ /* 0x000fe40000004100 */
[-C--:B------:R-:W-:Y:S01]  /*a610*/  FMUL.FTZ R170, R13, R169.reuse ;  /* 0x000000a90daa7220 */ /* 0x080fe20000410000 */
[----:B------:R-:W-:Y:S02]  /*a620*/  HADD2.F32 R166, -RZ, R166.H1_H1 ;  /* 0x300000a6ffa67230 */ /* 0x000fe40000004100 */
[C---:B------:R-:W-:Y:S01]  /*a630*/  FMUL.FTZ R169, R50.reuse, R169 ;  /* 0x000000a932a97220 */ /* 0x040fe20000410000 */
[----:B------:R-:W-:Y:S02]  /*a640*/  IMAD.MOV.U32 R37, RZ, RZ, R87 ;  /* 0x000000ffff257224 */ /* 0x000fe400078e0057 */
[----:B------:R-:W-:Y:S01]  /*a650*/  FFMA.FTZ R50, R50, R168, -R170 ;  /* 0x000000a832327223 */ /* 0x000fe200000108aa */
[----:B------:R-:W-:-:S02]  /*a660*/  IMAD.MOV.U32 R87, RZ, RZ, R15 ;  /* 0x000000ffff577224 */ /* 0x000fc400078e000f */
[----:B------:R-:W-:Y:S01]  /*a670*/  FFMA.FTZ R13, R13, R168, R169 ;  /* 0x000000a80d0d7223 */ /* 0x000fe200000100a9 */
[----:B------:R-:W-:Y:S01]  /*a680*/  HADD2.F32 R168, -RZ, R167.H1_H1 ;  /* 0x300000a7ffa87230 */ /* 0x000fe20000004100 */
[----:B------:R-:W-:Y:S01]  /*a690*/  F2FP.F16.E4M3.UNPACK_B R38, R37 ;  /* 0x00000025ff26723e */ /* 0x000fe200020006ff */
[----:B------:R-:W-:Y:S02]  /*a6a0*/  HADD2.F32 R167, -RZ, R165.H1_H1 ;  /* 0x300000a5ffa77230 */ /* 0x000fe40000004100 */
[-C--:B------:R-:W-:Y:S01]  /*a6b0*/  FMUL.FTZ R165, R85, R166.reuse ;  /* 0x000000a655a57220 */ /* 0x080fe20000410000 */
[----:B------:R-:W-:Y:S01]  /*a6c0*/  F2FP.F16.E4M3.UNPACK_B R15, R87 ;  /* 0x00000057ff0f723e */ /* 0x000fe200020006ff */
[C---:B------:R-:W-:Y:S01]  /*a6d0*/  FMUL.FTZ R166, R168.reuse, R166 ;  /* 0x000000a6a8a67220 */ /* 0x040fe20000410000 */
[----:B------:R-:W-:Y:S01]  /*a6e0*/  F2FP.F16.E4M3.UNPACK_B R37, R37.H1 ;  /* 0x00000025ff25723e */ /* 0x000fe200030006ff */
[----:B------:R-:W-:Y:S01]  /*a6f0*/  FFMA.FTZ R165, R168, R167, -R165 ;  /* 0x000000a7a8a57223 */ /* 0x000fe200000108a5 */
[----:B------:R-:W-:-:S02]  /*a700*/  HADD2.F32 R168, -RZ, R38.H0_H0 ;  /* 0x20000026ffa87230 */ /* 0x000fc40000004100 */
[----:B------:R-:W-:Y:S01]  /*a710*/  FFMA.FTZ R85, R85, R167, R166 ;  /* 0x000000a755557223 */ /* 0x000fe200000100a6 */
[-C--:B------:R-:W-:Y:S01]  /*a720*/  F2FP.F16.E4M3.UNPACK_B R166, R36.reuse ;  /* 0x00000024ffa6723e */ /* 0x080fe200020006ff */
[--C-:B------:R-:W-:Y:S01]  /*a730*/  HADD2.F32 R170, -RZ, R15.reuse.H0_H0 ;  /* 0x2000000fffaa7230 */ /* 0x100fe20000004100 */
[-C--:B------:R-:W-:Y:S01]  /*a740*/  F2FP.F16.E4M3.UNPACK_B R167, R51.reuse ;  /* 0x00000033ffa7723e */ /* 0x080fe200020006ff */
[----:B------:R-:W-:Y:S01]  /*a750*/  HADD2.F32 R15, -RZ, R15.H1_H1 ;  /* 0x3000000fff0f7230 */ /* 0x000fe20000004100 */
[----:B------:R-:W-:Y:S01]  /*a760*/  F2FP.F16.E4M3.UNPACK_B R36, R36.H1 ;  /* 0x00000024ff24723e */ /* 0x000fe200030006ff */
[--C-:B------:R-:W-:Y:S01]  /*a770*/  HADD2.F32 R49, -RZ, R166.reuse.H0_H0 ;  /* 0x200000a6ff317230 */ /* 0x100fe20000004100 */
[----:B------:R-:W-:Y:S01]  /*a780*/  F2FP.F16.E4M3.UNPACK_B R51, R51.H1 ;  /* 0x00000033ff33723e */ /* 0x000fe200030006ff */
[----:B------:R-:W-:Y:S01]  /*a790*/  HADD2.F32 R169, -RZ, R167.H0_H0 ;  /* 0x200000a7ffa97230 */ /* 0x000fe20000004100 */
[----:B------:R-:W-:Y:S01]  /*a7a0*/  F2FP.SATFINITE.E4M3.F32.PACK_AB_MERGE_C R50, R165, R50, RZ ;  /* 0x00000032a532723e */ /* 0x000fe200048070ff */
[----:B------:R-:W-:-:S02]  /*a7b0*/  HADD2.F32 R166, -RZ, R166.H1_H1 ;  /* 0x300000a6ffa67230 */ /* 0x000fc40000004100 */
[-C--:B------:R-:W-:Y:S01]  /*a7c0*/  FMUL.FTZ R171, R168, R49.reuse ;  /* 0x00000031a8ab7220 */ /* 0x080fe20000410000 */
[C---:B------:R-:W-:Y:S01]  /*a7d0*/  FMUL.FTZ R49, R170.reuse, R49 ;  /* 0x00000031aa317220 */ /* 0x040fe20000410000 */
[----:B------:R-:W-:Y:S01]  /*a7e0*/  HADD2.F32 R167, -RZ, R167.H1_H1 ;  /* 0x300000a7ffa77230 */ /* 0x000fe20000004100 */
[----:B------:R-:W-:Y:S01]  /*a7f0*/  F2FP.SATFINITE.E4M3.F32.PACK_AB_MERGE_C R163, R163, R164, R50 ;  /* 0x000000a4a3a3723e */ /* 0x000fe20004807032 */
[-C--:B------:R-:W-:Y:S01]  /*a800*/  FFMA.FTZ R171, R170, R169.reuse, -R171 ;  /* 0x000000a9aaab7223 */ /* 0x080fe200000108ab */
[----:B------:R-:W-:Y:S01]  /*a810*/  FFMA.FTZ R168, R168, R169, R49 ;  /* 0x000000a9a8a87223 */ /* 0x000fe20000010031 */
[----:B------:R-:W-:Y:S01]  /*a820*/  HADD2.F32 R49, -RZ, R38.H1_H1 ;  /* 0x30000026ff317230 */ /* 0x000fe20000004100 */
[----:B------:R-:W-:Y:S01]  /*a830*/  F2FP.F16.E4M3.UNPACK_B R50, R84.H1 ;  /* 0x00000054ff32723e */ /* 0x000fe200030006ff */
[--C-:B------:R-:W-:Y:S01]  /*a840*/  HADD2.F32 R169, -RZ, R36.reuse.H0_H0 ;  /* 0x20000024ffa97230 */ /* 0x100fe20000004100 */
[----:B------:R-:W-:Y:S01]  /*a850*/  F2FP.SATFINITE.E4M3.F32.PACK_AB_MERGE_C R13, R85, R13, RZ ;  /* 0x0000000d550d723e */ /* 0x000fe200048070ff */
[----:B------:R-:W-:-:S02]  /*a860*/  HADD2.F32 R36, -RZ, R36.H1_H1 ;  /* 0x30000024ff247230 */ /* 0x000fc40000004100 */
[----:B------:R-:W-:Y:S01]  /*a870*/  FMUL.FTZ R38, R49, R166 ;  /* 0x000000a631267220 */ /* 0x000fe20000410000 */
[----:B------:R-:W-:Y:S02]  /*a880*/  F2FP.F16.E4M3.UNPACK_B R85, R158.H1 ;  /* 0x0000009eff55723e */ /* 0x000fe400030006ff */
[----:B------:R-:W-:Y:S01]  /*a890*/  F2FP.F16.E4M3.UNPACK_B R84, R84 ;  /* 0x00000054ff54723e */ /* 0x000fe200020006ff */
[CC--:B------:R-:W-:Y:S01]  /*a8a0*/  FFMA.FTZ R38, R15.reuse, R167.reuse, -R38 ;  /* 0x000000a70f267223 */ /* 0x0c0fe20000010826 */
[----:B------:R-:W-:Y:S01]  /*a8b0*/  FMUL.FTZ R15, R15, R166 ;  /* 0x000000a60f0f7220 */ /* 0x000fe20000410000 */
[--C-:B------:R-:W-:Y:S01]  /*a8c0*/  HADD2.F32 R166, -RZ, R51.reuse.H0_H0 ;  /* 0x20000033ffa67230 */ /* 0x100fe20000004100 */
[----:B------:R-:W-:Y:S01]  /*a8d0*/  F2FP.F16.E4M3.UNPACK_B R158, R158 ;  /* 0x0000009eff9e723e */ /* 0x000fe200020006ff */
[----:B------:R-:W-:Y:S02]  /*a8e0*/  HADD2.F32 R51, -RZ, R51.H1_H1 ;  /* 0x30000033ff337230 */ /* 0x000fe40000004100 */
[----:B------:R-:W-:Y:S01]  /*a8f0*/  FFMA.FTZ R15, R49, R167, R15 ;  /* 0x000000a7310f7223 */ /* 0x000fe2000001000f */
[----:B------:R-:W-:Y:S01]  /*a900*/  F2FP.F16.E4M3.UNPACK_B R49, R87.H1 ;  /* 0x00000057ff31723e */ /* 0x000fe200030006ff */
[--C-:B------:R-:W-:Y:S01]  /*a910*/  HADD2.F32 R87, -RZ, R37.reuse.H0_H0 ;  /* 0x20000025ff577230 */ /* 0x100fe20000004100 */
[----:B------:R-:W-:Y:S01]  /*a920*/  F2FP.SATFINITE.E4M3.F32.PACK_AB_MERGE_C R39, R39, R48, R13 ;  /* 0x000000302727723e */ /* 0x000fe2000480700d */
[----:B------:R-:W-:-:S02]  /*a930*/  HADD2.F32 R37, -RZ, R37.H1_H1 ;  /* 0x30000025ff257230 */ /* 0x000fc40000004100 */
[--C-:B------:R-:W-:Y:S02]  /*a940*/  HADD2.F32 R167, -RZ, R49.reuse.H0_H0 ;  /* 0x20000031ffa77230 */ /* 0x100fe40000004100 */
[-C--:B------:R-:W-:Y:S01]  /*a950*/  FMUL.FTZ R170, R87, R169.reuse ;  /* 0x000000a957aa7220 */ /* 0x080fe20000410000 */
[----:B------:R-:W-:Y:S02]  /*a960*/  HADD2.F32 R49, -RZ, R49.H1_H1 ;  /* 0x30000031ff317230 */ /* 0x000fe40000004100 */
[--C-:B------:R-:W-:Y:S02]  /*a970*/  HADD2.F32 R165, -RZ, R85.reuse.H0_H0 ;  /* 0x20000055ffa57230 */ /* 0x100fe40000004100 */
[C---:B------:R-:W-:Y:S01]  /*a980*/  FFMA.FTZ R170, R167.reuse, R166, -R170 ;  /* 0x000000a6a7aa7223 */ /* 0x040fe200000108aa */
[----:B------:R-:W-:Y:S01]  /*a990*/  FMUL.FTZ R167, R167, R169 ;  /* 0x000000a9a7a77220 */ /* 0x000fe20000410000 */
[----:B------:R-:W-:Y:S02]  /*a9a0*/  HADD2.F32 R85, -RZ, R85.H1_H1 ;  /* 0x30000055ff557230 */ /* 0x000fe40000004100 */
[----:B------:R-:W-:-:S02]  /*a9b0*/  IMAD.MOV.U32 R13, RZ, RZ, R163 ;  /* 0x000000ffff0d7224 */ /* 0x000fc400078e00a3 */
[----:B------:R-:W-:Y:S01]  /*a9c0*/  FFMA.FTZ R167, R87, R166, R167 ;  /* 0x000000a657a77223 */ /* 0x000fe200000100a7 */
[-C--:B------:R-:W-:Y:S01]  /*a9d0*/  FMUL.FTZ R87, R37, R36.reuse ;  /* 0x0000002425577220 */ /* 0x080fe20000410000 */
[----:B------:R-:W-:-:S03]  /*a9e0*/  FMUL.FTZ R36, R49, R36 ;  /* 0x0000002431247220 */ /* 0x000fc60000410000 */
[-C--:B------:R-:W-:Y:S01]  /*a9f0*/  FFMA.FTZ R87, R49, R51.reuse, -R87 ;  /* 0x0000003331577223 */ /* 0x080fe20000010857 */
[----:B------:R-:W-:Y:S01]  /*aa00*/  FFMA.FTZ R37, R37, R51, R36 ;  /* 0x0000003325257223 */ /* 0x000fe20000010024 */
[-C--:B------:R-:W-:Y:S01]  /*aa10*/  F2FP.F16.E4M3.UNPACK_B R36, R159.reuse.H1 ;  /* 0x0000009fff24723e */ /* 0x080fe200030006ff */
[--C-:B------:R-:W-:Y:S01]  /*aa20*/  HADD2.F32 R51, -RZ, R50.reuse.H0_H0 ;  /* 0x20000032ff337230 */ /* 0x100fe20000004100 */
[-C--:B------:R-:W-:Y:S01]  /*aa30*/  F2FP.F16.E4M3.UNPACK_B R49, R12.reuse.H1 ;  /* 0x0000000cff31723e */ /* 0x080fe200030006ff */
[----:B------:R-:W-:Y:S01]  /*aa40*/  HADD2.F32 R50, -RZ, R50.H1_H1 ;  /* 0x30000032ff327230 */ /* 0x000fe20000004100 */
[----:B------:R-:W-:Y:S01]  /*aa50*/  F2FP.F16.E4M3.UNPACK_B R159, R159 ;  /* 0x0000009fff9f723e */ /* 0x000fe200020006ff */
[--C-:B------:R-:W-:Y:S01]  /*aa60*/  HADD2.F32 R169, -RZ, R36.reuse.H0_H0 ;  /* 0x20000024ffa97230 */ /* 0x100fe20000004100 */
[----:B------:R-:W-:Y:S01]  /*aa70*/  F2FP.F16.E4M3.UNPACK_B R12, R12 ;  /* 0x0000000cff0c723e */ /* 0x000fe200020006ff */
[----:B------:R-:W-:Y:S01]  /*aa80*/  HADD2.F32 R164, -RZ, R49.H0_H0 ;  /* 0x20000031ffa47230 */ /* 0x000fe20000004100 */
[----:B------:R-:W-:Y:S01]  /*aa90*/  F2FP.SATFINITE.E4M3.F32.PACK_AB_MERGE_C R87, R87, R170, RZ ;  /* 0x000000aa5757723e */ /* 0x000fe200048070ff */
[----:B------:R-:W-:-:S02]  /*aaa0*/  HADD2.F32 R36, -RZ, R36.H1_H1 ;  /* 0x30000024ff247230 */ /* 0x000fc40000004100 */
[-C--:B------:R-:W-:Y:S01]  /*aab0*/  FMUL.FTZ R166, R51, R169.reuse ;  /* 0x000000a933a67220 */ /* 0x080fe20000410000 */
[----:B------:R-:W-:Y:S02]  /*aac0*/  HADD2.F32 R49, -RZ, R49.H1_H1 ;  /* 0x30000031ff317230 */ /* 0x000fe40000004100 */
[C---:B------:R-:W-:Y:S01]  /*aad0*/  FMUL.FTZ R169, R164.reuse, R169 ;  /* 0x000000a9a4a97220 */ /* 0x040fe20000410000 */
[----:B------:R-:W-:Y:S01]  /*aae0*/  F2FP.SATFINITE.E4M3.F32.PACK_AB_MERGE_C R37, R37, R167, RZ ;  /* 0x000000a72525723e */ /* 0x000fe200048070ff */
[----:B------:R-:W-:Y:S01]  /*aaf0*/  FFMA.FTZ R166, R164, R165, -R166 ;  /* 0x000000a5a4a67223 */ /* 0x000fe200000108a6 */
[----:B------:R-:W-:Y:S01]  /*ab00*/  F2FP.SATFINITE.E4M3.F32.PACK_AB_MERGE_C R38, R38, R171, R87 ;  /* 0x000000ab2626723e */ /* 0x000fe20004807057 */
[----:B------:R-:W-:Y:S01]  /*ab10*/  FFMA.FTZ R169, R51, R165, R169 ;  /* 0x000000a533a97223 */ /* 0x000fe200000100a9 */
[CC--:B------:R-:W-:Y:S01]  /*ab20*/  FMUL.FTZ R51, R50.reuse, R36.reuse ;  /* 0x0000002432337220 */ /* 0x0c0fe20000410000 */
[----:B------:R-:W-:Y:S01]  /*ab30*/  FMUL.FTZ R36, R49, R36 ;  /* 0x0000002431247220 */ /* 0x000fe20000410000 */
[----:B------:R-:W-:Y:S01]  /*ab40*/  HADD2.F32 R165, -RZ, R159.H0_H0 ;  /* 0x2000009fffa57230 */ /* 0x000fe20000004100 */
[----:B------:R-:W-:Y:S01]  /*ab50*/  F2FP.SATFINITE.E4M3.F32.PACK_AB_MERGE_C R37, R15, R168, R37 ;  /* 0x000000a80f25723e */ /* 0x000fe20004807025 */
[-C--:B------:R-:W-:Y:S01]  /*ab60*/  FFMA.FTZ R49, R49, R85.reuse, -R51 ;  /* 0x0000005531317223 */ /* 0x080fe20000010833 */
[----:B------:R-:W-:Y:S01]  /*ab70*/  FFMA.FTZ R36, R50, R85, R36 ;  /* 0x0000005532247223 */ /* 0x000fe20000010024 */
[----:B------:R-:W-:-:S02]  /*ab80*/  HADD2.F32 R50, -RZ, R84.H0_H0 ;  /* 0x20000054ff327230 */ /* 0x000fc40000004100 */
[----:B------:R-:W-:Y:S01]  /*ab90*/  HADD2.F32 R85, -RZ, R12.H0_H0 ;  /* 0x2000000cff557230 */ /* 0x000fe20000004100 */
[----:B------:R-:W-:Y:S01]  /*aba0*/  F2FP.SATFINITE.E4M3.F32.PACK_AB_MERGE_C R49, R49, R166, RZ ;  /* 0x000000a63131723e */ /* 0x000fe200048070ff */
[----:B------:R-:W-:Y:S02]  /*abb0*/  HADD2.F32 R51, -RZ, R158.H0_H0 ;  /* 0x2000009eff337230 */ /* 0x000fe40000004100 */
[-C--:B------:R-:W-:Y:S01]  /*abc0*/  FMUL.FTZ R164, R50, R165.reuse ;  /* 0x000000a532a47220 */ /* 0x080fe20000410000 */
[----:B------:R-:W-:Y:S02]  /*abd0*/  HADD2.F32 R159, -RZ, R159.H1_H1 ;  /* 0x3000009fff9f7230 */ /* 0x000fe40000004100 */
[C---:B------:R-:W-:Y:S01]  /*abe0*/  FMUL.FTZ R165, R85.reuse, R165 ;  /* 0x000000a555a57220 */ /* 0x040fe20000410000 */
[----:B------:R-:W-:Y:S02]  /*abf0*/  HADD2.F32 R84, -RZ, R84.H1_H1 ;  /* 0x30000054ff547230 */ /* 0x000fe40000004100 */
[----:B------:R-:W-:Y:S01]  /*ac00*/  FFMA.FTZ R164, R85, R51, -R164 ;  /* 0x0000003355a47223 */ /* 0x000fe200000108a4 */
[----:B------:R-:W-:-:S02]  /*ac10*/  HADD2.F32 R12, -RZ, R12.H1_H1 ;  /* 0x3000000cff0c7230 */ /* 0x000fc40000004100 */
[----:B------:R-:W-:Y:S01]  /*ac20*/  FFMA.FTZ R165, R50, R51, R165 ;  /* 0x0000003332a57223 */ /* 0x000fe200000100a5 */
[----:B------:R-:W-:Y:S02]  /*ac30*/  HADD2.F32 R158, -RZ, R158.H1_H1 ;  /* 0x3000009eff9e7230 */ /* 0x000fe40000004100 */
[-C--:B------:R-:W-:Y:S01]  /*ac40*/  FMUL.FTZ R50, R84, R159.reuse ;  /* 0x0000009f54327220 */ /* 0x080fe20000410000 */
[----:B------:R-:W-:Y:S01]  /*ac50*/  F2FP.F16.E4M3.UNPACK_B R51, R86.H1 ;  /* 0x00000056ff33723e */ /* 0x000fe200030006ff */
[C---:B------:R-:W-:Y:S01]  /*ac60*/  FMUL.FTZ R159, R12.reuse, R159 ;  /* 0x0000009f0c9f7220 */ /* 0x040fe20000410000 */
[-C--:B------:R-:W-:Y:S01]  /*ac70*/  F2FP.F16.E4M3.UNPACK_B R85, R161.reuse.H1 ;  /* 0x000000a1ff55723e */ /* 0x080fe200030006ff */
[----:B------:R-:W-:Y:S01]  /*ac80*/  FFMA.FTZ R50, R12, R158, -R50 ;  /* 0x0000009e0c327223 */ /* 0x000fe20000010832 */
[----:B------:R-:W-:Y:S01]  /*ac90*/  F2FP.F16.E4M3.UNPACK_B R86, R86 ;  /* 0x00000056ff56723e */ /* 0x000fe200020006ff */
[----:B------:R-:W-:Y:S01]  /*aca0*/  FFMA.FTZ R12, R84, R158, R159 ;  /* 0x0000009e540c7223 */ /* 0x000fe2000001009f */
[----:B------:R-:W-:Y:S01]  /*acb0*/  HADD2.F32 R84, -RZ, R51.H0_H0 ;  /* 0x20000033ff547230 */ /* 0x000fe20000004100 */
[----:B------:R-:W-:Y:S01]  /*acc0*/  F2FP.F16.E4M3.UNPACK_B R161, R161 ;  /* 0x000000a1ffa1723e */ /* 0x000fe200020006ff */
[----:B------:R-:W-:Y:S01]  /*acd0*/  HADD2.F32 R159, -RZ, R85.H0_H0 ;  /* 0x20000055ff9f7230 */ /* 0x000fe20000004100 */
[----:B------:R-:W-:Y:S01]  /*ace0*/  F2FP.SATFINITE.E4M3.F32.PACK_AB_MERGE_C R164, R50, R164, R49 ;  /* 0x000000a432a4723e */ /* 0x000fe20004807031 */
[----:B------:R-:W-:Y:S01]  /*acf0*/  IMAD.MOV.U32 R49, RZ, RZ, R14 ;  /* 0x000000ffff317224 */ /* 0x000fe200078e000e */
[-C--:B------:R-:W-:Y:S01]  /*ad00*/  F2FP.F16.E4M3.UNPACK_B R14, R160.reuse.H1 ;  /* 0x000000a0ff0e723e */ /* 0x080fe200030006ff */
[----:B------:R-:W-:Y:S01]  /*ad10*/  HADD2.F32 R51, -RZ, R51.H1_H1 ;  /* 0x30000033ff337230 */ /* 0x000fe20000004100 */
[----:B------:R-:W-:Y:S01]  /*ad20*/  F2FP.F16.E4M3.UNPACK_B R160, R160 ;  /* 0x000000a0ffa0723e */ /* 0x000fe200020006ff */
[----:B------:R-:W-:Y:S01]  /*ad30*/  HADD2.F32 R85, -RZ, R85.H1_H1 ;  /* 0x30000055ff557230 */ /* 0x000fe20000004100 */
[-C--:B------:R-:W-:Y:S01]  /*ad40*/  F2FP.F16.E4M3.UNPACK_B R50, R49.reuse.H1 ;  /* 0x00000031ff32723e */ /* 0x080fe200030006ff */
[--C-:B------:R-:W-:Y:S01]  /*ad50*/  HADD2.F32 R170, -RZ, R14.reuse.H0_H0 ;  /* 0x2000000effaa7230 */ /* 0x100fe20000004100 */
[----:B------:R-:W-:Y:S01]  /*ad60*/  F2FP.F16.E4M3.UNPACK_B R49, R49 ;  /* 0x00000031ff31723e */ /* 0x000fe200020006ff */
[----:B------:R-:W-:Y:S01]  /*ad70*/  HADD2.F32 R14, -RZ, R14.H1_H1 ;  /* 0x3000000eff0e7230 */ /* 0x000fe20000004100 */
[----:B------:R-:W-:Y:S01]  /*ad80*/  F2FP.SATFINITE.E4M3.F32.PACK_AB_MERGE_C R36, R36, R169, RZ ;  /* 0x000000a92424723e */ /* 0x000fe200048070ff */
[----:B------:R-:W-:-:S02]  /*ad90*/  HADD2.F32 R158, -RZ, R50.H0_H0 ;  /* 0x20000032ff9e7230 */ /* 0x000fc40000004100 */
[-C--:B------:R-:W-:Y:S01]  /*ada0*/  FMUL.FTZ R166, R84, R170.reuse ;  /* 0x000000aa54a67220 */ /* 0x080fe20000410000 */
[----:B------:R-:W-:Y:S01]  /*adb0*/  HADD2.F32 R50, -RZ, R50.H1_H1 ;  /* 0x30000032ff327230 */ /* 0x000fe20000004100 */
[----:B------:R-:W-:Y:S01]  /*adc0*/  F2FP.SATFINITE.E4M3.F32.PACK_AB_MERGE_C R36, R12, R165, R36 ;  /* 0x000000a50c24723e */ /* 0x000fe20004807024 */
[----:B------:R-:W-:Y:S02]  /*add0*/  IMAD.MOV.U32 R12, RZ, RZ, R164 ;  /* 0x000000ffff0c7224 */ /* 0x000fe400078e00a4 */
[C---:B------:R-:W-:Y:S01]  /*ade0*/  FMUL.FTZ R170, R158.reuse, R170 ;  /* 0x000000aa9eaa7220 */ /* 0x040fe20000410000 */
[-C--:B------:R-:W-:Y:S01]  /*adf0*/  FFMA.FTZ R166, R158, R159.reuse, -R166 ;  /* 0x0000009f9ea67223 */ /* 0x080fe200000108a6 */
[----:B------:R-:W-:Y:S02]  /*ae00*/  IMAD.MOV.U32 R15, RZ, RZ, R38 ;  /* 0x000000ffff0f7224 */ /* 0x000fe400078e0026 */
[----:B------:R-:W-:Y:S01]  /*ae10*/  FFMA.FTZ R170, R84, R159, R170 ;  /* 0x0000009f54aa7223 */ /* 0x000fe200000100aa */
[-C--:B------:R-:W-:Y:S01]  /*ae20*/  FMUL.FTZ R84, R51, R14.reuse ;  /* 0x0000000e33547220 */ /* 0x080fe20000410000 */
[----:B------:R-:W-:Y:S01]  /*ae30*/  FMUL.FTZ R14, R50, R14 ;  /* 0x0000000e320e7220 */ /* 0x000fe20000410000 */
[----:B------:R-:W-:-:S02]  /*ae40*/  HADD2.F32 R159, -RZ, R160.H0_H0 ;  /* 0x200000a0ff9f7230 */ /* 0x000fc40000004100 */
[-C--:B------:R-:W-:Y:S01]  /*ae50*/  FFMA.FTZ R50, R50, R85.reuse, -R84 ;  /* 0x0000005532327223 */ /* 0x080fe20000010854 */
[----:B------:R-:W-:Y:S01]  /*ae60*/  FFMA.FTZ R14, R51, R85, R14 ;  /* 0x00000055330e7223 */ /* 0x000fe2000001000e */
[----:B------:R-:W-:Y:S02]  /*ae70*/  HADD2.F32 R51, -RZ, R86.H0_H0 ;  /* 0x20000056ff337230 */ /* 0x000fe40000004100 */
[----:B------:R-:W-:Y:S01]  /*ae80*/  HADD2.F32 R85, -RZ, R49.H0_H0 ;  /* 0x20000031ff557230 */ /* 0x000fe20000004100 */
[----:B------:R-:W-:Y:S01]  /*ae90*/  F2FP.SATFINITE.E4M3.F32.PACK_AB_MERGE_C R50, R50, R166, RZ ;  /* 0x000000a63232723e */ /* 0x000fe200048070ff */
[----:B------:R-:W-:Y:S02]  /*aea0*/  HADD2.F32 R84, -RZ, R161.H0_H0 ;  /* 0x200000a1ff547230 */ /* 0x000fe40000004100 */
[-C--:B------:R-:W-:Y:S01]  /*aeb0*/  FMUL.FTZ R158, R51, R159.reuse ;  /* 0x0000009f339e7220 */ /* 0x080fe20000410000 */
[----:B------:R-:W-:Y:S02]  /*aec0*/  HADD2.F32 R160, -RZ, R160.H1_H1 ;  /* 0x300000a0ffa07230 */ /* 0x000fe40000004100 */
[----:B------:R-:W-:Y:S01]  /*aed0*/  FMUL.FTZ R159, R85, R159 ;  /* 0x0000009f559f7220 */ /* 0x000fe20000410000 */
[----:B------:R-:W-:-:S02]  /*aee0*/  HADD2.F32 R86, -RZ, R86.H1_H1 ;  /* 0x30000056ff567230 */ /* 0x000fc40000004100 */
[-C--:B------:R-:W-:Y:S01]  /*aef0*/  FFMA.FTZ R158, R85, R84.reuse, -R158 ;  /* 0x00000054559e7223 */ /* 0x080fe2000001089e */
[----:B------:R-:W-:Y:S02]  /*af00*/  HADD2.F32 R49, -RZ, R49.H1_H1 ;  /* 0x30000031ff317230 */ /* 0x000fe40000004100 */
[----:B------:R-:W-:Y:S01]  /*af10*/  FFMA.FTZ R159, R51, R84, R159 ;  /* 0x00000054339f7223 */ /* 0x000fe2000001009f */
[----:B------:R-:W-:Y:S02]  /*af20*/  HADD2.F32 R161, -RZ, R161.H1_H1 ;  /* 0x300000a1ffa17230 */ /* 0x000fe40000004100 */
[----:B------:R-:W-:Y:S01]  /*af30*/  FMUL.FTZ R51, R86, R160 ;  /* 0x000000a056337220 */ /* 0x000fe20000410000 */
[----:B------:R-:W-:Y:S01]  /*af40*/  F2FP.SATFINITE.E4M3.F32.PACK_AB_MERGE_C R14, R14, R170, RZ ;  /* 0x000000aa0e0e723e */ /* 0x000fe200048070ff */
[C---:B------:R-:W-:Y:S01]  /*af50*/  FMUL.FTZ R160, R49.reuse, R160 ;  /* 0x000000a031a07220 */ /* 0x040fe20000410000 */
[----:B------:R-:W-:Y:S01]  /*af60*/  MOV R84, R36 ;  /* 0x0000002400547202 */ /* 0x000fe20000000f00 */
[----:B------:R-:W-:Y:S01]  /*af70*/  FFMA.FTZ R51, R49, R161, -R51 ;  /* 0x000000a131337223 */ /* 0x000fe20000010833 */
[----:B------:R-:W-:-:S02]  /*af80*/  IMAD.MOV.U32 R85, RZ, RZ, R39 ;  /* 0x000000ffff557224 */ /* 0x000fc400078e0027 */
[----:B------:R-:W-:Y:S01]  /*af90*/  FFMA.FTZ R160, R86, R161, R160 ;  /* 0x000000a156a07223 */ /* 0x000fe200000100a0 */
[----:B------:R-:W-:Y:S01]  /*afa0*/  IMAD.MOV.U32 R87, RZ, RZ, R37 ;  /* 0x000000ffff577224 */ /* 0x000fe200078e0025 */
[----:B------:R-:W-:-:S03]  /*afb0*/  F2FP.SATFINITE.E4M3.F32.PACK_AB_MERGE_C R50, R51, R158, R50 ;  /* 0x0000009e3332723e */ /* 0x000fc60004807032 */
[----:B------:R-:W-:Y:S02]  /*afc0*/  F2FP.SATFINITE.E4M3.F32.PACK_AB_MERGE_C R159, R160, R159, R14 ;  /* 0x0000009fa09f723e */ /* 0x000fe4000480700e */
[----:B------:R-:W-:-:S03]  /*afd0*/  IMAD.MOV.U32 R14, RZ, RZ, R50 ;  /* 0x000000ffff0e7224 */ /* 0x000fc600078e0032 */
[----:B------:R-:W-:-:S07]  /*afe0*/  IMAD.MOV.U32 R86, RZ, RZ, R159 ;  /* 0x000000ffff567224 */ /* 0x000fce00078e009f */
.L_x_506:
[----:B------:R-:W-:Y:S05]  /*aff0*/  BSYNC B3 ;  /* 0x0000000000037941 */ /* 0x000fea0003800000 */
.L_x_505:
[----:B----4-:R-:W-:-:S05]  /*b000*/  IADD3 R36, P3, R21, R11, RZ ;  /* 0x0000000b15247210 */ /* 0x010fca0007f7e0ff */
[----:B------:R-:W-:Y:S01]  /*b010*/  IMAD.X R37, R149, 0x1, R108, P3 ;  /* 0x0000000195257824 */ /* 0x000fe200018e066c */
[----:B------:R-:W-:-:S04]  /*b020*/  ISETP.GE.AND P3, PT, R162, R133, PT ;  /* 0x00000085a200720c */ /* 0x000fc80003f66270 */
[----:B--2---:R2:W-:Y:S09]  /*b030*/  ST.E.128 desc[UR50][R36.64], R12 ;  /* 0x0000000c24007985 */ /* 0x0045f2000c101d32 */
[----:B------:R-:W-:-:S04]  /*b040*/  @!P3 IADD3 R38, P5, R11, R162, RZ ;  /* 0x000000a20b26b210 */ /* 0x000fc80007fbe0ff */
[----:B------:R-:W-:-:S05]  /*b050*/  @!P3 LEA.HI.X.SX32 R39, R162, R149, 0x1, P5 ;  /* 0x00000095a227b211 */ /* 0x000fca00028f0eff */
[----:B0-----:R2:W-:Y:S04]  /*b060*/  @!P3 ST.E.128 desc[UR50][R38.64], R84 ;  /* 0x000000542600b985 */ /* 0x0015e8000c101d32 */
.L_x_504:
[----:B------:R-:W-:Y:S05]  /*b070*/  BSYNC B2 ;  /* 0x0000000000027941 */ /* 0x000fea0003800000 */
.L_x_503:
[----:B------:R-:W-:Y:S01]  /*b080*/  ISETP.NE.AND P3, PT, R29, RZ, PT ;  /* 0x000000ff1d00720c */ /* 0x000fe20003f65270 */
[----:B------:R-:W-:-:S12]  /*b090*/  BSSY B2, `(.L_x_507) ;  /* 0x00000f7000027945 */ /* 0x000fd80003800000 */
[----:B------:R-:W-:Y:S05]  /*b0a0*/  @!P3 BRA `(.L_x_508) ;  /* 0x0000000c00d4b947 */ /* 0x000fea0003800000 */
[----:B--2---:R-:W2:Y:S04]  /*b0b0*/  LDL R36, [R1+0x28] ;  /* 0x0000280001247983 */ /* 0x004ea80000100800 */
[----:B0-----:R-:W5:Y:S04]  /*b0c0*/  LDL R14, [R1+0x2c] ;  /* 0x00002c00010e7983 */ /* 0x001f680000100800 */
[----:B------:R-:W3:Y:S01]  /*b0d0*/  LDL R15, [R1+0x30] ;  /* 0x00003000010f7983 */ /* 0x000ee20000100800 */
[----:B------:R-:W-:-:S04]  /*b0e0*/  SEL R12, R114, R139, !P1 ;  /* 0x0000008b720c7207 */ /* 0x000fc80004800000 */
[----:B------:R-:W-:-:S04]  /*b0f0*/  SHF.R.S32.HI R13, RZ, 0x1f, R12 ;  /* 0x0000001fff0d7819 */ /* 0x000fc8000001140c */
[----:B------:R-:W-:-:S04]  /*b100*/  LEA.HI R13, R13, R12, RZ, 0x5 ;  /* 0x0000000c0d0d7211 */ /* 0x000fc800078f28ff */
[----:B------:R-:W-:-:S04]  /*b110*/  LEA.HI.SX32 R48, R13, R111, 0x1b ;  /* 0x0000006f0d307211 */ /* 0x000fc800078fdaff */
[----:B------:R-:W-:-:S04]  /*b120*/  SHF.R.S32.HI R13, RZ, 0x1f, R48 ;  /* 0x0000001fff0d7819 */ /* 0x000fc80000011430 */
[----:B------:R-:W-:Y:S02]  /*b130*/  LEA.HI R13, R13, R48, RZ, 0x2 ;  /* 0x000000300d0d7211 */ /* 0x000fe400078f10ff */
[----:B------:R-:W-:Y:S02]  /*b140*/  SHF.L.U32 R48, R48, 0x4, RZ ;  /* 0x0000000430307819 */ /* 0x000fe400000006ff */
[----:B------:R-:W-:Y:S02]  /*b150*/  SHF.R.S32.HI R13, RZ, 0x2, R13 ;  /* 0x00000002ff0d7819 */ /* 0x000fe4000001140d */
[----:B------:R-:W-:Y:S01]  /*b160*/  ISETP.GE.AND P3, PT, R221, R113, PT ;  /* 0x00000071dd00720c */ /* 0x000fe20003f66270 */
[----:B------:R-:W-:Y:S01]  /*b170*/  BSSY B3, `(.L_x_509) ;  /* 0x00000e1000037945 */ /* 0x000fe20003800000 */
[----:B--2---:R-:W-:-:S04]  /*b180*/  LOP3.LUT R12, R36, 0x30, R48, 0xf8, !PT ;  /* 0x00000030240c7812 */ /* 0x004fc800078ef830 */
[----:B-----5:R-:W-:Y:S01]  /*b190*/  LOP3.LUT R12, R12, R14, RZ, 0x3c, !PT ;  /* 0x0000000e0c0c7212 */ /* 0x020fe200078e3cff */
[----:B---3--:R-:W-:-:S04]  /*b1a0*/  IMAD R13, R13, 0x2800, R15 ;  /* 0x000028000d0d7824 */ /* 0x008fc800078e020f */
[----:B------:R-:W-:-:S04]  /*b1b0*/  IMAD.IADD R12, R13, 0x1, R12 ;  /* 0x000000010d0c7824 */ /* 0x000fc800078e020c */
[C---:B------:R-:W-:Y:S02]  /*b1c0*/  IMAD R36, R19.reuse, 0x7800, R12 ;  /* 0x0000780013247824 */ /* 0x040fe400078e020c */
[----:B------:R-:W-:Y:S02]  /*b1d0*/  IMAD R12, R19, 0x7800, R127 ;  /* 0x00007800130c7824 */ /* 0x000fe400078e027f */
[C---:B------:R-:W-:Y:S02]  /*b1e0*/  IMAD.IADD R36, R18.reuse, 0x1, R36 ;  /* 0x0000000112247824 */ /* 0x040fe400078e0224 */
[----:B------:R-:W-:-:S04]  /*b1f0*/  IMAD.IADD R12, R18, 0x1, R12 ;  /* 0x00000001120c7824 */ /* 0x000fc800078e020c */
[----:B------:R-:W0:Y:S04]  /*b200*/  LDS.128 R36, [R36+0x24200] ;  /* 0x0242000024247984 */ /* 0x000e280000000c00 */
[----:B------:R-:W2:Y:S01]  /*b210*/  LDS.128 R12, [R12+0x24200] ;  /* 0x024200000c0c7984 */ /* 0x000ea20000000c00 */
[----:B------:R-:W-:Y:S05]  /*b220*/  @P3 BRA `(.L_x_510) ;  /* 0x0000000c00543947 */ /* 0x000fea0003800000 */
[----:B------:R-:W-:Y:S02]  /*b230*/  SHF.R.U32.HI R50, RZ, 0x8, R53 ;  /* 0x00000008ff327819 */ /* 0x000fe40000011635 */
[----:B------:R-:W-:Y:S02]  /*b240*/  SHF.R.U32.HI R54, RZ, 0x8, R41 ;  /* 0x00000008ff367819 */ /* 0x000fe40000011629 */
[----:B------:R-:W-:Y:S02]  /*b250*/  LOP3.LUT R42, R53, 0xff0000ff, RZ, 0xc0, !PT ;  /* 0xff0000ff352a7812 */ /* 0x000fe400078ec0ff */
[----:B------:R-:W-:Y:S01]  /*b260*/  SHF.R.U32.HI R49, RZ, 0x10, R53 ;  /* 0x00000010ff317819 */ /* 0x000fe20000011635 */
[----:B------:R-:W-:Y:S01]  /*b270*/  IMAD.SHL.U32 R54, R54, 0x100, RZ ;  /* 0x0000010036367824 */ /* 0x000fe200078e00ff */
[----:B------:R-:W-:Y:S02]  /*b280*/  SHF.R.U32.HI R51, RZ, 0x8, R55 ;  /* 0x00000008ff337819 */ /* 0x000fe40000011637 */
[----:B------:R-:W-:-:S02]  /*b290*/  LOP3.LUT R84, R55, 0xff0000ff, RZ, 0xc0, !PT ;  /* 0xff0000ff37547812 */ /* 0x000fc400078ec0ff */
[----:B------:R-:W-:Y:S01]  /*b2a0*/  SHF.R.U32.HI R40, RZ, 0x10, R55 ;  /* 0x00000010ff287819 */ /* 0x000fe20000011637 */
[----:B------:R-:W-:Y:S01]  /*b2b0*/  IMAD.SHL.U32 R55, R50, 0x100, RZ ;  /* 0x0000010032377824 */ /* 0x000fe200078e00ff */
[----:B------:R-:W-:Y:S01]  /*b2c0*/  LOP3.LUT R53, R41, 0xff0000ff, RZ, 0xc0, !PT ;  /* 0xff0000ff29357812 */ /* 0x000fe200078ec0ff */
[----:B------:R-:W-:Y:S01]  /*b2d0*/  IMAD.SHL.U32 R51, R51, 0x100, RZ ;  /* 0x0000010033337824 */ /* 0x000fe200078e00ff */
[----:B------:R-:W-:Y:S01]  /*b2e0*/  SHF.R.U32.HI R41, RZ, 0x10, R41 ;  /* 0x00000010ff297819 */ /* 0x000fe20000011629 */
[----:B------:R-:W-:Y:S01]  /*b2f0*/  IMAD.U32 R40, R40, 0x10000, RZ ;  /* 0x0001000028287824 */ /* 0x000fe200078e00ff */
[----:B------:R-:W-:Y:S02]  /*b300*/  LOP3.LUT R42, R42, 0xff00, R55, 0xf8, !PT ;  /* 0x0000ff002a2a7812 */ /* 0x000fe400078ef837 */
[----:B------:R-:W-:Y:S01]  /*b310*/  SHF.L.U32 R49, R49, 0x10, RZ ;  /* 0x0000001031317819 */ /* 0x000fe200000006ff */
[----:B------:R-:W-:Y:S01]  /*b320*/  IMAD.U32 R41, R41, 0x10000, RZ ;  /* 0x0001000029297824 */ /* 0x000fe200078e00ff */
[----:B------:R-:W-:-:S02]  /*b330*/  LOP3.LUT R53, R53, 0xff00, R54, 0xf8, !PT ;  /* 0x0000ff0035357812 */ /* 0x000fc400078ef836 */
[----:B------:R-:W-:Y:S02]  /*b340*/  LOP3.LUT R84, R84, 0xff00, R51, 0xf8, !PT ;  /* 0x0000ff0054547812 */ /* 0x000fe400078ef833 */
        /* <DEDUP_REMOVED lines=20> */
[----:B------:R-:W-:-:S02]  /*b490*/  SHF.R.U32.HI R50, RZ, 0x8, R43 ;  /* 0x00000008ff327819 */ /* 0x000fc4000001162b */
[----:B------:R-:W-:Y:S02]  /*b4a0*/  LOP3.LUT R52, R43, 0xff0000ff, RZ, 0xc0, !PT ;  /* 0xff0000ff2b347812 */ /* 0x000fe400078ec0ff */
[CC--:B------:R-:W-:Y:S01]  /*b4b0*/  FMUL.FTZ R53, R86.reuse, R55.reuse ;  /* 0x0000003756357220 */ /* 0x0c0fe20000410000 */
[C---:B------:R-:W-:Y:S01]  /*b4c0*/  FMUL.FTZ R55, R41.reuse, R55 ;  /* 0x0000003729377220 */ /* 0x040fe20000410000 */
[----:B------:R-:W-:Y:S02]  /*b4d0*/  SHF.R.U32.HI R43, RZ, 0x10, R43 ;  /* 0x00000010ff2b7819 */ /* 0x000fe4000001162b */
[-C--:B------:R-:W-:Y:S01]  /*b4e0*/  FFMA.FTZ R53, R41, R85.reuse, -R53 ;  /* 0x0000005529357223 */ /* 0x080fe20000010835 */
[----:B------:R-:W-:Y:S01]  /*b4f0*/  FFMA.FTZ R41, R86, R85, R55 ;  /* 0x0000005556297223 */ /* 0x000fe20000010037 */
[----:B------:R-:W-:Y:S01]  /*b500*/  F2FP.F16.E4M3.UNPACK_B R55, R49.H1 ;  /* 0x00000031ff37723e */ /* 0x000fe200030006ff */
[----:B------:R-:W-:Y:S01]  /*b510*/  HADD2.F32 R86, -RZ, R51.H0_H0 ;  /* 0x20000033ff567230 */ /* 0x000fe20000004100 */
[----:B------:R-:W-:Y:S01]  /*b520*/  F2FP.F16.E4M3.UNPACK_B R85, R13.H1 ;  /* 0x0000000dff55723e */ /* 0x000fe200030006ff */
[----:B------:R-:W-:-:S02]  /*b530*/  HADD2.F32 R13, -RZ, R37.H0_H0 ;  /* 0x20000025ff0d7230 */ /* 0x000fc40000004100 */
[----:B------:R-:W-:Y:S02]  /*b540*/  HADD2.F32 R87, -RZ, R55.H0_H0 ;  /* 0x20000037ff577230 */ /* 0x000fe40000004100 */
[----:B------:R-:W-:Y:S02]  /*b550*/  HADD2.F32 R49, -RZ, R85.H0_H0 ;  /* 0x20000055ff317230 */ /* 0x000fe40000004100 */
[----:B------:R-:W-:Y:S02]  /*b560*/  HADD2.F32 R37, -RZ, R37.H1_H1 ;  /* 0x30000025ff257230 */ /* 0x000fe40000004100 */
[-C--:B------:R-:W-:Y:S01]  /*b570*/  FMUL.FTZ R158, R13, R87.reuse ;  /* 0x000000570d9e7220 */ /* 0x080fe20000410000 */
[----:B------:R-:W-:Y:S02]  /*b580*/  HADD2.F32 R55, -RZ, R55.H1_H1 ;  /* 0x30000037ff377230 */ /* 0x000fe40000004100 */
[----:B------:R-:W-:Y:S01]  /*b590*/  FMUL.FTZ R87, R49, R87 ;  /* 0x0000005731577220 */ /* 0x000fe20000410000 */
[----:B------:R-:W-:-:S02]  /*b5a0*/  HADD2.F32 R85, -RZ, R85.H1_H1 ;  /* 0x30000055ff557230 */ /* 0x000fc40000004100 */
[-C--:B------:R-:W-:Y:S01]  /*b5b0*/  FFMA.FTZ R49, R49, R86.reuse, -R158 ;  /* 0x0000005631317223 */ /* 0x080fe2000001089e */
[----:B------:R-:W-:Y:S02]  /*b5c0*/  HADD2.F32 R51, -RZ, R51.H1_H1 ;  /* 0x30000033ff337230 */ /* 0x000fe40000004100 */
[----:B------:R-:W-:Y:S01]  /*b5d0*/  FFMA.FTZ R13, R13, R86, R87 ;  /* 0x000000560d0d7223 */ /* 0x000fe20000010057 */
[-C--:B------:R-:W-:Y:S01]  /*b5e0*/  FMUL.FTZ R86, R37, R55.reuse ;  /* 0x0000003725567220 */ /* 0x080fe20000410000 */
[----:B------:R-:W-:Y:S01]  /*b5f0*/  FMUL.FTZ R87, R85, R55 ;  /* 0x0000003755577220 */ /* 0x000fe20000410000 */
[----:B------:R-:W-:Y:S02]  /*b600*/  IMAD.U32 R43, R43, 0x10000, RZ ;  /* 0x000100002b2b7824 */ /* 0x000fe400078e00ff */
[-C--:B------:R-:W-:Y:S01]  /*b610*/  FFMA.FTZ R55, R85, R51.reuse, -R86 ;  /* 0x0000003355377223 */ /* 0x080fe20000010856 */
[----:B------:R-:W-:Y:S01]  /*b620*/  FFMA.FTZ R51, R37, R51, R87 ;  /* 0x0000003325337223 */ /* 0x000fe20000010057 */
[----:B------:R-:W-:Y:S01]  /*b630*/  IMAD.SHL.U32 R37, R50, 0x100, RZ ;  /* 0x0000010032257824 */ /* 0x000fe200078e00ff */
[----:B------:R-:W-:-:S02]  /*b640*/  LOP3.LUT R50, R84, 0xff0000, R40, 0xf8, !PT ;  /* 0x00ff000054327812 */ /* 0x000fc400078ef828 */
[----:B------:R-:W-:Y:S02]  /*b650*/  F2FP.F16.E4M3.UNPACK_B R40, R39 ;  /* 0x00000027ff28723e */ /* 0x000fe400020006ff */
[----:B------:R-:W-:Y:S01]  /*b660*/  LOP3.LUT R37, R52, 0xff00, R37, 0xf8, !PT ;  /* 0x0000ff0034257812 */ /* 0x000fe200078ef825 */
[----:B------:R-:W-:Y:S01]  /*b670*/  IMAD.MOV.U32 R52, RZ, RZ, R15 ;  /* 0x000000ffff347224 */ /* 0x000fe200078e000f */
[----:B------:R-:W-:Y:S01]  /*b680*/  F2FP.F16.E4M3.UNPACK_B R85, R50 ;  /* 0x00000032ff55723e */ /* 0x000fe200020006ff */
[----:B------:R-:W-:Y:S01]  /*b690*/  HADD2.F32 R86, -RZ, R40.H0_H0 ;  /* 0x20000028ff567230 */ /* 0x000fe20000004100 */
[----:B------:R-:W-:Y:S02]  /*b6a0*/  LOP3.LUT R37, R37, 0xff0000, R43, 0xf8, !PT ;  /* 0x00ff000025257812 */ /* 0x000fe400078ef82b */
[----:B------:R-:W-:Y:S01]  /*b6b0*/  F2FP.F16.E4M3.UNPACK_B R15, R52 ;  /* 0x00000034ff0f723e */ /* 0x000fe200020006ff */
[--C-:B------:R-:W-:Y:S01]  /*b6c0*/  HADD2.F32 R87, -RZ, R85.reuse.H0_H0 ;  /* 0x20000055ff577230 */ /* 0x100fe20000004100 */
[----:B------:R-:W-:Y:S01]  /*b6d0*/  F2FP.F16.E4M3.UNPACK_B R84, R37 ;  /* 0x00000025ff54723e */ /* 0x000fe200020006ff */
[----:B------:R-:W-:Y:S01]  /*b6e0*/  HADD2.F32 R85, -RZ, R85.H1_H1 ;  /* 0x30000055ff557230 */ /* 0x000fe20000004100 */
[----:B------:R-:W-:Y:S01]  /*b6f0*/  F2FP.F16.E4M3.UNPACK_B R39, R39.H1 ;  /* 0x00000027ff27723e */ /* 0x000fe200030006ff */
[--C-:B------:R-:W-:Y:S01]  /*b700*/  HADD2.F32 R158, -RZ, R15.reuse.H0_H0 ;  /* 0x2000000fff9e7230 */ /* 0x100fe20000004100 */
[----:B------:R-:W-:Y:S01]  /*b710*/  F2FP.F16.E4M3.UNPACK_B R37, R37.H1 ;  /* 0x00000025ff25723e */ /* 0x000fe200030006ff */
[--C-:B------:R-:W-:Y:S01]  /*b720*/  HADD2.F32 R43, -RZ, R84.reuse.H0_H0 ;  /* 0x20000054ff2b7230 */ /* 0x100fe20000004100 */
[----:B------:R-:W-:Y:S01]  /*b730*/  F2FP.F16.E4M3.UNPACK_B R50, R50.H1 ;  /* 0x00000032ff32723e */ /* 0x000fe200030006ff */
[----:B------:R-:W-:Y:S01]  /*b740*/  HADD2.F32 R84, -RZ, R84.H1_H1 ;  /* 0x30000054ff547230 */ /* 0x000fe20000004100 */
[----:B------:R-:W-:Y:S01]  /*b750*/  F2FP.SATFINITE.E4M3.F32.PACK_AB_MERGE_C R49, R55, R49, RZ ;  /* 0x000000313731723e */ /* 0x000fe200048070ff */
[----:B------:R-:W-:-:S02]  /*b760*/  HADD2.F32 R15, -RZ, R15.H1_H1 ;  /* 0x3000000fff0f7230 */ /* 0x000fc40000004100 */
[-C--:B------:R-:W-:Y:S01]  /*b770*/  FMUL.FTZ R159, R86, R43.reuse ;  /* 0x0000002b569f7220 */ /* 0x080fe20000410000 */
[C---:B------:R-:W-:Y:S01]  /*b780*/  FMUL.FTZ R43, R158.reuse, R43 ;  /* 0x0000002b9e2b7220 */ /* 0x040fe20000410000 */
[----:B------:R-:W-:Y:S02]  /*b790*/  F2FP.SATFINITE.E4M3.F32.PACK_AB_MERGE_C R53, R53, R54, R49 ;  /* 0x000000363535723e */ /* 0x000fe40004807031 */
        /* <DEDUP_REMOVED lines=33> */
[----:B------:R-:W-:Y:S01]  /*b9b0*/  F2FP.F16.E4M3.UNPACK_B R37, R154.H1 ;  /* 0x0000009aff25723e */ /* 0x000fe200030006ff */
[--C-:B------:R-:W-:Y:S01]  /*b9c0*/  HADD2.F32 R50, -RZ, R49.reuse.H0_H0 ;  /* 0x20000031ff327230 */ /* 0x100fe20000004100 */
[----:B------:R-:W-:Y:S01]  /*b9d0*/  F2FP.F16.E4M3.UNPACK_B R43, R12.H1 ;  /* 0x0000000cff2b723e */ /* 0x000fe200030006ff */
[----:B------:R-:W-:Y:S01]  /*b9e0*/  HADD2.F32 R49, -RZ, R49.H1_H1 ;  /* 0x30000031ff317230 */ /* 0x000fe20000004100 */
[----:B------:R-:W-:Y:S01]  /*b9f0*/  F2FP.F16.E4M3.UNPACK_B R154, R154 ;  /* 0x0000009aff9a723e */ /* 0x000fe200020006ff */
[----:B------:R-:W-:Y:S01]  /*ba00*/  HADD2.F32 R87, -RZ, R37.H0_H0 ;  /* 0x20000025ff577230 */ /* 0x000fe20000004100 */
        /* <DEDUP_REMOVED lines=11> */
[-C--:B------:R-:W-:Y:S01]  /*bac0*/  FMUL.FTZ R50, R49, R37.reuse ;  /* 0x0000002531327220 */ /* 0x080fe20000410000 */
        /* <DEDUP_REMOVED lines=18> */
[-C--:B------:R-:W-:Y:S01]  /*bbf0*/  F2FP.F16.E4M3.UNPACK_B R51, R157.reuse.H1 ;  /* 0x0000009dff33723e */ /* 0x080fe200030006ff */
[C---:B------:R-:W-:Y:S01]  /*bc00*/  FMUL.FTZ R154, R12.reuse, R154 ;  /* 0x0000009a0c9a7220 */ /* 0x040fe20000410000 */
[----:B------:R-:W-:Y:S01]  /*bc10*/  F2FP.F16.E4M3.UNPACK_B R157, R157 ;  /* 0x0000009dff9d723e */ /* 0x000fe200020006ff */
[-C--:B------:R-:W-:Y:S01]  /*bc20*/  FFMA.FTZ R49, R12, R156.reuse, -R49 ;  /* 0x0000009c0c317223 */ /* 0x080fe20000010831 */
[----:B------:R-:W-:Y:S01]  /*bc30*/  F2FP.SATFINITE.E4M3.F32.PACK_AB_MERGE_C R37, R37, R87, RZ ;  /* 0x000000572525723e */ /* 0x000fe200048070ff */
[----:B------:R-:W-:Y:S01]  /*bc40*/  FFMA.FTZ R12, R36, R156, R154 ;  /* 0x0000009c240c7223 */ /* 0x000fe2000001009a */
[----:B------:R-:W-:Y:S01]  /*bc50*/  IMAD.MOV.U32 R36, RZ, RZ, R14 ;  /* 0x000000ffff247224 */ /* 0x000fe200078e000e */
[-C--:B------:R-:W-:Y:S01]  /*bc60*/  F2FP.F16.E4M3.UNPACK_B R14, R155.reuse.H1 ;  /* 0x0000009bff0e723e */ /* 0x080fe200030006ff */
[--C-:B------:R-:W-:Y:S01]  /*bc70*/  HADD2.F32 R154, -RZ, R51.reuse.H0_H0 ;  /* 0x20000033ff9a7230 */ /* 0x100fe20000004100 */
[----:B------:R-:W-:Y:S01]  /*bc80*/  F2FP.SATFINITE.E4M3.F32.PACK_AB_MERGE_C R54, R49, R54, R43 ;  /* 0x000000363136723e */ /* 0x000fe2000480702b */
[----:B------:R-:W-:Y:S01]  /*bc90*/  HADD2.F32 R51, -RZ, R51.H1_H1 ;  /* 0x30000033ff337230 */ /* 0x000fe20000004100 */
        /* <DEDUP_REMOVED lines=8> */
[----:B------:R-:W-:Y:S01]  /*bd20*/  F2FP.F16.E4M3.UNPACK_B R36, R36 ;  /* 0x00000024ff24723e */ /* 0x000fe200020006ff */
[----:B------:R-:W-:-:S02]  /*bd30*/  HADD2.F32 R49, -RZ, R49.H1_H1 ;  /* 0x30000031ff317230 */ /* 0x000fc40000004100 */
[-C--:B------:R-:W-:Y:S01]  /*bd40*/  FMUL.FTZ R156, R50, R158.reuse ;  /* 0x0000009e329c7220 */ /* 0x080fe20000410000 */
[----:B------:R-:W-:Y:S02]  /*bd50*/  HADD2.F32 R43, -RZ, R43.H1_H1 ;  /* 0x3000002bff2b7230 */ /* 0x000fe40000004100 */
[----:B------:R-:W-:Y:S01]  /*bd60*/  FMUL.FTZ R158, R84, R158 ;  /* 0x0000009e549e7220 */ /* 0x000fe20000410000 */
[----:B------:R-:W-:Y:S01]  /*bd70*/  F2FP.SATFINITE.E4M3.F32.PACK_AB_MERGE_C R37, R12, R55, R37 ;  /* 0x000000370c25723e */ /* 0x000fe20004807025 */
[----:B------:R-:W-:Y:S01]  /*bd80*/  FFMA.FTZ R156, R84, R154, -R156 ;  /* 0x0000009a549c7223 */ /* 0x000fe2000001089c */
[----:B------:R-:W-:Y:S01]  /*bd90*/  MOV R12, R54 ;  /* 0x00000036000c7202 */ /* 0x000fe20000000f00 */
        /* <DEDUP_REMOVED lines=18> */
[-C--:B------:R-:W-:Y:S01]  /*bec0*/  FMUL.FTZ R49, R38, R155.reuse ;  /* 0x0000009b26317220 */ /* 0x080fe20000410000 */
[----:B------:R-:W-:Y:S01]  /*bed0*/  F2FP.SATFINITE.E4M3.F32.PACK_AB_MERGE_C R14, R14, R158, RZ ;  /* 0x0000009e0e0e723e */ /* 0x000fe200048070ff */
[C---:B------:R-:W-:Y:S01]  /*bee0*/  FMUL.FTZ R155, R36.reuse, R155 ;  /* 0x0000009b249b7220 */ /* 0x040fe20000410000 */
[----:B------:R-:W-:Y:S02]  /*bef0*/  IMAD.MOV.U32 R15, RZ, RZ, R40 ;  /* 0x000000ffff0f7224 */ /* 0x000fe400078e0028 */
        /* <DEDUP_REMOVED lines=8> */
.L_x_510:
[----:B------:R-:W-:Y:S05]  /*bf80*/  BSYNC B3 ;  /* 0x0000000000037941 */ /* 0x000fea0003800000 */
.L_x_509:
[----:B----4-:R-:W-:-:S04]  /*bf90*/  IADD3 R40, P3, R25, R11, RZ ;  /* 0x0000000b19287210 */ /* 0x010fc80007f7e0ff */
[----:B------:R-:W-:Y:S02]  /*bfa0*/  IADD3.X R41, R149, R95, RZ, P3, !PT ;  /* 0x0000005f95297210 */ /* 0x000fe40001ffe4ff */
[----:B------:R-:W-:-:S03]  /*bfb0*/  ISETP.GE.AND P3, PT, R48, R133, PT ;  /* 0x000000853000720c */ /* 0x000fc60003f66270 */
[----:B--2---:R2:W-:Y:S10]  /*bfc0*/  ST.E.128 desc[UR50][R40.64], R12 ;  /* 0x0000000c28007985 */ /* 0x0045f4000c101d32 */
[----:B------:R-:W-:-:S04]  /*bfd0*/  @!P3 IADD3 R42, P5, R11, R48, RZ ;  /* 0x000000300b2ab210 */ /* 0x000fc80007fbe0ff */
[----:B------:R-:W-:-:S05]  /*bfe0*/  @!P3 LEA.HI.X.SX32 R43, R48, R149, 0x1, P5 ;  /* 0x00000095302bb211 */ /* 0x000fca00028f0eff */
[----:B0-----:R2:W-:Y:S04]  /*bff0*/  @!P3 ST.E.128 desc[UR50][R42.64], R36 ;  /* 0x000000242a00b985 */ /* 0x0015e8000c101d32 */
.L_x_508:
[----:B------:R-:W-:Y:S05]  /*c000*/  BSYNC B2 ;  /* 0x0000000000027941 */ /* 0x000fea0003800000 */
.L_x_507:
[----:B------:R-:W-:-:S13]  /*c010*/  ISETP.NE.AND P3, PT, R30, RZ, PT ;  /* 0x000000ff1e00720c */ /* 0x000fda0003f65270 */
[----:B------:R-:W-:Y:S05]  /*c020*/  @!P3 BRA `(.L_x_502) ;  /* 0x0000000c00e8b947 */ /* 0x000fea0003800000 */
[----:B0-2---:R-:W2:Y:S04]  /*c030*/  LDL R12, [R1+0x8] ;  /* 0x00000800010c7983 */ /* 0x005ea80000100800 */
[----:B------:R-:W5:Y:S04]  /*c040*/  LDL R15, [R1+0x28] ;  /* 0x00002800010f7983 */ /* 0x000f680000100800 */
[----:B------:R-:W3:Y:S04]  /*c050*/  LDL R14, [R1+0x30] ;  /* 0x00003000010e7983 */ /* 0x000ee80000100800 */
[----:B------:R-:W4:Y:S01]  /*c060*/  LDL R13, [R1+0x2c] ;  /* 0x00002c00010d7983 */ /* 0x000f220000100800 */
[----:B------:R-:W-:Y:S01]  /*c070*/  ISETP.GE.AND P3, PT, R222, R113, PT ;  /* 0x00000071de00720c */ /* 0x000fe20003f66270 */
[----:B------:R-:W-:Y:S01]  /*c080*/  BSSY B2, `(.L_x_511) ;  /* 0x00000ed000027945 */ /* 0x000fe20003800000 */
[----:B--2---:R-:W-:-:S04]  /*c090*/  LOP3.LUT P5, RZ, R12, 0x1, RZ, 0xc0, !PT ;  /* 0x000000010cff7812 */ /* 0x004fc800078ac0ff */
[----:B------:R-:W-:Y:S01]  /*c0a0*/  SEL R12, R114, R139, !P5 ;  /* 0x0000008b720c7207 */ /* 0x000fe20006800000 */
[----:B-----5:R-:W-:Y:S02]  /*c0b0*/  IMAD.MOV.U32 R36, RZ, RZ, R15 ;  /* 0x000000ffff247224 */ /* 0x020fe400078e000f */
[----:B---3--:R-:W-:Y:S02]  /*c0c0*/  IMAD.MOV.U32 R15, RZ, RZ, R14 ;  /* 0x000000ffff0f7224 */ /* 0x008fe400078e000e */
[----:B----4-:R-:W-:Y:S01]  /*c0d0*/  IMAD.MOV.U32 R14, RZ, RZ, R13 ;  /* 0x000000ffff0e7224 */ /* 0x010fe200078e000d */
[----:B------:R-:W-:-:S04]  /*c0e0*/  SHF.R.S32.HI R13, RZ, 0x1f, R12 ;  /* 0x0000001fff0d7819 */ /* 0x000fc8000001140c */
[----:B------:R-:W-:-:S04]  /*c0f0*/  LEA.HI R13, R13, R12, RZ, 0x5 ;  /* 0x0000000c0d0d7211 */ /* 0x000fc800078f28ff */
[----:B------:R-:W-:-:S04]  /*c100*/  LEA.HI.SX32 R13, R13, R110, 0x1b ;  /* 0x0000006e0d0d7211 */ /* 0x000fc800078fdaff */
[----:B------:R-:W-:Y:S01]  /*c110*/  SHF.R.S32.HI R12, RZ, 0x1f, R13 ;  /* 0x0000001fff0c7819 */ /* 0x000fe2000001140d */
[----:B------:R-:W-:-:S03]  /*c120*/  IMAD.SHL.U32 R41, R13, 0x10, RZ ;  /* 0x000000100d297824 */ /* 0x000fc600078e00ff */
[----:B------:R-:W-:-:S04]  /*c130*/  LEA.HI R12, R12, R13, RZ, 0x2 ;  /* 0x0000000d0c0c7211 */ /* 0x000fc800078f10ff */
[----:B------:R-:W-:Y:S02]  /*c140*/  SHF.R.S32.HI R13, RZ, 0x2, R12 ;  /* 0x00000002ff0d7819 */ /* 0x000fe4000001140c */
[----:B------:R-:W-:-:S03]  /*c150*/  LOP3.LUT R12, R36, 0x30, R41, 0xf8, !PT ;  /* 0x00000030240c7812 */ /* 0x000fc600078ef829 */
[----:B------:R-:W-:Y:S01]  /*c160*/  IMAD R13, R13, 0x2800, R15 ;  /* 0x000028000d0d7824 */ /* 0x000fe200078e020f */
[----:B------:R-:W-:-:S05]  /*c170*/  LOP3.LUT R12, R12, R14, RZ, 0x3c, !PT ;  /* 0x0000000e0c0c7212 */ /* 0x000fca00078e3cff */
[----:B------:R-:W-:Y:S02]  /*c180*/  IMAD.IADD R12, R13, 0x1, R12 ;  /* 0x000000010d0c7824 */ /* 0x000fe400078e020c */
[C---:B------:R-:W-:Y:S02]  /*c190*/  IMAD R13, R19.reuse, 0x7800, R125 ;  /* 0x00007800130d7824 */ /* 0x040fe400078e027d */
[----:B------:R-:W-:Y:S02]  /*c1a0*/  IMAD R15, R19, 0x7800, R12 ;  /* 0x00007800130f7824 */ /* 0x000fe400078e020c */
[----:B------:R-:W-:-:S03]  /*c1b0*/  IMAD.IADD R13, R18, 0x1, R13 ;  /* 0x00000001120d7824 */ /* 0x000fc600078e020d */
[----:B------:R-:W-:-:S03]  /*c1c0*/  IADD3 R36, R18, R15, RZ ;  /* 0x0000000f12247210 */ /* 0x000fc60007ffe0ff */
[----:B------:R-:W0:Y:S04]  /*c1d0*/  LDS.128 R12, [R13+0x24200] ;  /* 0x024200000d0c7984 */ /* 0x000e280000000c00 */
[----:B------:R-:W2:Y:S01]  /*c1e0*/  LDS.128 R36, [R36+0x24200] ;  /* 0x0242000024247984 */ /* 0x000ea20000000c00 */
[----:B------:R-:W-:Y:S05]  /*c1f0*/  @P3 BRA `(.L_x_512) ;  /* 0x0000000c00543947 */ /* 0x000fea0003800000 */
[----:B------:R-:W-:Y:S02]  /*c200*/  SHF.R.U32.HI R51, RZ, 0x8, R45 ;  /* 0x00000008ff337819 */ /* 0x000fe4000001162d */
[----:B------:R-:W-:Y:S02]  /*c210*/  SHF.R.U32.HI R44, RZ, 0x8, R57 ;  /* 0x00000008ff2c7819 */ /* 0x000fe40000011639 */
[----:B------:R-:W-:Y:S01]  /*c220*/  SHF.R.U32.HI R50, RZ, 0x10, R45 ;  /* 0x00000010ff327819 */ /* 0x000fe2000001162d */
[----:B------:R-:W-:Y:S01]  /*c230*/  IMAD.SHL.U32 R51, R51, 0x100, RZ ;  /* 0x0000010033337824 */ /* 0x000fe200078e00ff */
[----:B------:R-:W-:Y:S01]  /*c240*/  LOP3.LUT R45, R45, 0xff0000ff, RZ, 0xc0, !PT ;  /* 0xff0000ff2d2d7812 */ /* 0x000fe200078ec0ff */
[----:B------:R-:W-:Y:S01]  /*c250*/  IMAD.SHL.U32 R53, R44, 0x100, RZ ;  /* 0x000001002c357824 */ /* 0x000fe200078e00ff */
[----:B------:R-:W-:Y:S01]  /*c260*/  SHF.R.U32.HI R49, RZ, 0x8, R59 ;  /* 0x00000008ff317819 */ /* 0x000fe2000001163b */
[----:B------:R-:W-:Y:S01]  /*c270*/  IMAD.U32 R50, R50, 0x10000, RZ ;  /* 0x0001000032327824 */ /* 0x000fe200078e00ff */
[----:B------:R-:W-:-:S02]  /*c280*/  SHF.R.U32.HI R42, RZ, 0x10, R57 ;  /* 0x00000010ff2a7819 */ /* 0x000fc40000011639 */
[----:B------:R-:W-:Y:S01]  /*c290*/  LOP3.LUT R43, R57, 0xff0000ff, RZ, 0xc0, !PT ;  /* 0xff0000ff392b7812 */ /* 0x000fe200078ec0ff */
[----:B------:R-:W-:Y:S01]  /*c2a0*/  IMAD.SHL.U32 R49, R49, 0x100, RZ ;  /* 0x0000010031317824 */ /* 0x000fe200078e00ff */
[----:B------:R-:W-:Y:S01]  /*c2b0*/  LOP3.LUT R45, R45, 0xff00, R51, 0xf8, !PT ;  /* 0x0000ff002d2d7812 */ /* 0x000fe200078ef833 */
[----:B------:R-:W-:Y:S01]  /*c2c0*/  IMAD.U32 R42, R42, 0x10000, RZ ;  /* 0x000100002a2a7824 */ /* 0x000fe200078e00ff */
[----:B------:R-:W-:Y:S02]  /*c2d0*/  LOP3.LUT R52, R59, 0xff0000ff, RZ, 0xc0, !PT ;  /* 0xff0000ff3b347812 */ /* 0x000fe400078ec0ff */
[----:B------:R-:W-:Y:S02]  /*c2e0*/  LOP3.LUT R43, R43, 0xff00, R53, 0xf8, !PT ;  /* 0x0000ff002b2b7812 */ /* 0x000fe400078ef835 */
[----:B------:R-:W-:Y:S02]  /*c2f0*/  LOP3.LUT R45, R45, 0xff0000, R50, 0xf8, !PT ;  /* 0x00ff00002d2d7812 */ /* 0x000fe400078ef832 */
[----:B------:R-:W-:-:S02]  /*c300*/  SHF.R.U32.HI R44, RZ, 0x10, R47 ;  /* 0x00000010ff2c7819 */ /* 0x000fc4000001162f */
[----:B------:R-:W-:Y:S02]  /*c310*/  SHF.R.U32.HI R46, RZ, 0x8, R47 ;  /* 0x00000008ff2e7819 */ /* 0x000fe4000001162f */
[----:B------:R-:W-:Y:S01]  /*c320*/  LOP3.LUT R48, R47, 0xff0000ff, RZ, 0xc0, !PT ;  /* 0xff0000ff2f307812 */ /* 0x000fe200078ec0ff */
[----:B------:R-:W-:Y:S01]  /*c330*/  IMAD.U32 R44, R44, 0x10000, RZ ;  /* 0x000100002c2c7824 */ /* 0x000fe200078e00ff */
[----:B------:R-:W-:Y:S02]  /*c340*/  LOP3.LUT R52, R52, 0xff00, R49, 0xf8, !PT ;  /* 0x0000ff0034347812 */ /* 0x000fe400078ef831 */
[----:B------:R-:W-:Y:S02]  /*c350*/  LOP3.LUT R47, R43, 0xff0000, R42, 0xf8, !PT ;  /* 0x00ff00002b2f7812 */ /* 0x000fe400078ef82a */
[----:B--2---:R-:W-:Y:S02]  /*c360*/  F2FP.F16.E4M3.UNPACK_B R49, R37 ;  /* 0x00000025ff31723e */ /* 0x004fe400020006ff */
[----:B------:R-:W-:-:S02]  /*c370*/  F2FP.F16.E4M3.UNPACK_B R51, R45 ;  /* 0x0000002dff33723e */ /* 0x000fc400020006ff */
[----:B0-----:R-:W-:Y:S01]  /*c380*/  F2FP.F16.E4M3.UNPACK_B R42, R13 ;  /* 0x0000000dff2a723e */ /* 0x001fe200020006ff */
[----:B------:R-:W-:Y:S01]  /*c390*/  HADD2.F32 R43, -RZ, R49.H0_H0 ;  /* 0x20000031ff2b7230 */ /* 0x000fe20000004100 */
[----:B------:R-:W-:Y:S01]  /*c3a0*/  F2FP.F16.E4M3.UNPACK_B R53, R47 ;  /* 0x0000002fff35723e */ /* 0x000fe200020006ff */
[----:B------:R-:W-:Y:S01]  /*c3b0*/  HADD2.F32 R55, -RZ, R51.H0_H0 ;  /* 0x20000033ff377230 */ /* 0x000fe20000004100 */
[----:B------:R-:W-:Y:S01]  /*c3c0*/  F2FP.F16.E4M3.UNPACK_B R37, R37.H1 ;  /* 0x00000025ff25723e */ /* 0x000fe200030006ff */
[----:B------:R-:W-:Y:S01]  /*c3d0*/  HADD2.F32 R50, -RZ, R42.H0_H0 ;  /* 0x2000002aff327230 */ /* 0x000fe20000004100 */
[----:B------:R-:W-:Y:S01]  /*c3e0*/  F2FP.F16.E4M3.UNPACK_B R47, R47.H1 ;  /* 0x0000002fff2f723e */ /* 0x000fe200030006ff */
[----:B------:R-:W-:Y:S02]  /*c3f0*/  HADD2.F32 R54, -RZ, R53.H0_H0 ;  /* 0x20000035ff367230 */ /* 0x000fe40000004100 */
[----:B------:R-:W-:Y:S01]  /*c400*/  FMUL.FTZ R56, R43, R55 ;  /* 0x000000372b387220 */ /* 0x000fe20000410000 */
[----:B------:R-:W-:-:S02]  /*c410*/  HADD2.F32 R51, -RZ, R51.H1_H1 ;  /* 0x30000033ff337230 */ /* 0x000fc40000004100 */
[C---:B------:R-:W-:Y:S01]  /*c420*/  FMUL.FTZ R55, R50.reuse, R55 ;  /* 0x0000003732377220 */ /* 0x040fe20000410000 */
[----:B------:R-:W-:Y:S02]  /*c430*/  HADD2.F32 R42, -RZ, R42.H1_H1 ;  /* 0x3000002aff2a7230 */ /* 0x000fe40000004100 */
[-C--:B------:R-:W-:Y:S01]  /*c440*/  FFMA.FTZ R50, R50, R54.reuse, -R56 ;  /* 0x0000003632327223 */ /* 0x080fe20000010838 */
[----:B------:R-:W-:Y:S02]  /*c450*/  HADD2.F32 R53, -RZ, R53.H1_H1 ;  /* 0x30000035ff357230 */ /* 0x000fe40000004100 */
[----:B------:R-:W-:Y:S01]  /*c460*/  FFMA.FTZ R43, R43, R54, R55 ;  /* 0x000000362b2b7223 */ /* 0x000fe20000010037 */
[----:B------:R-:W-:Y:S01]  /*c470*/  HADD2.F32 R54, -RZ, R49.H1_H1 ;  /* 0x30000031ff367230 */ /* 0x000fe20000004100 */
[----:B------:R-:W-:-:S04]  /*c480*/  SHF.R.U32.HI R40, RZ, 0x10, R59 ;  /* 0x00000010ff287819 */ /* 0x000fc8000001163b */
[-C--:B------:R-:W-:Y:S01]  /*c490*/  FMUL.FTZ R49, R54, R51.reuse ;  /* 0x0000003336317220 */ /* 0x080fe20000410000 */
[----:B------:R-:W-:Y:S01]  /*c4a0*/  FMUL.FTZ R51, R42, R51 ;  /* 0x000000332a337220 */ /* 0x000fe20000410000 */
[----:B------:R-:W-:Y:S02]  /*c4b0*/  SHF.L.U32 R40, R40, 0x10, RZ ;  /* 0x0000001028287819 */ /* 0x000fe400000006ff */
[-C--:B------:R-:W-:Y:S01]  /*c4c0*/  FFMA.FTZ R49, R42, R53.reuse, -R49 ;  /* 0x000000352a317223 */ /* 0x080fe20000010831 */
[----:B------:R-:W-:Y:S01]  /*c4d0*/  FFMA.FTZ R42, R54, R53, R51 ;  /* 0x00000035362a7223 */ /* 0x000fe20000010033 */
[----:B------:R-:W-:Y:S01]  /*c4e0*/  F2FP.F16.E4M3.UNPACK_B R51, R45.H1 ;  /* 0x0000002dff33723e */ /* 0x000fe200030006ff */
[----:B------:R-:W-:Y:S01]  /*c4f0*/  HADD2.F32 R54, -RZ, R47.H0_H0 ;  /* 0x2000002fff367230 */ /* 0x000fe20000004100 */
[----:B------:R-:W-:Y:S01]  /*c500*/  F2FP.F16.E4M3.UNPACK_B R53, R13.H1 ;  /* 0x0000000dff35723e */ /* 0x000fe200030006ff */
[----:B------:R-:W-:Y:S02]  /*c510*/  HADD2.F32 R13, -RZ, R37.H0_H0 ;  /* 0x20000025ff0d7230 */ /* 0x000fe40000004100 */
[----:B------:R-:W-:-:S02]  /*c520*/  HADD2.F32 R55, -RZ, R51.H0_H0 ;  /* 0x20000033ff377230 */ /* 0x000fc40000004100 */
[----:B------:R-:W-:Y:S02]  /*c530*/  HADD2.F32 R45, -RZ, R53.H0_H0 ;  /* 0x20000035ff2d7230 */ /* 0x000fe40000004100 */
[----:B------:R-:W-:Y:S02]  /*c540*/  HADD2.F32 R37, -RZ, R37.H1_H1 ;  /* 0x30000025ff257230 */ /* 0x000fe40000004100 */
[-C--:B------:R-:W-:Y:S01]  /*c550*/  FMUL.FTZ R56, R13, R55.reuse ;  /* 0x000000370d387220 */ /* 0x080fe20000410000 */
[----:B------:R-:W-:Y:S02]  /*c560*/  HADD2.F32 R51, -RZ, R51.H1_H1 ;  /* 0x30000033ff337230 */ /* 0x000fe40000004100 */
[C---:B------:R-:W-:Y:S01]  /*c570*/  FMUL.FTZ R55, R45.reuse, R55 ;  /* 0x000000372d377220 */ /* 0x040fe20000410000 */
[----:B------:R-:W-:Y:S02]  /*c580*/  HADD2.F32 R53, -RZ, R53.H1_H1 ;  /* 0x30000035ff357230 */ /* 0x000fe40000004100 */
[----:B------:R-:W-:Y:S01]  /*c590*/  FFMA.FTZ R45, R45, R54, -R56 ;  /* 0x000000362d2d7223 */ /* 0x000fe20000010838 */
[----:B------:R-:W-:-:S02]  /*c5a0*/  HADD2.F32 R47, -RZ, R47.H1_H1 ;  /* 0x3000002fff2f7230 */ /* 0x000fc40000004100 */
[----:B------:R-:W-:Y:S01]  /*c5b0*/  FFMA.FTZ R13, R13, R54, R55 ;  /* 0x000000360d0d7223 */ /* 0x000fe20000010037 */
[-C--:B------:R-:W-:Y:S01]  /*c5c0*/  FMUL.FTZ R54, R37, R51.reuse ;  /* 0x0000003325367220 */ /* 0x080fe20000410000 */
[----:B------:R-:W-:-:S03]  /*c5d0*/  FMUL.FTZ R55, R53, R51 ;  /* 0x0000003335377220 */ /* 0x000fc60000410000 */
[-C--:B------:R-:W-:Y:S01]  /*c5e0*/  FFMA.FTZ R51, R53, R47.reuse, -R54 ;  /* 0x0000002f35337223 */ /* 0x080fe20000010836 */
[----:B------:R-:W-:Y:S01]  /*c5f0*/  FFMA.FTZ R47, R37, R47, R55 ;  /* 0x0000002f252f7223 */ /* 0x000fe20000010037 */
[----:B------:R-:W-:Y:S01]  /*c600*/  IMAD.SHL.U32 R37, R46, 0x100, RZ ;  /* 0x000001002e257824 */ /* 0x000fe200078e00ff */
[----:B------:R-:W-:Y:S02]  /*c610*/  LOP3.LUT R46, R52, 0xff0000, R40, 0xf8, !PT ;  /* 0x00ff0000342e7812 */ /* 0x000fe400078ef828 */
[----:B------:R-:W-:Y:S02]  /*c620*/  F2FP.F16.E4M3.UNPACK_B R40, R39 ;  /* 0x00000027ff28723e */ /* 0x000fe400020006ff */
[----:B------:R-:W-:Y:S01]  /*c630*/  LOP3.LUT R37, R48, 0xff00, R37, 0xf8, !PT ;  /* 0x0000ff0030257812 */ /* 0x000fe200078ef825 */
[----:B------:R-:W-:Y:S01]  /*c640*/  IMAD.MOV.U32 R48, RZ, RZ, R15 ;  /* 0x000000ffff307224 */ /* 0x000fe200078e000f */
[----:B------:R-:W-:Y:S01]  /*c650*/  F2FP.F16.E4M3.UNPACK_B R53, R46 ;  /* 0x0000002eff35723e */ /* 0x000fe200020006ff */
[----:B------:R-:W-:Y:S01]  /*c660*/  HADD2.F32 R54, -RZ, R40.H0_H0 ;  /* 0x20000028ff367230 */ /* 0x000fe20000004100 */
[----:B------:R-:W-:-:S02]  /*c670*/  LOP3.LUT R37, R37, 0xff0000, R44, 0xf8, !PT ;  /* 0x00ff000025257812 */ /* 0x000fc400078ef82c */
        /* <DEDUP_REMOVED lines=22> */
[C---:B------:R-:W-:Y:S01]  /*c7e0*/  FMUL.FTZ R40, R44.reuse, R52 ;  /* 0x000000342c287220 */ /* 0x040fe20000410000 */
        /* <DEDUP_REMOVED lines=39> */
[-C--:B------:R-:W-:Y:S02]  /*ca60*/  FFMA.FTZ R52, R50, R51.reuse, -R52 ;  /* 0x0000003332347223 */ /* 0x080fe40000010834 */
[----:B------:R-:W-:Y:S01]  /*ca70*/  FFMA.FTZ R55, R46, R51, R55 ;  /* 0x000000332e377223 */ /* 0x000fe20000010037 */
[-C--:B------:R-:W-:Y:S01]  /*ca80*/  FMUL.FTZ R46, R45, R37.reuse ;  /* 0x000000252d2e7220 */ /* 0x080fe20000410000 */
[C---:B------:R-:W-:Y:S01]  /*ca90*/  FMUL.FTZ R37, R44.reuse, R37 ;  /* 0x000000252c257220 */ /* 0x040fe20000410000 */
        /* <DEDUP_REMOVED lines=64> */
[C---:B------:R-:W-:Y:S02]  /*cea0*/  FMUL.FTZ R151, R36.reuse, R151 ;  /* 0x0000009724977220 */ /* 0x040fe40000410000 */
[----:B------:R-:W-:Y:S01]  /*ceb0*/  FFMA.FTZ R45, R36, R153, -R45 ;  /* 0x00000099242d7223 */ /* 0x000fe2000001082d */
[----:B------:R-:W-:-:S02]  /*cec0*/  IMAD.MOV.U32 R36, RZ, RZ, R37 ;  /* 0x000000ffff247224 */ /* 0x000fc400078e0025 */
[----:B------:R-:W-:Y:S01]  /*ced0*/  FFMA.FTZ R151, R38, R153, R151 ;  /* 0x0000009926977223 */ /* 0x000fe20000010097 */
[----:B------:R-:W-:Y:S02]  /*cee0*/  MOV R37, R42 ;  /* 0x0000002a00257202 */ /* 0x000fe40000000f00 */
[----:B------:R-:W-:Y:S02]  /*cef0*/  F2FP.SATFINITE.E4M3.F32.PACK_AB_MERGE_C R44, R45, R52, R44 ;  /* 0x000000342d2c723e */ /* 0x000fe4000480702c */
[----:B------:R-:W-:Y:S02]  /*cf00*/  F2FP.SATFINITE.E4M3.F32.PACK_AB_MERGE_C R56, R151, R56, R14 ;  /* 0x000000389738723e */ /* 0x000fe4000480700e */
[----:B------:R-:W-:Y:S01]  /*cf10*/  F2FP.SATFINITE.E4M3.F32.PACK_AB_MERGE_C R45, R40, R57, R48 ;  /* 0x00000039282d723e */ /* 0x000fe20004807030 */
[----:B------:R-:W-:Y:S02]  /*cf20*/  IMAD.MOV.U32 R14, RZ, RZ, R44 ;  /* 0x000000ffff0e7224 */ /* 0x000fe400078e002c */
[----:B------:R-:W-:-:S02]  /*cf30*/  IMAD.MOV.U32 R38, RZ, RZ, R56 ;  /* 0x000000ffff267224 */ /* 0x000fc400078e0038 */
[----:B------:R-:W-:-:S07]  /*cf40*/  IMAD.MOV.U32 R15, RZ, RZ, R45 ;  /* 0x000000ffff0f7224 */ /* 0x000fce00078e002d */
.L_x_512:
[----:B------:R-:W-:Y:S05]  /*cf50*/  BSYNC B2 ;  /* 0x0000000000027941 */ /* 0x000fea0003800000 */
.L_x_511:
[----:B------:R-:W-:-:S13]  /*cf60*/  ISETP.GE.AND P3, PT, R41, R133, PT ;  /* 0x000000852900720c */ /* 0x000fda0003f66270 */
[----:B------:R-:W-:-:S04]  /*cf70*/  @!P3 IADD3 R40, P5, R11, R41, RZ ;  /* 0x000000290b28b210 */ /* 0x000fc80007fbe0ff */
[----:B------:R-:W-:Y:S02]  /*cf80*/  @!P3 LEA.HI.X.SX32 R41, R41, R149, 0x1, P5 ;  /* 0x000000952929b211 */ /* 0x000fe400028f0eff */
[----:B------:R-:W-:-:S05]  /*cf90*/  IADD3 R42, P5, R26, R11, RZ ;  /* 0x0000000b1a2a7210 */ /* 0x000fca0007fbe0ff */
[----:B------:R-:W-:-:S05]  /*cfa0*/  IMAD.X R43, R149, 0x1, R27, P5 ;  /* 0x00000001952b7824 */ /* 0x000fca00028e061b */
[----:B0-----:R0:W-:Y:S04]  /*cfb0*/  ST.E.128 desc[UR50][R42.64], R12 ;  /* 0x0000000c2a007985 */ /* 0x0011e8000c101d32 */
[----:B--2---:R0:W-:Y:S02]  /*cfc0*/  @!P3 ST.E.128 desc[UR50][R40.64], R36 ;  /* 0x000000242800b985 */ /* 0x0041e4000c101d32 */
.L_x_502:
[----:B------:R-:W-:Y:S05]  /*cfd0*/  BSYNC B1 ;  /* 0x0000000000017941 */ /* 0x000fea0003800000 */
.L_x_501:
[----:B------:R-:W-:-:S03]  /*cfe0*/  UMOV UR4, 0xffffffff ;  /* 0xffffffff00047882 */ /* 0x000fc60000000000 */
[----:B------:R-:W-:Y:S05]  /*cff0*/  BRA.DIV UR4, `(.L_x_513) ;  /* 0x0000021e04c47947 */ /* 0x000fea000b800000 */
[----:B--2---:R-:W2:Y:S04]  /*d000*/  SHFL.IDX PT, R119, R119, 0x1, 0x1e1f ;  /* 0x003e1f0077777f89 */ /* 0x004ea800000e0000 */
[----:B------:R-:W0:Y:S02]  /*d010*/  SHFL.IDX PT, R120, R120, 0x1, 0x1e1f ;  /* 0x003e1f0078787f89 */ /* 0x000e2400000e0000 */
.L_x_797:
[----:B------:R-:W-:Y:S05]  /*d020*/  @P4 BRA `(.L_x_470) ;  /* 0x0000003400644947 */ /* 0x000fea0003800000 */
[----:B------:R-:W-:Y:S01]  /*d030*/  ISETP.NE.AND P3, PT, R28, RZ, PT ;  /* 0x000000ff1c00720c */ /* 0x000fe20003f65270 */
[----:B------:R-:W-:-:S12]  /*d040*/  BSSY B1, `(.L_x_514) ;  /* 0x00000f0000017945 */ /* 0x000fd80003800000 */
[----:B------:R-:W-:Y:S05]  /*d050*/  @!P3 BRA `(.L_x_515) ;  /* 0x0000000c00b8b947 */ /* 0x000fea0003800000 */
[----:B0-----:R-:W5:Y:S04]  /*d060*/  LDL R15, [R1+0x38] ;  /* 0x00003800010f7983 */ /* 0x001f680000100800 */
[----:B------:R-:W3:Y:S01]  /*d070*/  LDL R14, [R1+0x3c] ;  /* 0x00003c00010e7983 */ /* 0x000ee20000100800 */
[----:B----4-:R-:W-:Y:S01]  /*d080*/  SEL R11, R114, R139, !P0 ;  /* 0x0000008b720b7207 */ /* 0x010fe20004000000 */
[----:B------:R-:W-:Y:S01]  /*d090*/  BSSY B2, `(.L_x_516) ;  /* 0x00000e5000027945 */ /* 0x000fe20003800000 */
[----:B------:R-:W-:Y:S02]  /*d0a0*/  IADD3 R40, P3, R21, R120, RZ ;  /* 0x0000007815287210 */ /* 0x000fe40007f7e0ff */
[----:B------:R-:W-:-:S03]  /*d0b0*/  SHF.R.S32.HI R12, RZ, 0x1f, R11 ;  /* 0x0000001fff0c7819 */ /* 0x000fc6000001140b */
[----:B--2---:R-:W-:Y:S01]  /*d0c0*/  IMAD.X R41, R119, 0x1, R108, P3 ;  /* 0x0000000177297824 */ /* 0x004fe200018e066c */
[----:B------:R-:W-:Y:S02]  /*d0d0*/  LEA.HI R11, R12, R11, RZ, 0x5 ;  /* 0x0000000b0c0b7211 */ /* 0x000fe400078f28ff */
[----:B------:R-:W-:Y:S02]  /*d0e0*/  ISETP.GE.AND P3, PT, R16, R113, PT ;  /* 0x000000711000720c */ /* 0x000fe40003f66270 */
[----:B------:R-:W-:-:S04]  /*d0f0*/  LEA.HI.SX32 R11, R11, R112, 0x1b ;  /* 0x000000700b0b7211 */ /* 0x000fc800078fdaff */
[----:B------:R-:W-:-:S04]  /*d100*/  SHF.R.S32.HI R12, RZ, 0x1f, R11 ;  /* 0x0000001fff0c7819 */ /* 0x000fc8000001140b */
[----:B------:R-:W-:Y:S01]  /*d110*/  LEA.HI R12, R12, R11, RZ, 0x2 ;  /* 0x0000000b0c0c7211 */ /* 0x000fe200078f10ff */
[----:B------:R-:W-:-:S03]  /*d120*/  IMAD.SHL.U32 R11, R11, 0x10, RZ ;  /* 0x000000100b0b7824 */ /* 0x000fc600078e00ff */
[----:B------:R-:W-:Y:S02]  /*d130*/  SHF.R.S32.HI R13, RZ, 0x2, R12 ;  /* 0x00000002ff0d7819 */ /* 0x000fe4000001140c */
[----:B-----5:R-:W-:-:S03]  /*d140*/  LOP3.LUT R12, R15, 0x30, R11, 0xf8, !PT ;  /* 0x000000300f0c7812 */ /* 0x020fc600078ef80b */
[----:B---3--:R-:W-:Y:S01]  /*d150*/  IMAD R13, R13, 0x2800, R14 ;  /* 0x000028000d0d7824 */ /* 0x008fe200078e020e */
[----:B------:R-:W-:-:S04]  /*d160*/  LOP3.LUT R12, R12, R3, RZ, 0x3c, !PT ;  /* 0x000000030c0c7212 */ /* 0x000fc800078e3cff */
[----:B------:R-:W-:Y:S01]  /*d170*/  IADD3 R12, R13, R12, RZ ;  /* 0x0000000c0d0c7210 */ /* 0x000fe20007ffe0ff */
[----:B------:R-:W-:-:S04]  /*d180*/  IMAD R13, R19, 0x7800, R126 ;  /* 0x00007800130d7824 */ /* 0x000fc800078e027e */
[----:B------:R-:W-:Y:S02]  /*d190*/  IMAD R15, R19, 0x7800, R12 ;  /* 0x00007800130f7824 */ /* 0x000fe400078e020c */
[C---:B------:R-:W-:Y:S02]  /*d1a0*/  IMAD.IADD R13, R18.reuse, 0x1, R13 ;  /* 0x00000001120d7824 */ /* 0x040fe400078e020d */
[----:B------:R-:W-:-:S04]  /*d1b0*/  IMAD.IADD R36, R18, 0x1, R15 ;  /* 0x0000000112247824 */ /* 0x000fc800078e020f */
[----:B------:R-:W0:Y:S04]  /*d1c0*/  LDS.128 R12, [R13+0x24200] ;  /* 0x024200000d0c7984 */ /* 0x000e280000000c00 */
[----:B------:R-:W2:Y:S01]  /*d1d0*/  LDS.128 R36, [R36+0x24200] ;  /* 0x0242000024247984 */ /* 0x000ea20000000c00 */
[----:B------:R-:W-:Y:S05]  /*d1e0*/  @P3 BRA `(.L_x_517) ;  /* 0x0000000c003c3947 */ /* 0x000fea0003800000 */
[----:B------:R-:W-:Y:S02]  /*d1f0*/  SHF.R.U32.HI R43, RZ, 0x8, R73 ;  /* 0x00000008ff2b7819 */ /* 0x000fe40000011649 */
[--C-:B------:R-:W-:Y:S02]  /*d200*/  SHF.R.U32.HI R45, RZ, 0x8, R61.reuse ;  /* 0x00000008ff2d7819 */ /* 0x100fe4000001163d */
[----:B------:R-:W-:Y:S01]  /*d210*/  LOP3.LUT R42, R73, 0xff0000ff, RZ, 0xc0, !PT ;  /* 0xff0000ff492a7812 */ /* 0x000fe200078ec0ff */
[----:B------:R-:W-:Y:S01]  /*d220*/  IMAD.SHL.U32 R43, R43, 0x100, RZ ;  /* 0x000001002b2b7824 */ /* 0x000fe200078e00ff */
[----:B------:R-:W-:Y:S01]  /*d230*/  SHF.R.U32.HI R46, RZ, 0x10, R61 ;  /* 0x00000010ff2e7819 */ /* 0x000fe2000001163d */
[----:B------:R-:W-:Y:S01]  /*d240*/  IMAD.SHL.U32 R45, R45, 0x100, RZ ;  /* 0x000001002d2d7824 */ /* 0x000fe200078e00ff */
[----:B------:R-:W-:Y:S02]  /*d250*/  LOP3.LUT R44, R61, 0xff0000ff, RZ, 0xc0, !PT ;  /* 0xff0000ff3d2c7812 */ /* 0x000fe400078ec0ff */
[----:B------:R-:W-:-:S02]  /*d260*/  SHF.R.U32.HI R47, RZ, 0x10, R73 ;  /* 0x00000010ff2f7819 */ /* 0x000fc40000011649 */
[----:B------:R-:W-:Y:S01]  /*d270*/  LOP3.LUT R42, R42, 0xff00, R43, 0xf8, !PT ;  /* 0x0000ff002a2a7812 */ /* 0x000fe200078ef82b */
[----:B------:R-:W-:Y:S01]  /*d280*/  IMAD.U32 R43, R46, 0x10000, RZ ;  /* 0x000100002e2b7824 */ /* 0x000fe200078e00ff */
[----:B------:R-:W-:Y:S01]  /*d290*/  LOP3.LUT R44, R44, 0xff00, R45, 0xf8, !PT ;  /* 0x0000ff002c2c7812 */ /* 0x000fe200078ef82d */
[----:B------:R-:W-:Y:S01]  /*d2a0*/  IMAD.U32 R45, R47, 0x10000, RZ ;  /* 0x000100002f2d7824 */ /* 0x000fe200078e00ff */
[----:B--2---:R-:W-:Y:S02]  /*d2b0*/  MOV R47, R37 ;  /* 0x00000025002f7202 */ /* 0x004fe40000000f00 */
[----:B------:R-:W-:Y:S02]  /*d2c0*/  LOP3.LUT R46, R44, 0xff0000, R43, 0xf8, !PT ;  /* 0x00ff00002c2e7812 */ /* 0x000fe400078ef82b */
[----:B------:R-:W-:Y:S02]  /*d2d0*/  F2FP.F16.E4M3.UNPACK_B R49, R47 ;  /* 0x0000002fff31723e */ /* 0x000fe400020006ff */
[----:B------:R-:W-:-:S02]  /*d2e0*/  F2FP.F16.E4M3.UNPACK_B R48, R46 ;  /* 0x0000002eff30723e */ /* 0x000fc400020006ff */
[----:B0-----:R-:W-:Y:S02]  /*d2f0*/  F2FP.F16.E4M3.UNPACK_B R43, R13 ;  /* 0x0000000dff2b723e */ /* 0x001fe400020006ff */
[----:B------:R-:W-:Y:S01]  /*d300*/  LOP3.LUT R45, R42, 0xff0000, R45, 0xf8, !PT ;  /* 0x00ff00002a2d7812 */ /* 0x000fe200078ef82d */
[----:B------:R-:W-:Y:S01]  /*d310*/  HADD2.F32 R42, -RZ, R49.H0_H0 ;  /* 0x20000031ff2a7230 */ /* 0x000fe20000004100 */
[----:B------:R-:W-:Y:S01]  /*d320*/  F2FP.F16.E4M3.UNPACK_B R47, R47.H1 ;  /* 0x0000002fff2f723e */ /* 0x000fe200030006ff */
[----:B------:R-:W-:Y:S01]  /*d330*/  HADD2.F32 R44, -RZ, R43.H0_H0 ;  /* 0x2000002bff2c7230 */ /* 0x000fe20000004100 */
[-C--:B------:R-:W-:Y:S01]  /*d340*/  F2FP.F16.E4M3.UNPACK_B R37, R45.reuse ;  /* 0x0000002dff25723e */ /* 0x080fe200020006ff */
[----:B------:R-:W-:Y:S01]  /*d350*/  HADD2.F32 R49, -RZ, R49.H1_H1 ;  /* 0x30000031ff317230 */ /* 0x000fe20000004100 */
[----:B------:R-:W-:Y:S01]  /*d360*/  F2FP.F16.E4M3.UNPACK_B R46, R46.H1 ;  /* 0x0000002eff2e723e */ /* 0x000fe200030006ff */
[----:B------:R-:W-:Y:S01]  /*d370*/  HADD2.F32 R50, -RZ, R48.H1_H1 ;  /* 0x30000030ff327230 */ /* 0x000fe20000004100 */
[----:B------:R-:W-:Y:S01]  /*d380*/  F2FP.F16.E4M3.UNPACK_B R45, R45.H1 ;  /* 0x0000002dff2d723e */ /* 0x000fe200030006ff */
[----:B------:R-:W-:-:S02]  /*d390*/  HADD2.F32 R43, -RZ, R43.H1_H1 ;  /* 0x3000002bff2b7230 */ /* 0x000fc40000004100 */
[----:B------:R-:W-:Y:S02]  /*d3a0*/  HADD2.F32 R53, -RZ, R48.H0_H0 ;  /* 0x20000030ff357230 */ /* 0x000fe40000004100 */
[-C--:B------:R-:W-:Y:S01]  /*d3b0*/  FMUL.FTZ R52, R49, R50.reuse ;  /* 0x0000003231347220 */ /* 0x080fe20000410000 */
[--C-:B------:R-:W-:Y:S02]  /*d3c0*/  HADD2.F32 R48, -RZ, R37.reuse.H1_H1 ;  /* 0x30000025ff307230 */ /* 0x100fe40000004100 */
[C---:B------:R-:W-:Y:S01]  /*d3d0*/  FMUL.FTZ R50, R43.reuse, R50 ;  /* 0x000000322b327220 */ /* 0x040fe20000410000 */
[----:B------:R-:W-:Y:S02]  /*d3e0*/  HADD2.F32 R51, -RZ, R37.H0_H0 ;  /* 0x20000025ff337230 */ /* 0x000fe40000004100 */
[-C--:B------:R-:W-:Y:S01]  /*d3f0*/  FMUL.FTZ R55, R42, R53.reuse ;  /* 0x000000352a377220 */ /* 0x080fe20000410000 */
[----:B------:R-:W-:Y:S01]  /*d400*/  FMUL.FTZ R53, R44, R53 ;  /* 0x000000352c357220 */ /* 0x000fe20000410000 */
[-C--:B------:R-:W-:Y:S01]  /*d410*/  FFMA.FTZ R43, R43, R48.reuse, -R52 ;  /* 0x000000302b2b7223 */ /* 0x080fe20000010834 */
[----:B------:R-:W-:Y:S01]  /*d420*/  FFMA.FTZ R37, R49, R48, R50 ;  /* 0x0000003031257223 */ /* 0x000fe20000010032 */
[----:B------:R-:W-:Y:S01]  /*d430*/  F2FP.F16.E4M3.UNPACK_B R48, R13.H1 ;  /* 0x0000000dff30723e */ /* 0x000fe200030006ff */
[----:B------:R-:W-:-:S02]  /*d440*/  HADD2.F32 R13, -RZ, R47.H0_H0 ;  /* 0x2000002fff0d7230 */ /* 0x000fc40000004100 */
[-C--:B------:R-:W-:Y:S01]  /*d450*/  FFMA.FTZ R42, R42, R51.reuse, R53 ;  /* 0x000000332a2a7223 */ /* 0x080fe20000010035 */
[----:B------:R-:W-:Y:S02]  /*d460*/  HADD2.F32 R50, -RZ, R46.H0_H0 ;  /* 0x2000002eff327230 */ /* 0x000fe40000004100 */
[----:B------:R-:W-:Y:S01]  /*d470*/  FFMA.FTZ R44, R44, R51, -R55 ;  /* 0x000000332c2c7223 */ /* 0x000fe20000010837 */
[----:B------:R-:W-:Y:S02]  /*d480*/  HADD2.F32 R52, -RZ, R48.H0_H0 ;  /* 0x20000030ff347230 */ /* 0x000fe40000004100 */
[----:B------:R-:W-:Y:S02]  /*d490*/  HADD2.F32 R47, -RZ, R47.H1_H1 ;  /* 0x3000002fff2f7230 */ /* 0x000fe40000004100 */
[-C--:B------:R-:W-:Y:S01]  /*d4a0*/  FMUL.FTZ R51, R13, R50.reuse ;  /* 0x000000320d337220 */ /* 0x080fe20000410000 */
[----:B------:R-:W-:Y:S02]  /*d4b0*/  HADD2.F32 R46, -RZ, R46.H1_H1 ;  /* 0x3000002eff2e7230 */ /* 0x000fe40000004100 */
[----:B------:R-:W-:Y:S01]  /*d4c0*/  FMUL.FTZ R50, R52, R50 ;  /* 0x0000003234327220 */ /* 0x000fe20000410000 */
[----:B------:R-:W-:-:S02]  /*d4d0*/  HADD2.F32 R48, -RZ, R48.H1_H1 ;  /* 0x30000030ff307230 */ /* 0x000fc40000004100 */
[--C-:B------:R-:W-:Y:S02]  /*d4e0*/  HADD2.F32 R49, -RZ, R45.reuse.H0_H0 ;  /* 0x2000002dff317230 */ /* 0x100fe40000004100 */
[-C--:B------:R-:W-:Y:S01]  /*d4f0*/  FMUL.FTZ R53, R47, R46.reuse ;  /* 0x0000002e2f357220 */ /* 0x080fe20000410000 */
[----:B------:R-:W-:Y:S02]  /*d500*/  HADD2.F32 R45, -RZ, R45.H1_H1 ;  /* 0x3000002dff2d7230 */ /* 0x000fe40000004100 */
[----:B------:R-:W-:Y:S01]  /*d510*/  FMUL.FTZ R46, R48, R46 ;  /* 0x0000002e302e7220 */ /* 0x000fe20000410000 */
[-C--:B------:R-:W-:Y:S01]  /*d520*/  FFMA.FTZ R52, R52, R49.reuse, -R51 ;  /* 0x0000003134347223 */ /* 0x080fe20000010833 */
[----:B------:R-:W-:Y:S01]  /*d530*/  FFMA.FTZ R13, R13, R49, R50 ;  /* 0x000000310d0d7223 */ /* 0x000fe20000010032 */
[-C--:B------:R-:W-:Y:S01]  /*d540*/  FFMA.FTZ R53, R48, R45.reuse, -R53 ;  /* 0x0000002d30357223 */ /* 0x080fe20000010835 */
[----:B------:R-:W-:Y:S01]  /*d550*/  FFMA.FTZ R45, R47, R45, R46 ;  /* 0x0000002d2f2d7223 */ /* 0x000fe2000001002e */
[----:B------:R-:W-:-:S02]  /*d560*/  SHF.R.U32.HI R47, RZ, 0x8, R75 ;  /* 0x00000008ff2f7819 */ /* 0x000fc4000001164b */
[--C-:B------:R-:W-:Y:S02]  /*d570*/  SHF.R.U32.HI R49, RZ, 0x8, R63.reuse ;  /* 0x00000008ff317819 */ /* 0x100fe4000001163f */
[----:B------:R-:W-:Y:S01]  /*d580*/  LOP3.LUT R46, R75, 0xff0000ff, RZ, 0xc0, !PT ;  /* 0xff0000ff4b2e7812 */ /* 0x000fe200078ec0ff */
[----:B------:R-:W-:Y:S01]  /*d590*/  IMAD.SHL.U32 R47, R47, 0x100, RZ ;  /* 0x000001002f2f7824 */ /* 0x000fe200078e00ff */
[----:B------:R-:W-:Y:S01]  /*d5a0*/  SHF.R.U32.HI R50, RZ, 0x10, R63 ;  /* 0x00000010ff327819 */ /* 0x000fe2000001163f */
[----:B------:R-:W-:Y:S01]  /*d5b0*/  IMAD.SHL.U32 R49, R49, 0x100, RZ ;  /* 0x0000010031317824 */ /* 0x000fe200078e00ff */
[----:B------:R-:W-:Y:S02]  /*d5c0*/  LOP3.LUT R48, R63, 0xff0000ff, RZ, 0xc0, !PT ;  /* 0xff0000ff3f307812 */ /* 0x000fe400078ec0ff */
[----:B------:R-:W-:Y:S02]  /*d5d0*/  SHF.R.U32.HI R51, RZ, 0x10, R75 ;  /* 0x00000010ff337819 */ /* 0x000fe4000001164b */
[----:B------:R-:W-:Y:S01]  /*d5e0*/  LOP3.LUT R46, R46, 0xff00, R47, 0xf8, !PT ;  /* 0x0000ff002e2e7812 */ /* 0x000fe200078ef82f */
[----:B------:R-:W-:Y:S01]  /*d5f0*/  IMAD.U32 R47, R50, 0x10000, RZ ;  /* 0x00010000322f7824 */ /* 0x000fe200078e00ff */
[----:B------:R-:W-:Y:S01]  /*d600*/  LOP3.LUT R48, R48, 0xff00, R49, 0xf8, !PT ;  /* 0x0000ff0030307812 */ /* 0x000fe200078ef831 */
[----:B------:R-:W-:Y:S01]  /*d610*/  IMAD.U32 R51, R51, 0x10000, RZ ;  /* 0x0001000033337824 */ /* 0x000fe200078e00ff */
[----:B------:R-:W-:-:S02]  /*d620*/  F2FP.SATFINITE.E4M3.F32.PACK_AB_MERGE_C R52, R53, R52, RZ ;  /* 0x000000343534723e */ /* 0x000fc400048070ff */
[----:B------:R-:W-:Y:S02]  /*d630*/  LOP3.LUT R50, R48, 0xff0000, R47, 0xf8, !PT ;  /* 0x00ff000030327812 */ /* 0x000fe400078ef82f */
[----:B------:R-:W-:Y:S02]  /*d640*/  LOP3.LUT R51, R46, 0xff0000, R51, 0xf8, !PT ;  /* 0x00ff00002e337812 */ /* 0x000fe400078ef833 */
[----:B------:R-:W-:Y:S02]  /*d650*/  F2FP.F16.E4M3.UNPACK_B R46, R39 ;  /* 0x00000027ff2e723e */ /* 0x000fe400020006ff */
[-C--:B------:R-:W-:Y:S02]  /*d660*/  F2FP.F16.E4M3.UNPACK_B R54, R50.reuse ;  /* 0x00000032ff36723e */ /* 0x080fe400020006ff */
[----:B------:R-:W-:Y:S01]  /*d670*/  F2FP.F16.E4M3.UNPACK_B R48, R15 ;  /* 0x0000000fff30723e */ /* 0x000fe200020006ff */
[----:B------:R-:W-:Y:S01]  /*d680*/  HADD2.F32 R47, -RZ, R46.H0_H0 ;  /* 0x2000002eff2f7230 */ /* 0x000fe20000004100 */
[-C--:B------:R-:W-:Y:S01]  /*d690*/  F2FP.F16.E4M3.UNPACK_B R55, R51.reuse ;  /* 0x00000033ff37723e */ /* 0x080fe200020006ff */
        /* <DEDUP_REMOVED lines=13> */
[----:B------:R-:W-:Y:S01]  /*d770*/  F2FP.F16.E4M3.UNPACK_B R54, R39.H1 ;  /* 0x00000027ff36723e */ /* 0x000fe200030006ff */
[----:B------:R-:W-:Y:S01]  /*d780*/  HADD2.F32 R56, -RZ, R51.H0_H0 ;  /* 0x20000033ff387230 */ /* 0x000fe20000004100 */
[----:B------:R-:W-:-:S02]  /*d790*/  F2FP.F16.E4M3.UNPACK_B R53, R145.H1 ;  /* 0x00000091ff35723e */ /* 0x000fc400030006ff */
[-C--:B------:R-:W-:Y:S01]  /*d7a0*/  FMUL.FTZ R59, R46, R57.reuse ;  /* 0x000000392e3b7220 */ /* 0x080fe20000410000 */
[C---:B------:R-:W-:Y:S01]  /*d7b0*/  FMUL.FTZ R57, R48.reuse, R57 ;  /* 0x0000003930397220 */ /* 0x040fe20000410000 */
[----:B------:R-:W-:Y:S01]  /*d7c0*/  F2FP.F16.E4M3.UNPACK_B R145, R145 ;  /* 0x00000091ff91723e */ /* 0x000fe200020006ff */
[----:B------:R-:W-:Y:S02]  /*d7d0*/  HADD2.F32 R61, -RZ, R53.H0_H0 ;  /* 0x20000035ff3d7230 */ /* 0x000fe40000004100 */
[-C--:B------:R-:W-:Y:S01]  /*d7e0*/  FFMA.FTZ R48, R48, R55.reuse, -R59 ;  /* 0x0000003730307223 */ /* 0x080fe2000001083b */
[----:B------:R-:W-:Y:S01]  /*d7f0*/  FFMA.FTZ R46, R46, R55, R57 ;  /* 0x000000372e2e7223 */ /* 0x000fe20000010039 */
[----:B------:R-:W-:Y:S01]  /*d800*/  F2FP.F16.E4M3.UNPACK_B R55, R15.H1 ;  /* 0x0000000fff37723e */ /* 0x000fe200030006ff */
[----:B------:R-:W-:Y:S01]  /*d810*/  HADD2.F32 R15, -RZ, R54.H0_H0 ;  /* 0x20000036ff0f7230 */ /* 0x000fe20000004100 */
[----:B------:R-:W-:Y:S01]  /*d820*/  F2FP.SATFINITE.E4M3.F32.PACK_AB_MERGE_C R45, R45, R13, RZ ;  /* 0x0000000d2d2d723e */ /* 0x000fe200048070ff */
[----:B------:R-:W-:Y:S01]  /*d830*/  HADD2.F32 R57, -RZ, R50.H0_H0 ;  /* 0x20000032ff397230 */ /* 0x000fe20000004100 */
[----:B------:R-:W-:Y:S01]  /*d840*/  F2FP.SATFINITE.E4M3.F32.PACK_AB_MERGE_C R13, R43, R44, R52 ;  /* 0x0000002c2b0d723e */ /* 0x000fe20004807034 */
[----:B------:R-:W-:Y:S01]  /*d850*/  HADD2.F32 R39, -RZ, R55.H0_H0 ;  /* 0x20000037ff277230 */ /* 0x000fe20000004100 */
[----:B------:R-:W-:Y:S01]  /*d860*/  F2FP.SATFINITE.E4M3.F32.PACK_AB_MERGE_C R37, R37, R42, R45 ;  /* 0x0000002a2525723e */ /* 0x000fe2000480702d */
[----:B------:R-:W-:-:S02]  /*d870*/  HADD2.F32 R54, -RZ, R54.H1_H1 ;  /* 0x30000036ff367230 */ /* 0x000fc40000004100 */
[-C--:B------:R-:W-:Y:S01]  /*d880*/  FMUL.FTZ R58, R15, R57.reuse ;  /* 0x000000390f3a7220 */ /* 0x080fe20000410000 */
[----:B------:R-:W-:Y:S02]  /*d890*/  HADD2.F32 R53, -RZ, R53.H1_H1 ;  /* 0x30000035ff357230 */ /* 0x000fe40000004100 */
[C---:B------:R-:W-:Y:S01]  /*d8a0*/  FMUL.FTZ R57, R39.reuse, R57 ;  /* 0x0000003927397220 */ /* 0x040fe20000410000 */
[----:B------:R-:W-:-:S03]  /*d8b0*/  FFMA.FTZ R39, R39, R56, -R58 ;  /* 0x0000003827277223 */ /* 0x000fc6000001083a */
[----:B------:R-:W-:Y:S01]  /*d8c0*/  FFMA.FTZ R15, R15, R56, R57 ;  /* 0x000000380f0f7223 */ /* 0x000fe20000010039 */
[----:B------:R-:W-:Y:S02]  /*d8d0*/  HADD2.F32 R57, -RZ, R50.H1_H1 ;  /* 0x30000032ff397230 */ /* 0x000fe40000004100 */
[----:B------:R-:W-:Y:S02]  /*d8e0*/  HADD2.F32 R50, -RZ, R55.H1_H1 ;  /* 0x30000037ff327230 */ /* 0x000fe40000004100 */
[----:B------:R-:W-:Y:S02]  /*d8f0*/  HADD2.F32 R55, -RZ, R51.H1_H1 ;  /* 0x30000033ff377230 */ /* 0x000fe40000004100 */
[-C--:B------:R-:W-:Y:S01]  /*d900*/  FMUL.FTZ R51, R54, R57.reuse ;  /* 0x0000003936337220 */ /* 0x080fe20000410000 */
[----:B------:R-:W-:-:S03]  /*d910*/  FMUL.FTZ R57, R50, R57 ;  /* 0x0000003932397220 */ /* 0x000fc60000410000 */
[-C--:B------:R-:W-:Y:S01]  /*d920*/  FFMA.FTZ R51, R50, R55.reuse, -R51 ;  /* 0x0000003732337223 */ /* 0x080fe20000010833 */
[----:B------:R-:W-:Y:S01]  /*d930*/  FFMA.FTZ R50, R54, R55, R57 ;  /* 0x0000003736327223 */ /* 0x000fe20000010039 */
[----:B------:R-:W-:Y:S02]  /*d940*/  F2FP.F16.E4M3.UNPACK_B R55, R36.H1 ;  /* 0x00000024ff37723e */ /* 0x000fe400030006ff */
[----:B------:R-:W-:Y:S02]  /*d950*/  F2FP.F16.E4M3.UNPACK_B R54, R12.H1 ;  /* 0x0000000cff36723e */ /* 0x000fe400030006ff */
[----:B------:R-:W-:Y:S01]  /*d960*/  F2FP.F16.E4M3.UNPACK_B R57, R147.H1 ;  /* 0x00000093ff39723e */ /* 0x000fe200030006ff */
        /* <DEDUP_REMOVED lines=12> */
[-C--:B------:R-:W-:Y:S01]  /*da30*/  FMUL.FTZ R56, R55, R53.reuse ;  /* 0x0000003537387220 */ /* 0x080fe20000410000 */
[----:B------:R-:W-:Y:S01]  /*da40*/  FMUL.FTZ R53, R54, R53 ;  /* 0x0000003536357220 */ /* 0x000fe20000410000 */
[----:B------:R-:W-:Y:S01]  /*da50*/  F2FP.F16.E4M3.UNPACK_B R147, R147 ;  /* 0x00000093ff93723e */ /* 0x000fe200020006ff */
[----:B------:R-:W-:-:S02]  /*da60*/  HADD2.F32 R59, -RZ, R145.H0_H0 ;  /* 0x20000091ff3b7230 */ /* 0x000fc40000004100 */
[-C--:B------:R-:W-:Y:S01]  /*da70*/  FFMA.FTZ R54, R54, R57.reuse, -R56 ;  /* 0x0000003936367223 */ /* 0x080fe20000010838 */
[----:B------:R-:W-:Y:S01]  /*da80*/  FFMA.FTZ R53, R55, R57, R53 ;  /* 0x0000003937357223 */ /* 0x000fe20000010035 */
[----:B------:R-:W-:Y:S01]  /*da90*/  HADD2.F32 R55, -RZ, R36.H0_H0 ;  /* 0x20000024ff377230 */ /* 0x000fe20000004100 */
[----:B------:R-:W-:Y:S01]  /*daa0*/  F2FP.SATFINITE.E4M3.F32.PACK_AB_MERGE_C R39, R51, R39, RZ ;  /* 0x000000273327723e */ /* 0x000fe200048070ff */
        /* <DEDUP_REMOVED lines=12> */
[-C--:B------:R-:W-:Y:S01]  /*db70*/  F2FP.F16.E4M3.UNPACK_B R57, R148.reuse.H1 ;  /* 0x00000094ff39723e */ /* 0x080fe200030006ff */
[C---:B------:R-:W-:Y:S01]  /*db80*/  FMUL.FTZ R145, R12.reuse, R145 ;  /* 0x000000910c917220 */ /* 0x040fe20000410000 */
[----:B------:R-:W-:Y:S01]  /*db90*/  F2FP.F16.E4M3.UNPACK_B R148, R148 ;  /* 0x00000094ff94723e */ /* 0x000fe200020006ff */
[----:B------:R-:W-:Y:S01]  /*dba0*/  FFMA.FTZ R55, R12, R147, -R55 ;  /* 0x000000930c377223 */ /* 0x000fe20000010837 */
[----:B------:R-:W-:Y:S01]  /*dbb0*/  F2FP.SATFINITE.E4M3.F32.PACK_AB_MERGE_C R50, R50, R15, RZ ;  /* 0x0000000f3232723e */ /* 0x000fe200048070ff */
[----:B------:R-:W-:Y:S01]  /*dbc0*/  FFMA.FTZ R12, R36, R147, R145 ;  /* 0x00000093240c7223 */ /* 0x000fe20000010091 */
[----:B------:R-:W-:Y:S01]  /*dbd0*/  IMAD.MOV.U32 R36, RZ, RZ, R14 ;  /* 0x000000ffff247224 */ /* 0x000fe200078e000e */
[----:B------:R-:W-:Y:S01]  /*dbe0*/  F2FP.F16.E4M3.UNPACK_B R14, R146.H1 ;  /* 0x00000092ff0e723e */ /* 0x000fe200030006ff */
[----:B------:R-:W-:Y:S01]  /*dbf0*/  HADD2.F32 R62, -RZ, R57.H0_H0 ;  /* 0x20000039ff3e7230 */ /* 0x000fe20000004100 */
[----:B------:R-:W-:-:S02]  /*dc00*/  F2FP.SATFINITE.E4M3.F32.PACK_AB_MERGE_C R58, R55, R58, R54 ;  /* 0x0000003a373a723e */ /* 0x000fc40004807036 */
[----:B------:R-:W-:Y:S01]  /*dc10*/  F2FP.F16.E4M3.UNPACK_B R55, R38.H1 ;  /* 0x00000026ff37723e */ /* 0x000fe200030006ff */
[--C-:B------:R-:W-:Y:S01]  /*dc20*/  HADD2.F32 R72, -RZ, R14.reuse.H0_H0 ;  /* 0x2000000eff487230 */ /* 0x100fe20000004100 */
[----:B------:R-:W-:Y:S01]  /*dc30*/  F2FP.F16.E4M3.UNPACK_B R54, R36.H1 ;  /* 0x00000024ff36723e */ /* 0x000fe200030006ff */
[----:B------:R-:W-:Y:S01]  /*dc40*/  HADD2.F32 R14, -RZ, R14.H1_H1 ;  /* 0x3000000eff0e7230 */ /* 0x000fe20000004100 */
[----:B------:R-:W-:Y:S01]  /*dc50*/  F2FP.F16.E4M3.UNPACK_B R146, R146 ;  /* 0x00000092ff92723e */ /* 0x000fe200020006ff */
[--C-:B------:R-:W-:Y:S01]  /*dc60*/  HADD2.F32 R56, -RZ, R55.reuse.H0_H0 ;  /* 0x20000037ff387230 */ /* 0x100fe20000004100 */
[----:B------:R-:W-:Y:S01]  /*dc70*/  F2FP.F16.E4M3.UNPACK_B R38, R38 ;  /* 0x00000026ff26723e */ /* 0x000fe200020006ff */
[--C-:B------:R-:W-:Y:S01]  /*dc80*/  HADD2.F32 R60, -RZ, R54.reuse.H0_H0 ;  /* 0x20000036ff3c7230 */ /* 0x100fe20000004100 */
[----:B------:R-:W-:Y:S01]  /*dc90*/  F2FP.F16.E4M3.UNPACK_B R36, R36 ;  /* 0x00000024ff24723e */ /* 0x000fe200020006ff */
[----:B------:R-:W-:Y:S02]  /*dca0*/  HADD2.F32 R55, -RZ, R55.H1_H1 ;  /* 0x30000037ff377230 */ /* 0x000fe40000004100 */
[----:B------:R-:W-:Y:S01]  /*dcb0*/  FMUL.FTZ R63, R56, R72 ;  /* 0x00000048383f7220 */ /* 0x000fe20000410000 */
[----:B------:R-:W-:-:S02]  /*dcc0*/  HADD2.F32 R73, -RZ, R54.H1_H1 ;  /* 0x30000036ff497230 */ /* 0x000fc40000004100 */
[----:B------:R-:W-:Y:S01]  /*dcd0*/  FMUL.FTZ R72, R60, R72 ;  /* 0x000000483c487220 */ /* 0x000fe20000410000 */
[----:B------:R-:W-:Y:S01]  /*dce0*/  F2FP.SATFINITE.E4M3.F32.PACK_AB_MERGE_C R15, R48, R49, R39 ;  /* 0x00000031300f723e */ /* 0x000fe20004807027 */
[----:B------:R-:W-:Y:S01]  /*dcf0*/  FMUL.FTZ R54, R55, R14 ;  /* 0x0000000e37367220 */ /* 0x000fe20000410000 */
[-C--:B------:R-:W-:Y:S01]  /*dd00*/  FFMA.FTZ R63, R60, R62.reuse, -R63 ;  /* 0x0000003e3c3f7223 */ /* 0x080fe2000001083f */
[----:B------:R-:W-:Y:S01]  /*dd10*/  FFMA.FTZ R72, R56, R62, R72 ;  /* 0x0000003e38487223 */ /* 0x000fe20000010048 */
[----:B------:R-:W-:Y:S02]  /*dd20*/  HADD2.F32 R56, -RZ, R57.H1_H1 ;  /* 0x30000039ff387230 */ /* 0x000fe40000004100 */
[----:B------:R-:W-:Y:S01]  /*dd30*/  FMUL.FTZ R14, R73, R14 ;  /* 0x0000000e490e7220 */ /* 0x000fe20000410000 */
[----:B------:R-:W-:Y:S01]  /*dd40*/  HADD2.F32 R62, -RZ, R146.H0_H0 ;  /* 0x20000092ff3e7230 */ /* 0x000fe20000004100 */
[----:B------:R-:W-:Y:S01]  /*dd50*/  F2FP.SATFINITE.E4M3.F32.PACK_AB_MERGE_C R39, R46, R47, R50 ;  /* 0x0000002f2e27723e */ /* 0x000fe20004807032 */
[----:B------:R-:W-:-:S02]  /*dd60*/  HADD2.F32 R57, -RZ, R36.H0_H0 ;  /* 0x20000024ff397230 */ /* 0x000fc40000004100 */
[-C--:B------:R-:W-:Y:S01]  /*dd70*/  FFMA.FTZ R14, R55, R56.reuse, R14 ;  /* 0x00000038370e7223 */ /* 0x080fe2000001000e */
[----:B------:R-:W-:Y:S02]  /*dd80*/  HADD2.F32 R55, -RZ, R38.H0_H0 ;  /* 0x20000026ff377230 */ /* 0x000fe40000004100 */
[----:B------:R-:W-:Y:S01]  /*dd90*/  FFMA.FTZ R54, R73, R56, -R54 ;  /* 0x0000003849367223 */ /* 0x000fe20000010836 */
[----:B------:R-:W-:Y:S02]  /*dda0*/  HADD2.F32 R56, -RZ, R148.H0_H0 ;  /* 0x20000094ff387230 */ /* 0x000fe40000004100 */
[----:B------:R-:W-:Y:S02]  /*ddb0*/  HADD2.F32 R146, -RZ, R146.H1_H1 ;  /* 0x30000092ff927230 */ /* 0x000fe40000004100 */
[-C--:B------:R-:W-:Y:S01]  /*ddc0*/  FMUL.FTZ R60, R55, R62.reuse ;  /* 0x0000003e373c7220 */ /* 0x080fe20000410000 */
[C---:B------:R-:W-:Y:S01]  /*ddd0*/  FMUL.FTZ R62, R57.reuse, R62 ;  /* 0x0000003e393e7220 */ /* 0x040fe20000410000 */
[----:B------:R-:W-:Y:S01]  /*dde0*/  HADD2.F32 R148, -RZ, R148.H1_H1 ;  /* 0x30000094ff947230 */ /* 0x000fe20000004100 */
[----:B------:R-:W-:Y:S01]  /*ddf0*/  F2FP.SATFINITE.E4M3.F32.PACK_AB_MERGE_C R54, R54, R63, RZ ;  /* 0x0000003f3636723e */ /* 0x000fe200048070ff */
[-C--:B------:R-:W-:Y:S01]  /*de00*/  FFMA.FTZ R60, R57, R56.reuse, -R60 ;  /* 0x00000038393c7223 */ /* 0x080fe2000001083c */
[----:B------:R-:W-:Y:S01]  /*de10*/  FFMA.FTZ R62, R55, R56, R62 ;  /* 0x00000038373e7223 */ /* 0x000fe2000001003e */
[----:B------:R-:W-:Y:S01]  /*de20*/  HADD2.F32 R55, -RZ, R38.H1_H1 ;  /* 0x30000026ff377230 */ /* 0x000fe20000004100 */
[----:B------:R-:W-:Y:S01]  /*de30*/  F2FP.SATFINITE.E4M3.F32.PACK_AB_MERGE_C R72, R14, R72, RZ ;  /* 0x000000480e48723e */ /* 0x000fe200048070ff */
[----:B------:R-:W-:-:S03]  /*de40*/  HADD2.F32 R57, -RZ, R36.H1_H1 ;  /* 0x30000024ff397230 */ /* 0x000fc60000004100 */
[-C--:B------:R-:W-:Y:S02]  /*de50*/  FMUL.FTZ R36, R55, R146.reuse ;  /* 0x0000009237247220 */ /* 0x080fe40000410000 */
[C---:B------:R-:W-:Y:S02]  /*de60*/  FMUL.FTZ R146, R57.reuse, R146 ;  /* 0x0000009239927220 */ /* 0x040fe40000410000 */
[-C--:B------:R-:W-:Y:S01]  /*de70*/  FFMA.FTZ R57, R57, R148.reuse, -R36 ;  /* 0x0000009439397223 */ /* 0x080fe20000010824 */
[----:B------:R-:W-:Y:S01]  /*de80*/  F2FP.SATFINITE.E4M3.F32.PACK_AB_MERGE_C R36, R53, R61, RZ ;  /* 0x0000003d3524723e */ /* 0x000fe200048070ff */
[----:B------:R-:W-:-:S03]  /*de90*/  FFMA.FTZ R55, R55, R148, R146 ;  /* 0x0000009437377223 */ /* 0x000fc60000010092 */
[----:B------:R-:W-:Y:S01]  /*dea0*/  F2FP.SATFINITE.E4M3.F32.PACK_AB_MERGE_C R36, R12, R59, R36 ;  /* 0x0000003b0c24723e */ /* 0x000fe20004807024 */
[----:B------:R-:W-:Y:S01]  /*deb0*/  IMAD.MOV.U32 R12, RZ, RZ, R58 ;  /* 0x000000ffff0c7224 */ /* 0x000fe200078e003a */
[----:B------:R-:W-:Y:S02]  /*dec0*/  F2FP.SATFINITE.E4M3.F32.PACK_AB_MERGE_C R14, R57, R60, R54 ;  /* 0x0000003c390e723e */ /* 0x000fe40004807036 */
[----:B------:R-:W-:-:S07]  /*ded0*/  F2FP.SATFINITE.E4M3.F32.PACK_AB_MERGE_C R38, R55, R62, R72 ;  /* 0x0000003e3726723e */ /* 0x000fce0004807048 */
.L_x_517:
[----:B------:R-:W-:Y:S05]  /*dee0*/  BSYNC B2 ;  /* 0x0000000000027941 */ /* 0x000fea0003800000 */
.L_x_516:
[----:B------:R-:W-:Y:S01]  /*def0*/  ISETP.GE.AND P3, PT, R11, R133, PT ;  /* 0x000000850b00720c */ /* 0x000fe20003f66270 */
[----:B0-----:R0:W-:-:S12]  /*df00*/  ST.E.128 desc[UR50][R40.64], R12 ;  /* 0x0000000c28007985 */ /* 0x0011d8000c101d32 */
[----:B------:R-:W-:-:S04]  /*df10*/  @!P3 IADD3 R42, P4, R11, R120, RZ ;  /* 0x000000780b2ab210 */ /* 0x000fc80007f9e0ff */
[----:B------:R-:W-:-:S05]  /*df20*/  @!P3 LEA.HI.X.SX32 R43, R11, R119, 0x1, P4 ;  /* 0x000000770b2bb211 */ /* 0x000fca00020f0eff */
[----:B--2---:R0:W-:Y:S04]  /*df30*/  @!P3 ST.E.128 desc[UR50][R42.64], R36 ;  /* 0x000000242a00b985 */ /* 0x0041e8000c101d32 */
.L_x_515:
[----:B------:R-:W-:Y:S05]  /*df40*/  BSYNC B1 ;  /* 0x0000000000017941 */ /* 0x000fea0003800000 */
.L_x_514:
        /* <DEDUP_REMOVED lines=8> */
[----:B------:R-:W-:Y:S02]  /*dfd0*/  SHF.R.S32.HI R12, RZ, 0x1f, R11 ;  /* 0x0000001fff0c7819 */ /* 0x000fe4000001140b */
[----:B--2---:R-:W-:-:S02]  /*dfe0*/  IADD3.X R41, R119, R95, RZ, P3, !PT ;  /* 0x0000005f77297210 */ /* 0x004fc40001ffe4ff */
[----:B------:R-:W-:Y:S02]  /*dff0*/  LEA.HI R12, R12, R11, RZ, 0x5 ;  /* 0x0000000b0c0c7211 */ /* 0x000fe400078f28ff */
[----:B------:R-:W-:Y:S02]  /*e000*/  ISETP.GE.AND P3, PT, R221, R113, PT ;  /* 0x00000071dd00720c */ /* 0x000fe40003f66270 */
[----:B------:R-:W-:-:S04]  /*e010*/  LEA.HI.SX32 R12, R12, R111, 0x1b ;  /* 0x0000006f0c0c7211 */ /* 0x000fc800078fdaff */
[----:B------:R-:W-:Y:S01]  /*e020*/  SHF.R.S32.HI R11, RZ, 0x1f, R12 ;  /* 0x0000001fff0b7819 */ /* 0x000fe2000001140c */
[----:B------:R-:W-:-:S03]  /*e030*/  IMAD.SHL.U32 R44, R12, 0x10, RZ ;  /* 0x000000100c2c7824 */ /* 0x000fc600078e00ff */
[----:B------:R-:W-:-:S04]  /*e040*/  LEA.HI R11, R11, R12, RZ, 0x2 ;  /* 0x0000000c0b0b7211 */ /* 0x000fc800078f10ff */
[----:B------:R-:W-:Y:S02]  /*e050*/  SHF.R.S32.HI R11, RZ, 0x2, R11 ;  /* 0x00000002ff0b7819 */ /* 0x000fe4000001140b */
[----:B-----5:R-:W-:-:S04]  /*e060*/  LOP3.LUT R12, R14, 0x30, R44, 0xf8, !PT ;  /* 0x000000300e0c7812 */ /* 0x020fc800078ef82c */
[----:B------:R-:W-:Y:S01]  /*e070*/  LOP3.LUT R12, R12, R3, RZ, 0x3c, !PT ;  /* 0x000000030c0c7212 */ /* 0x000fe200078e3cff */
[----:B---3--:R-:W-:-:S04]  /*e080*/  IMAD R11, R11, 0x2800, R13 ;  /* 0x000028000b0b7824 */ /* 0x008fc800078e020d */
[----:B------:R-:W-:Y:S02]  /*e090*/  IMAD.IADD R12, R11, 0x1, R12 ;  /* 0x000000010b0c7824 */ /* 0x000fe400078e020c */
[C---:B------:R-:W-:Y:S02]  /*e0a0*/  IMAD R11, R19.reuse, 0x7800, R124 ;  /* 0x00007800130b7824 */ /* 0x040fe400078e027c */
[----:B------:R-:W-:Y:S02]  /*e0b0*/  IMAD R13, R19, 0x7800, R12 ;  /* 0x00007800130d7824 */ /* 0x000fe400078e020c */
[C---:B------:R-:W-:Y:S02]  /*e0c0*/  IMAD.IADD R11, R18.reuse, 0x1, R11 ;  /* 0x00000001120b7824 */ /* 0x040fe400078e020b */
[----:B------:R-:W-:-:S03]  /*e0d0*/  IMAD.IADD R36, R18, 0x1, R13 ;  /* 0x0000000112247824 */ /* 0x000fc600078e020d */
[----:B------:R0:W2:Y:S04]  /*e0e0*/  LDS.128 R12, [R11+0x24200] ;  /* 0x024200000b0c7984 */ /* 0x0000a80000000c00 */
[----:B------:R-:W3:Y:S01]  /*e0f0*/  LDS.128 R36, [R36+0x24200] ;  /* 0x0242000024247984 */ /* 0x000ee20000000c00 */
[----:B------:R-:W-:Y:S05]  /*e100*/  @P3 BRA `(.L_x_521) ;  /* 0x0000000c004c3947 */ /* 0x000fea0003800000 */
[----:B------:R-:W-:Y:S01]  /*e110*/  SHF.R.U32.HI R42, RZ, 0x8, R77 ;  /* 0x00000008ff2a7819 */ /* 0x000fe2000001164d */
[----:B--2---:R-:W-:Y:S01]  /*e120*/  IMAD.MOV.U32 R46, RZ, RZ, R12 ;  /* 0x000000ffff2e7224 */ /* 0x004fe200078e000c */
[----:B------:R-:W-:Y:S01]  /*e130*/  LOP3.LUT R51, R77, 0xff0000ff, RZ, 0xc0, !PT ;  /* 0xff0000ff4d337812 */ /* 0x000fe200078ec0ff */
[----:B---3--:R-:W-:Y:S01]  /*e140*/  IMAD.MOV.U32 R47, RZ, RZ, R36 ;  /* 0x000000ffff2f7224 */ /* 0x008fe200078e0024 */
[----:B------:R-:W-:Y:S01]  /*e150*/  SHF.R.U32.HI R54, RZ, 0x8, R79 ;  /* 0x00000008ff367819 */ /* 0x000fe2000001164f */
[----:B------:R-:W-:Y:S01]  /*e160*/  IMAD.MOV.U32 R43, RZ, RZ, R38 ;  /* 0x000000ffff2b7224 */ /* 0x000fe200078e0026 */
[----:B------:R-:W-:Y:S01]  /*e170*/  SHF.L.U32 R12, R42, 0x8, RZ ;  /* 0x000000082a0c7819 */ /* 0x000fe200000006ff */
[----:B------:R-:W-:Y:S01]  /*e180*/  IMAD.MOV.U32 R42, RZ, RZ, R14 ;  /* 0x000000ffff2a7224 */ /* 0x000fe200078e000e */
[----:B------:R-:W-:Y:S02]  /*e190*/  SHF.R.U32.HI R49, RZ, 0x10, R77 ;  /* 0x00000010ff317819 */ /* 0x000fe4000001164d */
[----:B------:R-:W-:Y:S01]  /*e1a0*/  LOP3.LUT R51, R51, 0xff00, R12, 0xf8, !PT ;  /* 0x0000ff0033337812 */ /* 0x000fe200078ef80c */
[----:B------:R-:W-:Y:S01]  /*e1b0*/  IMAD.SHL.U32 R12, R54, 0x100, RZ ;  /* 0x00000100360c7824 */ /* 0x000fe200078e00ff */
[----:B------:R-:W-:Y:S01]  /*e1c0*/  SHF.R.U32.HI R52, RZ, 0x8, R65 ;  /* 0x00000008ff347819 */ /* 0x000fe20000011641 */
[----:B------:R-:W-:Y:S01]  /*e1d0*/  IMAD.U32 R14, R49, 0x10000, RZ ;  /* 0x00010000310e7824 */ /* 0x000fe200078e00ff */
[----:B------:R-:W-:-:S02]  /*e1e0*/  LOP3.LUT R53, R79, 0xff0000ff, RZ, 0xc0, !PT ;  /* 0xff0000ff4f357812 */ /* 0x000fc400078ec0ff */
[----:B------:R-:W-:Y:S01]  /*e1f0*/  SHF.R.U32.HI R50, RZ, 0x8, R67 ;  /* 0x00000008ff327819 */ /* 0x000fe20000011643 */
[----:B------:R-:W-:Y:S01]  /*e200*/  IMAD.SHL.U32 R36, R52, 0x100, RZ ;  /* 0x0000010034247824 */ /* 0x000fe200078e00ff */
[----:B------:R-:W-:Y:S02]  /*e210*/  LOP3.LUT R12, R53, 0xff00, R12, 0xf8, !PT ;  /* 0x0000ff00350c7812 */ /* 0x000fe400078ef80c */
[----:B------:R-:W-:Y:S01]  /*e220*/  LOP3.LUT R55, R65, 0xff0000ff, RZ, 0xc0, !PT ;  /* 0xff0000ff41377812 */ /* 0x000fe200078ec0ff */
[----:B------:R-:W-:Y:S01]  /*e230*/  IMAD.SHL.U32 R38, R50, 0x100, RZ ;  /* 0x0000010032267824 */ /* 0x000fe200078e00ff */
[----:B------:R-:W-:Y:S02]  /*e240*/  F2FP.F16.E4M3.UNPACK_B R53, R140.H1 ;  /* 0x0000008cff35723e */ /* 0x000fe400030006ff */
[----:B------:R-:W-:Y:S02]  /*e250*/  F2FP.F16.E4M3.UNPACK_B R52, R47.H1 ;  /* 0x0000002fff34723e */ /* 0x000fe400030006ff */
[----:B------:R-:W-:-:S02]  /*e260*/  LOP3.LUT R59, R67, 0xff0000ff, RZ, 0xc0, !PT ;  /* 0xff0000ff433b7812 */ /* 0x000fc400078ec0ff */
[----:B------:R-:W-:Y:S01]  /*e270*/  F2FP.F16.E4M3.UNPACK_B R49, R46.H1 ;  /* 0x0000002eff31723e */ /* 0x000fe200030006ff */
[----:B------:R-:W-:Y:S01]  /*e280*/  HADD2.F32 R50, -RZ, R52.H0_H0 ;  /* 0x20000034ff327230 */ /* 0x000fe20000004100 */
[----:B------:R-:W-:Y:S02]  /*e290*/  SHF.R.U32.HI R45, RZ, 0x10, R65 ;  /* 0x00000010ff2d7819 */ /* 0x000fe40000011641 */
[----:B------:R-:W-:Y:S02]  /*e2a0*/  LOP3.LUT R14, R51, 0xff0000, R14, 0xf8, !PT ;  /* 0x00ff0000330e7812 */ /* 0x000fe400078ef80e */
[----:B------:R-:W-:Y:S01]  /*e2b0*/  LOP3.LUT R57, R55, 0xff00, R36, 0xf8, !PT ;  /* 0x0000ff0037397812 */ /* 0x000fe200078ef824 */
[----:B------:R-:W-:Y:S01]  /*e2c0*/  HADD2.F32 R55, -RZ, R53.H0_H0 ;  /* 0x20000035ff377230 */ /* 0x000fe20000004100 */
[----:B------:R-:W-:Y:S01]  /*e2d0*/  F2FP.F16.E4M3.UNPACK_B R51, R142.H1 ;  /* 0x0000008eff33723e */ /* 0x000fe200030006ff */
[----:B------:R-:W-:Y:S01]  /*e2e0*/  IMAD.U32 R36, R45, 0x10000, RZ ;  /* 0x000100002d247824 */ /* 0x000fe200078e00ff */
[----:B------:R-:W-:Y:S01]  /*e2f0*/  LOP3.LUT R59, R59, 0xff00, R38, 0xf8, !PT ;  /* 0x0000ff003b3b7812 */ /* 0x000fe200078ef826 */
[----:B------:R-:W-:Y:S01]  /*e300*/  HADD2.F32 R38, -RZ, R49.H0_H0 ;  /* 0x20000031ff267230 */ /* 0x000fe20000004100 */
[----:B0-----:R-:W-:Y:S01]  /*e310*/  SHF.R.U32.HI R11, RZ, 0x10, R79 ;  /* 0x00000010ff0b7819 */ /* 0x001fe2000001164f */
[----:B------:R-:W-:-:S02]  /*e320*/  HADD2.F32 R45, -RZ, R51.H0_H0 ;  /* 0x20000033ff2d7230 */ /* 0x000fc40000004100 */
[-C--:B------:R-:W-:Y:S01]  /*e330*/  FMUL.FTZ R61, R50, R55.reuse ;  /* 0x00000037323d7220 */ /* 0x080fe20000410000 */
[----:B------:R-:W-:Y:S01]  /*e340*/  SHF.R.U32.HI R48, RZ, 0x10, R67 ;  /* 0x00000010ff307819 */ /* 0x000fe20000011643 */
[C---:B------:R-:W-:Y:S01]  /*e350*/  FMUL.FTZ R55, R38.reuse, R55 ;  /* 0x0000003726377220 */ /* 0x040fe20000410000 */
[----:B------:R-:W-:Y:S01]  /*e360*/  SHF.L.U32 R11, R11, 0x10, RZ ;  /* 0x000000100b0b7819 */ /* 0x000fe200000006ff */
[-C--:B------:R-:W-:Y:S01]  /*e370*/  FFMA.FTZ R38, R38, R45.reuse, -R61 ;  /* 0x0000002d26267223 */ /* 0x080fe2000001083d */
[----:B------:R-:W-:Y:S02]  /*e380*/  HADD2.F32 R54, -RZ, R51.H1_H1 ;  /* 0x30000033ff367230 */ /* 0x000fe40000004100 */
[----:B------:R-:W-:Y:S01]  /*e390*/  FFMA.FTZ R45, R50, R45, R55 ;  /* 0x0000002d322d7223 */ /* 0x000fe20000010037 */
[----:B------:R-:W-:Y:S01]  /*e3a0*/  F2FP.F16.E4M3.UNPACK_B R140, R140 ;  /* 0x0000008cff8c723e */ /* 0x000fe200020006ff */
[----:B------:R-:W-:Y:S01]  /*e3b0*/  HADD2.F32 R55, -RZ, R53.H1_H1 ;  /* 0x30000035ff377230 */ /* 0x000fe20000004100 */
[----:B------:R-:W-:Y:S01]  /*e3c0*/  F2FP.F16.E4M3.UNPACK_B R51, R47 ;  /* 0x0000002fff33723e */ /* 0x000fe200020006ff */
[----:B------:R-:W-:Y:S01]  /*e3d0*/  HADD2.F32 R49, -RZ, R49.H1_H1 ;  /* 0x30000031ff317230 */ /* 0x000fe20000004100 */
[----:B------:R-:W-:Y:S01]  /*e3e0*/  F2FP.F16.E4M3.UNPACK_B R50, R46 ;  /* 0x0000002eff32723e */ /* 0x000fe200020006ff */
[----:B------:R-:W-:Y:S01]  /*e3f0*/  HADD2.F32 R47, -RZ, R140.H0_H0 ;  /* 0x2000008cff2f7230 */ /* 0x000fe20000004100 */
[----:B------:R-:W-:Y:S01]  /*e400*/  LOP3.LUT R11, R12, 0xff0000, R11, 0xf8, !PT ;  /* 0x00ff00000c0b7812 */ /* 0x000fe200078ef80b */
[----:B------:R-:W-:Y:S01]  /*e410*/  IMAD.U32 R12, R48, 0x10000, RZ ;  /* 0x00010000300c7824 */ /* 0x000fe200078e00ff */
[----:B------:R-:W-:Y:S01]  /*e420*/  F2FP.F16.E4M3.UNPACK_B R142, R142 ;  /* 0x0000008eff8e723e */ /* 0x000fe200020006ff */
[----:B------:R-:W-:Y:S01]  /*e430*/  HADD2.F32 R48, -RZ, R52.H1_H1 ;  /* 0x30000034ff307230 */ /* 0x000fe20000004100 */
[----:B------:R-:W-:Y:S01]  /*e440*/  LOP3.LUT R36, R57, 0xff0000, R36, 0xf8, !PT ;  /* 0x00ff000039247812 */ /* 0x000fe200078ef824 */
[----:B------:R-:W-:Y:S01]  /*e450*/  HADD2.F32 R52, -RZ, R51.H0_H0 ;  /* 0x20000033ff347230 */ /* 0x000fe20000004100 */
[----:B------:R-:W-:Y:S01]  /*e460*/  LOP3.LUT R12, R59, 0xff0000, R12, 0xf8, !PT ;  /* 0x00ff00003b0c7812 */ /* 0x000fe200078ef80c */
[----:B------:R-:W-:-:S02]  /*e470*/  HADD2.F32 R46, -RZ, R50.H0_H0 ;  /* 0x20000032ff2e7230 */ /* 0x000fc40000004100 */
[-C--:B------:R-:W-:Y:S01]  /*e480*/  FMUL.FTZ R56, R48, R55.reuse ;  /* 0x0000003730387220 */ /* 0x080fe20000410000 */
[----:B------:R-:W-:Y:S02]  /*e490*/  HADD2.F32 R53, -RZ, R142.H0_H0 ;  /* 0x2000008eff357230 */ /* 0x000fe40000004100 */
[C---:B------:R-:W-:Y:S01]  /*e4a0*/  FMUL.FTZ R59, R49.reuse, R55 ;  /* 0x00000037313b7220 */ /* 0x040fe20000410000 */
[-C--:B------:R-:W-:Y:S01]  /*e4b0*/  FMUL.FTZ R55, R52, R47.reuse ;  /* 0x0000002f34377220 */ /* 0x080fe20000410000 */
[----:B------:R-:W-:Y:S01]  /*e4c0*/  FMUL.FTZ R57, R46, R47 ;  /* 0x0000002f2e397220 */ /* 0x000fe20000410000 */
[-C--:B------:R-:W-:Y:S01]  /*e4d0*/  FFMA.FTZ R47, R49, R54.reuse, -R56 ;  /* 0x00000036312f7223 */ /* 0x080fe20000010838 */
[----:B------:R-:W-:Y:S01]  /*e4e0*/  FFMA.FTZ R48, R48, R54, R59 ;  /* 0x0000003630307223 */ /* 0x000fe2000001003b */
[-C--:B------:R-:W-:Y:S01]  /*e4f0*/  FFMA.FTZ R46, R46, R53.reuse, -R55 ;  /* 0x000000352e2e7223 */ /* 0x080fe20000010837 */
[----:B------:R-:W-:Y:S01]  /*e500*/  FFMA.FTZ R49, R52, R53, R57 ;  /* 0x0000003534317223 */ /* 0x000fe20000010039 */
[----:B------:R-:W-:Y:S01]  /*e510*/  HADD2.F32 R140, -RZ, R140.H1_H1 ;  /* 0x3000008cff8c7230 */ /* 0x000fe20000004100 */
[----:B------:R-:W-:Y:S01]  /*e520*/  F2FP.F16.E4M3.UNPACK_B R57, R141.H1 ;  /* 0x0000008dff39723e */ /* 0x000fe200030006ff */
[----:B------:R-:W-:Y:S01]  /*e530*/  HADD2.F32 R53, -RZ, R51.H1_H1 ;  /* 0x30000033ff357230 */ /* 0x000fe20000004100 */
[----:B------:R-:W-:Y:S01]  /*e540*/  F2FP.F16.E4M3.UNPACK_B R55, R43.H1 ;  /* 0x0000002bff37723e */ /* 0x000fe200030006ff */
[----:B------:R-:W-:Y:S01]  /*e550*/  HADD2.F32 R50, -RZ, R50.H1_H1 ;  /* 0x30000032ff327230 */ /* 0x000fe20000004100 */
[----:B------:R-:W-:Y:S01]  /*e560*/  F2FP.F16.E4M3.UNPACK_B R54, R42.H1 ;  /* 0x0000002aff36723e */ /* 0x000fe200030006ff */
[----:B------:R-:W-:-:S02]  /*e570*/  HADD2.F32 R142, -RZ, R142.H1_H1 ;  /* 0x3000008eff8e7230 */ /* 0x000fc40000004100 */
[CC--:B------:R-:W-:Y:S01]  /*e580*/  FMUL.FTZ R51, R53.reuse, R140.reuse ;  /* 0x0000008c35337220 */ /* 0x0c0fe20000410000 */
[----:B------:R-:W-:Y:S01]  /*e590*/  HADD2.F32 R59, -RZ, R57.H0_H0 ;  /* 0x20000039ff3b7230 */ /* 0x000fe20000004100 */
[----:B------:R-:W-:Y:S01]  /*e5a0*/  F2FP.F16.E4M3.UNPACK_B R58, R143.H1 ;  /* 0x0000008fff3a723e */ /* 0x000fe200030006ff */
[----:B------:R-:W-:Y:S02]  /*e5b0*/  HADD2.F32 R56, -RZ, R55.H0_H0 ;  /* 0x20000037ff387230 */ /* 0x000fe40000004100 */
[C---:B------:R-:W-:Y:S01]  /*e5c0*/  FMUL.FTZ R140, R50.reuse, R140 ;  /* 0x0000008c328c7220 */ /* 0x040fe20000410000 */
[--C-:B------:R-:W-:Y:S02]  /*e5d0*/  HADD2.F32 R52, -RZ, R54.reuse.H0_H0 ;  /* 0x20000036ff347230 */ /* 0x100fe40000004100 */
[-C--:B------:R-:W-:Y:S01]  /*e5e0*/  FFMA.FTZ R51, R50, R142.reuse, -R51 ;  /* 0x0000008e32337223 */ /* 0x080fe20000010833 */
[----:B------:R-:W-:Y:S02]  /*e5f0*/  HADD2.F32 R54, -RZ, R54.H1_H1 ;  /* 0x30000036ff367230 */ /* 0x000fe40000004100 */
[----:B------:R-:W-:Y:S01]  /*e600*/  FFMA.FTZ R50, R53, R142, R140 ;  /* 0x0000008e35327223 */ /* 0x000fe2000001008c */
[-C--:B------:R-:W-:Y:S01]  /*e610*/  FMUL.FTZ R61, R56, R59.reuse ;  /* 0x0000003b383d7220 */ /* 0x080fe20000410000 */
[----:B------:R-:W-:Y:S01]  /*e620*/  FMUL.FTZ R63, R52, R59 ;  /* 0x0000003b343f7220 */ /* 0x000fe20000410000 */
[----:B------:R-:W-:Y:S01]  /*e630*/  HADD2.F32 R53, -RZ, R58.H0_H0 ;  /* 0x2000003aff357230 */ /* 0x000fe20000004100 */
[----:B------:R-:W-:Y:S01]  /*e640*/  F2FP.F16.E4M3.UNPACK_B R141, R141 ;  /* 0x0000008dff8d723e */ /* 0x000fe200020006ff */
[----:B------:R-:W-:Y:S01]  /*e650*/  HADD2.F32 R59, -RZ, R57.H1_H1 ;  /* 0x30000039ff3b7230 */ /* 0x000fe20000004100 */
[----:B------:R-:W-:Y:S01]  /*e660*/  F2FP.F16.E4M3.UNPACK_B R143, R143 ;  /* 0x0000008fff8f723e */ /* 0x000fe200020006ff */
[----:B------:R-:W-:-:S02]  /*e670*/  HADD2.F32 R57, -RZ, R55.H1_H1 ;  /* 0x30000037ff397230 */ /* 0x000fc40000004100 */
[----:B------:R-:W-:Y:S01]  /*e680*/  FFMA.FTZ R52, R52, R53, -R61 ;  /* 0x0000003534347223 */ /* 0x000fe2000001083d */
[----:B------:R-:W-:Y:S01]  /*e690*/  HADD2.F32 R58, -RZ, R58.H1_H1 ;  /* 0x3000003aff3a7230 */ /* 0x000fe20000004100 */
[----:B------:R-:W-:Y:S01]  /*e6a0*/  F2FP.F16.E4M3.UNPACK_B R55, R43 ;  /* 0x0000002bff37723e */ /* 0x000fe200020006ff */
[----:B------:R-:W-:Y:S01]  /*e6b0*/  FFMA.FTZ R53, R56, R53, R63 ;  /* 0x0000003538357223 */ /* 0x000fe2000001003f */
[-C--:B------:R-:W-:Y:S01]  /*e6c0*/  FMUL.FTZ R61, R57, R59.reuse ;  /* 0x0000003b393d7220 */ /* 0x080fe20000410000 */
[----:B------:R-:W-:Y:S01]  /*e6d0*/  F2FP.F16.E4M3.UNPACK_B R42, R42 ;  /* 0x0000002aff2a723e */ /* 0x000fe200020006ff */
[C---:B------:R-:W-:Y:S01]  /*e6e0*/  FMUL.FTZ R60, R54.reuse, R59 ;  /* 0x0000003b363c7220 */ /* 0x040fe20000410000 */
[----:B------:R-:W-:Y:S02]  /*e6f0*/  HADD2.F32 R56, -RZ, R55.H0_H0 ;  /* 0x20000037ff387230 */ /* 0x000fe40000004100 */
[----:B------:R-:W-:Y:S01]  /*e700*/  FFMA.FTZ R43, R54, R58, -R61 ;  /* 0x0000003a362b7223 */ /* 0x000fe2000001083d */
[----:B------:R-:W-:-:S02]  /*e710*/  HADD2.F32 R61, -RZ, R141.H0_H0 ;  /* 0x2000008dff3d7230 */ /* 0x000fc40000004100 */
[----:B------:R-:W-:Y:S01]  /*e720*/  FFMA.FTZ R62, R57, R58, R60 ;  /* 0x0000003a393e7223 */ /* 0x000fe2000001003c */
[--C-:B------:R-:W-:Y:S01]  /*e730*/  HADD2.F32 R54, -RZ, R42.reuse.H0_H0 ;  /* 0x2000002aff367230 */ /* 0x100fe20000004100 */
[----:B------:R-:W-:Y:S01]  /*e740*/  F2FP.SATFINITE.E4M3.F32.PACK_AB_MERGE_C R38, R47, R38, RZ ;  /* 0x000000262f26723e */ /* 0x000fe200048070ff */
[----:B------:R-:W-:Y:S02]  /*e750*/  HADD2.F32 R59, -RZ, R143.H0_H0 ;  /* 0x2000008fff3b7230 */ /* 0x000fe40000004100 */
[-C--:B------:R-:W-:Y:S01]  /*e760*/  FMUL.FTZ R63, R56, R61.reuse ;  /* 0x0000003d383f7220 */ /* 0x080fe20000410000 */
[----:B------:R-:W-:Y:S02]  /*e770*/  HADD2.F32 R58, -RZ, R141.H1_H1 ;  /* 0x3000008dff3a7230 */ /* 0x000fe40000004100 */
[----:B------:R-:W-:Y:S01]  /*e780*/  FMUL.FTZ R61, R54, R61 ;  /* 0x0000003d363d7220 */ /* 0x000fe20000410000 */
[----:B------:R-:W-:Y:S01]  /*e790*/  HADD2.F32 R57, -RZ, R55.H1_H1 ;  /* 0x30000037ff397230 */ /* 0x000fe20000004100 */
[----:B------:R-:W-:Y:S01]  /*e7a0*/  F2FP.SATFINITE.E4M3.F32.PACK_AB_MERGE_C R47, R48, R45, RZ ;  /* 0x0000002d302f723e */ /* 0x000fe200048070ff */
[----:B------:R-:W-:-:S02]  /*e7b0*/  HADD2.F32 R55, -RZ, R42.H1_H1 ;  /* 0x3000002aff377230 */ /* 0x000fc40000004100 */
[-C--:B------:R-:W-:Y:S01]  /*e7c0*/  FFMA.FTZ R42, R54, R59.reuse, -R63 ;  /* 0x0000003b362a7223 */ /* 0x080fe2000001083f */
[----:B------:R-:W-:Y:S02]  /*e7d0*/  HADD2.F32 R54, -RZ, R143.H1_H1 ;  /* 0x3000008fff367230 */ /* 0x000fe40000004100 */
[-C--:B------:R-:W-:Y:S01]  /*e7e0*/  FMUL.FTZ R60, R57, R58.reuse ;  /* 0x0000003a393c7220 */ /* 0x080fe20000410000 */
[----:B------:R-:W-:Y:S01]  /*e7f0*/  FFMA.FTZ R61, R56, R59, R61 ;  /* 0x0000003b383d7223 */ /* 0x000fe2000001003d */
[----:B------:R-:W-:Y:S01]  /*e800*/  FMUL.FTZ R58, R55, R58 ;  /* 0x0000003a373a7220 */ /* 0x000fe20000410000 */
[----:B------:R-:W-:Y:S01]  /*e810*/  F2FP.SATFINITE.E4M3.F32.PACK_AB_MERGE_C R56, R43, R52, RZ ;  /* 0x000000342b38723e */ /* 0x000fe200048070ff */
[-C--:B------:R-:W-:Y:S01]  /*e820*/  FFMA.FTZ R55, R55, R54.reuse, -R60 ;  /* 0x0000003637377223 */ /* 0x080fe2000001083c */
[----:B------:R-:W-:Y:S01]  /*e830*/  F2FP.SATFINITE.E4M3.F32.PACK_AB_MERGE_C R43, R50, R49, R47 ;  /* 0x00000031322b723e */ /* 0x000fe2000480702f */
[----:B------:R-:W-:Y:S01]  /*e840*/  FFMA.FTZ R58, R57, R54, R58 ;  /* 0x00000036393a7223 */ /* 0x000fe2000001003a */
[----:B------:R-:W-:-:S02]  /*e850*/  F2FP.F16.E4M3.UNPACK_B R48, R37 ;  /* 0x00000025ff30723e */ /* 0x000fc400020006ff */
[----:B------:R-:W-:Y:S02]  /*e860*/  F2FP.F16.E4M3.UNPACK_B R54, R36 ;  /* 0x00000024ff36723e */ /* 0x000fe400020006ff */
[----:B------:R-:W-:Y:S01]  /*e870*/  F2FP.F16.E4M3.UNPACK_B R47, R13 ;  /* 0x0000000dff2f723e */ /* 0x000fe200020006ff */
[----:B------:R-:W-:Y:S01]  /*e880*/  HADD2.F32 R50, -RZ, R48.H0_H0 ;  /* 0x20000030ff327230 */ /* 0x000fe20000004100 */
[----:B------:R-:W-:Y:S01]  /*e890*/  F2FP.SATFINITE.E4M3.F32.PACK_AB_MERGE_C R45, R51, R46, R38 ;  /* 0x0000002e332d723e */ /* 0x000fe20004807026 */
[----:B------:R-:W-:Y:S01]  /*e8a0*/  HADD2.F32 R49, -RZ, R54.H0_H0 ;  /* 0x20000036ff317230 */ /* 0x000fe20000004100 */
[----:B------:R-:W-:Y:S01]  /*e8b0*/  F2FP.SATFINITE.E4M3.F32.PACK_AB_MERGE_C R53, R62, R53, RZ ;  /* 0x000000353e35723e */ /* 0x000fe200048070ff */
[----:B------:R-:W-:Y:S01]  /*e8c0*/  HADD2.F32 R46, -RZ, R47.H0_H0 ;  /* 0x2000002fff2e7230 */ /* 0x000fe20000004100 */
[----:B------:R-:W-:Y:S01]  /*e8d0*/  F2FP.F16.E4M3.UNPACK_B R52, R14 ;  /* 0x0000000eff34723e */ /* 0x000fe200020006ff */
[----:B------:R-:W-:Y:S01]  /*e8e0*/  HADD2.F32 R51, -RZ, R48.H1_H1 ;  /* 0x30000030ff337230 */ /* 0x000fe20000004100 */
[----:B------:R-:W-:Y:S01]  /*e8f0*/  F2FP.SATFINITE.E4M3.F32.PACK_AB_MERGE_C R42, R55, R42, R56 ;  /* 0x0000002a372a723e */ /* 0x000fe20004807038 */
[----:B------:R-:W-:Y:S01]  /*e900*/  FMUL.FTZ R55, R50, R49 ;  /* 0x0000003132377220 */ /* 0x000fe20000410000 */
[----:B------:R-:W-:Y:S01]  /*e910*/  F2FP.SATFINITE.E4M3.F32.PACK_AB_MERGE_C R38, R58, R61, R53 ;  /* 0x0000003d3a26723e */ /* 0x000fe20004807035 */
[----:B------:R-:W-:-:S02]  /*e920*/  HADD2.F32 R53, -RZ, R52.H0_H0 ;  /* 0x20000034ff357230 */ /* 0x000fc40000004100 */
[C---:B------:R-:W-:Y:S01]  /*e930*/  FMUL.FTZ R57, R46.reuse, R49 ;  /* 0x000000312e397220 */ /* 0x040fe20000410000 */
[----:B------:R-:W-:Y:S01]  /*e940*/  HADD2.F32 R54, -RZ, R54.H1_H1 ;  /* 0x30000036ff367230 */ /* 0x000fe20000004100 */
[----:B------:R-:W-:Y:S01]  /*e950*/  F2FP.F16.E4M3.UNPACK_B R48, R13.H1 ;  /* 0x0000000dff30723e */ /* 0x000fe200030006ff */
[----:B------:R-:W-:Y:S02]  /*e960*/  HADD2.F32 R49, -RZ, R47.H1_H1 ;  /* 0x3000002fff317230 */ /* 0x000fe40000004100 */
[-C--:B------:R-:W-:Y:S01]  /*e970*/  FFMA.FTZ R46, R46, R53.reuse, -R55 ;  /* 0x000000352e2e7223 */ /* 0x080fe20000010837 */
[----:B------:R-:W-:Y:S01]  /*e980*/  FFMA.FTZ R47, R50, R53, R57 ;  /* 0x00000035322f7223 */ /* 0x000fe20000010039 */
[----:B------:R-:W-:Y:S02]  /*e990*/  HADD2.F32 R52, -RZ, R52.H1_H1 ;  /* 0x30000034ff347230 */ /* 0x000fe40000004100 */
[-C--:B------:R-:W-:Y:S01]  /*e9a0*/  FMUL.FTZ R56, R51, R54.reuse ;  /* 0x0000003633387220 */ /* 0x080fe20000410000 */
[C---:B------:R-:W-:Y:S01]  /*e9b0*/  FMUL.FTZ R54, R49.reuse, R54 ;  /* 0x0000003631367220 */ /* 0x040fe20000410000 */
[----:B------:R-:W-:Y:S01]  /*e9c0*/  F2FP.F16.E4M3.UNPACK_B R50, R37.H1 ;  /* 0x00000025ff32723e */ /* 0x000fe200030006ff */
[----:B------:R-:W-:Y:S01]  /*e9d0*/  HADD2.F32 R37, -RZ, R48.H0_H0 ;  /* 0x20000030ff257230 */ /* 0x000fe20000004100 */
[----:B------:R-:W-:Y:S01]  /*e9e0*/  F2FP.F16.E4M3.UNPACK_B R53, R36.H1 ;  /* 0x00000024ff35723e */ /* 0x000fe200030006ff */
[-C--:B------:R-:W-:Y:S01]  /*e9f0*/  FFMA.FTZ R13, R49, R52.reuse, -R56 ;  /* 0x00000034310d7223 */ /* 0x080fe20000010838 */
[----:B------:R-:W-:Y:S01]  /*ea00*/  FFMA.FTZ R36, R51, R52, R54 ;  /* 0x0000003433247223 */ /* 0x000fe20000010036 */
[----:B------:R-:W-:Y:S01]  /*ea10*/  F2FP.F16.E4M3.UNPACK_B R14, R14.H1 ;  /* 0x0000000eff0e723e */ /* 0x000fe200030006ff */
[--C-:B------:R-:W-:Y:S01]  /*ea20*/  HADD2.F32 R49, -RZ, R50.reuse.H0_H0 ;  /* 0x20000032ff317230 */ /* 0x100fe20000004100 */
[-C--:B------:R-:W-:Y:S01]  /*ea30*/  F2FP.F16.E4M3.UNPACK_B R59, R12.reuse ;  /* 0x0000000cff3b723e */ /* 0x080fe200020006ff */
[----:B------:R-:W-:Y:S01]  /*ea40*/  HADD2.F32 R52, -RZ, R53.H0_H0 ;  /* 0x20000035ff347230 */ /* 0x000fe20000004100 */
[----:B------:R-:W-:Y:S01]  /*ea50*/  F2FP.F16.E4M3.UNPACK_B R57, R11.H1 ;  /* 0x0000000bff39723e */ /* 0x000fe200030006ff */
[----:B------:R-:W-:Y:S01]  /*ea60*/  HADD2.F32 R51, -RZ, R50.H1_H1 ;  /* 0x30000032ff337230 */ /* 0x000fe20000004100 */
[----:B------:R-:W-:Y:S01]  /*ea70*/  F2FP.F16.E4M3.UNPACK_B R60, R12.H1 ;  /* 0x0000000cff3c723e */ /* 0x000fe200030006ff */
[----:B------:R-:W-:-:S02]  /*ea80*/  HADD2.F32 R50, -RZ, R14.H0_H0 ;  /* 0x2000000eff327230 */ /* 0x000fc40000004100 */
[-C--:B------:R-:W-:Y:S01]  /*ea90*/  FMUL.FTZ R56, R49, R52.reuse ;  /* 0x0000003431387220 */ /* 0x080fe20000410000 */
[----:B------:R-:W-:Y:S02]  /*eaa0*/  HADD2.F32 R54, -RZ, R53.H1_H1 ;  /* 0x30000035ff367230 */ /* 0x000fe40000004100 */
[C---:B------:R-:W-:Y:S01]  /*eab0*/  FMUL.FTZ R52, R37.reuse, R52 ;  /* 0x0000003425347220 */ /* 0x040fe20000410000 */
[----:B------:R-:W-:Y:S02]  /*eac0*/  HADD2.F32 R48, -RZ, R48.H1_H1 ;  /* 0x30000030ff307230 */ /* 0x000fe40000004100 */
[----:B------:R-:W-:Y:S02]  /*ead0*/  HADD2.F32 R53, -RZ, R14.H1_H1 ;  /* 0x3000000eff357230 */ /* 0x000fe40000004100 */
[----:B------:R-:W-:Y:S01]  /*eae0*/  FFMA.FTZ R14, R37, R50, -R56 ;  /* 0x00000032250e7223 */ /* 0x000fe20000010838 */
[----:B------:R-:W-:Y:S01]  /*eaf0*/  FMUL.FTZ R55, R51, R54 ;  /* 0x0000003633377220 */ /* 0x000fe20000410000 */
[----:B------:R-:W-:Y:S01]  /*eb00*/  FFMA.FTZ R37, R49, R50, R52 ;  /* 0x0000003231257223 */ /* 0x000fe20000010034 */
[C---:B------:R-:W-:Y:S01]  /*eb10*/  FMUL.FTZ R54, R48.reuse, R54 ;  /* 0x0000003630367220 */ /* 0x040fe20000410000 */
[----:B------:R-:W-:Y:S01]  /*eb20*/  F2FP.F16.E4M3.UNPACK_B R52, R39 ;  /* 0x00000027ff34723e */ /* 0x000fe200020006ff */
[----:B------:R-:W-:Y:S01]  /*eb30*/  FFMA.FTZ R49, R48, R53, -R55 ;  /* 0x0000003530317223 */ /* 0x000fe20000010837 */
[----:B------:R-:W-:Y:S01]  /*eb40*/  F2FP.F16.E4M3.UNPACK_B R50, R15 ;  /* 0x0000000fff32723e */ /* 0x000fe200020006ff */
[----:B------:R-:W-:Y:S01]  /*eb50*/  FFMA.FTZ R48, R51, R53, R54 ;  /* 0x0000003533307223 */ /* 0x000fe20000010036 */
[----:B------:R-:W-:Y:S01]  /*eb60*/  F2FP.F16.E4M3.UNPACK_B R56, R11 ;  /* 0x0000000bff38723e */ /* 0x000fe200020006ff */
[----:B------:R-:W-:Y:S01]  /*eb70*/  HADD2.F32 R54, -RZ, R52.H0_H0 ;  /* 0x20000034ff367230 */ /* 0x000fe20000004100 */
[----:B------:R-:W-:Y:S01]  /*eb80*/  F2FP.F16.E4M3.UNPACK_B R53, R39.H1 ;  /* 0x00000027ff35723e */ /* 0x000fe200030006ff */
[----:B------:R-:W-:Y:S01]  /*eb90*/  HADD2.F32 R11, -RZ, R59.H0_H0 ;  /* 0x2000003bff0b7230 */ /* 0x000fe20000004100 */
[----:B------:R-:W-:Y:S01]  /*eba0*/  F2FP.F16.E4M3.UNPACK_B R15, R15.H1 ;  /* 0x0000000fff0f723e */ /* 0x000fe200030006ff */
[----:B------:R-:W-:Y:S01]  /*ebb0*/  HADD2.F32 R39, -RZ, R50.H0_H0 ;  /* 0x20000032ff277230 */ /* 0x000fe20000004100 */
[----:B------:R-:W-:Y:S01]  /*ebc0*/  F2FP.SATFINITE.E4M3.F32.PACK_AB_MERGE_C R14, R49, R14, RZ ;  /* 0x0000000e310e723e */ /* 0x000fe200048070ff */
[----:B------:R-:W-:-:S02]  /*ebd0*/  HADD2.F32 R12, -RZ, R56.H0_H0 ;  /* 0x20000038ff0c7230 */ /* 0x000fc40000004100 */
[CC--:B------:R-:W-:Y:S01]  /*ebe0*/  FMUL.FTZ R64, R54.reuse, R11.reuse ;  /* 0x0000000b36407220 */ /* 0x0c0fe20000410000 */
[----:B------:R-:W-:Y:S02]  /*ebf0*/  HADD2.F32 R55, -RZ, R53.H0_H0 ;  /* 0x20000035ff377230 */ /* 0x000fe40000004100 */
[C---:B------:R-:W-:Y:S01]  /*ec00*/  FMUL.FTZ R61, R39.reuse, R11 ;  /* 0x0000000b273d7220 */ /* 0x040fe20000410000 */
[----:B------:R-:W-:Y:S02]  /*ec10*/  HADD2.F32 R62, -RZ, R60.H0_H0 ;  /* 0x2000003cff3e7230 */ /* 0x000fe40000004100 */
[-C--:B------:R-:W-:Y:S01]  /*ec20*/  FFMA.FTZ R11, R39, R12.reuse, -R64 ;  /* 0x0000000c270b7223 */ /* 0x080fe20000010840 */
[----:B------:R-:W-:Y:S02]  /*ec30*/  HADD2.F32 R51, -RZ, R15.H0_H0 ;  /* 0x2000000fff337230 */ /* 0x000fe40000004100 */
[----:B------:R-:W-:Y:S01]  /*ec40*/  FFMA.FTZ R12, R54, R12, R61 ;  /* 0x0000000c360c7223 */ /* 0x000fe2000001003d */
[----:B------:R-:W-:-:S02]  /*ec50*/  HADD2.F32 R53, -RZ, R53.H1_H1 ;  /* 0x30000035ff357230 */ /* 0x000fc40000004100 */
[-C--:B------:R-:W-:Y:S01]  /*ec60*/  FMUL.FTZ R66, R55, R62.reuse ;  /* 0x0000003e37427220 */ /* 0x080fe20000410000 */
[----:B------:R-:W-:Y:S02]  /*ec70*/  HADD2.F32 R60, -RZ, R60.H1_H1 ;  /* 0x3000003cff3c7230 */ /* 0x000fe40000004100 */
[----:B------:R-:W-:Y:S01]  /*ec80*/  FMUL.FTZ R62, R51, R62 ;  /* 0x0000003e333e7220 */ /* 0x000fe20000410000 */
[----:B------:R-:W-:Y:S01]  /*ec90*/  HADD2.F32 R15, -RZ, R15.H1_H1 ;  /* 0x3000000fff0f7230 */ /* 0x000fe20000004100 */
[----:B------:R-:W-:Y:S01]  /*eca0*/  F2FP.SATFINITE.E4M3.F32.PACK_AB_MERGE_C R37, R48, R37, RZ ;  /* 0x000000253025723e */ /* 0x000fe200048070ff */
[----:B------:R-:W-:Y:S01]  /*ecb0*/  HADD2.F32 R58, -RZ, R57.H0_H0 ;  /* 0x20000039ff3a7230 */ /* 0x000fe20000004100 */
[----:B------:R-:W-:Y:S01]  /*ecc0*/  F2FP.SATFINITE.E4M3.F32.PACK_AB_MERGE_C R13, R13, R46, R14 ;  /* 0x0000002e0d0d723e */ /* 0x000fe2000480700e */
[----:B------:R-:W-:Y:S01]  /*ecd0*/  HADD2.F32 R52, -RZ, R52.H1_H1 ;  /* 0x30000034ff347230 */ /* 0x000fe20000004100 */
[----:B------:R-:W-:Y:S01]  /*ece0*/  F2FP.SATFINITE.E4M3.F32.PACK_AB_MERGE_C R37, R36, R47, R37 ;  /* 0x0000002f2425723e */ /* 0x000fe20004807025 */
[----:B------:R-:W-:-:S02]  /*ecf0*/  HADD2.F32 R59, -RZ, R59.H1_H1 ;  /* 0x3000003bff3b7230 */ /* 0x000fc40000004100 */
[----:B------:R-:W-:Y:S01]  /*ed00*/  FFMA.FTZ R66, R51, R58, -R66 ;  /* 0x0000003a33427223 */ /* 0x000fe20000010842 */
[----:B------:R-:W-:Y:S02]  /*ed10*/  HADD2.F32 R39, -RZ, R56.H1_H1 ;  /* 0x30000038ff277230 */ /* 0x000fe40000004100 */
[-C--:B------:R-:W-:Y:S01]  /*ed20*/  FMUL.FTZ R56, R53, R60.reuse ;  /* 0x0000003c35387220 */ /* 0x080fe20000410000 */
[----:B------:R-:W-:Y:S02]  /*ed30*/  HADD2.F32 R50, -RZ, R50.H1_H1 ;  /* 0x30000032ff327230 */ /* 0x000fe40000004100 */
[----:B------:R-:W-:Y:S01]  /*ed40*/  FMUL.FTZ R60, R15, R60 ;  /* 0x0000003c0f3c7220 */ /* 0x000fe20000410000 */
[----:B------:R-:W-:Y:S02]  /*ed50*/  HADD2.F32 R54, -RZ, R57.H1_H1 ;  /* 0x30000039ff367230 */ /* 0x000fe40000004100 */
[-C--:B------:R-:W-:Y:S01]  /*ed60*/  FMUL.FTZ R51, R52, R59.reuse ;  /* 0x0000003b34337220 */ /* 0x080fe20000410000 */
[----:B------:R-:W-:Y:S01]  /*ed70*/  FFMA.FTZ R62, R55, R58, R62 ;  /* 0x0000003a373e7223 */ /* 0x000fe2000001003e */
[----:B------:R-:W-:Y:S01]  /*ed80*/  FMUL.FTZ R59, R50, R59 ;  /* 0x0000003b323b7220 */ /* 0x000fe20000410000 */
[----:B------:R-:W-:-:S02]  /*ed90*/  IMAD.MOV.U32 R36, RZ, RZ, R43 ;  /* 0x000000ffff247224 */ /* 0x000fc400078e002b */
[-C--:B------:R-:W-:Y:S01]  /*eda0*/  FFMA.FTZ R53, R53, R54.reuse, R60 ;  /* 0x0000003635357223 */ /* 0x080fe2000001003c */
[----:B------:R-:W-:Y:S01]  /*edb0*/  FFMA.FTZ R15, R15, R54, -R56 ;  /* 0x000000360f0f7223 */ /* 0x000fe20000010838 */
[-C--:B------:R-:W-:Y:S01]  /*edc0*/  FFMA.FTZ R59, R52, R39.reuse, R59 ;  /* 0x00000027343b7223 */ /* 0x080fe2000001003b */
[----:B------:R-:W-:Y:S01]  /*edd0*/  FFMA.FTZ R50, R50, R39, -R51 ;  /* 0x0000002732327223 */ /* 0x000fe20000010833 */
[----:B------:R-:W-:Y:S01]  /*ede0*/  IMAD.MOV.U32 R14, RZ, RZ, R42 ;  /* 0x000000ffff0e7224 */ /* 0x000fe200078e002a */
[----:B------:R-:W-:Y:S02]  /*edf0*/  F2FP.SATFINITE.E4M3.F32.PACK_AB_MERGE_C R53, R53, R62, RZ ;  /* 0x0000003e3535723e */ /* 0x000fe400048070ff */
[----:B------:R-:W-:Y:S02]  /*ee00*/  F2FP.SATFINITE.E4M3.F32.PACK_AB_MERGE_C R15, R15, R66, RZ ;  /* 0x000000420f0f723e */ /* 0x000fe400048070ff */
[----:B------:R-:W-:Y:S01]  /*ee10*/  F2FP.SATFINITE.E4M3.F32.PACK_AB_MERGE_C R39, R59, R12, R53 ;  /* 0x0000000c3b27723e */ /* 0x000fe20004807035 */
[----:B------:R-:W-:Y:S01]  /*ee20*/  IMAD.MOV.U32 R12, RZ, RZ, R45 ;  /* 0x000000ffff0c7224 */ /* 0x000fe200078e002d */
[----:B------:R-:W-:-:S07]  /*ee30*/  F2FP.SATFINITE.E4M3.F32.PACK_AB_MERGE_C R15, R50, R11, R15 ;  /* 0x0000000b320f723e */ /* 0x000fce000480700f */
.L_x_521:
[----:B------:R-:W-:Y:S05]  /*ee40*/  BSYNC B2 ;  /* 0x0000000000027941 */ /* 0x000fea0003800000 */
.L_x_520:
[----:B------:R-:W-:Y:S01]  /*ee50*/  ISETP.GE.AND P3, PT, R44, R133, PT ;  /* 0x000000852c00720c */ /* 0x000fe20003f66270 */
[----:B--2---:R2:W-:-:S12]  /*ee60*/  ST.E.128 desc[UR50][R40.64], R12 ;  /* 0x0000000c28007985 */ /* 0x0045d8000c101d32 */
[----:B------:R-:W-:-:S04]  /*ee70*/  @!P3 IADD3 R42, P4, R44, R120, RZ ;  /* 0x000000782c2ab210 */ /* 0x000fc80007f9e0ff */
[----:B------:R-:W-:-:S05]  /*ee80*/  @!P3 LEA.HI.X.SX32 R43, R44, R119, 0x1, P4 ;  /* 0x000000772c2bb211 */ /* 0x000fca00020f0eff */
[----:B---3--:R2:W-:Y:S04]  /*ee90*/  @!P3 ST.E.128 desc[UR50][R42.64], R36 ;  /* 0x000000242a00b985 */ /* 0x0085e8000c101d32 */
.L_x_519:
[----:B------:R-:W-:Y:S05]  /*eea0*/  BSYNC B1 ;  /* 0x0000000000017941 */ /* 0x000fea0003800000 */
.L_x_518:
[----:B------:R-:W-:-:S13]  /*eeb0*/  ISETP.NE.AND P3, PT, R30, RZ, PT ;  /* 0x000000ff1e00720c */ /* 0x000fda0003f65270 */
[----:B------:R-:W-:Y:S05]  /*eec0*/  @!P3 BRA `(.L_x_470) ;  /* 0x0000001400bcb947 */ /* 0x000fea0003800000 */
[----:B0---4-:R-:W4:Y:S04]  /*eed0*/  LDL R11, [R1+0x8] ;  /* 0x00000800010b7983 */ /* 0x011f280000100800 */
[----:B--2---:R-:W2:Y:S04]  /*eee0*/  LDL R13, [R1+0x38] ;  /* 0x00003800010d7983 */ /* 0x004ea80000100800 */
[----:B------:R-:W5:Y:S01]  /*eef0*/  LDL R12, [R1+0x3c] ;  /* 0x00003c00010c7983 */ /* 0x000f620000100800 */
[----:B------:R-:W-:-:S05]  /*ef00*/  IADD3 R40, P3, R26, R120, RZ ;  /* 0x000000781a287210 */ /* 0x000fca0007f7e0ff */
[----:B------:R-:W-:Y:S01]  /*ef10*/  IMAD.X R41, R119, 0x1, R27, P3 ;  /* 0x0000000177297824 */ /* 0x000fe200018e061b */
[----:B------:R-:W-:Y:S01]  /*ef20*/  ISETP.GE.AND P3, PT, R222, R113, PT ;  /* 0x00000071de00720c */ /* 0x000fe20003f66270 */
[----:B------:R-:W-:Y:S01]  /*ef30*/  BSSY B1, `(.L_x_522) ;  /* 0x00000ea000017945 */ /* 0x000fe20003800000 */
[----:B----4-:R-:W-:-:S04]  /*ef40*/  LOP3.LUT P4, RZ, R11, 0x1, RZ, 0xc0, !PT ;  /* 0x000000010bff7812 */ /* 0x010fc8000788c0ff */
[----:B------:R-:W-:Y:S01]  /*ef50*/  SEL R139, R114, R139, !P4 ;  /* 0x0000008b728b7207 */ /* 0x000fe20006000000 */
[----:B--2---:R-:W-:Y:S01]  /*ef60*/  IMAD.MOV.U32 R14, RZ, RZ, R13 ;  /* 0x000000ffff0e7224 */ /* 0x004fe200078e000d */
[----:B-----5:R-:W-:Y:S02]  /*ef70*/  MOV R13, R12 ;  /* 0x0000000c000d7202 */ /* 0x020fe40000000f00 */
        /* <DEDUP_REMOVED lines=13> */
[C---:B------:R-:W-:Y:S02]  /*f050*/  IMAD.IADD R11, R18.reuse, 0x1, R11 ;  /* 0x00000001120b7824 */ /* 0x040fe400078e020b */
[----:B------:R-:W-:-:S03]  /*f060*/  IMAD.IADD R36, R18, 0x1, R13 ;  /* 0x0000000112247824 */ /* 0x000fc600078e020d */
[----:B------:R0:W2:Y:S04]  /*f070*/  LDS.128 R12, [R11+0x24200] ;  /* 0x024200000b0c7984 */ /* 0x0000a80000000c00 */
[----:B------:R-:W4:Y:S01]  /*f080*/  LDS.128 R36, [R36+0x24200] ;  /* 0x0242000024247984 */ /* 0x000f220000000c00 */
[----:B------:R-:W-:Y:S05]  /*f090*/  @P3 BRA `(.L_x_523) ;  /* 0x0000000c004c3947 */ /* 0x000fea0003800000 */
[----:B------:R-:W-:Y:S01]  /*f0a0*/  SHF.R.U32.HI R43, RZ, 0x8, R81 ;  /* 0x00000008ff2b7819 */ /* 0x000fe20000011651 */
[----:B--2---:R-:W-:Y:S01]  /*f0b0*/  IMAD.MOV.U32 R46, RZ, RZ, R12 ;  /* 0x000000ffff2e7224 */ /* 0x004fe200078e000c */
[----:B------:R-:W-:Y:S01]  /*f0c0*/  SHF.R.U32.HI R49, RZ, 0x8, R69 ;  /* 0x00000008ff317819 */ /* 0x000fe20000011645 */
[----:B----4-:R-:W-:Y:S01]  /*f0d0*/  IMAD.MOV.U32 R44, RZ, RZ, R38 ;  /* 0x000000ffff2c7224 */ /* 0x010fe200078e0026 */
[----:B------:R-:W-:Y:S01]  /*f0e0*/  SHF.R.U32.HI R51, RZ, 0x8, R71 ;  /* 0x00000008ff337819 */ /* 0x000fe20000011647 */
[----:B------:R-:W-:Y:S01]  /*f0f0*/  IMAD.SHL.U32 R12, R43, 0x100, RZ ;  /* 0x000001002b0c7824 */ /* 0x000fe200078e00ff */
[----:B0-----:R-:W-:Y:S01]  /*f100*/  LOP3.LUT R11, R81, 0xff0000ff, RZ, 0xc0, !PT ;  /* 0xff0000ff510b7812 */ /* 0x001fe200078ec0ff */
[----:B------:R-:W-:Y:S01]  /*f110*/  IMAD.MOV.U32 R43, RZ, RZ, R14 ;  /* 0x000000ffff2b7224 */ /* 0x000fe200078e000e */
[----:B------:R-:W-:Y:S01]  /*f120*/  SHF.R.U32.HI R56, RZ, 0x10, R81 ;  /* 0x00000010ff387819 */ /* 0x000fe20000011651 */
[----:B------:R-:W-:Y:S01]  /*f130*/  IMAD.SHL.U32 R49, R49, 0x100, RZ ;  /* 0x0000010031317824 */ /* 0x000fe200078e00ff */
[--C-:B------:R-:W-:Y:S01]  /*f140*/  SHF.R.U32.HI R54, RZ, 0x8, R83.reuse ;  /* 0x00000008ff367819 */ /* 0x100fe20000011653 */
[----:B------:R-:W-:Y:S01]  /*f150*/  IMAD.SHL.U32 R51, R51, 0x100, RZ ;  /* 0x0000010033337824 */ /* 0x000fe200078e00ff */
[----:B------:R-:W-:-:S02]  /*f160*/  SHF.R.U32.HI R52, RZ, 0x10, R83 ;  /* 0x00000010ff347819 */ /* 0x000fc40000011653 */
[----:B------:R-:W-:Y:S01]  /*f170*/  LOP3.LUT R11, R11, 0xff00, R12, 0xf8, !PT ;  /* 0x0000ff000b0b7812 */ /* 0x000fe200078ef80c */
[----:B------:R-:W-:Y:S01]  /*f180*/  IMAD.SHL.U32 R12, R54, 0x100, RZ ;  /* 0x00000100360c7824 */ /* 0x000fe200078e00ff */
[----:B------:R-:W-:Y:S02]  /*f190*/  SHF.L.U32 R14, R56, 0x10, RZ ;  /* 0x00000010380e7819 */ /* 0x000fe400000006ff */
[----:B------:R-:W-:Y:S02]  /*f1a0*/  LOP3.LUT R48, R69, 0xff0000ff, RZ, 0xc0, !PT ;  /* 0xff0000ff45307812 */ /* 0x000fe400078ec0ff */
[----:B------:R-:W-:Y:S02]  /*f1b0*/  LOP3.LUT R50, R71, 0xff0000ff, RZ, 0xc0, !PT ;  /* 0xff0000ff47327812 */ /* 0x000fe400078ec0ff */
[----:B------:R-:W-:Y:S02]  /*f1c0*/  LOP3.LUT R45, R83, 0xff0000ff, RZ, 0xc0, !PT ;  /* 0xff0000ff532d7812 */ /* 0x000fe400078ec0ff */
[----:B------:R-:W-:-:S02]  /*f1d0*/  MOV R47, R36 ;  /* 0x00000024002f7202 */ /* 0x000fc40000000f00 */
[----:B------:R-:W-:Y:S01]  /*f1e0*/  LOP3.LUT R14, R11, 0xff0000, R14, 0xf8, !PT ;  /* 0x00ff00000b0e7812 */ /* 0x000fe200078ef80e */
[----:B------:R-:W-:Y:S01]  /*f1f0*/  IMAD.U32 R11, R52, 0x10000, RZ ;  /* 0x00010000340b7824 */ /* 0x000fe200078e00ff */
[----:B------:R-:W-:Y:S02]  /*f200*/  LOP3.LUT R36, R48, 0xff00, R49, 0xf8, !PT ;  /* 0x0000ff0030247812 */ /* 0x000fe400078ef831 */
[----:B------:R-:W-:Y:S02]  /*f210*/  LOP3.LUT R54, R50, 0xff00, R51, 0xf8, !PT ;  /* 0x0000ff0032367812 */ /* 0x000fe400078ef833 */
[----:B------:R-:W-:Y:S02]  /*f220*/  LOP3.LUT R12, R45, 0xff00, R12, 0xf8, !PT ;  /* 0x0000ff002d0c7812 */ /* 0x000fe400078ef80c */
[----:B------:R-:W-:Y:S02]  /*f230*/  F2FP.F16.E4M3.UNPACK_B R52, R137.H1 ;  /* 0x00000089ff34723e */ /* 0x000fe400030006ff */
[----:B------:R-:W-:-:S02]  /*f240*/  F2FP.F16.E4M3.UNPACK_B R50, R47.H1 ;  /* 0x0000002fff32723e */ /* 0x000fc400030006ff */
[----:B------:R-:W-:Y:S02]  /*f250*/  F2FP.F16.E4M3.UNPACK_B R48, R46.H1 ;  /* 0x0000002eff30723e */ /* 0x000fe400030006ff */
[----:B------:R-:W-:Y:S01]  /*f260*/  SHF.R.U32.HI R55, RZ, 0x10, R71 ;  /* 0x00000010ff377819 */ /* 0x000fe20000011647 */
[----:B------:R-:W-:Y:S01]  /*f270*/  HADD2.F32 R45, -RZ, R50.H0_H0 ;  /* 0x20000032ff2d7230 */ /* 0x000fe20000004100 */
[----:B------:R-:W-:Y:S01]  /*f280*/  SHF.R.U32.HI R53, RZ, 0x10, R69 ;  /* 0x00000010ff357819 */ /* 0x000fe20000011645 */
[----:B------:R-:W-:Y:S01]  /*f290*/  HADD2.F32 R38, -RZ, R48.H0_H0 ;  /* 0x20000030ff267230 */ /* 0x000fe20000004100 */
[----:B------:R-:W-:Y:S01]  /*f2a0*/  LOP3.LUT R12, R12, 0xff0000, R11, 0xf8, !PT ;  /* 0x00ff00000c0c7812 */ /* 0x000fe200078ef80b */
[----:B------:R-:W-:Y:S01]  /*f2b0*/  HADD2.F32 R11, -RZ, R52.H0_H0 ;  /* 0x20000034ff0b7230 */ /* 0x000fe20000004100 */
[----:B------:R-:W-:Y:S01]  /*f2c0*/  F2FP.F16.E4M3.UNPACK_B R49, R135.H1 ;  /* 0x00000087ff31723e */ /* 0x000fe200030006ff */
[----:B------:R-:W-:Y:S01]  /*f2d0*/  IMAD.U32 R55, R55, 0x10000, RZ ;  /* 0x0001000037377824 */ /* 0x000fe200078e00ff */
[----:B------:R-:W-:Y:S01]  /*f2e0*/  F2FP.F16.E4M3.UNPACK_B R137, R137 ;  /* 0x00000089ff89723e */ /* 0x000fe200020006ff */
[----:B------:R-:W-:-:S02]  /*f2f0*/  IMAD.U32 R53, R53, 0x10000, RZ ;  /* 0x0001000035357824 */ /* 0x000fc400078e00ff */
[CC--:B------:R-:W-:Y:S01]  /*f300*/  FMUL.FTZ R57, R45.reuse, R11.reuse ;  /* 0x0000000b2d397220 */ /* 0x0c0fe20000410000 */
[--C-:B------:R-:W-:Y:S02]  /*f310*/  HADD2.F32 R51, -RZ, R49.reuse.H0_H0 ;  /* 0x20000031ff337230 */ /* 0x100fe40000004100 */
[----:B------:R-:W-:Y:S01]  /*f320*/  FMUL.FTZ R56, R38, R11 ;  /* 0x0000000b26387220 */ /* 0x000fe20000410000 */
[----:B------:R-:W-:Y:S01]  /*f330*/  LOP3.LUT R11, R54, 0xff0000, R55, 0xf8, !PT ;  /* 0x00ff0000360b7812 */ /* 0x000fe200078ef837 */
[----:B------:R-:W-:Y:S01]  /*f340*/  HADD2.F32 R54, -RZ, R49.H1_H1 ;  /* 0x30000031ff367230 */ /* 0x000fe20000004100 */
[----:B------:R-:W-:Y:S01]  /*f350*/  LOP3.LUT R36, R36, 0xff0000, R53, 0xf8, !PT ;  /* 0x00ff000024247812 */ /* 0x000fe200078ef835 */
[-C--:B------:R-:W-:Y:S01]  /*f360*/  FFMA.FTZ R38, R38, R51.reuse, -R57 ;  /* 0x0000003326267223 */ /* 0x080fe20000010839 */
[----:B------:R-:W-:Y:S01]  /*f370*/  FFMA.FTZ R45, R45, R51, R56 ;  /* 0x000000332d2d7223 */ /* 0x000fe20000010038 */
[----:B------:R-:W-:Y:S01]  /*f380*/  HADD2.F32 R52, -RZ, R52.H1_H1 ;  /* 0x30000034ff347230 */ /* 0x000fe20000004100 */
[----:B------:R-:W-:Y:S01]  /*f390*/  F2FP.F16.E4M3.UNPACK_B R51, R47 ;  /* 0x0000002fff33723e */ /* 0x000fe200020006ff */
[----:B------:R-:W-:Y:S01]  /*f3a0*/  HADD2.F32 R49, -RZ, R48.H1_H1 ;  /* 0x30000030ff317230 */ /* 0x000fe20000004100 */
[----:B------:R-:W-:Y:S01]  /*f3b0*/  F2FP.F16.E4M3.UNPACK_B R135, R135 ;  /* 0x00000087ff87723e */ /* 0x000fe200020006ff */
[----:B------:R-:W-:Y:S01]  /*f3c0*/  HADD2.F32 R53, -RZ, R50.H1_H1 ;  /* 0x30000032ff357230 */ /* 0x000fe20000004100 */
[----:B------:R-:W-:Y:S01]  /*f3d0*/  F2FP.F16.E4M3.UNPACK_B R50, R46 ;  /* 0x0000002eff32723e */ /* 0x000fe200020006ff */
[----:B------:R-:W-:-:S02]  /*f3e0*/  HADD2.F32 R55, -RZ, R137.H0_H0 ;  /* 0x20000089ff377230 */ /* 0x000fc40000004100 */
[-C--:B------:R-:W-:Y:S01]  /*f3f0*/  FMUL.FTZ R56, R49, R52.reuse ;  /* 0x0000003431387220 */ /* 0x080fe20000410000 */
[----:B------:R-:W-:Y:S02]  /*f400*/  HADD2.F32 R137, -RZ, R137.H1_H1 ;  /* 0x30000089ff897230 */ /* 0x000fe40000004100 */
[----:B------:R-:W-:Y:S01]  /*f410*/  FMUL.FTZ R46, R53, R52 ;  /* 0x00000034352e7220 */ /* 0x000fe20000410000 */
[----:B------:R-:W-:Y:S02]  /*f420*/  HADD2.F32 R52, -RZ, R51.H0_H0 ;  /* 0x20000033ff347230 */ /* 0x000fe40000004100 */
[----:B------:R-:W-:Y:S02]  /*f430*/  HADD2.F32 R48, -RZ, R50.H0_H0 ;  /* 0x20000032ff307230 */ /* 0x000fe40000004100 */
[-C--:B------:R-:W-:Y:S01]  /*f440*/  FFMA.FTZ R47, R49, R54.reuse, -R46 ;  /* 0x00000036312f7223 */ /* 0x080fe2000001082e */
[----:B------:R-:W-:Y:S02]  /*f450*/  HADD2.F32 R49, -RZ, R135.H0_H0 ;  /* 0x20000087ff317230 */ /* 0x000fe40000004100 */
[-C--:B------:R-:W-:Y:S01]  /*f460*/  FMUL.FTZ R57, R52, R55.reuse ;  /* 0x0000003734397220 */ /* 0x080fe20000410000 */
[----:B------:R-:W-:Y:S01]  /*f470*/  FFMA.FTZ R46, R53, R54, R56 ;  /* 0x00000036352e7223 */ /* 0x000fe20000010038 */
[----:B------:R-:W-:Y:S01]  /*f480*/  FMUL.FTZ R55, R48, R55 ;  /* 0x0000003730377220 */ /* 0x000fe20000410000 */
[----:B------:R-:W-:-:S02]  /*f490*/  HADD2.F32 R53, -RZ, R51.H1_H1 ;  /* 0x30000033ff357230 */ /* 0x000fc40000004100 */
[-C--:B------:R-:W-:Y:S01]  /*f4a0*/  FFMA.FTZ R48, R48, R49.reuse, -R57 ;  /* 0x0000003130307223 */ /* 0x080fe20000010839 */
[----:B------:R-:W-:Y:S01]  /*f4b0*/  HADD2.F32 R50, -RZ, R50.H1_H1 ;  /* 0x30000032ff327230 */ /* 0x000fe20000004100 */
[----:B------:R-:W-:Y:S01]  /*f4c0*/  F2FP.F16.E4M3.UNPACK_B R57, R136.H1 ;  /* 0x00000088ff39723e */ /* 0x000fe200030006ff */
[----:B------:R-:W-:Y:S01]  /*f4d0*/  HADD2.F32 R135, -RZ, R135.H1_H1 ;  /* 0x30000087ff877230 */ /* 0x000fe20000004100 */
[----:B------:R-:W-:Y:S01]  /*f4e0*/  F2FP.F16.E4M3.UNPACK_B R54, R44.H1 ;  /* 0x0000002cff36723e */ /* 0x000fe200030006ff */
[----:B------:R-:W-:Y:S01]  /*f4f0*/  FFMA.FTZ R49, R52, R49, R55 ;  /* 0x0000003134317223 */ /* 0x000fe20000010037 */
[-C--:B------:R-:W-:Y:S01]  /*f500*/  FMUL.FTZ R51, R53, R137.reuse ;  /* 0x0000008935337220 */ /* 0x080fe20000410000 */
[----:B------:R-:W-:Y:S01]  /*f510*/  FMUL.FTZ R58, R50, R137 ;  /* 0x00000089323a7220 */ /* 0x000fe20000410000 */
[----:B------:R-:W-:Y:S01]  /*f520*/  F2FP.F16.E4M3.UNPACK_B R56, R134.H1 ;  /* 0x00000086ff38723e */ /* 0x000fe200030006ff */
[----:B------:R-:W-:Y:S01]  /*f530*/  HADD2.F32 R60, -RZ, R57.H0_H0 ;  /* 0x20000039ff3c7230 */ /* 0x000fe20000004100 */
[----:B------:R-:W-:Y:S01]  /*f540*/  F2FP.F16.E4M3.UNPACK_B R52, R43.H1 ;  /* 0x0000002bff34723e */ /* 0x000fe200030006ff */
[----:B------:R-:W-:-:S02]  /*f550*/  HADD2.F32 R55, -RZ, R54.H0_H0 ;  /* 0x20000036ff377230 */ /* 0x000fc40000004100 */
[-C--:B------:R-:W-:Y:S01]  /*f560*/  FFMA.FTZ R51, R50, R135.reuse, -R51 ;  /* 0x0000008732337223 */ /* 0x080fe20000010833 */
[----:B------:R-:W-:Y:S01]  /*f570*/  FFMA.FTZ R50, R53, R135, R58 ;  /* 0x0000008735327223 */ /* 0x000fe2000001003a */
[----:B------:R-:W-:Y:S01]  /*f580*/  HADD2.F32 R58, -RZ, R56.H0_H0 ;  /* 0x20000038ff3a7230 */ /* 0x000fe20000004100 */
[----:B------:R-:W-:Y:S01]  /*f590*/  F2FP.F16.E4M3.UNPACK_B R136, R136 ;  /* 0x00000088ff88723e */ /* 0x000fe200020006ff */
[----:B------:R-:W-:Y:S02]  /*f5a0*/  HADD2.F32 R53, -RZ, R52.H0_H0 ;  /* 0x20000034ff357230 */ /* 0x000fe40000004100 */
[-C--:B------:R-:W-:Y:S01]  /*f5b0*/  FMUL.FTZ R62, R55, R60.reuse ;  /* 0x0000003c373e7220 */ /* 0x080fe20000410000 */
[----:B------:R-:W-:Y:S01]  /*f5c0*/  HADD2.F32 R57, -RZ, R57.H1_H1 ;  /* 0x30000039ff397230 */ /* 0x000fe20000004100 */
[----:B------:R-:W-:Y:S01]  /*f5d0*/  F2FP.F16.E4M3.UNPACK_B R43, R43 ;  /* 0x0000002bff2b723e */ /* 0x000fe200020006ff */
[----:B------:R-:W-:Y:S02]  /*f5e0*/  HADD2.F32 R54, -RZ, R54.H1_H1 ;  /* 0x30000036ff367230 */ /* 0x000fe40000004100 */
[C---:B------:R-:W-:Y:S01]  /*f5f0*/  FMUL.FTZ R60, R53.reuse, R60 ;  /* 0x0000003c353c7220 */ /* 0x040fe20000410000 */
[----:B------:R-:W-:Y:S01]  /*f600*/  FFMA.FTZ R62, R53, R58, -R62 ;  /* 0x0000003a353e7223 */ /* 0x000fe2000001083e */
[----:B------:R-:W-:Y:S01]  /*f610*/  HADD2.F32 R52, -RZ, R52.H1_H1 ;  /* 0x30000034ff347230 */ /* 0x000fe20000004100 */
[----:B------:R-:W-:Y:S01]  /*f620*/  F2FP.F16.E4M3.UNPACK_B R134, R134 ;  /* 0x00000086ff86723e */ /* 0x000fe200020006ff */
[----:B------:R-:W-:-:S02]  /*f630*/  HADD2.F32 R53, -RZ, R56.H1_H1 ;  /* 0x30000038ff357230 */ /* 0x000fc40000004100 */
[-C--:B------:R-:W-:Y:S01]  /*f640*/  FMUL.FTZ R59, R54, R57.reuse ;  /* 0x00000039363b7220 */ /* 0x080fe20000410000 */
[----:B------:R-:W-:Y:S01]  /*f650*/  FFMA.FTZ R60, R55, R58, R60 ;  /* 0x0000003a373c7223 */ /* 0x000fe2000001003c */
[C---:B------:R-:W-:Y:S01]  /*f660*/  FMUL.FTZ R57, R52.reuse, R57 ;  /* 0x0000003934397220 */ /* 0x040fe20000410000 */
[--C-:B------:R-:W-:Y:S02]  /*f670*/  HADD2.F32 R55, -RZ, R136.reuse.H0_H0 ;  /* 0x20000088ff377230 */ /* 0x100fe40000004100 */
[-C--:B------:R-:W-:Y:S01]  /*f680*/  FFMA.FTZ R59, R52, R53.reuse, -R59 ;  /* 0x00000035343b7223 */ /* 0x080fe2000001083b */
[----:B------:R-:W-:Y:S01]  /*f690*/  F2FP.F16.E4M3.UNPACK_B R52, R44 ;  /* 0x0000002cff34723e */ /* 0x000fe200020006ff */
[----:B------:R-:W-:Y:S01]  /*f6a0*/  FFMA.FTZ R61, R54, R53, R57 ;  /* 0x00000035363d7223 */ /* 0x000fe20000010039 */
[----:B------:R-:W-:Y:S01]  /*f6b0*/  HADD2.F32 R44, -RZ, R43.H0_H0 ;  /* 0x2000002bff2c7230 */ /* 0x000fe20000004100 */
[----:B------:R-:W-:Y:S01]  /*f6c0*/  F2FP.SATFINITE.E4M3.F32.PACK_AB_MERGE_C R38, R47, R38, RZ ;  /* 0x000000262f26723e */ /* 0x000fe200048070ff */
[----:B------:R-:W-:Y:S01]  /*f6d0*/  HADD2.F32 R136, -RZ, R136.H1_H1 ;  /* 0x30000088ff887230 */ /* 0x000fe20000004100 */
[----:B------:R-:W-:Y:S01]  /*f6e0*/  F2FP.F16.E4M3.UNPACK_B R47, R13 ;  /* 0x0000000dff2f723e */ /* 0x000fe200020006ff */
[----:B------:R-:W-:-:S02]  /*f6f0*/  HADD2.F32 R53, -RZ, R52.H0_H0 ;  /* 0x20000034ff357230 */ /* 0x000fc40000004100 */
[CC--:B------:R-:W-:Y:S01]  /*f700*/  FMUL.FTZ R56, R44.reuse, R55.reuse ;  /* 0x000000372c387220 */ /* 0x0c0fe20000410000 */
[----:B------:R-:W-:Y:S01]  /*f710*/  HADD2.F32 R43, -RZ, R43.H1_H1 ;  /* 0x3000002bff2b7230 */ /* 0x000fe20000004100 */
[----:B------:R-:W-:Y:S01]  /*f720*/  F2FP.SATFINITE.E4M3.F32.PACK_AB_MERGE_C R60, R61, R60, RZ ;  /* 0x0000003c3d3c723e */ /* 0x000fe200048070ff */
[----:B------:R-:W-:Y:S02]  /*f730*/  HADD2.F32 R54, -RZ, R134.H0_H0 ;  /* 0x20000086ff367230 */ /* 0x000fe40000004100 */
[----:B------:R-:W-:Y:S01]  /*f740*/  FMUL.FTZ R57, R53, R55 ;  /* 0x0000003735397220 */ /* 0x000fe20000410000 */
[----:B------:R-:W-:Y:S02]  /*f750*/  HADD2.F32 R52, -RZ, R52.H1_H1 ;  /* 0x30000034ff347230 */ /* 0x000fe40000004100 */
[----:B------:R-:W-:Y:S01]  /*f760*/  FMUL.FTZ R55, R43, R136 ;  /* 0x000000882b377220 */ /* 0x000fe20000410000 */
[----:B------:R-:W-:Y:S02]  /*f770*/  HADD2.F32 R134, -RZ, R134.H1_H1 ;  /* 0x30000086ff867230 */ /* 0x000fe40000004100 */
[-C--:B------:R-:W-:Y:S01]  /*f780*/  FFMA.FTZ R57, R44, R54.reuse, -R57 ;  /* 0x000000362c397223 */ /* 0x080fe20000010839 */
[----:B------:R-:W-:Y:S01]  /*f790*/  FFMA.FTZ R56, R53, R54, R56 ;  /* 0x0000003635387223 */ /* 0x000fe20000010038 */
[----:B------:R-:W-:Y:S01]  /*f7a0*/  FMUL.FTZ R58, R52, R136 ;  /* 0x00000088343a7220 */ /* 0x000fe20000410000 */
[----:B------:R-:W-:Y:S01]  /*f7b0*/  F2FP.SATFINITE.E4M3.F32.PACK_AB_MERGE_C R44, R46, R45, RZ ;  /* 0x0000002d2e2c723e */ /* 0x000fe200048070ff */
[-C--:B------:R-:W-:Y:S01]  /*f7c0*/  FFMA.FTZ R55, R52, R134.reuse, R55 ;  /* 0x0000008634377223 */ /* 0x080fe20000010037 */
[----:B------:R-:W-:Y:S01]  /*f7d0*/  F2FP.F16.E4M3.UNPACK_B R52, R37 ;  /* 0x00000025ff34723e */ /* 0x000fe200020006ff */
[----:B------:R-:W-:Y:S01]  /*f7e0*/  FFMA.FTZ R58, R43, R134, -R58 ;  /* 0x000000862b3a7223 */ /* 0x000fe2000001083a */
[----:B------:R-:W-:Y:S01]  /*f7f0*/  F2FP.F16.E4M3.UNPACK_B R53, R36 ;  /* 0x00000024ff35723e */ /* 0x000fe200020006ff */
[----:B------:R-:W-:Y:S01]  /*f800*/  HADD2.F32 R46, -RZ, R47.H0_H0 ;  /* 0x2000002fff2e7230 */ /* 0x000fe20000004100 */
[----:B------:R-:W-:Y:S01]  /*f810*/  F2FP.SATFINITE.E4M3.F32.PACK_AB_MERGE_C R45, R51, R48, R38 ;  /* 0x00000030332d723e */ /* 0x000fe20004807026 */
[--C-:B------:R-:W-:Y:S01]  /*f820*/  HADD2.F32 R48, -RZ, R52.reuse.H0_H0 ;  /* 0x20000034ff307230 */ /* 0x100fe20000004100 */
[----:B------:R-:W-:Y:S01]  /*f830*/  F2FP.SATFINITE.E4M3.F32.PACK_AB_MERGE_C R44, R50, R49, R44 ;  /* 0x00000031322c723e */ /* 0x000fe2000480702c */
[--C-:B------:R-:W-:Y:S01]  /*f840*/  HADD2.F32 R49, -RZ, R53.reuse.H0_H0 ;  /* 0x20000035ff317230 */ /* 0x100fe20000004100 */
[----:B------:R-:W-:Y:S01]  /*f850*/  F2FP.SATFINITE.E4M3.F32.PACK_AB_MERGE_C R43, R59, R62, RZ ;  /* 0x0000003e3b2b723e */ /* 0x000fe200048070ff */
[----:B------:R-:W-:Y:S01]  /*f860*/  HADD2.F32 R52, -RZ, R52.H1_H1 ;  /* 0x30000034ff347230 */ /* 0x000fe20000004100 */
[----:B------:R-:W-:Y:S01]  /*f870*/  F2FP.F16.E4M3.UNPACK_B R50, R14 ;  /* 0x0000000eff32723e */ /* 0x000fe200020006ff */
[----:B------:R-:W-:Y:S01]  /*f880*/  HADD2.F32 R53, -RZ, R53.H1_H1 ;  /* 0x30000035ff357230 */ /* 0x000fe20000004100 */
[----:B------:R-:W-:Y:S01]  /*f890*/  F2FP.SATFINITE.E4M3.F32.PACK_AB_MERGE_C R43, R58, R57, R43 ;  /* 0x000000393a2b723e */ /* 0x000fe2000480702b */
[----:B------:R-:W-:Y:S01]  /*f8a0*/  FMUL.FTZ R57, R46, R49 ;  /* 0x000000312e397220 */ /* 0x000fe20000410000 */
[----:B------:R-:W-:Y:S01]  /*f8b0*/  F2FP.SATFINITE.E4M3.F32.PACK_AB_MERGE_C R38, R55, R56, R60 ;  /* 0x000000383726723e */ /* 0x000fe2000480703c */
[----:B------:R-:W-:-:S02]  /*f8c0*/  HADD2.F32 R51, -RZ, R50.H0_H0 ;  /* 0x20000032ff337230 */ /* 0x000fc40000004100 */
[----:B------:R-:W-:Y:S01]  /*f8d0*/  FMUL.FTZ R55, R48, R49 ;  /* 0x0000003130377220 */ /* 0x000fe20000410000 */
[----:B------:R-:W-:Y:S02]  /*f8e0*/  HADD2.F32 R49, -RZ, R47.H1_H1 ;  /* 0x3000002fff317230 */ /* 0x000fe40000004100 */
[----:B------:R-:W-:Y:S01]  /*f8f0*/  FMUL.FTZ R54, R52, R53 ;  /* 0x0000003534367220 */ /* 0x000fe20000410000 */
[----:B------:R-:W-:Y:S01]  /*f900*/  F2FP.F16.E4M3.UNPACK_B R14, R14.H1 ;  /* 0x0000000eff0e723e */ /* 0x000fe200030006ff */
[-C--:B------:R-:W-:Y:S01]  /*f910*/  FFMA.FTZ R46, R46, R51.reuse, -R55 ;  /* 0x000000332e2e7223 */ /* 0x080fe20000010837 */
[----:B------:R-:W-:Y:S01]  /*f920*/  FFMA.FTZ R47, R48, R51, R57 ;  /* 0x00000033302f7223 */ /* 0x000fe20000010039 */
[----:B------:R-:W-:Y:S02]  /*f930*/  HADD2.F32 R51, -RZ, R50.H1_H1 ;  /* 0x30000032ff337230 */ /* 0x000fe40000004100 */
[----:B------:R-:W-:Y:S01]  /*f940*/  FMUL.FTZ R55, R49, R53 ;  /* 0x0000003531377220 */ /* 0x000fe20000410000 */
[----:B------:R-:W-:-:S02]  /*f950*/  F2FP.F16.E4M3.UNPACK_B R48, R13.H1 ;  /* 0x0000000dff30723e */ /* 0x000fc400030006ff */
[----:B------:R-:W-:Y:S01]  /*f960*/  F2FP.F16.E4M3.UNPACK_B R50, R37.H1 ;  /* 0x00000025ff32723e */ /* 0x000fe200030006ff */
[-C--:B------:R-:W-:Y:S01]  /*f970*/  FFMA.FTZ R13, R49, R51.reuse, -R54 ;  /* 0x00000033310d7223 */ /* 0x080fe20000010836 */
[----:B------:R-:W-:Y:S01]  /*f980*/  F2FP.F16.E4M3.UNPACK_B R53, R36.H1 ;  /* 0x00000024ff35723e */ /* 0x000fe200030006ff */
[----:B------:R-:W-:Y:S01]  /*f990*/  FFMA.FTZ R36, R52, R51, R55 ;  /* 0x0000003334247223 */ /* 0x000fe20000010037 */
[----:B------:R-:W-:Y:S01]  /*f9a0*/  HADD2.F32 R37, -RZ, R48.H0_H0 ;  /* 0x20000030ff257230 */ /* 0x000fe20000004100 */
[----:B------:R-:W-:Y:S01]  /*f9b0*/  F2FP.F16.E4M3.UNPACK_B R58, R11.H1 ;  /* 0x0000000bff3a723e */ /* 0x000fe200030006ff */
[----:B------:R-:W-:Y:S02]  /*f9c0*/  HADD2.F32 R49, -RZ, R50.H0_H0 ;  /* 0x20000032ff317230 */ /* 0x000fe40000004100 */
[----:B------:R-:W-:Y:S02]  /*f9d0*/  HADD2.F32 R54, -RZ, R53.H0_H0 ;  /* 0x20000035ff367230 */ /* 0x000fe40000004100 */
[----:B------:R-:W-:-:S02]  /*f9e0*/  HADD2.F32 R48, -RZ, R48.H1_H1 ;  /* 0x30000030ff307230 */ /* 0x000fc40000004100 */
[----:B------:R-:W-:Y:S02]  /*f9f0*/  HADD2.F32 R51, -RZ, R53.H1_H1 ;  /* 0x30000035ff337230 */ /* 0x000fe40000004100 */
[-C--:B------:R-:W-:Y:S01]  /*fa00*/  FMUL.FTZ R56, R49, R54.reuse ;  /* 0x0000003631387220 */ /* 0x080fe20000410000 */
[----:B------:R-:W-:Y:S02]  /*fa10*/  HADD2.F32 R50, -RZ, R50.H1_H1 ;  /* 0x30000032ff327230 */ /* 0x000fe40000004100 */
[C---:B------:R-:W-:Y:S01]  /*fa20*/  FMUL.FTZ R54, R37.reuse, R54 ;  /* 0x0000003625367220 */ /* 0x040fe20000410000 */
[--C-:B------:R-:W-:Y:S02]  /*fa30*/  HADD2.F32 R52, -RZ, R14.reuse.H0_H0 ;  /* 0x2000000eff347230 */ /* 0x100fe40000004100 */
[-C--:B------:R-:W-:Y:S01]  /*fa40*/  FMUL.FTZ R57, R48, R51.reuse ;  /* 0x0000003330397220 */ /* 0x080fe20000410000 */
[----:B------:R-:W-:Y:S02]  /*fa50*/  HADD2.F32 R53, -RZ, R14.H1_H1 ;  /* 0x3000000eff357230 */ /* 0x000fe40000004100 */
[C---:B------:R-:W-:Y:S01]  /*fa60*/  FMUL.FTZ R55, R50.reuse, R51 ;  /* 0x0000003332377220 */ /* 0x040fe20000410000 */
[----:B------:R-:W-:Y:S01]  /*fa70*/  F2FP.F16.E4M3.UNPACK_B R51, R39 ;  /* 0x00000027ff33723e */ /* 0x000fe200020006ff */
[-C--:B------:R-:W-:Y:S01]  /*fa80*/  FFMA.FTZ R14, R37, R52.reuse, -R56 ;  /* 0x00000034250e7223 */ /* 0x080fe20000010838 */
[----:B------:R-:W-:Y:S01]  /*fa90*/  FFMA.FTZ R37, R49, R52, R54 ;  /* 0x0000003431257223 */ /* 0x000fe20000010036 */
[-C--:B------:R-:W-:Y:S01]  /*faa0*/  FFMA.FTZ R62, R50, R53.reuse, R57 ;  /* 0x00000035323e7223 */ /* 0x080fe20000010039 */
[----:B------:R-:W-:Y:S01]  /*fab0*/  FFMA.FTZ R49, R48, R53, -R55 ;  /* 0x0000003530317223 */ /* 0x000fe20000010837 */
[----:B------:R-:W-:Y:S01]  /*fac0*/  F2FP.F16.E4M3.UNPACK_B R57, R11 ;  /* 0x0000000bff39723e */ /* 0x000fe200020006ff */
[----:B------:R-:W-:Y:S01]  /*fad0*/  HADD2.F32 R53, -RZ, R51.H0_H0 ;  /* 0x20000033ff357230 */ /* 0x000fe20000004100 */
[-C--:B------:R-:W-:Y:S01]  /*fae0*/  F2FP.F16.E4M3.UNPACK_B R48, R15.reuse ;  /* 0x0000000fff30723e */ /* 0x080fe200020006ff */
[----:B------:R-:W-:Y:S01]  /*faf0*/  HADD2.F32 R59, -RZ, R58.H0_H0 ;  /* 0x2000003aff3b7230 */ /* 0x000fe20000004100 */
[----:B------:R-:W-:Y:S01]  /*fb00*/  F2FP.F16.E4M3.UNPACK_B R15, R15.H1 ;  /* 0x0000000fff0f723e */ /* 0x000fe200030006ff */
[----:B------:R-:W-:Y:S01]  /*fb10*/  HADD2.F32 R60, -RZ, R57.H0_H0 ;  /* 0x20000039ff3c7230 */ /* 0x000fe20000004100 */
[----:B------:R-:W-:Y:S01]  /*fb20*/  F2FP.F16.E4M3.UNPACK_B R52, R39.H1 ;  /* 0x00000027ff34723e */ /* 0x000fe200030006ff */
[----:B------:R-:W-:Y:S01]  /*fb30*/  HADD2.F32 R39, -RZ, R48.H0_H0 ;  /* 0x20000030ff277230 */ /* 0x000fe20000004100 */
[-C--:B------:R-:W-:Y:S01]  /*fb40*/  F2FP.F16.E4M3.UNPACK_B R54, R12.reuse ;  /* 0x0000000cff36723e */ /* 0x080fe200020006ff */
[----:B------:R-:W-:Y:S01]  /*fb50*/  HADD2.F32 R50, -RZ, R15.H0_H0 ;  /* 0x2000000fff327230 */ /* 0x000fe20000004100 */
[----:B------:R-:W-:Y:S01]  /*fb60*/  F2FP.F16.E4M3.UNPACK_B R12, R12.H1 ;  /* 0x0000000cff0c723e */ /* 0x000fe200030006ff */
[----:B------:R-:W-:-:S02]  /*fb70*/  HADD2.F32 R11, -RZ, R52.H0_H0 ;  /* 0x20000034ff0b7230 */ /* 0x000fc40000004100 */
[-C--:B------:R-:W-:Y:S01]  /*fb80*/  FMUL.FTZ R64, R53, R60.reuse ;  /* 0x0000003c35407220 */ /* 0x080fe20000410000 */
[----:B------:R-:W-:Y:S02]  /*fb90*/  HADD2.F32 R56, -RZ, R54.H0_H0 ;  /* 0x20000036ff387230 */ /* 0x000fe40000004100 */
[----:B------:R-:W-:Y:S01]  /*fba0*/  FMUL.FTZ R60, R39, R60 ;  /* 0x0000003c273c7220 */ /* 0x000fe20000410000 */
[----:B------:R-:W-:Y:S02]  /*fbb0*/  HADD2.F32 R52, -RZ, R52.H1_H1 ;  /* 0x30000034ff347230 */ /* 0x000fe40000004100 */
[-C--:B------:R-:W-:Y:S01]  /*fbc0*/  FMUL.FTZ R61, R11, R59.reuse ;  /* 0x0000003b0b3d7220 */ /* 0x080fe20000410000 */
[----:B------:R-:W-:Y:S02]  /*fbd0*/  HADD2.F32 R58, -RZ, R58.H1_H1 ;  /* 0x3000003aff3a7230 */ /* 0x000fe40000004100 */
[----:B------:R-:W-:Y:S01]  /*fbe0*/  FMUL.FTZ R66, R50, R59 ;  /* 0x0000003b32427220 */ /* 0x000fe20000410000 */
[----:B------:R-:W-:-:S02]  /*fbf0*/  HADD2.F32 R15, -RZ, R15.H1_H1 ;  /* 0x3000000fff0f7230 */ /* 0x000fc40000004100 */
[-C--:B------:R-:W-:Y:S01]  /*fc00*/  FFMA.FTZ R64, R39, R56.reuse, -R64 ;  /* 0x0000003827407223 */ /* 0x080fe20000010840 */
[----:B------:R-:W-:Y:S02]  /*fc10*/  HADD2.F32 R55, -RZ, R12.H0_H0 ;  /* 0x2000000cff377230 */ /* 0x000fe40000004100 */
[----:B------:R-:W-:Y:S01]  /*fc20*/  FFMA.FTZ R60, R53, R56, R60 ;  /* 0x00000038353c7223 */ /* 0x000fe2000001003c */
        /* <DEDUP_REMOVED lines=10> */
[----:B------:R-:W-:Y:S01]  /*fcd0*/  FMUL.FTZ R50, R48, R57 ;  /* 0x0000003930327220 */ /* 0x000fe20000410000 */
[-C--:B------:R-:W-:Y:S01]  /*fce0*/  FFMA.FTZ R56, R15, R12.reuse, -R56 ;  /* 0x0000000c0f387223 */ /* 0x080fe20000010838 */
[----:B------:R-:W-:Y:S01]  /*fcf0*/  FFMA.FTZ R39, R52, R12, R39 ;  /* 0x0000000c34277223 */ /* 0x000fe20000010027 */
[-C--:B------:R-:W-:Y:S01]  /*fd00*/  FFMA.FTZ R11, R48, R54.reuse, -R11 ;  /* 0x00000036300b7223 */ /* 0x080fe2000001080b */
[----:B------:R-:W-:Y:S01]  /*fd10*/  FFMA.FTZ R51, R51, R54, R50 ;  /* 0x0000003633337223 */ /* 0x000fe20000010032 */
[----:B------:R-:W-:Y:S01]  /*fd20*/  F2FP.SATFINITE.E4M3.F32.PACK_AB_MERGE_C R14, R49, R14, RZ ;  /* 0x0000000e310e723e */ /* 0x000fe200048070ff */
[----:B------:R-:W-:Y:S01]  /*fd30*/  IMAD.MOV.U32 R12, RZ, RZ, R45 ;  /* 0x000000ffff0c7224 */ /* 0x000fe200078e002d */
[----:B------:R-:W-:-:S02]  /*fd40*/  F2FP.SATFINITE.E4M3.F32.PACK_AB_MERGE_C R37, R62, R37, RZ ;  /* 0x000000253e25723e */ /* 0x000fc400048070ff */
[----:B------:R-:W-:Y:S02]  /*fd50*/  F2FP.SATFINITE.E4M3.F32.PACK_AB_MERGE_C R56, R56, R61, RZ ;  /* 0x0000003d3838723e */ /* 0x000fe400048070ff */
[----:B------:R-:W-:Y:S02]  /*fd60*/  F2FP.SATFINITE.E4M3.F32.PACK_AB_MERGE_C R39, R39, R66, RZ ;  /* 0x000000422727723e */ /* 0x000fe400048070ff */
[----:B------:R-:W-:Y:S01]  /*fd70*/  F2FP.SATFINITE.E4M3.F32.PACK_AB_MERGE_C R13, R13, R46, R14 ;  /* 0x0000002e0d0d723e */ /* 0x000fe2000480700e */
[----:B------:R-:W-:Y:S01]  /*fd80*/  IMAD.MOV.U32 R14, RZ, RZ, R43 ;  /* 0x000000ffff0e7224 */ /* 0x000fe200078e002b */
[----:B------:R-:W-:Y:S01]  /*fd90*/  F2FP.SATFINITE.E4M3.F32.PACK_AB_MERGE_C R37, R36, R47, R37 ;  /* 0x0000002f2425723e */ /* 0x000fe20004807025 */
[----:B------:R-:W-:Y:S01]  /*fda0*/  IMAD.MOV.U32 R36, RZ, RZ, R44 ;  /* 0x000000ffff247224 */ /* 0x000fe200078e002c */
[----:B------:R-:W-:Y:S02]  /*fdb0*/  F2FP.SATFINITE.E4M3.F32.PACK_AB_MERGE_C R15, R11, R64, R56 ;  /* 0x000000400b0f723e */ /* 0x000fe40004807038 */
[----:B------:R-:W-:-:S07]  /*fdc0*/  F2FP.SATFINITE.E4M3.F32.PACK_AB_MERGE_C R39, R51, R60, R39 ;  /* 0x0000003c3327723e */ /* 0x000fce0004807027 */
.L_x_523:
[----:B------:R-:W-:Y:S05]  /*fdd0*/  BSYNC B1 ;  /* 0x0000000000017941 */ /* 0x000fea0003800000 */
.L_x_522:
[----:B--2---:R2:W-:Y:S01]  /*fde0*/  ST.E.128 desc[UR50][R40.64], R12 ;  /* 0x0000000c28007985 */ /* 0x0045e2000c101d32 */
[----:B------:R-:W-:-:S13]  /*fdf0*/  ISETP.GE.AND P3, PT, R42, R133, PT ;  /* 0x000000852a00720c */ /* 0x000fda0003f66270 */
[----:B------:R-:W-:Y:S05]  /*fe00*/  @P3 BRA `(.L_x_470) ;  /* 0x0000000400ec3947 */ /* 0x000fea0003800000 */
[----:B--2---:R-:W-:-:S04]  /*fe10*/  IADD3 R12, P3, R42, R120, RZ ;  /* 0x000000782a0c7210 */ /* 0x004fc80007f7e0ff */
[----:B------:R-:W-:-:S05]  /*fe20*/  LEA.HI.X.SX32 R13, R42, R119, 0x1, P3 ;  /* 0x000000772a0d7211 */ /* 0x000fca00018f0eff */
[----:B----4-:R2:W-:Y:S01]  /*fe30*/  ST.E.128 desc[UR50][R12.64], R36 ;  /* 0x000000240c007985 */ /* 0x0105e2000c101d32 */
[----:B------:R-:W-:Y:S05]  /*fe40*/  BRA `(.L_x_470) ;  /* 0x0000000400dc7947 */ /* 0x000fea0003800000 */
.L_x_435:
[----:B------:R-:W-:-:S06]  /*fe50*/  UISETP.NE.AND UP0, UPT, UR49, 0x3, UPT ;  /* 0x000000033100788c */ /* 0x000fcc000bf05270 */
[----:B------:R-:W-:-:S13]  /*fe60*/  PLOP3.LUT P2, PT, PT, PT, UP0, 0x80, 0x0 ;  /* 0x000000000000781c */ /* 0x000fda0003f4f008 */
[----:B------:R-:W-:Y:S05]  /*fe70*/  @!P2 BRA `(.L_x_524) ;  /* 0x000000000004a947 */ /* 0x000fea0003800000 */
[----:B------:R-:W-:Y:S01]  /*fe80*/  BPT.TRAP 0x1 ;  /* 0x000000040000795c */ /* 0x000fe20000300000 */
.L_x_524:
[----:B------:R-:W2:Y:S01]  /*fe90*/  LDL R11, [R1+0xc] ;  /* 0x00000c00010b7983 */ /* 0x000ea20000100800 */
[----:B------:R-:W-:Y:S01]  /*fea0*/  LEA R93, R19, R18, 0x3 ;  /* 0x00000012135d7211 */ /* 0x000fe200078e18ff */
[----:B------:R-:W-:Y:S01]  /*feb0*/  BSSY B1, `(.L_x_525) ;  /* 0x0000005000017945 */ /* 0x000fe20003800000 */
[----:B------:R-:W-:Y:S02]  /*fec0*/  SHF.R.S32.HI R90, RZ, 0x1f, R35 ;  /* 0x0000001fff5a7819 */ /* 0x000fe40000011423 */
[----:B--2---:R-:W-:-:S04]  /*fed0*/  SHF.L.U32 R94, R11, 0x1f, RZ ;  /* 0x0000001f0b5e7819 */ /* 0x004fc800000006ff */
[----:B------:R-:W0:Y:S02]  /*fee0*/  SYNCS.PHASECHK.TRANS64.TRYWAIT P3, [R93+URZ+0x33490], R94 ;  /* 0x0334905e5d0075a7 */ /* 0x000e24000806017f */
[----:B0-----:R-:W-:Y:S05]  /*fef0*/  @!P3 BRA `(.L_x_526) ;  /* 0x000001f00050b947 */ /* 0x001fea0003800000 */
.L_x_798:
[----:B------:R-:W-:Y:S05]  /*ff00*/  BSYNC B1 ;  /* 0x0000000000017941 */ /* 0x000fea0003800000 */
.L_x_525:
[----:B------:R-:W1:Y:S01]  /*ff10*/  S2R R36, SR_TID.X ;  /* 0x0000000000247919 */ /* 0x000e620000002100 */
[----:B------:R-:W-:Y:S01]  /*ff20*/  ULDC.64 UR4, c[0x0][0x300] ;  /* 0x0000c00000047ab9 */ /* 0x000fe20000000a00 */
[----:B-----5:R-:W-:Y:S01]  /*ff30*/  SHF.R.S32.HI R91, RZ, 0x1f, R34 ;  /* 0x0000001fff5b7819 */ /* 0x020fe20000011422 */
[----:B------:R-:W-:Y:S01]  /*ff40*/  IMAD R14, R90, UR4, RZ ;  /* 0x000000045a0e7c24 */ /* 0x000fe2000f8e02ff */
[----:B------:R-:W-:Y:S01]  /*ff50*/  ULDC.64 UR6, c[0x0][0x2e8] ;  /* 0x0000ba0000067ab9 */ /* 0x000fe20000000a00 */
[----:B------:R-:W-:-:S04]  /*ff60*/  IMAD.WIDE.U32 R12, R35, UR4, RZ ;  /* 0x00000004230c7c25 */ /* 0x000fc8000f8e00ff */
[----:B------:R-:W-:Y:S01]  /*ff70*/  IMAD R11, R35, UR5, R14 ;  /* 0x00000005230b7c24 */ /* 0x000fe2000f8e020e */
[----:B------:R-:W-:Y:S01]  /*ff80*/  ULDC.64 UR4, c[0x0][0x310] ;  /* 0x0000c40000047ab9 */ /* 0x000fe20000000a00 */
[----:B------:R-:W-:Y:S02]  /*ff90*/  IMAD R92, R24, -0xa0, R2 ;  /* 0xffffff60185c7824 */ /* 0x000fe400078e0202 */
[----:B------:R-:W-:Y:S02]  /*ffa0*/  IMAD R15, R91, UR4, RZ ;  /* 0x000000045b0f7c24 */ /* 0x000fe4000f8e02ff */
[----:B------:R-:W-:Y:S01]  /*ffb0*/  IMAD.IADD R13, R13, 0x1, R11 ;  /* 0x000000010d0d7824 */ /* 0x000fe200078e020b */
[----:B------:R-:W-:Y:S01]  /*ffc0*/  VIMNMX R92, R92, 0xa0, PT ;  /* 0x000000a05c5c7848 */ /* 0x000fe20003fe0100 */
[C---:B------:R-:W-:Y:S02]  /*ffd0*/  IMAD R15, R34.reuse, UR5, R15 ;  /* 0x00000005220f7c24 */ /* 0x040fe4000f8e020f */
[----:B------:R-:W-:Y:S01]  /*ffe0*/  IMAD.WIDE.U32 R12, R34, UR4, R12 ;  /* 0x00000004220c7c25 */ /* 0x000fe2000f8e000c */
[----:B------:R-:W-:-:S03]  /*fff0*/  ULDC.64 UR4, c[0x0][0x308] ;  /* 0x0000c20000047ab9 */ /* 0x000fc60000000a00 */
[----:B------:R-:W-:Y:S02]  /*10000*/  IMAD.IADD R13, R13, 0x1, R15 ;  /* 0x000000010d0d7824 */ /* 0x000fe400078e020f */
[----:B------:R-:W-:Y:S01]  /*10010*/  IMAD.WIDE.U32 R12, R223, UR4, R12 ;  /* 0x00000004df0c7c25 */ /* 0x000fe2000f8e000c */
[----:B------:R-:W-:-:S03]  /*10020*/  UMOV UR4, 0xffffffff ;  /* 0xffffffff00047882 */ /* 0x000fc60000000000 */
[----:B------:R-:W-:Y:S01]  /*10030*/  IMAD R44, R223, UR5, R13 ;  /* 0x00000005df2c7c24 */ /* 0x000fe2000f8e020d */
[----:B------:R-:W-:Y:S01]  /*10040*/  IADD3 R42, P3, R12, UR6, RZ ;  /* 0x000000060c2a7c10 */ /* 0x000fe2000ff7e0ff */
[C---:B-1----:R-:W-:Y:S02]  /*10050*/  VIADD R37, R36.reuse, 0xffffff80 ;  /* 0xffffff8024257836 */ /* 0x042fe40000000000 */
[----:B------:R-:W-:Y:S01]  /*10060*/  VIADD R36, R36, 0xffffff80 ;  /* 0xffffff8024247836 */ /* 0x000fe20000000000 */
[----:B------:R-:W-:-:S04]  /*10070*/  IADD3.X R44, R44, UR7, RZ, P3, !PT ;  /* 0x000000072c2c7c10 */ /* 0x000fc80009ffe4ff */
[----:B------:R-:W-:-:S04]  /*10080*/  LEA.HI R36, R36, R37, RZ, 0x1 ;  /* 0x0000002524247211 */ /* 0x000fc800078f08ff */
[----:B------:R-:W-:-:S05]  /*10090*/  SHF.R.S32.HI R36, RZ, 0x1, R36 ;  /* 0x00000001ff247819 */ /* 0x000fca0000011424 */
[----:B------:R-:W-:-:S05]  /*100a0*/  IMAD.IADD R47, R92, 0x1, -R36 ;  /* 0x000000015c2f7824 */ /* 0x000fca00078e0a24 */
[----:B------:R-:W-:Y:S01]  /*100b0*/  ISETP.GE.AND P3, PT, R47, 0x1, PT ;  /* 0x000000012f00780c */ /* 0x000fe20003f66270 */
[----:B------:R-:W-:-:S12]  /*100c0*/  BRA.DIV UR4, `(.L_x_527) ;  /* 0x000001ee04f07947 */ /* 0x000fd8000b800000 */
[----:B------:R1:W2:Y:S04]  /*100d0*/  SHFL.IDX PT, R43, R44, RZ, 0x1e1f ;  /* 0x001e1fff2c2b7589 */ /* 0x0002a800000e0000 */
[----:B------:R1:W3:Y:S02]  /*100e0*/  SHFL.IDX PT, R45, R42, RZ, 0x1e1f ;  /* 0x001e1fff2a2d7589 */ /* 0x0002e400000e0000 */
.L_x_802:
[----:B------:R-:W-:Y:S04]  /*100f0*/  BSSY B1, `(.L_x_528) ;  /* 0x0000024000017945 */ /* 0x000fe80003800000 */
[----:B------:R-:W-:Y:S05]  /*10100*/  @!P3 BRA `(.L_x_529) ;  /* 0x000000000088b947 */ /* 0x000fea0003800000 */
[----:B------:R-:W4:Y:S01]  /*10110*/  LDL R11, [R1] ;  /* 0x00000000010b7983 */ /* 0x000f220000100800 */
[----:B------:R-:W-:Y:S02]  /*10120*/  ULDC UR4, c[0x0][0x2f4] ;  /* 0x0000bd0000047ab9 */ /* 0x000fe40000000800 */
[----:B------:R-:W-:-:S13]  /*10130*/  ISETP.GE.AND P5, PT, R16, UR4, PT ;  /* 0x0000000410007c0c */ /* 0x000fda000bfa6270 */
[----:B------:R-:W5:Y:S01]  /*10140*/  @!P5 LDS.128 R12, [R88+0x24200] ;  /* 0x02420000580cd984 */ /* 0x000f620000000c00 */
[----:B---3--:R-:W-:-:S05]  /*10150*/  @!P5 IADD3 R40, P3, R16, R45, RZ ;  /* 0x0000002d1028d210 */ /* 0x008fca0007f7e0ff */
[----:B--2---:R-:W-:Y:S01]  /*10160*/  @!P5 IMAD.X R41, R43, 0x1, R17, P3 ;  /* 0x000000012b29d824 */ /* 0x004fe200018e0611 */
[----:B------:R-:W-:-:S13]  /*10170*/  ISETP.GE.AND P3, PT, R23, UR4, PT ;  /* 0x0000000417007c0c */ /* 0x000fda000bf66270 */
[----:B------:R-:W-:Y:S01]  /*10180*/  @!P3 IADD3 R38, P4, R23, R45, RZ ;  /* 0x0000002d1726b210 */ /* 0x000fe20007f9e0ff */
[----:B-----5:R2:W-:Y:S01]  /*10190*/  @!P5 ST.E.128 desc[UR50][R40.64], R12 ;  /* 0x0000000c2800d985 */ /* 0x0205e2000c101d32 */
[----:B------:R-:W-:-:S13]  /*101a0*/  ISETP.GE.AND P5, PT, R221, UR4, PT ;  /* 0x00000004dd007c0c */ /* 0x000fda000bfa6270 */
[----:B------:R-:W3:Y:S01]  /*101b0*/  @!P5 LDS.128 R12, [R89+0x24200] ;  /* 0x02420000590cd984 */ /* 0x000ee20000000c00 */
[----:B------:R-:W-:Y:S01]  /*101c0*/  @!P5 IMAD.SHL.U32 R46, R226, 0x10, RZ ;  /* 0x00000010e22ed824 */ /* 0x000fe200078e00ff */
[----:B----4-:R-:W-:Y:S02]  /*101d0*/  @!P3 IADD3.X R39, R43, R11, RZ, P4, !PT ;  /* 0x0000000b2b27b210 */ /* 0x010fe400027fe4ff */
[----:B------:R-:W-:-:S13]  /*101e0*/  ISETP.GE.AND P4, PT, R22, UR4, PT ;  /* 0x0000000416007c0c */ /* 0x000fda000bf86270 */
[----:B------:R-:W-:-:S05]  /*101f0*/  @!P4 IADD3 R36, P6, R22, R45, RZ ;  /* 0x0000002d1624c210 */ /* 0x000fca0007fde0ff */
[----:B------:R-:W-:Y:S01]  /*10200*/  @!P4 IMAD.X R37, R43, 0x1, R229, P6 ;  /* 0x000000012b25c824 */ /* 0x000fe200030e06e5 */
[----:B--2---:R-:W-:-:S04]  /*10210*/  @!P5 IADD3 R40, P6, R46, R45, RZ ;  /* 0x0000002d2e28d210 */ /* 0x004fc80007fde0ff */
[----:B------:R-:W-:-:S05]  /*10220*/  @!P5 LEA.HI.X.SX32 R41, R46, R43, 0x1, P6 ;  /* 0x0000002b2e29d211 */ /* 0x000fca00030f0eff */
[----:B---3--:R2:W-:Y:S01]  /*10230*/  @!P5 ST.E.128 desc[UR50][R40.64], R12 ;  /* 0x0000000c2800d985 */ /* 0x0085e2000c101d32 */
[----:B------:R-:W-:-:S13]  /*10240*/  ISETP.GE.AND P5, PT, R222, UR4, PT ;  /* 0x00000004de007c0c */ /* 0x000fda000bfa6270 */
[----:B------:R-:W3:Y:S01]  /*10250*/  @!P5 LDS.128 R12, [R88+0x26a00] ;  /* 0x026a0000580cd984 */ /* 0x000ee20000000c00 */
[----:B------:R-:W-:-:S05]  /*10260*/  @!P5 IMAD.SHL.U32 R46, R227, 0x10, RZ ;  /* 0x00000010e32ed824 */ /* 0x000fca00078e00ff */
[----:B--2---:R-:W-:-:S04]  /*10270*/  @!P5 IADD3 R40, P6, R46, R45, RZ ;  /* 0x0000002d2e28d210 */ /* 0x004fc80007fde0ff */
[----:B------:R-:W-:-:S05]  /*10280*/  @!P5 LEA.HI.X.SX32 R41, R46, R43, 0x1, P6 ;  /* 0x0000002b2e29d211 */ /* 0x000fca00030f0eff */
[----:B---3--:R2:W-:Y:S01]  /*10290*/  @!P5 ST.E.128 desc[UR50][R40.64], R12 ;  /* 0x0000000c2800d985 */ /* 0x0085e2000c101d32 */
[----:B------:R-:W-:-:S03]  /*102a0*/  ISETP.GE.AND P5, PT, R220, UR4, PT ;  /* 0x00000004dc007c0c */ /* 0x000fc6000bfa6270 */
[----:B------:R-:W3:Y:S10]  /*102b0*/  @!P3 LDS.128 R12, [R89+0x26a00] ;  /* 0x026a0000590cb984 */ /* 0x000ef40000000c00 */
[----:B--2---:R-:W-:-:S05]  /*102c0*/  @!P5 IADD3 R40, P6, R220, R45, RZ ;  /* 0x0000002ddc28d210 */ /* 0x004fca0007fde0ff */
[----:B------:R-:W-:Y:S01]  /*102d0*/  @!P5 IMAD.X R41, R43, 0x1, R228, P6 ;  /* 0x000000012b29d824 */ /* 0x000fe200030e06e4 */
[----:B---3--:R-:W-:Y:S04]  /*102e0*/  @!P3 ST.E.128 desc[UR50][R38.64], R12 ;  /* 0x0000000c2600b985 */ /* 0x008fe8000c101d32 */
[----:B------:R-:W2:Y:S04]  /*102f0*/  @!P4 LDS.128 R12, [R88+0x29200] ;  /* 0x02920000580cc984 */ /* 0x000ea80000000c00 */
[----:B--2---:R-:W-:Y:S04]  /*10300*/  @!P4 ST.E.128 desc[UR50][R36.64], R12 ;  /* 0x0000000c2400c985 */ /* 0x004fe8000c101d32 */
[----:B------:R-:W2:Y:S04]  /*10310*/  @!P5 LDS.128 R12, [R89+0x29200] ;  /* 0x02920000590cd984 */ /* 0x000ea80000000c00 */
[----:B--2---:R4:W-:Y:S02]  /*10320*/  @!P5 ST.E.128 desc[UR50][R40.64], R12 ;  /* 0x0000000c2800d985 */ /* 0x0049e4000c101d32 */
.L_x_529:
[----:B------:R-:W-:Y:S05]  /*10330*/  BSYNC B1 ;  /* 0x0000000000017941 */ /* 0x000fea0003800000 */
.L_x_528:
[----:B------:R-:W-:-:S03]  /*10340*/  UMOV UR4, 0xffffffff ;  /* 0xffffffff00047882 */ /* 0x000fc60000000000 */
[----:B------:R-:W-:Y:S05]  /*10350*/  BRA.DIV UR4, `(.L_x_530) ;  /* 0x000001ee04987947 */ /* 0x000fea000b800000 */
[----:B--2---:R2:W0:Y:S04]  /*10360*/  SHFL.IDX PT, R43, R44, 0x1, 0x1e1f ;  /* 0x003e1f002c2b7f89 */ /* 0x00442800000e0000 */
[----:B---3--:R2:W3:Y:S02]  /*10370*/  SHFL.IDX PT, R45, R42, 0x1, 0x1e1f ;  /* 0x003e1f002a2d7f89 */ /* 0x0084e400000e0000 */
.L_x_806:
[----:B------:R-:W-:-:S13]  /*10380*/  ISETP.GE.AND P3, PT, R47, 0x81, PT ;  /* 0x000000812f00780c */ /* 0x000fda0003f66270 */
[----:B------:R-:W-:Y:S05]  /*10390*/  @!P3 BRA `(.L_x_470) ;  /* 0x000000000088b947 */ /* 0x000fea0003800000 */
[----:B------:R-:W5:Y:S01]  /*103a0*/  LDL R11, [R1] ;  /* 0x00000000010b7983 */ /* 0x000f620000100800 */
[----:B------:R-:W-:Y:S02]  /*103b0*/  ULDC UR4, c[0x0][0x2f4] ;  /* 0x0000bd0000047ab9 */ /* 0x000fe40000000800 */
[----:B------:R-:W-:-:S13]  /*103c0*/  ISETP.GE.AND P5, PT, R16, UR4, PT ;  /* 0x0000000410007c0c */ /* 0x000fda000bfa6270 */
[----:B----4-:R-:W4:Y:S01]  /*103d0*/  @!P5 LDS.128 R12, [R88+0x26200] ;  /* 0x02620000580cd984 */ /* 0x010f220000000c00 */
[----:B---3--:R-:W-:-:S05]  /*103e0*/  @!P5 IADD3 R40, P3, R16, R45, RZ ;  /* 0x0000002d1028d210 */ /* 0x008fca0007f7e0ff */
[----:B0-----:R-:W-:Y:S01]  /*103f0*/  @!P5 IMAD.X R41, R43, 0x1, R17, P3 ;  /* 0x000000012b29d824 */ /* 0x001fe200018e0611 */
[----:B------:R-:W-:-:S13]  /*10400*/  ISETP.GE.AND P3, PT, R23, UR4, PT ;  /* 0x0000000417007c0c */ /* 0x000fda000bf66270 */
[----:B------:R-:W-:Y:S01]  /*10410*/  @!P3 IADD3 R38, P4, R23, R45, RZ ;  /* 0x0000002d1726b210 */ /* 0x000fe20007f9e0ff */
[----:B----4-:R0:W-:Y:S01]  /*10420*/  @!P5 ST.E.128 desc[UR50][R40.64], R12 ;  /* 0x0000000c2800d985 */ /* 0x0101e2000c101d32 */
[----:B------:R-:W-:-:S13]  /*10430*/  ISETP.GE.AND P5, PT, R221, UR4, PT ;  /* 0x00000004dd007c0c */ /* 0x000fda000bfa6270 */
[----:B------:R-:W3:Y:S01]  /*10440*/  @!P5 LDS.128 R12, [R89+0x26200] ;  /* 0x02620000590cd984 */ /* 0x000ee20000000c00 */
[----:B-12---:R-:W-:Y:S02]  /*10450*/  @!P5 IMAD.SHL.U32 R42, R226, 0x10, RZ ;  /* 0x00000010e22ad824 */ /* 0x006fe400078e00ff */
[----:B-----5:R-:W-:Y:S01]  /*10460*/  @!P3 IMAD.X R39, R43, 0x1, R11, P4 ;  /* 0x000000012b27b824 */ /* 0x020fe200020e060b */
[----:B------:R-:W-:-:S13]  /*10470*/  ISETP.GE.AND P4, PT, R22, UR4, PT ;  /* 0x0000000416007c0c */ /* 0x000fda000bf86270 */
[----:B------:R-:W-:-:S04]  /*10480*/  @!P4 IADD3 R36, P6, R22, R45, RZ ;  /* 0x0000002d1624c210 */ /* 0x000fc80007fde0ff */
[----:B------:R-:W-:Y:S02]  /*10490*/  @!P4 IADD3.X R37, R43, R229, RZ, P6, !PT ;  /* 0x000000e52b25c210 */ /* 0x000fe400037fe4ff */
[----:B0-----:R-:W-:-:S04]  /*104a0*/  @!P5 IADD3 R40, P6, R42, R45, RZ ;  /* 0x0000002d2a28d210 */ /* 0x001fc80007fde0ff */
[----:B------:R-:W-:-:S05]  /*104b0*/  @!P5 LEA.HI.X.SX32 R41, R42, R43, 0x1, P6 ;  /* 0x0000002b2a29d211 */ /* 0x000fca00030f0eff */
[----:B---3--:R0:W-:Y:S01]  /*104c0*/  @!P5 ST.E.128 desc[UR50][R40.64], R12 ;  /* 0x0000000c2800d985 */ /* 0x0081e2000c101d32 */
[----:B------:R-:W-:-:S13]  /*104d0*/  ISETP.GE.AND P5, PT, R222, UR4, PT ;  /* 0x00000004de007c0c */ /* 0x000fda000bfa6270 */
[----:B------:R-:W1:Y:S01]  /*104e0*/  @!P5 LDS.128 R12, [R88+0x28a00] ;  /* 0x028a0000580cd984 */ /* 0x000e620000000c00 */
[----:B------:R-:W-:-:S05]  /*104f0*/  @!P5 IMAD.SHL.U32 R42, R227, 0x10, RZ ;  /* 0x00000010e32ad824 */ /* 0x000fca00078e00ff */
[----:B0-----:R-:W-:-:S04]  /*10500*/  @!P5 IADD3 R40, P6, R42, R45, RZ ;  /* 0x0000002d2a28d210 */ /* 0x001fc80007fde0ff */
[----:B------:R-:W-:-:S05]  /*10510*/  @!P5 LEA.HI.X.SX32 R41, R42, R43, 0x1, P6 ;  /* 0x0000002b2a29d211 */ /* 0x000fca00030f0eff */
[----:B-1----:R0:W-:Y:S01]  /*10520*/  @!P5 ST.E.128 desc[UR50][R40.64], R12 ;  /* 0x0000000c2800d985 */ /* 0x0021e2000c101d32 */
[----:B------:R-:W-:-:S03]  /*10530*/  ISETP.GE.AND P5, PT, R220, UR4, PT ;  /* 0x00000004dc007c0c */ /* 0x000fc6000bfa6270 */
[----:B------:R-:W1:Y:S10]  /*10540*/  @!P3 LDS.128 R12, [R89+0x28a00] ;  /* 0x028a0000590cb984 */ /* 0x000e740000000c00 */
[----:B0-----:R-:W-:-:S05]  /*10550*/  @!P5 IADD3 R40, P6, R220, R45, RZ ;  /* 0x0000002ddc28d210 */ /* 0x001fca0007fde0ff */
[----:B------:R-:W-:Y:S01]  /*10560*/  @!P5 IMAD.X R41, R43, 0x1, R228, P6 ;  /* 0x000000012b29d824 */ /* 0x000fe200030e06e4 */
[----:B-1----:R-:W-:Y:S04]  /*10570*/  @!P3 ST.E.128 desc[UR50][R38.64], R12 ;  /* 0x0000000c2600b985 */ /* 0x002fe8000c101d32 */
[----:B------:R-:W0:Y:S04]  /*10580*/  @!P4 LDS.128 R12, [R88+0x2b200] ;  /* 0x02b20000580cc984 */ /* 0x000e280000000c00 */
[----:B0-----:R-:W-:Y:S04]  /*10590*/  @!P4 ST.E.128 desc[UR50][R36.64], R12 ;  /* 0x0000000c2400c985 */ /* 0x001fe8000c101d32 */
[----:B------:R-:W0:Y:S04]  /*105a0*/  @!P5 LDS.128 R12, [R89+0x2b200] ;  /* 0x02b20000590cd984 */ /* 0x000e280000000c00 */
[----:B0-----:R0:W-:Y:S02]  /*105b0*/  @!P5 ST.E.128 desc[UR50][R40.64], R12 ;  /* 0x0000000c2800d985 */ /* 0x0011e4000c101d32 */
.L_x_470:
[----:B------:R-:W-:Y:S05]  /*105c0*/  BSYNC B0 ;  /* 0x0000000000007941 */ /* 0x000fea0003800000 */
.L_x_434:
[----:B0---4-:R-:W0:Y:S01]  /*105d0*/  S2R R11, SR_TID.X ;  /* 0x00000000000b7919 */ /* 0x011e220000002100 */
[----:B------:R-:W-:Y:S01]  /*105e0*/  @!PT LDS RZ, [RZ] ;  /* 0x00000000fffff984 */ /* 0x000fe20000000800 */
[----:B------:R-:W-:Y:S01]  /*105f0*/  @!PT LDS RZ, [RZ] ;  /* 0x00000000fffff984 */ /* 0x000fe20000000800 */
[----:B------:R-:W-:Y:S01]  /*10600*/  @!PT LDS RZ, [RZ] ;  /* 0x00000000fffff984 */ /* 0x000fe20000000800 */
[----:B------:R-:W-:Y:S01]  /*10610*/  @!PT LDS RZ, [RZ] ;  /* 0x00000000fffff984 */ /* 0x000fe20000000800 */
[----:B------:R4:W-:Y:S06]  /*10620*/  MEMBAR.ALL.CTA ;  /* 0x0000000000007992 */ /* 0x0009ec0000008000 */
[----:B----4-:R-:W4:Y:S01]  /*10630*/  FENCE.VIEW.ASYNC.S ;  /* 0x00000000000073c6 */ /* 0x010f220000000000 */
[----:B------:R-:W-:Y:S05]  /*10640*/  WARPSYNC.ALL ;  /* 0x0000000000007948 */ /* 0x000fea0003800000 */
[----:B------:R-:W-:Y:S01]  /*10650*/  BSSY B0, `(.L_x_531) ;  /* 0x0000008000007945 */ /* 0x000fe20003800000 */
[----:B----4-:R4:W-:Y:S01]  /*10660*/  BAR.SYNC.DEFER_BLOCKING R138, 0x80 ;  /* 0x0002008a0000751d */ /* 0x0109e20000010000 */
[----:B0-----:R-:W-:-:S13]  /*10670*/  LOP3.LUT P3, RZ, R11, 0x7f, RZ, 0xc0, !PT ;  /* 0x0000007f0bff7812 */ /* 0x001fda000786c0ff */
[----:B------:R-:W-:-:S05]  /*10680*/  @!P3 VIADD R11, R93, 0x334a0 ;  /* 0x000334a05d0bb836 */ /* 0x000fca0000000000 */
[----:B------:R-:W-:-:S04]  /*10690*/  @!P3 PRMT R11, RZ, 0x654, R11 ;  /* 0x00000654ff0bb816 */ /* 0x000fc8000000000b */
[----:B------:R4:W-:Y:S01]  /*106a0*/  @!P3 SYNCS.ARRIVE.TRANS64.RED.A1T0 RZ, [R11+URZ], RZ ;  /* 0x000000ff0bffb9a7 */ /* 0x0009e2000810043f */
[----:B------:R-:W-:Y:S05]  /*106b0*/  @!P2 BRA `(.L_x_532) ;  /* 0x000000000004a947 */ /* 0x000fea0003800000 */
[----:B------:R-:W-:Y:S01]  /*106c0*/  BPT.TRAP 0x1 ;  /* 0x000000040000795c */ /* 0x000fe20000300000 */
.L_x_532:
[----:B------:R-:W-:Y:S05]  /*106d0*/  BSYNC B0 ;  /* 0x0000000000007941 */ /* 0x000fea0003800000 */
.L_x_531:
[----:B------:R-:W0:Y:S01]  /*106e0*/  SYNCS.PHASECHK.TRANS64.TRYWAIT P2, [R93+URZ+0x334b0], R94 ;  /* 0x0334b05e5d0075a7 */ /* 0x000e22000804017f */
[----:B------:R-:W-:Y:S01]  /*106f0*/  ULDC UR39, c[0x0][0x2f4] ;  /* 0x0000bd0000277ab9 */ /* 0x000fe20000000800 */
[----:B------:R-:W-:Y:S04]  /*10700*/  BSSY B0, `(.L_x_533) ;  /* 0x0000002000007945 */ /* 0x000fe80003800000 */
[----:B0-----:R-:W-:Y:S05]  /*10710*/  @!P2 BRA `(.L_x_534) ;  /* 0x000001e800f4a947 */ /* 0x001fea0003800000 */
.L_x_807:
[----:B------:R-:W-:Y:S05]  /*10720*/  BSYNC B0 ;  /* 0x0000000000007941 */ /* 0x000fea0003800000 */
.L_x_533:
[----:B-12---:R0:W5:Y:S01]  /*10730*/  LDL R44, [R1] ;  /* 0x00000000012c7983 */ /* 0x0061620000100800 */
[----:B------:R-:W-:Y:S01]  /*10740*/  ULDC.64 UR4, c[0x0][0x328] ;  /* 0x0000ca0000047ab9 */ /* 0x000fe20000000a00 */
[----:B------:R-:W-:Y:S01]  /*10750*/  ULDC.64 UR6, c[0x0][0x318] ;  /* 0x0000c60000067ab9 */ /* 0x000fe20000000a00 */
[----:B------:R-:W-:Y:S01]  /*10760*/  IMAD R90, R90, UR4, RZ ;  /* 0x000000045a5a7c24 */ /* 0x000fe2000f8e02ff */
[----:B----4-:R-:W1:Y:S01]  /*10770*/  S2R R11, SR_TID.X ;  /* 0x00000000000b7919 */ /* 0x010e620000002100 */
[C---:B------:R-:W-:Y:S01]  /*10780*/  IMAD.WIDE.U32 R12, R35.reuse, UR4, RZ ;  /* 0x00000004230c7c25 */ /* 0x040fe2000f8e00ff */
[----:B------:R-:W-:Y:S03]  /*10790*/  BSSY B0, `(.L_x_535) ;  /* 0x0000036000007945 */ /* 0x000fe60003800000 */
[----:B------:R-:W-:Y:S01]  /*107a0*/  IMAD R35, R35, UR5, R90 ;  /* 0x0000000523237c24 */ /* 0x000fe2000f8e025a */
[----:B------:R-:W-:-:S02]  /*107b0*/  ULDC.64 UR4, c[0x0][0x338] ;  /* 0x0000ce0000047ab9 */ /* 0x000fc40000000a00 */
[----:B------:R-:W-:Y:S02]  /*107c0*/  IMAD R91, R91, UR4, RZ ;  /* 0x000000045b5b7c24 */ /* 0x000fe4000f8e02ff */
[----:B------:R-:W-:Y:S02]  /*107d0*/  IMAD.IADD R13, R13, 0x1, R35 ;  /* 0x000000010d0d7824 */ /* 0x000fe400078e0223 */
[C---:B------:R-:W-:Y:S02]  /*107e0*/  IMAD R91, R34.reuse, UR5, R91 ;  /* 0x00000005225b7c24 */ /* 0x040fe4000f8e025b */
[----:B------:R-:W-:Y:S01]  /*107f0*/  IMAD.WIDE.U32 R12, R34, UR4, R12 ;  /* 0x00000004220c7c25 */ /* 0x000fe2000f8e000c */
[----:B------:R-:W-:-:S03]  /*10800*/  ULDC.64 UR4, c[0x0][0x330] ;  /* 0x0000cc0000047ab9 */ /* 0x000fc60000000a00 */
[----:B------:R-:W-:Y:S02]  /*10810*/  IMAD.IADD R13, R13, 0x1, R91 ;  /* 0x000000010d0d7824 */ /* 0x000fe400078e025b */
[----:B------:R-:W-:-:S03]  /*10820*/  IMAD.WIDE.U32 R12, R223, UR4, R12 ;  /* 0x00000004df0c7c25 */ /* 0x000fc6000f8e000c */
[----:B------:R-:W-:Y:S01]  /*10830*/  IADD3 R40, P2, R12, UR6, RZ ;  /* 0x000000060c287c10 */ /* 0x000fe2000ff5e0ff */
[C---:B-1----:R-:W-:Y:S01]  /*10840*/  VIADD R14, R11.reuse, 0xffffff80 ;  /* 0xffffff800b0e7836 */ /* 0x042fe20000000000 */
[----:B------:R-:W-:Y:S01]  /*10850*/  IADD3 R15, R11, -0x80, RZ ;  /* 0xffffff800b0f7810 */ /* 0x000fe20007ffe0ff */
[----:B------:R-:W-:Y:S02]  /*10860*/  IMAD R11, R223, UR5, R13 ;  /* 0x00000005df0b7c24 */ /* 0x000fe4000f8e020d */
[----:B------:R0:W1:Y:S01]  /*10870*/  SHFL.IDX PT, R43, R40, RZ, 0x1e1f ;  /* 0x001e1fff282b7589 */ /* 0x00006200000e0000 */
[----:B------:R-:W-:Y:S02]  /*10880*/  LEA.HI R14, R14, R15, RZ, 0x1 ;  /* 0x0000000f0e0e7211 */ /* 0x000fe400078f08ff */
[----:B------:R-:W-:Y:S02]  /*10890*/  IADD3.X R11, R11, UR7, RZ, P2, !PT ;  /* 0x000000070b0b7c10 */ /* 0x000fe400097fe4ff */
[----:B------:R-:W-:-:S03]  /*108a0*/  SHF.R.S32.HI R14, RZ, 0x1, R14 ;  /* 0x00000001ff0e7819 */ /* 0x000fc6000001140e */
[----:B------:R0:W2:Y:S02]  /*108b0*/  SHFL.IDX PT, R41, R11, RZ, 0x1e1f ;  /* 0x001e1fff0b297589 */ /* 0x0000a400000e0000 */
[----:B------:R-:W-:-:S05]  /*108c0*/  IMAD.IADD R92, R92, 0x1, -R14 ;  /* 0x000000015c5c7824 */ /* 0x000fca00078e0a0e */
[----:B------:R-:W-:-:S13]  /*108d0*/  ISETP.GE.AND P2, PT, R92, 0x1, PT ;  /* 0x000000015c00780c */ /* 0x000fda0003f46270 */
[----:B01----:R-:W-:Y:S05]  /*108e0*/  @!P2 BRA `(.L_x_536) ;  /* 0x000000000080a947 */ /* 0x003fea0003800000 */
[----:B------:R-:W-:-:S13]  /*108f0*/  ISETP.GE.AND P5, PT, R16, UR39, PT ;  /* 0x0000002710007c0c */ /* 0x000fda000bfa6270 */
[----:B------:R-:W0:Y:S01]  /*10900*/  @!P5 LDS.128 R12, [R88+0xf200] ;  /* 0x00f20000580cd984 */ /* 0x000e220000000c00 */
[----:B------:R-:W-:-:S05]  /*10910*/  @!P5 IADD3 R38, P2, R16, R43, RZ ;  /* 0x0000002b1026d210 */ /* 0x000fca0007f5e0ff */
[----:B--2---:R-:W-:Y:S01]  /*10920*/  @!P5 IMAD.X R39, R41, 0x1, R17, P2 ;  /* 0x000000012927d824 */ /* 0x004fe200010e0611 */
[----:B------:R-:W-:-:S13]  /*10930*/  ISETP.GE.AND P2, PT, R23, UR39, PT ;  /* 0x0000002717007c0c */ /* 0x000fda000bf46270 */
[----:B------:R-:W-:-:S05]  /*10940*/  @!P2 IADD3 R36, P4, R23, R43, RZ ;  /* 0x0000002b1724a210 */ /* 0x000fca0007f9e0ff */
[----:B-----5:R-:W-:Y:S01]  /*10950*/  @!P2 IMAD.X R37, R41, 0x1, R44, P4 ;  /* 0x000000012925a824 */ /* 0x020fe200020e062c */
[----:B------:R-:W-:-:S13]  /*10960*/  ISETP.GE.AND P4, PT, R22, UR39, PT ;  /* 0x0000002716007c0c */ /* 0x000fda000bf86270 */
[----:B------:R-:W-:Y:S01]  /*10970*/  @!P4 IADD3 R34, P6, R22, R43, RZ ;  /* 0x0000002b1622c210 */ /* 0x000fe20007fde0ff */
[----:B0-----:R0:W-:Y:S01]  /*10980*/  @!P5 ST.E.128 desc[UR50][R38.64], R12 ;  /* 0x0000000c2600d985 */ /* 0x0011e2000c101d32 */
[----:B------:R-:W-:-:S03]  /*10990*/  ISETP.GE.AND P5, PT, R221, UR39, PT ;  /* 0x00000027dd007c0c */ /* 0x000fc6000bfa6270 */
[----:B------:R-:W-:-:S10]  /*109a0*/  @!P4 IMAD.X R35, R41, 0x1, R229, P6 ;  /* 0x000000012923c824 */ /* 0x000fd400030e06e5 */
[----:B------:R-:W1:Y:S01]  /*109b0*/  @!P5 LDS.128 R12, [R89+0xf200] ;  /* 0x00f20000590cd984 */ /* 0x000e620000000c00 */
[----:B------:R-:W-:-:S05]  /*109c0*/  @!P5 IMAD.SHL.U32 R42, R226, 0x10, RZ ;  /* 0x00000010e22ad824 */ /* 0x000fca00078e00ff */
[----:B0-----:R-:W-:-:S04]  /*109d0*/  @!P5 IADD3 R38, P6, R42, R43, RZ ;  /* 0x0000002b2a26d210 */ /* 0x001fc80007fde0ff */
[----:B------:R-:W-:-:S05]  /*109e0*/  @!P5 LEA.HI.X.SX32 R39, R42, R41, 0x1, P6 ;  /* 0x000000292a27d211 */ /* 0x000fca00030f0eff */
[----:B-1----:R0:W-:Y:S01]  /*109f0*/  @!P5 ST.E.128 desc[UR50][R38.64], R12 ;  /* 0x0000000c2600d985 */ /* 0x0021e2000c101d32 */
[----:B------:R-:W-:-:S13]  /*10a00*/  ISETP.GE.AND P5, PT, R222, UR39, PT ;  /* 0x00000027de007c0c */ /* 0x000fda000bfa6270 */
[----:B------:R-:W1:Y:S01]  /*10a10*/  @!P5 LDS.128 R12, [R88+0x11a00] ;  /* 0x011a0000580cd984 */ /* 0x000e620000000c00 */
[----:B------:R-:W-:-:S04]  /*10a20*/  @!P5 SHF.L.U32 R42, R227, 0x4, RZ ;  /* 0x00000004e32ad819 */ /* 0x000fc800000006ff */
        /* <DEDUP_REMOVED lines=12> */
.L_x_536:
[----:B------:R-:W-:Y:S05]  /*10af0*/  BSYNC B0 ;  /* 0x0000000000007941 */ /* 0x000fea0003800000 */
.L_x_535:
[----:B------:R-:W-:Y:S01]  /*10b00*/  ISETP.GE.AND P2, PT, R92, 0x81, PT ;  /* 0x000000815c00780c */ /* 0x000fe20003f46270 */
[----:B------:R-:W1:Y:S01]  /*10b10*/  SHFL.IDX PT, R11, R11, 0x1, 0x1e1f ;  /* 0x003e1f000b0b7f89 */ /* 0x000e6200000e0000 */
[----:B------:R-:W-:Y:S03]  /*10b20*/  BSSY B0, `(.L_x_537) ;  /* 0x0000023000007945 */ /* 0x000fe60003800000 */
[----:B--2---:R2:W4:Y:S08]  /*10b30*/  SHFL.IDX PT, R41, R40, 0x1, 0x1e1f ;  /* 0x003e1f0028297f89 */ /* 0x00453000000e0000 */
[----:B--2---:R-:W-:Y:S05]  /*10b40*/  @!P2 BRA `(.L_x_538) ;  /* 0x000000000080a947 */ /* 0x004fea0003800000 */
[----:B------:R-:W-:-:S13]  /*10b50*/  ISETP.GE.AND P5, PT, R16, UR39, PT ;  /* 0x0000002710007c0c */ /* 0x000fda000bfa6270 */
[----:B0-----:R-:W0:Y:S01]  /*10b60*/  @!P5 LDS.128 R12, [R88+0x11200] ;  /* 0x01120000580cd984 */ /* 0x001e220000000c00 */
[----:B----4-:R-:W-:-:S05]  /*10b70*/  @!P5 IADD3 R38, P2, R16, R41, RZ ;  /* 0x000000291026d210 */ /* 0x010fca0007f5e0ff */
[----:B-1----:R-:W-:Y:S01]  /*10b80*/  @!P5 IMAD.X R39, R11, 0x1, R17, P2 ;  /* 0x000000010b27d824 */ /* 0x002fe200010e0611 */
        /* <DEDUP_REMOVED lines=21> */
[----:B0-----:R-:W-:-:S04]  /*10ce0*/  @!P5 IADD3 R38, P6, R220, R41, RZ ;  /* 0x00000029dc26d210 */ /* 0x001fc80007fde0ff */
[----:B------:R-:W-:Y:S01]  /*10cf0*/  @!P5 IADD3.X R39, R11, R228, RZ, P6, !PT ;  /* 0x000000e40b27d210 */ /* 0x000fe200037fe4ff */
[----:B-1----:R-:W-:Y:S04]  /*10d00*/  @!P2 ST.E.128 desc[UR50][R36.64], R12 ;  /* 0x0000000c2400a985 */ /* 0x002fe8000c101d32 */
[----:B------:R-:W0:Y:S04]  /*10d10*/  @!P4 LDS.128 R12, [R88+0x16200] ;  /* 0x01620000580cc984 */ /* 0x000e280000000c00 */
[----:B0-----:R-:W-:Y:S04]  /*10d20*/  @!P4 ST.E.128 desc[UR50][R34.64], R12 ;  /* 0x0000000c2200c985 */ /* 0x001fe8000c101d32 */
[----:B------:R-:W0:Y:S04]  /*10d30*/  @!P5 LDS.128 R12, [R89+0x16200] ;  /* 0x01620000590cd984 */ /* 0x000e280000000c00 */
[----:B0-----:R2:W-:Y:S02]  /*10d40*/  @!P5 ST.E.128 desc[UR50][R38.64], R12 ;  /* 0x0000000c2600d985 */ /* 0x0015e4000c101d32 */
.L_x_538:
[----:B------:R-:W-:Y:S05]  /*10d50*/  BSYNC B0 ;  /* 0x0000000000007941 */ /* 0x000fea0003800000 */
.L_x_537:
[----:B-1----:R-:W3:Y:S04]  /*10d60*/  LDL R11, [R1+0x8] ;  /* 0x00000800010b7983 */ /* 0x002ee80000100800 */
[----:B0-2---:R-:W2:Y:S01]  /*10d70*/  LDL.LU R12, [R1+0xc] ;  /* 0x00000c00010c7983 */ /* 0x005ea20000300800 */
[----:B------:R-:W-:Y:S02]  /*10d80*/  VIADD R19, R19, 0x1 ;  /* 0x0000000113137836 */ /* 0x000fe40000000000 */
[----:B------:R-:W-:Y:S01]  /*10d90*/  @!P3 VIADD R93, R93, 0x334c0 ;  /* 0x000334c05d5db836 */ /* 0x000fe20000000000 */
[----:B------:R-:W-:Y:S01]  /*10da0*/  @!PT LDS RZ, [RZ] ;  /* 0x00000000fffff984 */ /* 0x000fe20000000800 */
[----:B------:R-:W-:Y:S01]  /*10db0*/  @!PT LDS RZ, [RZ] ;  /* 0x00000000fffff984 */ /* 0x000fe20000000800 */
[----:B------:R-:W-:Y:S01]  /*10dc0*/  @!PT LDS RZ, [RZ] ;  /* 0x00000000fffff984 */ /* 0x000fe20000000800 */
[----:B------:R-:W-:Y:S01]  /*10dd0*/  @!PT LDS RZ, [RZ] ;  /* 0x00000000fffff984 */ /* 0x000fe20000000800 */
[----:B------:R0:W-:Y:S06]  /*10de0*/  MEMBAR.ALL.CTA ;  /* 0x0000000000007992 */ /* 0x0001ec0000008000 */
[----:B0-----:R-:W0:Y:S02]  /*10df0*/  FENCE.VIEW.ASYNC.S ;  /* 0x00000000000073c6 */ /* 0x001e240000000000 */
[----:B0-----:R0:W-:Y:S01]  /*10e00*/  BAR.SYNC.DEFER_BLOCKING R138, 0x80 ;  /* 0x0002008a0000751d */ /* 0x0011e20000010000 */
[----:B------:R-:W-:-:S02]  /*10e10*/  ISETP.NE.AND P2, PT, R19, 0x2, PT ;  /* 0x000000021300780c */ /* 0x000fc40003f45270 */
[----:B------:R-:W-:Y:S02]  /*10e20*/  @!P3 PRMT R93, RZ, 0x654, R93 ;  /* 0x00000654ff5db816 */ /* 0x000fe4000000005d */
[----:B------:R-:W-:Y:S02]  /*10e30*/  SEL R19, R19, RZ, P2 ;  /* 0x000000ff13137207 */ /* 0x000fe40001000000 */
[----:B------:R0:W-:Y:S01]  /*10e40*/  @!P3 SYNCS.ARRIVE.TRANS64.RED.A1T0 RZ, [R93+URZ], RZ ;  /* 0x000000ff5dffb9a7 */ /* 0x0001e2000810043f */
[----:B---3--:R-:W-:Y:S02]  /*10e50*/  LOP3.LUT P4, RZ, R11, 0x2, RZ, 0xc0, !PT ;  /* 0x000000020bff7812 */ /* 0x008fe4000788c0ff */
[----:B------:R-:W-:-:S04]  /*10e60*/  SEL R11, RZ, 0x1, P2 ;  /* 0x00000001ff0b7807 */ /* 0x000fc80001000000 */
[----:B--2---:R-:W-:-:S05]  /*10e70*/  LOP3.LUT R12, R12, R11, RZ, 0x3c, !PT ;  /* 0x0000000b0c0c7212 */ /* 0x004fca00078e3cff */
[----:B------:R0:W-:Y:S02]  /*10e80*/  STL [R1+0xc], R12 ;  /* 0x00000c0c01007387 */ /* 0x0001e40000100800 */
[----:B------:R-:W-:Y:S05]  /*10e90*/  @P4 BRA `(.L_x_539) ;  /* 0xffffff2000504947 */ /* 0x000fea000383ffff */
[----:B0-----:R-:W0:Y:S01]  /*10ea0*/  S2R R12, SR_TID.X ;  /* 0x00000000000c7919 */ /* 0x001e220000002100 */
[----:B------:R-:W-:Y:S02]  /*10eb0*/  PLOP3.LUT P0, PT, PT, PT, PT, 0x8, 0x0 ;  /* 0x000000000000781c */ /* 0x000fe40003f0e170 */
[----:B0-----:R-:W-:-:S04]  /*10ec0*/  SHF.R.U32.HI R12, RZ, 0x7, R12 ;  /* 0x00000007ff0c7819 */ /* 0x001fc8000001160c */
[----:B------:R-:W-:-:S13]  /*10ed0*/  ISETP.NE.AND P4, PT, R12, 0x1, PT ;  /* 0x000000010c00780c */ /* 0x000fda0003f85270 */
[----:B------:R-:W-:Y:S06]  /*10ee0*/  @!P4 BAR.ARV 0x9, 0x100 ;  /* 0x024400000000cb1d */ /* 0x000fec0000002000 */
.L_x_429:
[----:B------:R-:W-:Y:S05]  /*10ef0*/  @P0 BRA `(.L_x_540) ;  /* 0x00000000000c0947 */ /* 0x000fea0003800000 */
[----:B------:R-:W1:Y:S01]  /*10f00*/  FENCE.VIEW.ASYNC.G ;  /* 0x00000000000073c6 */ /* 0x000e620000000100 */
[----:B------:R-:W-:Y:S05]  /*10f10*/  WARPSYNC.ALL ;  /* 0x0000000000007948 */ /* 0x000fea0003800000 */
[----:B-1----:R-:W-:Y:S06]  /*10f20*/  BAR.ARV 0xc, 0x180 ;  /* 0x0306000000007b1d */ /* 0x002fec0000002000 */
.L_x_540:
[----:B------:R-:W2:Y:S01]  /*10f30*/  LDL R0, [R1+0x8] ;  /* 0x0000080001007983 */ /* 0x000ea20000100800 */
[----:B------:R-:W-:Y:S01]  /*10f40*/  ULDC.64 UR4, c[0x0][0x990] ;  /* 0x0002640000047ab9 */ /* 0x000fe20000000a00 */
[----:B------:R-:W-:Y:S02]  /*10f50*/  ULDC.64 UR6, c[0x0][0x998] ;  /* 0x0002660000067ab9 */ /* 0x000fe40000000a00 */
[----:B------:R-:W3:Y:S04]  /*10f60*/  LDL R4, [R1+0x5c] ;  /* 0x00005c0001047983 */ /* 0x000ee80000100800 */
[----:B0-----:R-:W4:Y:S01]  /*10f70*/  LDL R6, [R1+0x4c] ;  /* 0x00004c0001067983 */ /* 0x001f220000100800 */
[----:B------:R-:W-:Y:S02]  /*10f80*/  ISETP.NE.U32.AND P0, PT, RZ, UR4, PT ;  /* 0x00000004ff007c0c */ /* 0x000fe4000bf05070 */
[----:B------:R-:W-:-:S02]  /*10f90*/  ISETP.NE.U32.AND P1, PT, RZ, UR6, PT ;  /* 0x00000006ff007c0c */ /* 0x000fc4000bf25070 */
[----:B------:R-:W-:Y:S02]  /*10fa0*/  ISETP.NE.AND.EX P0, PT, RZ, UR5, PT, P0 ;  /* 0x00000005ff007c0c */ /* 0x000fe4000bf05300 */
[----:B------:R-:W-:-:S11]  /*10fb0*/  ISETP.NE.AND.EX P1, PT, RZ, UR7, PT, P1 ;  /* 0x00000007ff007c0c */ /* 0x000fd6000bf25310 */
[----:B------:R-:W3:Y:S08]  /*10fc0*/  @P0 LDC.64 R8, c[0x0][0x9a8] ;  /* 0x00026a00ff080b82 */ /* 0x000ef00000000a00 */
[----:B------:R-:W0:Y:S08]  /*10fd0*/  @P1 LDC.64 R10, c[0x0][0x9b8] ;  /* 0x00026e00ff0a1b82 */ /* 0x000e300000000a00 */
[----:B------:R-:W1:Y:S08]  /*10fe0*/  @P1 LDC.64 R2, c[0x0][0x9c0] ;  /* 0x00027000ff021b82 */ /* 0x000e700000000a00 */
[----:B------:R-:W1:Y:S01]  /*10ff0*/  @P0 LDC.64 R12, c[0x0][0x9b0] ;  /* 0x00026c00ff0c0b82 */ /* 0x000e620000000a00 */
[----:B--2---:R-:W-:Y:S01]  /*11000*/  LOP3.LUT P4, RZ, R0, 0x8, RZ, 0xc0, !PT ;  /* 0x0000000800ff7812 */ /* 0x004fe2000788c0ff */
[----:B---3--:R-:W-:-:S02]  /*11010*/  @P0 IMAD R0, R4, R8, RZ ;  /* 0x0000000804000224 */ /* 0x008fc400078e02ff */
[----:B0-----:R-:W-:Y:S02]  /*11020*/  @P1 IMAD R4, R4, R10, RZ ;  /* 0x0000000a04041224 */ /* 0x001fe400078e02ff */
[C---:B----4-:R-:W-:Y:S02]  /*11030*/  @P0 IMAD R9, R6.reuse, R9, R0 ;  /* 0x0000000906090224 */ /* 0x050fe400078e0200 */
[C---:B------:R-:W-:Y:S02]  /*11040*/  @P1 IMAD R11, R6.reuse, R11, R4 ;  /* 0x0000000b060b1224 */ /* 0x040fe400078e0204 */
[----:B------:R-:W-:-:S04]  /*11050*/  @P0 IMAD.WIDE.U32 R4, R6, R8, RZ ;  /* 0x0000000806040225 */ /* 0x000fc800078e00ff */
[----:B------:R-:W-:-:S04]  /*11060*/  @P1 IMAD.WIDE.U32 R6, R6, R10, RZ ;  /* 0x0000000a06061225 */ /* 0x000fc800078e00ff */
[----:B------:R-:W-:Y:S02]  /*11070*/  @P1 IMAD.IADD R7, R7, 0x1, R11 ;  /* 0x0000000107071824 */ /* 0x000fe400078e020b */
[----:B------:R-:W-:Y:S02]  /*11080*/  @P0 IMAD.IADD R5, R5, 0x1, R9 ;  /* 0x0000000105050824 */ /* 0x000fe400078e0209 */
[----:B-1----:R-:W-:-:S04]  /*11090*/  @P1 IMAD.WIDE.U32 R8, R223, R2, R6 ;  /* 0x00000002df081225 */ /* 0x002fc800078e0006 */
[----:B------:R-:W-:Y:S01]  /*110a0*/  @P0 IMAD.WIDE.U32 R4, R223, R12, R4 ;  /* 0x0000000cdf040225 */ /* 0x000fe200078e0004 */
[----:B------:R-:W-:-:S03]  /*110b0*/  @P1 LEA R10, P3, R8, UR6, 0x2 ;  /* 0x00000006080a1c11 */ /* 0x000fc6000f8610ff */
[C---:B------:R-:W-:Y:S01]  /*110c0*/  @P1 IMAD R3, R223.reuse, R3, R9 ;  /* 0x00000003df031224 */ /* 0x040fe200078e0209 */
[----:B------:R-:W-:Y:S01]  /*110d0*/  @P0 LEA R6, P2, R4, UR4, 0x2 ;  /* 0x0000000404060c11 */ /* 0x000fe2000f8410ff */
[----:B------:R-:W-:Y:S01]  /*110e0*/  @P0 IMAD R5, R223, R13, R5 ;  /* 0x0000000ddf050224 */ /* 0x000fe200078e0205 */
[----:B------:R-:W-:Y:S01]  /*110f0*/  ULDC UR4, c[0x0][0x988] ;  /* 0x0002620000047ab9 */ /* 0x000fe20000000800 */
[----:B------:R-:W-:Y:S01]  /*11100*/  IMAD.MOV.U32 R0, RZ, RZ, 0x3f800000 ;  /* 0x3f800000ff007424 */ /* 0x000fe200078e00ff */
[----:B------:R-:W-:Y:S01]  /*11110*/  @P1 LEA.HI.X R11, R8, UR7, R3, 0x2, P3 ;  /* 0x00000007080b1c11 */ /* 0x000fe200098f1403 */
[----:B------:R-:W-:Y:S01]  /*11120*/  IMAD.MOV.U32 R3, RZ, RZ, 0x3f800000 ;  /* 0x3f800000ff037424 */ /* 0x000fe200078e00ff */
[----:B------:R-:W-:-:S03]  /*11130*/  @P0 LEA.HI.X R7, R4, UR5, R5, 0x2, P2 ;  /* 0x0000000504070c11 */ /* 0x000fc600090f1405 */
[----:B------:R-:W2:Y:S04]  /*11140*/  @P1 LDG.E R0, desc[UR50][R10.64] ;  /* 0x000000320a001981 */ /* 0x000ea8000c1e1900 */
[----:B------:R-:W2:Y:S01]  /*11150*/  @P0 LDG.E R3, desc[UR50][R6.64] ;  /* 0x0000003206030981 */ /* 0x000ea2000c1e1900 */
[----:B------:R-:W-:Y:S01]  /*11160*/  BSSY B0, `(.L_x_541) ;  /* 0x0000023000007945 */ /* 0x000fe20003800000 */
[----:B------:R-:W-:Y:S01]  /*11170*/  MOV R4, RZ ;  /* 0x000000ff00047202 */ /* 0x000fe20000000f00 */
[----:B--2---:R-:W-:-:S04]  /*11180*/  FMUL.FTZ R0, R3, R0 ;  /* 0x0000000003007220 */ /* 0x004fc80000410000 */
[----:B------:R-:W-:Y:S01]  /*11190*/  FMUL.FTZ R2, R0, UR4 ;  /* 0x0000000400027c20 */ /* 0x000fe20008410000 */
[----:B------:R-:W-:Y:S06]  /*111a0*/  @!P4 BRA `(.L_x_542) ;  /* 0x000000000078c947 */ /* 0x000fec0003800000 */
[----:B------:R-:W2:Y:S01]  /*111b0*/  LDL R14, [R1+0x50] ;  /* 0x00005000010e7983 */ /* 0x000ea20000100800 */
[----:B------:R-:W-:Y:S01]  /*111c0*/  ULDC UR4, c[0x0][0x9f0] ;  /* 0x00027c0000047ab9 */ /* 0x000fe20000000800 */
[----:B--2---:R-:W-:-:S04]  /*111d0*/  ISETP.NE.AND P0, PT, R14, RZ, PT ;  /* 0x000000ff0e00720c */ /* 0x004fc80003f05270 */
[----:B------:R-:W-:-:S04]  /*111e0*/  SEL R9, R14, UR4, P0 ;  /* 0x000000040e097c07 */ /* 0x000fc80008000000 */
[-C--:B------:R-:W-:Y:S02]  /*111f0*/  IABS R6, R9.reuse ;  /* 0x0000000900067213 */ /* 0x080fe40000000000 */
[----:B------:R-:W-:Y:S02]  /*11200*/  IADD3 R0, R131, -0x1, R9 ;  /* 0xffffffff83007810 */ /* 0x000fe40007ffe009 */
[----:B------:R-:W0:Y:S01]  /*11210*/  I2F.RP R3, R6 ;  /* 0x0000000600037306 */ /* 0x000e220000209400 */
[-C--:B------:R-:W-:Y:S02]  /*11220*/  IABS R10, R9.reuse ;  /* 0x00000009000a7213 */ /* 0x080fe40000000000 */
        /* <DEDUP_REMOVED lines=22> */
.L_x_542:
[----:B------:R-:W-:Y:S05]  /*11390*/  BSYNC B0 ;  /* 0x0000000000007941 */ /* 0x000fea0003800000 */
.L_x_541:
[----:B------:R-:W2:Y:S01]  /*113a0*/  LDL R0, [R1+0x64] ;  /* 0x0000640001007983 */ /* 0x000ea20000100800 */
[----:B------:R-:W-:Y:S01]  /*113b0*/  PLOP3.LUT P0, PT, PT, PT, PT, 0x80, 0x0 ;  /* 0x000000000000781c */ /* 0x000fe20003f0f070 */
[----:B------:R-:W-:Y:S01]  /*113c0*/  IMAD.MOV.U32 R69, RZ, RZ, RZ ;  /* 0x000000ffff457224 */ /* 0x000fe200078e00ff */
[----:B------:R-:W-:Y:S02]  /*113d0*/  CS2R R146, SRZ ;  /* 0x0000000000927805 */ /* 0x000fe4000001ff00 */
[----:B------:R-:W-:Y:S02]  /*113e0*/  CS2R R12, SRZ ;  /* 0x00000000000c7805 */ /* 0x000fe4000001ff00 */
[----:B------:R-:W-:Y:S02]  /*113f0*/  CS2R R136, SRZ ;  /* 0x0000000000887805 */ /* 0x000fe4000001ff00 */
[----:B------:R-:W-:Y:S02]  /*11400*/  CS2R R64, SRZ ;  /* 0x0000000000407805 */ /* 0x000fe4000001ff00 */
[----:B------:R-:W-:Y:S01]  /*11410*/  CS2R R122, SRZ ;  /* 0x00000000007a7805 */ /* 0x000fe2000001ff00 */
[----:B------:R-:W-:Y:S01]  /*11420*/  IMAD.MOV.U32 R145, RZ, RZ, RZ ;  /* 0x000000ffff917224 */ /* 0x000fe200078e00ff */
[----:B------:R-:W-:Y:S01]  /*11430*/  CS2R R92, SRZ ;  /* 0x00000000005c7805 */ /* 0x000fe2000001ff00 */
[----:B------:R-:W-:Y:S01]  /*11440*/  IMAD.MOV.U32 R138, RZ, RZ, RZ ;  /* 0x000000ffff8a7224 */ /* 0x000fe200078e00ff */
        /* <DEDUP_REMOVED lines=17> */
[----:B------:R-:W-:Y:S02]  /*11560*/  CS2R R116, SRZ ;  /* 0x0000000000747805 */ /* 0x000fe4000001ff00 */
[----:B------:R-:W-:Y:S02]  /*11570*/  CS2R R46, SRZ ;  /* 0x00000000002e7805 */ /* 0x000fe4000001ff00 */
[----:B------:R-:W-:-:S02]  /*11580*/  CS2R R126, SRZ ;  /* 0x00000000007e7805 */ /* 0x000fc4000001ff00 */
[----:B------:R-:W-:Y:S02]  /*11590*/  CS2R R106, SRZ ;  /* 0x00000000006a7805 */ /* 0x000fe4000001ff00 */
[----:B------:R-:W-:Y:S02]  /*115a0*/  CS2R R112, SRZ ;  /* 0x0000000000707805 */ /* 0x000fe4000001ff00 */
[----:B------:R-:W-:Y:S02]  /*115b0*/  CS2R R90, SRZ ;  /* 0x00000000005a7805 */ /* 0x000fe4000001ff00 */
[----:B------:R-:W-:Y:S02]  /*115c0*/  CS2R R48, SRZ ;  /* 0x0000000000307805 */ /* 0x000fe4000001ff00 */
[----:B-----5:R-:W-:Y:S02]  /*115d0*/  CS2R R44, SRZ ;  /* 0x00000000002c7805 */ /* 0x020fe4000001ff00 */
[----:B------:R-:W-:-:S02]  /*115e0*/  CS2R R28, SRZ ;  /* 0x00000000001c7805 */ /* 0x000fc4000001ff00 */
[----:B------:R-:W-:Y:S02]  /*115f0*/  CS2R R56, SRZ ;  /* 0x0000000000387805 */ /* 0x000fe4000001ff00 */
[----:B------:R-:W-:Y:S02]  /*11600*/  MOV R87, RZ ;  /* 0x000000ff00577202 */ /* 0x000fe40000000f00 */
        /* <DEDUP_REMOVED lines=9> */
[----:B------:R-:W-:Y:S01]  /*116a0*/  CS2R R60, SRZ ;  /* 0x00000000003c7805 */ /* 0x000fe2000001ff00 */
[----:B------:R-:W-:Y:S01]  /*116b0*/  IMAD.MOV.U32 R95, RZ, RZ, RZ ;  /* 0x000000ffff5f7224 */ /* 0x000fe200078e00ff */
[----:B------:R-:W-:-:S02]  /*116c0*/  CS2R R36, SRZ ;  /* 0x0000000000247805 */ /* 0x000fc4000001ff00 */
[----:B------:R-:W-:Y:S01]  /*116d0*/  CS2R R6, SRZ ;  /* 0x0000000000067805 */ /* 0x000fe2000001ff00 */
[----:B------:R-:W-:Y:S01]  /*116e0*/  IMAD.MOV.U32 R118, RZ, RZ, RZ ;  /* 0x000000ffff767224 */ /* 0x000fe200078e00ff */
[----:B------:R-:W-:Y:S01]  /*116f0*/  CS2R R114, SRZ ;  /* 0x0000000000727805 */ /* 0x000fe2000001ff00 */
[----:B--2---:R-:W-:-:S05]  /*11700*/  IMAD R0, R0, R4, RZ ;  /* 0x0000000400007224 */ /* 0x004fca00078e02ff */
[----:B------:R0:W-:Y:S01]  /*11710*/  STL [R1+0x40], R0 ;  /* 0x0000400001007387 */ /* 0x0001e20000100800 */
[----:B------:R-:W-:Y:S02]  /*11720*/  VIADDMNMX R131, R0, R4, R131, PT ;  /* 0x0000000400837246 */ /* 0x000fe40003800183 */
[----:B------:R-:W-:Y:S02]  /*11730*/  CS2R R4, SRZ ;  /* 0x0000000000047805 */ /* 0x000fe4000001ff00 */
[----:B------:R-:W-:-:S13]  /*11740*/  ISETP.GT.AND P1, PT, R131, R0, PT ;  /* 0x000000008300720c */ /* 0x000fda0003f24270 */
[----:B0-----:R-:W-:Y:S05]  /*11750*/  @!P1 BRA `(.L_x_543) ;  /* 0x000000ec00f09947 */ /* 0x001fea0003800000 */
[----:B------:R-:W0:Y:S01]  /*11760*/  S2R R0, SR_TID.X ;  /* 0x0000000000007919 */ /* 0x000e220000002100 */
[----:B------:R-:W-:Y:S01]  /*11770*/  UMOV UR4, 0xffffffff ;  /* 0xffffffff00047882 */ /* 0x000fe20000000000 */
[----:B0-----:R-:W-:-:S05]  /*11780*/  VIADD R48, R0, 0xffffff80 ;  /* 0xffffff8000307836 */ /* 0x001fca0000000000 */
[----:B------:R-:W-:-:S04]  /*11790*/  SHF.R.S32.HI R41, RZ, 0x1f, R48 ;  /* 0x0000001fff297819 */ /* 0x000fc80000011430 */
[----:B------:R-:W-:-:S04]  /*117a0*/  LEA.HI R13, R41, R48, RZ, 0x7 ;  /* 0x00000030290d7211 */ /* 0x000fc800078f38ff */
[----:B------:R-:W-:Y:S01]  /*117b0*/  SHF.R.S32.HI R13, RZ, 0x7, R13 ;  /* 0x00000007ff0d7819 */ /* 0x000fe2000001140d */
[----:B------:R-:W-:Y:S06]  /*117c0*/  BRA.DIV UR4, `(.L_x_544) ;  /* 0x000001da04dc7947 */ /* 0x000fec000b800000 */
[----:B------:R-:W0:Y:S04]  /*117d0*/  SHFL.IDX PT, R0, R13, RZ, 0x1f ;  /* 0x00001fff0d007589 */ /* 0x000e2800000e0000 */
[----:B0-----:R0:W-:Y:S02]  /*117e0*/  STL [R1+0x44], R0 ;  /* 0x0000440001007387 */ /* 0x0011e40000100800 */
.L_x_810:
[----:B------:R-:W0:Y:S01]  /*117f0*/  LDL R3, [R1+0x44] ;  /* 0x0000440001037983 */ /* 0x000e220000100800 */
[----:B------:R-:W-:-:S06]  /*11800*/  ULOP3.LUT UP0, URZ, UR48, 0x9f, URZ, 0xc0, !UPT ;  /* 0x0000009f303f7892 */ /* 0x000fcc000f80c03f */
[----:B------:R-:W-:Y:S02]  /*11810*/  PLOP3.LUT P0, PT, PT, PT, UP0, 0x80, 0x0 ;  /* 0x000000000000781c */ /* 0x000fe40003f0f008 */
[----:B0-----:R-:W-:-:S04]  /*11820*/  LEA.HI R0, R3, R3, RZ, 0x1 ;  /* 0x0000000303007211 */ /* 0x001fc800078f08ff */
[----:B------:R-:W-:-:S05]  /*11830*/  LOP3.LUT R0, R0, 0x3e, RZ, 0xc0, !PT ;  /* 0x0000003e00007812 */ /* 0x000fca00078ec0ff */
[----:B------:R-:W-:-:S05]  /*11840*/  IMAD.IADD R0, R3, 0x1, -R0 ;  /* 0x0000000103007824 */ /* 0x000fca00078e0a00 */
[----:B------:R-:W-:-:S04]  /*11850*/  LEA R0, R0, UR48, 0xc ;  /* 0x0000003000007c11 */ /* 0x000fc8000f8e60ff */
[----:B------:R-:W-:-:S04]  /*11860*/  SHF.R.U32.HI R0, RZ, 0x4, R0 ;  /* 0x00000004ff007819 */ /* 0x000fc80000011600 */
[----:B------:R-:W-:Y:S01]  /*11870*/  LOP3.LUT R44, R0, 0x3fff, RZ, 0xc0, !PT ;  /* 0x00003fff002c7812 */ /* 0x000fe200078ec0ff */
[----:B------:R-:W-:Y:S06]  /*11880*/  @!P0 BRA `(.L_x_545) ;  /* 0x0000000000408947 */ /* 0x000fec0003800000 */
[----:B-1----:R-:W-:Y:S01]  /*11890*/  MOV R14, 0x0 ;  /* 0x00000000000e7802 */ /* 0x002fe20000000f00 */
[----:B------:R-:W-:Y:S01]  /*118a0*/  ULDC.64 UR4, c[0x4][0xc0] ;  /* 0x0100300000047ab9 */ /* 0x000fe20000000a00 */
[----:B------:R-:W-:Y:S01]  /*118b0*/  ULDC.64 UR6, c[0x4][0xc8] ;  /* 0x0100320000067ab9 */ /* 0x000fe20000000a00 */
[----:B------:R-:W-:Y:S01]  /*118c0*/  IMAD.U32 R4, RZ, RZ, UR4 ;  /* 0x00000004ff047e24 */ /* 0x000fe2000f8e00ff */
[----:B------:R-:W-:Y:S01]  /*118d0*/  MOV R5, UR5 ;  /* 0x0000000500057c02 */ /* 0x000fe20008000f00 */
[----:B------:R-:W-:Y:S01]  /*118e0*/  ULDC.64 UR4, c[0x4][0x30] ;  /* 0x01000c0000047ab9 */ /* 0x000fe20000000a00 */
[----:B------:R-:W0:Y:S01]  /*118f0*/  LDC.64 R14, c[0x4][R14] ;  /* 0x010000000e0e7b82 */ /* 0x000e220000000a00 */
[----:B------:R-:W-:Y:S01]  /*11900*/  IMAD.U32 R6, RZ, RZ, UR6 ;  /* 0x00000006ff067e24 */ /* 0x000fe2000f8e00ff */
[----:B------:R-:W-:Y:S01]  /*11910*/  MOV R13, RZ ;  /* 0x000000ff000d7202 */ /* 0x000fe20000000f00 */
[----:B------:R-:W-:Y:S02]  /*11920*/  IMAD.U32 R7, RZ, RZ, UR7 ;  /* 0x00000007ff077e24 */ /* 0x000fe4000f8e00ff */
[----:B------:R-:W-:-:S02]  /*11930*/  IMAD.U32 R10, RZ, RZ, UR4 ;  /* 0x00000004ff0a7e24 */ /* 0x000fc4000f8e00ff */
[----:B------:R-:W-:Y:S02]  /*11940*/  IMAD.U32 R11, RZ, RZ, UR5 ;  /* 0x00000005ff0b7e24 */ /* 0x000fe4000f8e00ff */
[----:B------:R-:W-:Y:S02]  /*11950*/  IMAD.MOV.U32 R8, RZ, RZ, 0x70 ;  /* 0x00000070ff087424 */ /* 0x000fe400078e00ff */
[----:B------:R-:W-:-:S07]  /*11960*/  IMAD.MOV.U32 R12, RZ, RZ, 0x1 ;  /* 0x00000001ff0c7424 */ /* 0x000fce00078e00ff */
[----:B------:R-:W-:-:S07]  /*11970*/  LEPC R20, `(.L_x_545) ;  /* 0x000000001014794e */ /* 0x000fce0000000000 */
[----:B0-----:R-:W-:Y:S05]  /*11980*/  CALL.ABS.NOINC R14 ;  /* 0x000000000e007343 */ /* 0x001fea0003c00000 */
.L_x_545:
[----:B------:R-:W-:Y:S02]  /*11990*/  ULDC UR4, c[0x0][0x3f4] ;  /* 0x0000fd0000047ab9 */ /* 0x000fe40000000800 */
[----:B------:R-:W-:-:S13]  /*119a0*/  ISETP.LT.AND P0, PT, RZ, UR4, PT ;  /* 0x00000004ff007c0c */ /* 0x000fda000bf01270 */
[----:B------:R-:W-:Y:S05]  /*119b0*/  @P0 BRA `(.L_x_546) ;  /* 0x0000000000400947 */ /* 0x000fea0003800000 */
[----:B------:R-:W-:-:S04]  /*119c0*/  ULEA.HI UR4, UR37, UR37, URZ, 0x1 ;  /* 0x0000002525047291 */ /* 0x000fc8000f8f083f */
[----:B------:R-:W-:-:S04]  /*119d0*/  ULOP3.LUT UR4, UR4, 0xfffffffe, URZ, 0xc0, !UPT ;  /* 0xfffffffe04047892 */ /* 0x000fc8000f8ec03f */
[----:B------:R-:W-:-:S06]  /*119e0*/  UIADD3 UR4, UR37, -UR4, URZ ;  /* 0x8000000425047290 */ /* 0x000fcc000fffe03f */
[----:B------:R-:W-:-:S05]  /*119f0*/  IMAD.U32 R3, RZ, RZ, UR4 ;  /* 0x00000004ff037e24 */ /* 0x000fca000f8e00ff */
[----:B------:R-:W-:-:S04]  /*11a00*/  SHF.L.U32 R3, R3, 0x1f, RZ ;  /* 0x0000001f03037819 */ /* 0x000fc800000006ff */
[----:B------:R0:W2:Y:S03]  /*11a10*/  SYNCS.PHASECHK.TRANS64.TRYWAIT P0, [R18+URZ+0x33400], R3 ;  /* 0x03340003120075a7 */ /* 0x0000a6000800017f */
[----:B--2---:R-:W-:Y:S05]  /*11a20*/  @!P0 NANOSLEEP.SYNCS 0x989680 ;  /* 0x009896800000895d */ /* 0x004fea0003900000 */
[----:B------:R-:W2:Y:S01]  /*11a30*/  @!P0 SYNCS.PHASECHK.TRANS64 P0, [R18+URZ+0x33400], R3 ;  /* 0x03340003120085a7 */ /* 0x000ea2000800007f */
[----:B------:R-:W-:Y:S04]  /*11a40*/  BSSY B0, `(.L_x_547) ;  /* 0x0000006000007945 */ /* 0x000fe80003800000 */
[----:B--2---:R-:W-:Y:S05]  /*11a50*/  @P0 BRA `(.L_x_548) ;  /* 0x0000000000100947 */ /* 0x004fea0003800000 */
.L_x_549:
[----:B--2---:R2:W3:Y:S02]  /*11a60*/  SYNCS.PHASECHK.TRANS64.TRYWAIT P0, [R18+URZ+0x33400], R3 ;  /* 0x03340003120075a7 */ /* 0x0044e4000800017f */
[----:B---3--:R-:W-:Y:S05]  /*11a70*/  @!P0 NANOSLEEP.SYNCS 0x989680 ;  /* 0x009896800000895d */ /* 0x008fea0003900000 */
[----:B------:R-:W3:Y:S02]  /*11a80*/  @!P0 SYNCS.PHASECHK.TRANS64 P0, [R18+URZ+0x33400], R3 ;  /* 0x03340003120085a7 */ /* 0x000ee4000800007f */
[----:B---3--:R-:W-:Y:S05]  /*11a90*/  @!P0 BRA `(.L_x_549) ;  /* 0xfffffffc00f08947 */ /* 0x008fea000383ffff */
.L_x_548:
[----:B------:R-:W-:Y:S05]  /*11aa0*/  BSYNC B0 ;  /* 0x0000000000007941 */ /* 0x000fea0003800000 */
.L_x_547:
[----:B------:R-:W-:Y:S05]  /*11ab0*/  BRA `(.L_x_550) ;  /* 0x0000006c00807947 */ /* 0x000fea0003800000 */
.L_x_546:
[----:B------:R-:W0:Y:S01]  /*11ac0*/  LDC.64 R24, c[0x0][0x3e8] ;  /* 0x0000fa00ff187b82 */ /* 0x000e220000000a00 */
[----:B------:R-:W-:Y:S01]  /*11ad0*/  ULOP3.LUT UP0, URZ, UR48, 0x1bf, URZ, 0xc0, !UPT ;  /* 0x000001bf303f7892 */ /* 0x000fe2000f80c03f */
[----:B------:R-:W-:Y:S01]  /*11ae0*/  SHF.R.S32.HI R0, RZ, 0x1f, R130 ;  /* 0x0000001fff007819 */ /* 0x000fe20000011482 */
[----:B------:R-:W-:Y:S01]  /*11af0*/  ULDC.64 UR4, c[0x0][0x3f8] ;  /* 0x0000fe0000047ab9 */ /* 0x000fe20000000a00 */
[----:B------:R-:W-:-:S03]  /*11b00*/  ULDC.64 UR6, c[0x0][0x408] ;  /* 0x0001020000067ab9 */ /* 0x000fc60000000a00 */
[----:B------:R-:W-:Y:S01]  /*11b10*/  PLOP3.LUT P0, PT, PT, PT, UP0, 0x80, 0x0 ;  /* 0x000000000000781c */ /* 0x000fe20003f0f008 */
[----:B------:R-:W2:Y:S01]  /*11b20*/  LDC.64 R26, c[0x0][0x400] ;  /* 0x00010000ff1a7b82 */ /* 0x000ea20000000a00 */
[C---:B------:R-:W-:Y:S02]  /*11b30*/  IMAD R3, R0.reuse, UR4, RZ ;  /* 0x0000000400037c24 */ /* 0x040fe4000f8e02ff */
[----:B------:R-:W-:Y:S02]  /*11b40*/  IMAD R5, R0, UR6, RZ ;  /* 0x0000000600057c24 */ /* 0x000fe4000f8e02ff */
[C---:B------:R-:W-:Y:S02]  /*11b50*/  IMAD R3, R130.reuse, UR5, R3 ;  /* 0x0000000582037c24 */ /* 0x040fe4000f8e0203 */
[C---:B------:R-:W-:Y:S02]  /*11b60*/  IMAD R5, R130.reuse, UR7, R5 ;  /* 0x0000000782057c24 */ /* 0x040fe4000f8e0205 */
[----:B0-----:R-:W-:-:S04]  /*11b70*/  IMAD.WIDE.U32 R24, R130, UR4, R24 ;  /* 0x0000000482187c25 */ /* 0x001fc8000f8e0018 */
[----:B------:R-:W-:Y:S02]  /*11b80*/  IMAD.IADD R28, R3, 0x1, R25 ;  /* 0x00000001031c7824 */ /* 0x000fe400078e0219 */
[----:B--2---:R-:W-:-:S04]  /*11b90*/  IMAD.WIDE.U32 R26, R130, UR6, R26 ;  /* 0x00000006821a7c25 */ /* 0x004fc8000f8e001a */
[----:B------:R-:W-:Y:S01]  /*11ba0*/  IMAD.IADD R45, R5, 0x1, R27 ;  /* 0x00000001052d7824 */ /* 0x000fe200078e021b */
[----:B------:R-:W-:Y:S06]  /*11bb0*/  @!P0 BRA `(.L_x_551) ;  /* 0x0000000000408947 */ /* 0x000fec0003800000 */
[----:B-1----:R-:W-:Y:S01]  /*11bc0*/  MOV R14, 0x0 ;  /* 0x00000000000e7802 */ /* 0x002fe20000000f00 */
[----:B------:R-:W-:Y:S01]  /*11bd0*/  ULDC.64 UR4, c[0x4][0xc0] ;  /* 0x0100300000047ab9 */ /* 0x000fe20000000a00 */
[----:B------:R-:W-:Y:S01]  /*11be0*/  ULDC.64 UR6, c[0x4][0xc8] ;  /* 0x0100320000067ab9 */ /* 0x000fe20000000a00 */
[----:B------:R-:W-:Y:S01]  /*11bf0*/  IMAD.U32 R4, RZ, RZ, UR4 ;  /* 0x00000004ff047e24 */ /* 0x000fe2000f8e00ff */
[----:B------:R-:W-:Y:S01]  /*11c00*/  MOV R7, UR7 ;  /* 0x0000000700077c02 */ /* 0x000fe20008000f00 */
[----:B------:R-:W-:Y:S01]  /*11c10*/  IMAD.U32 R5, RZ, RZ, UR5 ;  /* 0x00000005ff057e24 */ /* 0x000fe2000f8e00ff */
[----:B------:R-:W0:Y:S01]  /*11c20*/  LDC.64 R14, c[0x4][R14] ;  /* 0x010000000e0e7b82 */ /* 0x000e220000000a00 */
[----:B------:R-:W-:Y:S01]  /*11c30*/  ULDC.64 UR4, c[0x4][0x28] ;  /* 0x01000a0000047ab9 */ /* 0x000fe20000000a00 */
[----:B------:R-:W-:Y:S02]  /*11c40*/  IMAD.U32 R6, RZ, RZ, UR6 ;  /* 0x00000006ff067e24 */ /* 0x000fe4000f8e00ff */
[----:B------:R-:W-:-:S02]  /*11c50*/  IMAD.U32 R10, RZ, RZ, UR4 ;  /* 0x00000004ff0a7e24 */ /* 0x000fc4000f8e00ff */
[----:B------:R-:W-:Y:S02]  /*11c60*/  IMAD.U32 R11, RZ, RZ, UR5 ;  /* 0x00000005ff0b7e24 */ /* 0x000fe4000f8e00ff */
[----:B------:R-:W-:Y:S02]  /*11c70*/  IMAD.MOV.U32 R8, RZ, RZ, 0x70 ;  /* 0x00000070ff087424 */ /* 0x000fe400078e00ff */
[----:B------:R-:W-:Y:S02]  /*11c80*/  IMAD.MOV.U32 R12, RZ, RZ, 0x1 ;  /* 0x00000001ff0c7424 */ /* 0x000fe400078e00ff */
[----:B------:R-:W-:-:S07]  /*11c90*/  IMAD.MOV.U32 R13, RZ, RZ, RZ ;  /* 0x000000ffff0d7224 */ /* 0x000fce00078e00ff */
[----:B------:R-:W-:-:S07]  /*11ca0*/  LEPC R20, `(.L_x_551) ;  /* 0x000000001014794e */ /* 0x000fce0000000000 */
[----:B0-----:R-:W-:Y:S05]  /*11cb0*/  CALL.ABS.NOINC R14 ;  /* 0x000000000e007343 */ /* 0x001fea0003c00000 */
.L_x_551:
[----:B------:R-:W0:Y:S01]  /*11cc0*/  S2R R20, SR_TID.X ;  /* 0x0000000000147919 */ /* 0x000e220000002100 */
[----:B------:R-:W-:Y:S01]  /*11cd0*/  ULDC.U8 UR4, c[0x0][0x410] ;  /* 0x0001040000047ab9 */ /* 0x000fe20000000000 */
[----:B------:R-:W-:Y:S01]  /*11ce0*/  BSSY B0, `(.L_x_552) ;  /* 0x00006b5000007945 */ /* 0x000fe20003800000 */
[----:B------:R-:W-:Y:S01]  /*11cf0*/  ISETP.NE.AND P0, PT, RZ, UR4, PT ;  /* 0x00000004ff007c0c */ /* 0x000fe2000bf05270 */
[C---:B0-----:R-:W-:Y:S01]  /*11d00*/  VIADD R42, R20.reuse, 0xffffff80 ;  /* 0xffffff80142a7836 */ /* 0x041fe20000000000 */
[----:B------:R-:W-:-:S04]  /*11d10*/  IADD3 R40, R20, -0x80, RZ ;  /* 0xffffff8014287810 */ /* 0x000fc80007ffe0ff */
[----:B------:R-:W-:-:S04]  /*11d20*/  LEA.HI R40, R40, R42, RZ, 0x1 ;  /* 0x0000002a28287211 */ /* 0x000fc800078f08ff */
[----:B------:R-:W-:-:S05]  /*11d30*/  SHF.R.S32.HI R40, RZ, 0x1, R40 ;  /* 0x00000001ff287819 */ /* 0x000fca0000011428 */
[----:B------:R-:W-:Y:S01]  /*11d40*/  IMAD R4, R129, 0x80, R40 ;  /* 0x0000008081047824 */ /* 0x000fe200078e0228 */
[----:B------:R-:W-:Y:S06]  /*11d50*/  @!P0 BRA `(.L_x_553) ;  /* 0x00000034007c8947 */ /* 0x000fec0003800000 */
[----:B------:R-:W-:-:S03]  /*11d60*/  UMOV UR4, 0xffffffff ;  /* 0xffffffff00047882 */ /* 0x000fc60000000000 */
[----:B------:R-:W-:Y:S05]  /*11d70*/  BRA.DIV UR4, `(.L_x_554) ;  /* 0x000001d604987947 */ /* 0x000fea000b800000 */
[----:B------:R0:W2:Y:S04]  /*11d80*/  SHFL.IDX PT, R7, R24, RZ, 0x1e1f ;  /* 0x001e1fff18077589 */ /* 0x0000a800000e0000 */
[----:B------:R0:W3:Y:S04]  /*11d90*/  SHFL.IDX PT, R39, R26, RZ, 0x1e1f ;  /* 0x001e1fff1a277589 */ /* 0x0000e800000e0000 */
[----:B------:R0:W4:Y:S04]  /*11da0*/  SHFL.IDX PT, R0, R28, RZ, 0x1e1f ;  /* 0x001e1fff1c007589 */ /* 0x00012800000e0000 */
[----:B------:R0:W0:Y:S02]  /*11db0*/  SHFL.IDX PT, R3, R45, RZ, 0x1e1f ;  /* 0x001e1fff2d037589 */ /* 0x00002400000e0000 */
.L_x_816:
[----:B------:R-:W-:Y:S01]  /*11dc0*/  ULDC UR4, c[0x0][0x448] ;  /* 0x0001120000047ab9 */ /* 0x000fe20000000800 */
[----:B------:R-:W-:Y:S01]  /*11dd0*/  BSSY B1, `(.L_x_555) ;  /* 0x0000052000017945 */ /* 0x000fe20003800000 */
[----:B------:R-:W-:Y:S01]  /*11de0*/  IMAD R132, R132, UR4, RZ ;  /* 0x0000000484847c24 */ /* 0x000fe2000f8e02ff */
[----:B------:R-:W-:Y:S02]  /*11df0*/  CS2R R8, SRZ ;  /* 0x0000000000087805 */ /* 0x000fe4000001ff00 */
[----:B------:R-:W-:Y:S02]  /*11e00*/  CS2R R12, SRZ ;  /* 0x00000000000c7805 */ /* 0x000fe4000001ff00 */
[----:B------:R-:W-:Y:S02]  /*11e10*/  CS2R R20, SRZ ;  /* 0x0000000000147805 */ /* 0x000fe4000001ff00 */
[----:B0-----:R-:W-:Y:S02]  /*11e20*/  CS2R R26, SRZ ;  /* 0x00000000001a7805 */ /* 0x001fe4000001ff00 */
[----:B------:R-:W-:-:S02]  /*11e30*/  ISETP.GE.AND P0, PT, R4, R132, PT ;  /* 0x000000840400720c */ /* 0x000fc40003f06270 */
[----:B------:R-:W-:Y:S02]  /*11e40*/  CS2R R30, SRZ ;  /* 0x00000000001e7805 */ /* 0x000fe4000001ff00 */
[----:B------:R-:W-:Y:S02]  /*11e50*/  CS2R R36, SRZ ;  /* 0x0000000000247805 */ /* 0x000fe4000001ff00 */
[----:B------:R-:W-:Y:S02]  /*11e60*/  CS2R R10, SRZ ;  /* 0x00000000000a7805 */ /* 0x000fe4000001ff00 */
[----:B-1----:R-:W-:Y:S02]  /*11e70*/  CS2R R14, SRZ ;  /* 0x00000000000e7805 */ /* 0x002fe4000001ff00 */
[----:B------:R-:W-:Y:S02]  /*11e80*/  CS2R R24, SRZ ;  /* 0x0000000000187805 */ /* 0x000fe4000001ff00 */
[----:B------:R-:W-:-:S02]  /*11e90*/  CS2R R28, SRZ ;  /* 0x00000000001c7805 */ /* 0x000fc4000001ff00 */
[----:B------:R-:W-:Y:S02]  /*11ea0*/  CS2R R32, SRZ ;  /* 0x0000000000207805 */ /* 0x000fe4000001ff00 */
[----:B------:R-:W-:Y:S01]  /*11eb0*/  CS2R R34, SRZ ;  /* 0x0000000000227805 */ /* 0x000fe2000001ff00 */
[----:B------:R-:W-:Y:S06]  /*11ec0*/  @P0 BRA `(.L_x_556) ;  /* 0x0000000400080947 */ /* 0x000fec0003800000 */
[----:B------:R-:W2:Y:S01]  /*11ed0*/  LDL R46, [R1+0x10] ;  /* 0x00001000012e7983 */ /* 0x000ea20000100800 */
[----:B------:R-:W-:-:S03]  /*11ee0*/  ULDC UR4, c[0x0][0x3f4] ;  /* 0x0000fd0000047ab9 */ /* 0x000fc60000000800 */
[----:B------:R-:W3:Y:S04]  /*11ef0*/  LDL R45, [R1+0x18] ;  /* 0x00001800012d7983 */ /* 0x000ee80000100800 */
[----:B------:R-:W4:Y:S04]  /*11f00*/  LDL R43, [R1+0x1c] ;  /* 0x00001c00012b7983 */ /* 0x000f280000100800 */
[----:B------:R-:W4:Y:S04]  /*11f10*/  LDL R42, [R1+0x14] ;  /* 0x00001400012a7983 */ /* 0x000f280000100800 */
[----:B------:R-:W4:Y:S01]  /*11f20*/  LDL R38, [R1+0x20] ;  /* 0x0000200001267983 */ /* 0x000f220000100800 */
[----:B------:R-:W-:-:S02]  /*11f30*/  CS2R R30, SRZ ;  /* 0x00000000001e7805 */ /* 0x000fc4000001ff00 */
[----:B------:R-:W-:Y:S02]  /*11f40*/  CS2R R32, SRZ ;  /* 0x0000000000207805 */ /* 0x000fe4000001ff00 */
[----:B------:R-:W-:Y:S02]  /*11f50*/  CS2R R26, SRZ ;  /* 0x00000000001a7805 */ /* 0x000fe4000001ff00 */
[----:B------:R-:W-:Y:S02]  /*11f60*/  CS2R R36, SRZ ;  /* 0x0000000000247805 */ /* 0x000fe4000001ff00 */
[----:B--2---:R-:W-:Y:S02]  /*11f70*/  ISETP.GE.AND P4, PT, R46, UR4, PT ;  /* 0x000000042e007c0c */ /* 0x004fe4000bf86270 */
[----:B------:R-:W-:Y:S02]  /*11f80*/  SHF.R.S32.HI R6, RZ, 0x1f, R46 ;  /* 0x0000001fff067819 */ /* 0x000fe4000001142e */
[----:B---3--:R-:W-:-:S02]  /*11f90*/  ISETP.GE.AND P3, PT, R45, UR4, PT ;  /* 0x000000042d007c0c */ /* 0x008fc4000bf66270 */
[----:B----4-:R-:W-:-:S07]  /*11fa0*/  ISETP.GE.AND P2, PT, R43, UR4, PT ;  /* 0x000000042b007c0c */ /* 0x010fce000bf46270 */
[C---:B------:R-:W-:Y:S02]  /*11fb0*/  @!P4 IADD3 R4, P0, R46.reuse, R7, RZ ;  /* 0x000000072e04c210 */ /* 0x040fe40007f1e0ff */
[----:B------:R-:W-:-:S03]  /*11fc0*/  @!P4 IADD3 R8, P1, R46, R39, RZ ;  /* 0x000000272e08c210 */ /* 0x000fc60007f3e0ff */
[--C-:B------:R-:W-:Y:S02]  /*11fd0*/  @!P4 IMAD.X R5, R0, 0x1, R6.reuse, P0 ;  /* 0x000000010005c824 */ /* 0x100fe400000e0606 */
[----:B------:R-:W-:Y:S01]  /*11fe0*/  @!P4 IMAD.X R9, R3, 0x1, R6, P1 ;  /* 0x000000010309c824 */ /* 0x000fe200008e0606 */
[----:B------:R-:W-:Y:S02]  /*11ff0*/  ISETP.GE.AND P1, PT, R42, UR4, PT ;  /* 0x000000042a007c0c */ /* 0x000fe4000bf26270 */
[----:B------:R0:W5:Y:S01]  /*12000*/  @!P4 LD.E.64 R30, desc[UR50][R4.64] ;  /* 0x00000032041ec980 */ /* 0x000162000c101b00 */
[----:B------:R-:W-:-:S03]  /*12010*/  SHF.R.S32.HI R10, RZ, 0x1f, R45 ;  /* 0x0000001fff0a7819 */ /* 0x000fc6000001142d */
[----:B------:R1:W5:Y:S01]  /*12020*/  @!P4 LD.E.64 R32, desc[UR50][R8.64] ;  /* 0x000000320820c980 */ /* 0x000362000c101b00 */
[C---:B------:R-:W-:Y:S02]  /*12030*/  @!P3 IADD3 R20, P4, R45.reuse, R7, RZ ;  /* 0x000000072d14b210 */ /* 0x040fe40007f9e0ff */
[----:B------:R-:W-:Y:S02]  /*12040*/  @!P3 IADD3 R24, P5, R45, R39, RZ ;  /* 0x000000272d18b210 */ /* 0x000fe40007fbe0ff */
[----:B------:R-:W-:Y:S01]  /*12050*/  SHF.R.S32.HI R11, RZ, 0x1f, R43 ;  /* 0x0000001fff0b7819 */ /* 0x000fe2000001142b */
[--C-:B------:R-:W-:Y:S01]  /*12060*/  @!P3 IMAD.X R21, R0, 0x1, R10.reuse, P4 ;  /* 0x000000010015b824 */ /* 0x100fe200020e060a */
[----:B------:R-:W-:Y:S01]  /*12070*/  ISETP.GE.AND P0, PT, R224, UR4, PT ;  /* 0x00000004e0007c0c */ /* 0x000fe2000bf06270 */
[----:B------:R-:W-:Y:S01]  /*12080*/  @!P3 IMAD.X R25, R3, 0x1, R10, P5 ;  /* 0x000000010319b824 */ /* 0x000fe200028e060a */
[C---:B------:R-:W-:Y:S02]  /*12090*/  @!P2 IADD3 R12, P4, R43.reuse, R7, RZ ;  /* 0x000000072b0ca210 */ /* 0x040fe40007f9e0ff */
[----:B------:R-:W-:Y:S01]  /*120a0*/  @!P2 IADD3 R14, P5, R43, R39, RZ ;  /* 0x000000272b0ea210 */ /* 0x000fe20007fbe0ff */
[----:B------:R2:W5:Y:S01]  /*120b0*/  @!P3 LD.E.64 R26, desc[UR50][R20.64] ;  /* 0x00000032141ab980 */ /* 0x000562000c101b00 */
[----:B------:R-:W-:Y:S01]  /*120c0*/  SHF.R.S32.HI R6, RZ, 0x1f, R42 ;  /* 0x0000001fff067819 */ /* 0x000fe2000001142a */
[----:B------:R-:W-:Y:S01]  /*120d0*/  @!P2 IMAD.X R13, R0, 0x1, R11, P4 ;  /* 0x00000001000da824 */ /* 0x000fe200020e060b */
[----:B------:R-:W-:-:S02]  /*120e0*/  @!P1 IADD3 R34, P4, R42, R7, RZ ;  /* 0x000000072a229210 */ /* 0x000fc40007f9e0ff */
[C---:B------:R-:W-:Y:S02]  /*120f0*/  @!P2 IADD3.X R15, R3.reuse, R11, RZ, P5, !PT ;  /* 0x0000000b030fa210 */ /* 0x040fe40002ffe4ff */
[----:B------:R-:W-:Y:S01]  /*12100*/  @!P1 IADD3 R10, P5, R42, R39, RZ ;  /* 0x000000272a0a9210 */ /* 0x000fe20007fbe0ff */
[----:B------:R-:W-:Y:S01]  /*12110*/  @!P1 IMAD.X R35, R0, 0x1, R6, P4 ;  /* 0x0000000100239824 */ /* 0x000fe200020e0606 */
[----:B------:R-:W-:Y:S02]  /*12120*/  ISETP.GE.AND P4, PT, R38, UR4, PT ;  /* 0x0000000426007c0c */ /* 0x000fe4000bf86270 */
[----:B0-----:R-:W-:Y:S01]  /*12130*/  @!P0 SHF.R.S32.HI R5, RZ, 0x1f, R224 ;  /* 0x0000001fff058819 */ /* 0x001fe200000114e0 */
[----:B------:R-:W-:Y:S01]  /*12140*/  @!P1 IMAD.X R11, R3, 0x1, R6, P5 ;  /* 0x00000001030b9824 */ /* 0x000fe200028e0606 */
[----:B-1----:R-:W-:Y:S02]  /*12150*/  @!P0 IADD3 R8, P5, R224, R7, RZ ;  /* 0x00000007e0088210 */ /* 0x002fe40007fbe0ff */
[----:B------:R-:W-:-:S03]  /*12160*/  SHF.R.S32.HI R28, RZ, 0x1f, R38 ;  /* 0x0000001fff1c7819 */ /* 0x000fc60000011426 */
[--C-:B------:R-:W-:Y:S01]  /*12170*/  @!P0 IMAD.X R9, R0, 0x1, R5.reuse, P5 ;  /* 0x0000000100098824 */ /* 0x100fe200028e0605 */
[----:B------:R-:W-:Y:S02]  /*12180*/  @!P0 IADD3 R4, P5, R224, R39, RZ ;  /* 0x00000027e0048210 */ /* 0x000fe40007fbe0ff */
[----:B--2---:R-:W-:Y:S02]  /*12190*/  CS2R R20, SRZ ;  /* 0x0000000000147805 */ /* 0x004fe4000001ff00 */
[----:B------:R-:W5:Y:S01]  /*121a0*/  @!P0 LD.E.64 R36, desc[UR50][R8.64] ;  /* 0x0000003208248980 */ /* 0x000f62000c101b00 */
[----:B------:R-:W-:Y:S01]  /*121b0*/  @!P0 IMAD.X R5, R3, 0x1, R5, P5 ;  /* 0x0000000103058824 */ /* 0x000fe200028e0605 */
[----:B------:R-:W-:Y:S02]  /*121c0*/  @!P4 IADD3 R6, P5, R38, R7, RZ ;  /* 0x000000072606c210 */ /* 0x000fe40007fbe0ff */
[----:B------:R0:W5:Y:S03]  /*121d0*/  @!P2 LD.E.64 R20, desc[UR50][R12.64] ;  /* 0x000000320c14a980 */ /* 0x000166000c101b00 */
[----:B------:R-:W-:Y:S01]  /*121e0*/  @!P4 IMAD.X R7, R0, 0x1, R28, P5 ;  /* 0x000000010007c824 */ /* 0x000fe200028e061c */
[----:B------:R-:W-:-:S05]  /*121f0*/  @!P4 IADD3 R38, P5, R38, R39, RZ ;  /* 0x000000272626c210 */ /* 0x000fca0007fbe0ff */
[----:B------:R-:W-:Y:S01]  /*12200*/  @!P4 IMAD.X R39, R3, 0x1, R28, P5 ;  /* 0x000000010327c824 */ /* 0x000fe200028e061c */
[----:B------:R-:W-:-:S06]  /*12210*/  CS2R R28, SRZ ;  /* 0x00000000001c7805 */ /* 0x000fcc000001ff00 */
[----:B------:R1:W5:Y:S01]  /*12220*/  @!P3 LD.E.64 R28, desc[UR50][R24.64] ;  /* 0x00000032181cb980 */ /* 0x000362000c101b00 */
[----:B0-----:R-:W-:Y:S02]  /*12230*/  CS2R R12, SRZ ;  /* 0x00000000000c7805 */ /* 0x001fe4000001ff00 */
[----:B------:R-:W-:-:S04]  /*12240*/  CS2R R8, SRZ ;  /* 0x0000000000087805 */ /* 0x000fc8000001ff00 */
[----:B------:R0:W5:Y:S01]  /*12250*/  @!P1 LD.E.64 R12, desc[UR50][R34.64] ;  /* 0x00000032220c9980 */ /* 0x000162000c101b00 */
[----:B-1----:R-:W-:-:S03]  /*12260*/  CS2R R24, SRZ ;  /* 0x0000000000187805 */ /* 0x002fc6000001ff00 */
[----:B------:R-:W5:Y:S04]  /*12270*/  @!P4 LD.E.64 R8, desc[UR50][R6.64] ;  /* 0x000000320608c980 */ /* 0x000f68000c101b00 */
[----:B------:R1:W5:Y:S01]  /*12280*/  @!P2 LD.E.64 R24, desc[UR50][R14.64] ;  /* 0x000000320e18a980 */ /* 0x000362000c101b00 */
[----:B0-----:R-:W-:-:S06]  /*12290*/  CS2R R34, SRZ ;  /* 0x0000000000227805 */ /* 0x001fcc000001ff00 */
[----:B------:R-:W5:Y:S01]  /*122a0*/  @!P0 LD.E.64 R34, desc[UR50][R4.64] ;  /* 0x0000003204228980 */ /* 0x000f62000c101b00 */
[----:B-1----:R-:W-:-:S06]  /*122b0*/  CS2R R14, SRZ ;  /* 0x00000000000e7805 */ /* 0x002fcc000001ff00 */
[----:B------:R0:W5:Y:S02]  /*122c0*/  @!P1 LD.E.64 R14, desc[UR50][R10.64] ;  /* 0x000000320a0e9980 */ /* 0x000164000c101b00 */
[----:B0-----:R-:W-:-:S06]  /*122d0*/  CS2R R10, SRZ ;  /* 0x00000000000a7805 */ /* 0x001fcc000001ff00 */
[----:B------:R0:W5:Y:S02]  /*122e0*/  @!P4 LD.E.64 R10, desc[UR50][R38.64] ;  /* 0x00000032260ac980 */ /* 0x000164000c101b00 */
.L_x_556:
[----:B------:R-:W-:Y:S05]  /*122f0*/  BSYNC B1 ;  /* 0x0000000000017941 */ /* 0x000fea0003800000 */
.L_x_555:
[----:B------:R-:W-:Y:S01]  /*12300*/  ULEA.HI UR4, UR37, UR37, URZ, 0x1 ;  /* 0x0000002525047291 */ /* 0x000fe2000f8f083f */
[----:B----4-:R-:W-:Y:S01]  /*12310*/  IMAD R0, R129, -0x80, R132 ;  /* 0xffffff8081007824 */ /* 0x010fe200078e0284 */
[----:B------:R-:W-:Y:S02]  /*12320*/  BSSY B1, `(.L_x_557) ;  /* 0x0000009000017945 */ /* 0x000fe40003800000 */
[----:B------:R-:W-:Y:S02]  /*12330*/  ULOP3.LUT UR4, UR4, 0xfffffffe, URZ, 0xc0, !UPT ;  /* 0xfffffffe04047892 */ /* 0x000fe4000f8ec03f */
[----:B------:R-:W-:Y:S02]  /*12340*/  VIMNMX R0, R0, 0x80, PT ;  /* 0x0000008000007848 */ /* 0x000fe40003fe0100 */
[----:B------:R-:W-:Y:S02]  /*12350*/  UIADD3 UR4, UR37, -UR4, URZ ;  /* 0x8000000425047290 */ /* 0x000fe4000fffe03f */
[----:B------:R-:W-:-:S04]  /*12360*/  ISETP.GE.AND P1, PT, R40, R0, PT ;  /* 0x000000002800720c */ /* 0x000fc80003f26270 */
[----:B------:R-:W-:-:S04]  /*12370*/  MOV R3, UR4 ;  /* 0x0000000400037c02 */ /* 0x000fc80008000f00 */
[----:B------:R-:W-:-:S04]  /*12380*/  SHF.L.U32 R3, R3, 0x1f, RZ ;  /* 0x0000001f03037819 */ /* 0x000fc800000006ff */
[----:B------:R-:W1:Y:S02]  /*12390*/  SYNCS.PHASECHK.TRANS64.TRYWAIT P0, [R18+URZ+0x33400], R3 ;  /* 0x03340003120075a7 */ /* 0x000e64000800017f */
[----:B-1----:R-:W-:Y:S05]  /*123a0*/  @!P0 BRA `(.L_x_558) ;  /* 0x000001d000808947 */ /* 0x002fea0003800000 */
.L_x_817:
[----:B------:R-:W-:Y:S05]  /*123b0*/  BSYNC B1 ;  /* 0x0000000000017941 */ /* 0x000fea0003800000 */
.L_x_557:
[----:B------:R-:W-:Y:S05]  /*123c0*/  @P1 BRA `(.L_x_559) ;  /* 0x0000006400181947 */ /* 0x000fea0003800000 */
[----:B------:R-:W1:Y:S01]  /*123d0*/  LDL R40, [R1+0x48] ;  /* 0x0000480001287983 */ /* 0x000e620000100800 */
[----:B------:R-:W4:Y:S03]  /*123e0*/  LDC R5, c[0x0][0x3f4] ;  /* 0x0000fd00ff057b82 */ /* 0x000f260000000800 */
[----:B0--3--:R-:W3:Y:S04]  /*123f0*/  LDL R39, [R1+0x10] ;  /* 0x0000100001277983 */ /* 0x009ee80000100800 */
[----:B------:R-:W3:Y:S04]  /*12400*/  LDL R38, [R1+0x18] ;  /* 0x0000180001267983 */ /* 0x000ee80000100800 */
[----:B--2---:R-:W2:Y:S04]  /*12410*/  LDL R7, [R1+0x1c] ;  /* 0x00001c0001077983 */ /* 0x004ea80000100800 */
[----:B------:R-:W2:Y:S04]  /*12420*/  LDL R6, [R1+0x14] ;  /* 0x0000140001067983 */ /* 0x000ea80000100800 */
[----:B------:R-:W2:Y:S01]  /*12430*/  LDL R4, [R1+0x20] ;  /* 0x0000200001047983 */ /* 0x000ea20000100800 */
[----:B------:R-:W-:Y:S01]  /*12440*/  LEA.HI R41, R41, R48, RZ, 0x2 ;  /* 0x0000003029297211 */ /* 0x000fe200078f10ff */
[----:B------:R-:W-:Y:S03]  /*12450*/  BSSY B1, `(.L_x_560) ;  /* 0x0000086000017945 */ /* 0x000fe60003800000 */
[----:B------:R-:W-:-:S02]  /*12460*/  SHF.R.S32.HI R0, RZ, 0x2, R41 ;  /* 0x00000002ff007819 */ /* 0x000fc40000011429 */
[----:B------:R-:W-:Y:S02]  /*12470*/  SHF.R.S32.HI R41, RZ, 0x1f, R41 ;  /* 0x0000001fff297819 */ /* 0x000fe40000011429 */
[----:B----4-:R-:W-:Y:S02]  /*12480*/  ISETP.GE.AND P6, PT, R224, R5, PT ;  /* 0x00000005e000720c */ /* 0x010fe40003fc6270 */
[----:B------:R-:W-:-:S04]  /*12490*/  LEA.HI R41, R41, R0, RZ, 0x2 ;  /* 0x0000000029297211 */ /* 0x000fc800078f10ff */
[----:B------:R-:W-:-:S05]  /*124a0*/  LOP3.LUT R41, R41, 0xfffffffc, RZ, 0xc0, !PT ;  /* 0xfffffffc29297812 */ /* 0x000fca00078ec0ff */
[----:B------:R-:W-:-:S05]  /*124b0*/  IMAD.IADD R41, R0, 0x1, -R41 ;  /* 0x0000000100297824 */ /* 0x000fca00078e0a29 */
[----:B------:R-:W-:Y:S01]  /*124c0*/  LOP3.LUT P0, RZ, R41, 0x2, RZ, 0xc0, !PT ;  /* 0x0000000229ff7812 */ /* 0x000fe2000780c0ff */
[----:B-1----:R-:W-:-:S04]  /*124d0*/  IMAD.IADD R3, R18, 0x1, R40 ;  /* 0x0000000112037824 */ /* 0x002fc800078e0228 */
[----:B------:R-:W-:Y:S01]  /*124e0*/  VIADD R0, R3, 0x20 ;  /* 0x0000002003007836 */ /* 0x000fe20000000000 */
[-C--:B---3--:R-:W-:Y:S02]  /*124f0*/  ISETP.GE.AND P1, PT, R39, R5.reuse, PT ;  /* 0x000000052700720c */ /* 0x088fe40003f26270 */
[-C--:B------:R-:W-:Y:S02]  /*12500*/  ISETP.GE.AND P2, PT, R38, R5.reuse, PT ;  /* 0x000000052600720c */ /* 0x080fe40003f46270 */
[-C--:B--2---:R-:W-:Y:S02]  /*12510*/  ISETP.GE.AND P3, PT, R7, R5.reuse, PT ;  /* 0x000000050700720c */ /* 0x084fe40003f66270 */
[-C--:B------:R-:W-:Y:S02]  /*12520*/  ISETP.GE.AND P4, PT, R6, R5.reuse, PT ;  /* 0x000000050600720c */ /* 0x080fe40003f86270 */
[----:B------:R-:W-:Y:S01]  /*12530*/  ISETP.GE.AND P5, PT, R4, R5, PT ;  /* 0x000000050400720c */ /* 0x000fe20003fa6270 */
[----:B------:R-:W-:-:S12]  /*12540*/  @P6 BRA `(.L_x_561) ;  /* 0x0000000400d86947 */ /* 0x000fd80003800000 */
[----:B------:R-:W0:Y:S01]  /*12550*/  LDS.128 R4, [R3+0x1e200] ;  /* 0x01e2000003047984 */ /* 0x000e220000000c00 */
[----:B-----5:R-:W-:Y:S02]  /*12560*/  SHF.R.U32.HI R41, RZ, 0x8, R37 ;  /* 0x00000008ff297819 */ /* 0x020fe40000011625 */
[----:B------:R-:W-:Y:S02]  /*12570*/  LOP3.LUT R40, R37, 0xff, RZ, 0xc0, !PT ;  /* 0x000000ff25287812 */ /* 0x000fe400078ec0ff */
[----:B------:R-:W-:Y:S02]  /*12580*/  LOP3.LUT R41, R41, 0xff, RZ, 0xc0, !PT ;  /* 0x000000ff29297812 */ /* 0x000fe400078ec0ff */
[----:B------:R-:W-:Y:S02]  /*12590*/  SHF.R.U32.HI R45, RZ, 0x8, R35 ;  /* 0x00000008ff2d7819 */ /* 0x000fe40000011623 */
[----:B------:R-:W-:Y:S02]  /*125a0*/  PRMT R40, R41, 0x7604, R40 ;  /* 0x0000760429287816 */ /* 0x000fe40000000028 */
[----:B------:R-:W-:-:S02]  /*125b0*/  SHF.R.U32.HI R47, RZ, 0x10, R37 ;  /* 0x00000010ff2f7819 */ /* 0x000fc40000011625 */
[----:B------:R-:W-:Y:S02]  /*125c0*/  SHF.R.U32.HI R41, RZ, 0x8, R34 ;  /* 0x00000008ff297819 */ /* 0x000fe40000011622 */
[----:B------:R-:W-:Y:S02]  /*125d0*/  LOP3.LUT R42, R35, 0xff, RZ, 0xc0, !PT ;  /* 0x000000ff232a7812 */ /* 0x000fe400078ec0ff */
[----:B------:R-:W-:Y:S02]  /*125e0*/  LOP3.LUT R45, R45, 0xff, RZ, 0xc0, !PT ;  /* 0x000000ff2d2d7812 */ /* 0x000fe400078ec0ff */
[----:B------:R-:W-:Y:S02]  /*125f0*/  SHF.R.U32.HI R46, RZ, 0x10, R35 ;  /* 0x00000010ff2e7819 */ /* 0x000fe40000011623 */
[----:B------:R-:W-:Y:S02]  /*12600*/  SHF.R.U32.HI R39, RZ, 0x8, R36 ;  /* 0x00000008ff277819 */ /* 0x000fe40000011624 */
[----:B------:R-:W-:Y:S01]  /*12610*/  LOP3.LUT R43, R41, 0xff, RZ, 0xc0, !PT ;  /* 0x000000ff292b7812 */ /* 0x000fe200078ec0ff */
[----:B------:R-:W-:Y:S01]  /*12620*/  IMAD.U32 R41, R47, 0x10000, RZ ;  /* 0x000100002f297824 */ /* 0x000fe200078e00ff */
[----:B------:R-:W-:Y:S01]  /*12630*/  PRMT R42, R45, 0x7604, R42 ;  /* 0x000076042d2a7816 */ /* 0x000fe2000000002a */
[----:B------:R-:W-:Y:S01]  /*12640*/  IMAD.U32 R45, R46, 0x10000, RZ ;  /* 0x000100002e2d7824 */ /* 0x000fe200078e00ff */
[----:B------:R-:W-:-:S02]  /*12650*/  LOP3.LUT R38, R36, 0xff, RZ, 0xc0, !PT ;  /* 0x000000ff24267812 */ /* 0x000fc400078ec0ff */
[----:B------:R-:W-:Y:S02]  /*12660*/  LOP3.LUT R39, R39, 0xff, RZ, 0xc0, !PT ;  /* 0x000000ff27277812 */ /* 0x000fe400078ec0ff */
[----:B------:R-:W-:Y:S02]  /*12670*/  LOP3.LUT R41, R40, 0xff0000, R41, 0xf8, !PT ;  /* 0x00ff000028297812 */ /* 0x000fe400078ef829 */
[----:B------:R-:W-:Y:S02]  /*12680*/  PRMT R39, R39, 0x7604, R38 ;  /* 0x0000760427277816 */ /* 0x000fe40000000026 */
[----:B------:R-:W-:Y:S02]  /*12690*/  LOP3.LUT R38, R34, 0xff, RZ, 0xc0, !PT ;  /* 0x000000ff22267812 */ /* 0x000fe400078ec0ff */
[----:B------:R-:W-:Y:S02]  /*126a0*/  LOP3.LUT R45, R42, 0xff0000, R45, 0xf8, !PT ;  /* 0x00ff00002a2d7812 */ /* 0x000fe400078ef82d */
[----:B------:R-:W-:-:S02]  /*126b0*/  PRMT R43, R43, 0x7604, R38 ;  /* 0x000076042b2b7816 */ /* 0x000fc40000000026 */
[----:B------:R-:W-:Y:S02]  /*126c0*/  LOP3.LUT R46, R45, 0xff000000, R35, 0xf8, !PT ;  /* 0xff0000002d2e7812 */ /* 0x000fe400078ef823 */
[----:B------:R-:W-:Y:S02]  /*126d0*/  LOP3.LUT R41, R41, 0xff000000, R37, 0xf8, !PT ;  /* 0xff00000029297812 */ /* 0x000fe400078ef825 */
[----:B0-----:R-:W-:Y:S02]  /*126e0*/  F2FP.F16.E4M3.UNPACK_B R38, R6.H1 ;  /* 0x00000006ff26723e */ /* 0x001fe400030006ff */
[----:B------:R-:W-:Y:S02]  /*126f0*/  LOP3.LUT R39, R39, 0xff0000, R36, 0xf8, !PT ;  /* 0x00ff000027277812 */ /* 0x000fe400078ef824 */
[----:B------:R-:W-:Y:S01]  /*12700*/  LOP3.LUT R43, R43, 0xff0000, R34, 0xf8, !PT ;  /* 0x00ff00002b2b7812 */ /* 0x000fe200078ef822 */
[--C-:B------:R-:W-:Y:S01]  /*12710*/  HADD2.F32 R37, -RZ, R38.reuse.H0_H0 ;  /* 0x20000026ff257230 */ /* 0x100fe20000004100 */
[----:B------:R-:W-:Y:S01]  /*12720*/  F2FP.F16.E4M3.UNPACK_B R47, R46 ;  /* 0x0000002eff2f723e */ /* 0x000fe200020006ff */
[----:B------:R-:W-:Y:S01]  /*12730*/  HADD2.F32 R38, -RZ, R38.H1_H1 ;  /* 0x30000026ff267230 */ /* 0x000fe20000004100 */
[----:B------:R-:W-:-:S02]  /*12740*/  F2FP.F16.E4M3.UNPACK_B R42, R41 ;  /* 0x00000029ff2a723e */ /* 0x000fc400020006ff */
[----:B------:R-:W-:Y:S01]  /*12750*/  LOP3.LUT R40, R39, 0xff000000, R36, 0xf8, !PT ;  /* 0xff00000027287812 */ /* 0x000fe200078ef824 */
[--C-:B------:R-:W-:Y:S01]  /*12760*/  HADD2.F32 R48, -RZ, R47.reuse.H1_H1 ;  /* 0x3000002fff307230 */ /* 0x100fe20000004100 */
[----:B------:R-:W-:Y:S01]  /*12770*/  LOP3.LUT R45, R43, 0xff000000, R34, 0xf8, !PT ;  /* 0xff0000002b2d7812 */ /* 0x000fe200078ef822 */
[----:B------:R-:W-:Y:S01]  /*12780*/  HADD2.F32 R43, -RZ, R42.H1_H1 ;  /* 0x3000002aff2b7230 */ /* 0x000fe20000004100 */
[----:B------:R-:W-:Y:S01]  /*12790*/  F2FP.F16.E4M3.UNPACK_B R36, R6 ;  /* 0x00000006ff24723e */ /* 0x000fe200020006ff */
[----:B------:R-:W-:Y:S01]  /*127a0*/  HADD2.F32 R47, -RZ, R47.H0_H0 ;  /* 0x2000002fff2f7230 */ /* 0x000fe20000004100 */
[-C--:B------:R-:W-:Y:S01]  /*127b0*/  F2FP.F16.E4M3.UNPACK_B R34, R5.reuse ;  /* 0x00000005ff22723e */ /* 0x080fe200020006ff */
[C---:B------:R-:W-:Y:S01]  /*127c0*/  FMUL.FTZ R50, R38.reuse, R48 ;  /* 0x0000003026327220 */ /* 0x040fe20000410000 */
[----:B------:R-:W-:Y:S01]  /*127d0*/  F2FP.F16.E4M3.UNPACK_B R35, R5.H1 ;  /* 0x00000005ff23723e */ /* 0x000fe200030006ff */
[----:B------:R-:W-:Y:S01]  /*127e0*/  FMUL.FTZ R51, R38, R43 ;  /* 0x0000002b26337220 */ /* 0x000fe20000410000 */
[----:B------:R-:W-:Y:S01]  /*127f0*/  HADD2.F32 R5, -RZ, R36.H1_H1 ;  /* 0x30000024ff057230 */ /* 0x000fe20000004100 */
[----:B------:R-:W-:Y:S01]  /*12800*/  F2FP.F16.E4M3.UNPACK_B R39, R7 ;  /* 0x00000007ff27723e */ /* 0x000fe200020006ff */
[----:B------:R-:W-:Y:S01]  /*12810*/  HADD2.F32 R42, -RZ, R42.H0_H0 ;  /* 0x2000002aff2a7230 */ /* 0x000fe20000004100 */
[----:B------:R-:W-:Y:S01]  /*12820*/  F2FP.F16.E4M3.UNPACK_B R46, R46.H1 ;  /* 0x0000002eff2e723e */ /* 0x000fe200030006ff */
[C---:B------:R-:W-:Y:S01]  /*12830*/  FFMA.FTZ R49, R37.reuse, R43, -R50 ;  /* 0x0000002b25317223 */ /* 0x040fe20000010832 */
[----:B------:R-:W-:Y:S01]  /*12840*/  FFMA.FTZ R52, R37, R48, R51 ;  /* 0x0000003025347223 */ /* 0x000fe20000010033 */
[----:B------:R-:W-:Y:S01]  /*12850*/  HADD2.F32 R36, -RZ, R36.H0_H0 ;  /* 0x20000024ff247230 */ /* 0x000fe20000004100 */
[----:B------:R-:W-:Y:S01]  /*12860*/  F2FP.F16.E4M3.UNPACK_B R41, R41.H1 ;  /* 0x00000029ff29723e */ /* 0x000fe200030006ff */
[C---:B------:R-:W-:Y:S01]  /*12870*/  FMUL.FTZ R37, R5.reuse, R47 ;  /* 0x0000002f05257220 */ /* 0x040fe20000410000 */
[----:B------:R-:W-:Y:S01]  /*12880*/  FMUL.FTZ R38, R5, R42 ;  /* 0x0000002a05267220 */ /* 0x000fe20000410000 */
[----:B------:R-:W-:Y:S01]  /*12890*/  F2FP.F16.E4M3.UNPACK_B R7, R7.H1 ;  /* 0x00000007ff07723e */ /* 0x000fe200030006ff */
[----:B------:R-:W-:-:S02]  /*128a0*/  HADD2.F32 R5, -RZ, R39.H1_H1 ;  /* 0x30000027ff057230 */ /* 0x000fc40000004100 */
[C---:B------:R-:W-:Y:S01]  /*128b0*/  FFMA.FTZ R43, R36.reuse, R42, -R37 ;  /* 0x0000002a242b7223 */ /* 0x040fe20000010825 */
[--C-:B------:R-:W-:Y:S02]  /*128c0*/  HADD2.F32 R48, -RZ, R46.reuse.H0_H0 ;  /* 0x2000002eff307230 */ /* 0x100fe40000004100 */
[----:B------:R-:W-:Y:S01]  /*128d0*/  FFMA.FTZ R50, R36, R47, R38 ;  /* 0x0000002f24327223 */ /* 0x000fe20000010026 */
[----:B------:R-:W-:Y:S01]  /*128e0*/  HADD2.F32 R38, -RZ, R41.H0_H0 ;  /* 0x20000029ff267230 */ /* 0x000fe20000004100 */
[----:B------:R-:W-:Y:S01]  /*128f0*/  F2FP.F16.E4M3.UNPACK_B R6, R4 ;  /* 0x00000004ff06723e */ /* 0x000fe200020006ff */
[----:B------:R-:W-:Y:S02]  /*12900*/  HADD2.F32 R39, -RZ, R39.H0_H0 ;  /* 0x20000027ff277230 */ /* 0x000fe40000004100 */
[C---:B------:R-:W-:Y:S01]  /*12910*/  FMUL.FTZ R42, R5.reuse, R48 ;  /* 0x00000030052a7220 */ /* 0x040fe20000410000 */
[----:B------:R-:W-:Y:S02]  /*12920*/  HADD2.F32 R46, -RZ, R46.H1_H1 ;  /* 0x3000002eff2e7230 */ /* 0x000fe40000004100 */
[----:B------:R-:W-:Y:S01]  /*12930*/  FMUL.FTZ R54, R5, R38 ;  /* 0x0000002605367220 */ /* 0x000fe20000410000 */
[----:B------:R-:W-:-:S02]  /*12940*/  HADD2.F32 R36, -RZ, R7.H1_H1 ;  /* 0x30000007ff247230 */ /* 0x000fc40000004100 */
[C---:B------:R-:W-:Y:S01]  /*12950*/  FFMA.FTZ R47, R39.reuse, R38, -R42 ;  /* 0x00000026272f7223 */ /* 0x040fe2000001082a */
[----:B------:R-:W-:Y:S01]  /*12960*/  HADD2.F32 R41, -RZ, R41.H1_H1 ;  /* 0x30000029ff297230 */ /* 0x000fe20000004100 */
[----:B------:R-:W-:Y:S01]  /*12970*/  F2FP.F16.E4M3.UNPACK_B R4, R4.H1 ;  /* 0x00000004ff04723e */ /* 0x000fe200030006ff */
[----:B------:R-:W-:Y:S02]  /*12980*/  HADD2.F32 R5, -RZ, R7.H0_H0 ;  /* 0x20000007ff057230 */ /* 0x000fe40000004100 */
[C---:B------:R-:W-:Y:S01]  /*12990*/  FMUL.FTZ R38, R36.reuse, R46 ;  /* 0x0000002e24267220 */ /* 0x040fe20000410000 */
[----:B------:R-:W-:Y:S01]  /*129a0*/  F2FP.F16.E4M3.UNPACK_B R37, R45 ;  /* 0x0000002dff25723e */ /* 0x000fe200020006ff */
[-C--:B------:R-:W-:Y:S01]  /*129b0*/  FMUL.FTZ R56, R36, R41.reuse ;  /* 0x0000002924387220 */ /* 0x080fe20000410000 */
[----:B------:R-:W-:Y:S01]  /*129c0*/  F2FP.F16.E4M3.UNPACK_B R36, R40 ;  /* 0x00000028ff24723e */ /* 0x000fe200020006ff */
[----:B------:R-:W-:Y:S01]  /*129d0*/  FFMA.FTZ R54, R39, R48, R54 ;  /* 0x0000003027367223 */ /* 0x000fe20000010036 */
[C---:B------:R-:W-:Y:S01]  /*129e0*/  FFMA.FTZ R48, R5.reuse, R41, -R38 ;  /* 0x0000002905307223 */ /* 0x040fe20000010826 */
[----:B------:R-:W-:Y:S01]  /*129f0*/  FFMA.FTZ R51, R5, R46, R56 ;  /* 0x0000002e05337223 */ /* 0x000fe20000010038 */
[----:B------:R-:W-:Y:S01]  /*12a00*/  HADD2.F32 R7, -RZ, R4.H1_H1 ;  /* 0x30000004ff077230 */ /* 0x000fe20000004100 */
[----:B------:R-:W-:Y:S01]  /*12a10*/  F2FP.F16.E4M3.UNPACK_B R40, R40.H1 ;  /* 0x00000028ff28723e */ /* 0x000fe200030006ff */
[----:B------:R-:W-:Y:S01]  /*12a20*/  HADD2.F32 R42, -RZ, R37.H1_H1 ;  /* 0x30000025ff2a7230 */ /* 0x000fe20000004100 */
[----:B------:R-:W-:Y:S01]  /*12a30*/  F2FP.F16.E4M3.UNPACK_B R45, R45.H1 ;  /* 0x0000002dff2d723e */ /* 0x000fe200030006ff */
[----:B------:R-:W-:-:S02]  /*12a40*/  HADD2.F32 R38, -RZ, R36.H1_H1 ;  /* 0x30000024ff267230 */ /* 0x000fc40000004100 */
[----:B------:R-:W-:Y:S02]  /*12a50*/  HADD2.F32 R5, -RZ, R4.H0_H0 ;  /* 0x20000004ff057230 */ /* 0x000fe40000004100 */
[----:B------:R-:W-:Y:S01]  /*12a60*/  FMUL.FTZ R46, R7, R42 ;  /* 0x0000002a072e7220 */ /* 0x000fe20000410000 */
[----:B------:R-:W-:Y:S02]  /*12a70*/  HADD2.F32 R39, -RZ, R37.H0_H0 ;  /* 0x20000025ff277230 */ /* 0x000fe40000004100 */
[----:B------:R-:W-:Y:S02]  /*12a80*/  HADD2.F32 R4, -RZ, R6.H1_H1 ;  /* 0x30000006ff047230 */ /* 0x000fe40000004100 */
[-C--:B------:R-:W-:Y:S01]  /*12a90*/  FFMA.FTZ R46, R5, R38.reuse, -R46 ;  /* 0x00000026052e7223 */ /* 0x080fe2000001082e */
[----:B------:R-:W-:Y:S02]  /*12aa0*/  HADD2.F32 R37, -RZ, R36.H0_H0 ;  /* 0x20000024ff257230 */ /* 0x000fe40000004100 */
[----:B------:R-:W-:Y:S01]  /*12ab0*/  FMUL.FTZ R36, R7, R38 ;  /* 0x0000002607247220 */ /* 0x000fe20000410000 */
[----:B------:R-:W-:-:S02]  /*12ac0*/  HADD2.F32 R6, -RZ, R6.H0_H0 ;  /* 0x20000006ff067230 */ /* 0x000fc40000004100 */
[C---:B------:R-:W-:Y:S01]  /*12ad0*/  FMUL.FTZ R7, R4.reuse, R39 ;  /* 0x0000002704077220 */ /* 0x040fe20000410000 */
[-C--:B------:R-:W-:Y:S01]  /*12ae0*/  FMUL.FTZ R4, R4, R37.reuse ;  /* 0x0000002504047220 */ /* 0x080fe20000410000 */
[----:B------:R-:W-:Y:S02]  /*12af0*/  FFMA.FTZ R41, R5, R42, R36 ;  /* 0x0000002a05297223 */ /* 0x000fe40000010024 */
[C---:B------:R-:W-:Y:S01]  /*12b00*/  FFMA.FTZ R37, R6.reuse, R37, -R7 ;  /* 0x0000002506257223 */ /* 0x040fe20000010807 */
[----:B------:R-:W-:Y:S02]  /*12b10*/  HADD2.F32 R5, -RZ, R35.H1_H1 ;  /* 0x30000023ff057230 */ /* 0x000fe40000004100 */
[----:B------:R-:W-:Y:S01]  /*12b20*/  FFMA.FTZ R38, R6, R39, R4 ;  /* 0x0000002706267223 */ /* 0x000fe20000010004 */
[----:B------:R-:W-:Y:S02]  /*12b30*/  HADD2.F32 R6, -RZ, R40.H1_H1 ;  /* 0x30000028ff067230 */ /* 0x000fe40000004100 */
[----:B------:R-:W-:-:S02]  /*12b40*/  HADD2.F32 R36, -RZ, R45.H1_H1 ;  /* 0x3000002dff247230 */ /* 0x000fc40000004100 */
[----:B------:R-:W-:Y:S02]  /*12b50*/  HADD2.F32 R45, -RZ, R45.H0_H0 ;  /* 0x2000002dff2d7230 */ /* 0x000fe40000004100 */
[C---:B------:R-:W-:Y:S01]  /*12b60*/  FMUL.FTZ R39, R5.reuse, R6 ;  /* 0x0000000605277220 */ /* 0x040fe20000410000 */
[----:B------:R-:W-:Y:S02]  /*12b70*/  HADD2.F32 R4, -RZ, R34.H1_H1 ;  /* 0x30000022ff047230 */ /* 0x000fe40000004100 */
[----:B------:R-:W-:Y:S02]  /*12b80*/  HADD2.F32 R7, -RZ, R40.H0_H0 ;  /* 0x20000028ff077230 */ /* 0x000fe40000004100 */
[----:B------:R-:W-:Y:S01]  /*12b90*/  FMUL.FTZ R40, R5, R36 ;  /* 0x0000002405287220 */ /* 0x000fe20000410000 */
[----:B------:R-:W-:Y:S02]  /*12ba0*/  HADD2.F32 R35, -RZ, R35.H0_H0 ;  /* 0x20000023ff237230 */ /* 0x000fe40000004100 */
[----:B------:R-:W-:Y:S01]  /*12bb0*/  FMUL.FTZ R5, R4, R45 ;  /* 0x0000002d04057220 */ /* 0x000fe20000410000 */
[----:B------:R-:W-:-:S02]  /*12bc0*/  HADD2.F32 R34, -RZ, R34.H0_H0 ;  /* 0x20000022ff227230 */ /* 0x000fc40000004100 */
[-C--:B------:R-:W-:Y:S01]  /*12bd0*/  FMUL.FTZ R4, R4, R7.reuse ;  /* 0x0000000704047220 */ /* 0x080fe20000410000 */
[C---:B------:R-:W-:Y:S01]  /*12be0*/  FFMA.FTZ R40, R35.reuse, R6, -R40 ;  /* 0x0000000623287223 */ /* 0x040fe20000010828 */
[----:B------:R-:W-:Y:S01]  /*12bf0*/  FFMA.FTZ R39, R35, R36, R39 ;  /* 0x0000002423277223 */ /* 0x000fe20000010027 */
[C---:B------:R-:W-:Y:S01]  /*12c00*/  FFMA.FTZ R5, R34.reuse, R7, -R5 ;  /* 0x0000000722057223 */ /* 0x040fe20000010805 */
[----:B------:R-:W-:Y:S01]  /*12c10*/  FFMA.FTZ R34, R34, R45, R4 ;  /* 0x0000002d22227223 */ /* 0x000fe20000010004 */
[----:B------:R-:W-:Y:S02]  /*12c20*/  F2FP.SATFINITE.E4M3.F32.PACK_AB_MERGE_C R6, R52, R49, RZ ;  /* 0x000000313406723e */ /* 0x000fe400048070ff */
[----:B------:R-:W-:Y:S02]  /*12c30*/  F2FP.SATFINITE.E4M3.F32.PACK_AB_MERGE_C R7, R51, R48, RZ ;  /* 0x000000303307723e */ /* 0x000fe400048070ff */
[----:B------:R-:W-:Y:S02]  /*12c40*/  F2FP.SATFINITE.E4M3.F32.PACK_AB_MERGE_C R4, R41, R46, RZ ;  /* 0x0000002e2904723e */ /* 0x000fe400048070ff */
[----:B------:R-:W-:-:S02]  /*12c50*/  F2FP.SATFINITE.E4M3.F32.PACK_AB_MERGE_C R39, R39, R40, RZ ;  /* 0x000000282727723e */ /* 0x000fc400048070ff */
[----:B------:R-:W-:Y:S02]  /*12c60*/  F2FP.SATFINITE.E4M3.F32.PACK_AB_MERGE_C R6, R50, R43, R6 ;  /* 0x0000002b3206723e */ /* 0x000fe40004807006 */
[----:B------:R-:W-:Y:S02]  /*12c70*/  F2FP.SATFINITE.E4M3.F32.PACK_AB_MERGE_C R7, R54, R47, R7 ;  /* 0x0000002f3607723e */ /* 0x000fe40004807007 */
[----:B------:R-:W-:Y:S02]  /*12c80*/  F2FP.SATFINITE.E4M3.F32.PACK_AB_MERGE_C R4, R38, R37, R4 ;  /* 0x000000252604723e */ /* 0x000fe40004807004 */
[----:B------:R-:W-:-:S05]  /*12c90*/  F2FP.SATFINITE.E4M3.F32.PACK_AB_MERGE_C R5, R34, R5, R39 ;  /* 0x000000052205723e */ /* 0x000fca0004807027 */
[----:B------:R0:W-:Y:S02]  /*12ca0*/  STS.128 [R3+0x1e200], R4 ;  /* 0x01e2000403007388 */ /* 0x0001e40000000c00 */
.L_x_561:
[----:B------:R-:W-:Y:S05]  /*12cb0*/  BSYNC B1 ;  /* 0x0000000000017941 */ /* 0x000fea0003800000 */
.L_x_560:
[----:B------:R-:W-:Y:S01]  /*12cc0*/  BSSY B1, `(.L_x_562) ;  /* 0x000007d000017945 */ /* 0x000fe20003800000 */
[----:B------:R-:W-:-:S03]  /*12cd0*/  @P0 VIADD R0, R3, 0xffffffe0 ;  /* 0xffffffe003000836 */ /* 0x000fc60000000000 */
[----:B------:R-:W-:Y:S05]  /*12ce0*/  @P1 BRA `(.L_x_563) ;  /* 0x0000000400e81947 */ /* 0x000fea0003800000 */
[----:B0-----:R-:W0:Y:S01]  /*12cf0*/  LDS.128 R4, [R0+0x1e200] ;  /* 0x01e2000000047984 */ /* 0x001e220000000c00 */
[----:B-----5:R-:W-:Y:S02]  /*12d00*/  SHF.R.U32.HI R40, RZ, 0x8, R33 ;  /* 0x00000008ff287819 */ /* 0x020fe40000011621 */
[----:B------:R-:W-:Y:S02]  /*12d10*/  SHF.R.U32.HI R36, RZ, 0x8, R31 ;  /* 0x00000008ff247819 */ /* 0x000fe4000001161f */
[----:B------:R-:W-:Y:S02]  /*12d20*/  LOP3.LUT R41, R33, 0xff, RZ, 0xc0, !PT ;  /* 0x000000ff21297812 */ /* 0x000fe400078ec0ff */
[----:B------:R-:W-:Y:S02]  /*12d30*/  LOP3.LUT R40, R40, 0xff, RZ, 0xc0, !PT ;  /* 0x000000ff28287812 */ /* 0x000fe400078ec0ff */
[----:B------:R-:W-:Y:S02]  /*12d40*/  LOP3.LUT R37, R31, 0xff, RZ, 0xc0, !PT ;  /* 0x000000ff1f257812 */ /* 0x000fe400078ec0ff */
[----:B------:R-:W-:-:S02]  /*12d50*/  LOP3.LUT R36, R36, 0xff, RZ, 0xc0, !PT ;  /* 0x000000ff24247812 */ /* 0x000fc400078ec0ff */
[----:B------:R-:W-:Y:S02]  /*12d60*/  SHF.R.U32.HI R34, RZ, 0x8, R30 ;  /* 0x00000008ff227819 */ /* 0x000fe4000001161e */
[----:B------:R-:W-:Y:S02]  /*12d70*/  SHF.R.U32.HI R38, RZ, 0x8, R32 ;  /* 0x00000008ff267819 */ /* 0x000fe40000011620 */
[----:B------:R-:W-:Y:S02]  /*12d80*/  PRMT R41, R40, 0x7604, R41 ;  /* 0x0000760428297816 */ /* 0x000fe40000000029 */
[----:B------:R-:W-:Y:S02]  /*12d90*/  PRMT R37, R36, 0x7604, R37 ;  /* 0x0000760424257816 */ /* 0x000fe40000000025 */
[----:B------:R-:W-:Y:S02]  /*12da0*/  SHF.R.U32.HI R40, RZ, 0x10, R33 ;  /* 0x00000010ff287819 */ /* 0x000fe40000011621 */
[----:B------:R-:W-:-:S02]  /*12db0*/  LOP3.LUT R35, R30, 0xff, RZ, 0xc0, !PT ;  /* 0x000000ff1e237812 */ /* 0x000fc400078ec0ff */
[----:B------:R-:W-:Y:S02]  /*12dc0*/  LOP3.LUT R34, R34, 0xff, RZ, 0xc0, !PT ;  /* 0x000000ff22227812 */ /* 0x000fe400078ec0ff */
[----:B------:R-:W-:Y:S02]  /*12dd0*/  SHF.R.U32.HI R36, RZ, 0x10, R31 ;  /* 0x00000010ff247819 */ /* 0x000fe4000001161f */
[----:B------:R-:W-:Y:S02]  /*12de0*/  LOP3.LUT R39, R32, 0xff, RZ, 0xc0, !PT ;  /* 0x000000ff20277812 */ /* 0x000fe400078ec0ff */
[----:B------:R-:W-:Y:S02]  /*12df0*/  LOP3.LUT R38, R38, 0xff, RZ, 0xc0, !PT ;  /* 0x000000ff26267812 */ /* 0x000fe400078ec0ff */
[----:B------:R-:W-:Y:S02]  /*12e00*/  LOP3.LUT R40, R40, 0xff, RZ, 0xc0, !PT ;  /* 0x000000ff28287812 */ /* 0x000fe400078ec0ff */
[----:B------:R-:W-:-:S02]  /*12e10*/  PRMT R35, R34, 0x7604, R35 ;  /* 0x0000760422237816 */ /* 0x000fc40000000023 */
[----:B------:R-:W-:Y:S02]  /*12e20*/  LOP3.LUT R36, R36, 0xff, RZ, 0xc0, !PT ;  /* 0x000000ff24247812 */ /* 0x000fe400078ec0ff */
[----:B------:R-:W-:Y:S02]  /*12e30*/  SHF.R.U32.HI R34, RZ, 0x10, R30 ;  /* 0x00000010ff227819 */ /* 0x000fe4000001161e */
[----:B------:R-:W-:Y:S02]  /*12e40*/  PRMT R39, R38, 0x7604, R39 ;  /* 0x0000760426277816 */ /* 0x000fe40000000027 */
[----:B------:R-:W-:Y:S02]  /*12e50*/  SHF.R.U32.HI R38, RZ, 0x10, R32 ;  /* 0x00000010ff267819 */ /* 0x000fe40000011620 */
[----:B------:R-:W-:Y:S02]  /*12e60*/  PRMT R41, R40, 0x7054, R41 ;  /* 0x0000705428297816 */ /* 0x000fe40000000029 */
[----:B------:R-:W-:-:S02]  /*12e70*/  PRMT R37, R36, 0x7054, R37 ;  /* 0x0000705424257816 */ /* 0x000fc40000000025 */
[----:B------:R-:W-:Y:S02]  /*12e80*/  LOP3.LUT R34, R34, 0xff, RZ, 0xc0, !PT ;  /* 0x000000ff22227812 */ /* 0x000fe400078ec0ff */
[----:B------:R-:W-:Y:S02]  /*12e90*/  LOP3.LUT R38, R38, 0xff, RZ, 0xc0, !PT ;  /* 0x000000ff26267812 */ /* 0x000fe400078ec0ff */
[----:B------:R-:W-:Y:S02]  /*12ea0*/  LOP3.LUT R41, R41, 0xff000000, R33, 0xf8, !PT ;  /* 0xff00000029297812 */ /* 0x000fe400078ef821 */
[----:B------:R-:W-:Y:S02]  /*12eb0*/  LOP3.LUT R37, R37, 0xff000000, R31, 0xf8, !PT ;  /* 0xff00000025257812 */ /* 0x000fe400078ef81f */
[----:B------:R-:W-:Y:S02]  /*12ec0*/  PRMT R35, R34, 0x7054, R35 ;  /* 0x0000705422237816 */ /* 0x000fe40000000023 */
[----:B0-----:R-:W-:-:S02]  /*12ed0*/  F2FP.F16.E4M3.UNPACK_B R34, R6.H1 ;  /* 0x00000006ff22723e */ /* 0x001fc400030006ff */
[----:B------:R-:W-:Y:S02]  /*12ee0*/  PRMT R39, R38, 0x7054, R39 ;  /* 0x0000705426277816 */ /* 0x000fe40000000027 */
[----:B------:R-:W-:Y:S01]  /*12ef0*/  F2FP.F16.E4M3.UNPACK_B R42, R41 ;  /* 0x00000029ff2a723e */ /* 0x000fe200020006ff */
[--C-:B------:R-:W-:Y:S01]  /*12f00*/  HADD2.F32 R33, -RZ, R34.reuse.H0_H0 ;  /* 0x20000022ff217230 */ /* 0x100fe20000004100 */
[----:B------:R-:W-:Y:S01]  /*12f10*/  F2FP.F16.E4M3.UNPACK_B R38, R37 ;  /* 0x00000025ff26723e */ /* 0x000fe200020006ff */
[----:B------:R-:W-:Y:S01]  /*12f20*/  HADD2.F32 R34, -RZ, R34.H1_H1 ;  /* 0x30000022ff227230 */ /* 0x000fe20000004100 */
[----:B------:R-:W-:Y:S01]  /*12f30*/  LOP3.LUT R40, R39, 0xff000000, R32, 0xf8, !PT ;  /* 0xff00000027287812 */ /* 0x000fe200078ef820 */
[----:B------:R-:W-:Y:S01]  /*12f40*/  HADD2.F32 R43, -RZ, R42.H1_H1 ;  /* 0x3000002aff2b7230 */ /* 0x000fe20000004100 */
[----:B------:R-:W-:Y:S01]  /*12f50*/  F2FP.F16.E4M3.UNPACK_B R32, R6 ;  /* 0x00000006ff20723e */ /* 0x000fe200020006ff */
[----:B------:R-:W-:Y:S01]  /*12f60*/  HADD2.F32 R39, -RZ, R38.H1_H1 ;  /* 0x30000026ff277230 */ /* 0x000fe20000004100 */
[----:B------:R-:W-:Y:S01]  /*12f70*/  LOP3.LUT R36, R35, 0xff000000, R30, 0xf8, !PT ;  /* 0xff00000023247812 */ /* 0x000fe200078ef81e */
[----:B------:R-:W-:-:S02]  /*12f80*/  HADD2.F32 R42, -RZ, R42.H0_H0 ;  /* 0x2000002aff2a7230 */ /* 0x000fc40000004100 */
[C---:B------:R-:W-:Y:S01]  /*12f90*/  FMUL.FTZ R46, R34.reuse, R43 ;  /* 0x0000002b222e7220 */ /* 0x040fe20000410000 */
[----:B------:R-:W-:Y:S01]  /*12fa0*/  F2FP.F16.E4M3.UNPACK_B R30, R5 ;  /* 0x00000005ff1e723e */ /* 0x000fe200020006ff */
[----:B------:R-:W-:Y:S01]  /*12fb0*/  FMUL.FTZ R34, R34, R39 ;  /* 0x0000002722227220 */ /* 0x000fe20000410000 */
[----:B------:R-:W-:Y:S01]  /*12fc0*/  F2FP.F16.E4M3.UNPACK_B R31, R5.H1 ;  /* 0x00000005ff1f723e */ /* 0x000fe200030006ff */
[----:B------:R-:W-:Y:S01]  /*12fd0*/  HADD2.F32 R5, -RZ, R32.H1_H1 ;  /* 0x30000020ff057230 */ /* 0x000fe20000004100 */
[----:B------:R-:W-:Y:S01]  /*12fe0*/  F2FP.F16.E4M3.UNPACK_B R35, R7 ;  /* 0x00000007ff23723e */ /* 0x000fe200020006ff */
[----:B------:R-:W-:Y:S01]  /*12ff0*/  HADD2.F32 R38, -RZ, R38.H0_H0 ;  /* 0x20000026ff267230 */ /* 0x000fe20000004100 */
[----:B------:R-:W-:Y:S01]  /*13000*/  F2FP.F16.E4M3.UNPACK_B R41, R41.H1 ;  /* 0x00000029ff29723e */ /* 0x000fe200030006ff */
[C---:B------:R-:W-:Y:S01]  /*13010*/  FFMA.FTZ R45, R33.reuse, R39, -R46 ;  /* 0x00000027212d7223 */ /* 0x040fe2000001082e */
[----:B------:R-:W-:Y:S01]  /*13020*/  F2FP.F16.E4M3.UNPACK_B R37, R37.H1 ;  /* 0x00000025ff25723e */ /* 0x000fe200030006ff */
[----:B------:R-:W-:Y:S01]  /*13030*/  FFMA.FTZ R50, R33, R43, R34 ;  /* 0x0000002b21327223 */ /* 0x000fe20000010022 */
[----:B------:R-:W-:-:S02]  /*13040*/  HADD2.F32 R32, -RZ, R32.H0_H0 ;  /* 0x20000020ff207230 */ /* 0x000fc40000004100 */
[C---:B------:R-:W-:Y:S01]  /*13050*/  FMUL.FTZ R33, R5.reuse, R42 ;  /* 0x0000002a05217220 */ /* 0x040fe20000410000 */
[-C--:B------:R-:W-:Y:S01]  /*13060*/  FMUL.FTZ R39, R5, R38.reuse ;  /* 0x0000002605277220 */ /* 0x080fe20000410000 */
[----:B------:R-:W-:Y:S01]  /*13070*/  F2FP.F16.E4M3.UNPACK_B R7, R7.H1 ;  /* 0x00000007ff07723e */ /* 0x000fe200030006ff */
[----:B------:R-:W-:Y:S02]  /*13080*/  HADD2.F32 R5, -RZ, R35.H1_H1 ;  /* 0x30000023ff057230 */ /* 0x000fe40000004100 */
[C---:B------:R-:W-:Y:S01]  /*13090*/  FFMA.FTZ R43, R32.reuse, R38, -R33 ;  /* 0x00000026202b7223 */ /* 0x040fe20000010821 */
[----:B------:R-:W-:Y:S02]  /*130a0*/  HADD2.F32 R46, -RZ, R41.H0_H0 ;  /* 0x20000029ff2e7230 */ /* 0x000fe40000004100 */
[----:B------:R-:W-:Y:S01]  /*130b0*/  FFMA.FTZ R48, R32, R42, R39 ;  /* 0x0000002a20307223 */ /* 0x000fe20000010027 */
[----:B------:R-:W-:Y:S01]  /*130c0*/  HADD2.F32 R34, -RZ, R37.H0_H0 ;  /* 0x20000025ff227230 */ /* 0x000fe20000004100 */
[----:B------:R-:W-:Y:S01]  /*130d0*/  F2FP.F16.E4M3.UNPACK_B R6, R4 ;  /* 0x00000004ff06723e */ /* 0x000fe200020006ff */
[----:B------:R-:W-:-:S02]  /*130e0*/  HADD2.F32 R35, -RZ, R35.H0_H0 ;  /* 0x20000023ff237230 */ /* 0x000fc40000004100 */
[C---:B------:R-:W-:Y:S01]  /*130f0*/  FMUL.FTZ R38, R5.reuse, R46 ;  /* 0x0000002e05267220 */ /* 0x040fe20000410000 */
[----:B------:R-:W-:Y:S02]  /*13100*/  HADD2.F32 R41, -RZ, R41.H1_H1 ;  /* 0x30000029ff297230 */ /* 0x000fe40000004100 */
[-C--:B------:R-:W-:Y:S01]  /*13110*/  FMUL.FTZ R42, R5, R34.reuse ;  /* 0x00000022052a7220 */ /* 0x080fe20000410000 */
[----:B------:R-:W-:Y:S02]  /*13120*/  HADD2.F32 R32, -RZ, R7.H1_H1 ;  /* 0x30000007ff207230 */ /* 0x000fe40000004100 */
[C---:B------:R-:W-:Y:S01]  /*13130*/  FFMA.FTZ R47, R35.reuse, R34, -R38 ;  /* 0x00000022232f7223 */ /* 0x040fe20000010826 */
[----:B------:R-:W-:Y:S02]  /*13140*/  HADD2.F32 R37, -RZ, R37.H1_H1 ;  /* 0x30000025ff257230 */ /* 0x000fe40000004100 */
[----:B------:R-:W-:Y:S01]  /*13150*/  FFMA.FTZ R46, R35, R46, R42 ;  /* 0x0000002e232e7223 */ /* 0x000fe2000001002a */
[----:B------:R-:W-:-:S02]  /*13160*/  HADD2.F32 R5, -RZ, R7.H0_H0 ;  /* 0x20000007ff057230 */ /* 0x000fc40000004100 */
[C---:B------:R-:W-:Y:S01]  /*13170*/  FMUL.FTZ R34, R32.reuse, R41 ;  /* 0x0000002920227220 */ /* 0x040fe20000410000 */
[----:B------:R-:W-:Y:S01]  /*13180*/  F2FP.F16.E4M3.UNPACK_B R4, R4.H1 ;  /* 0x00000004ff04723e */ /* 0x000fe200030006ff */
[-C--:B------:R-:W-:Y:S01]  /*13190*/  FMUL.FTZ R42, R32, R37.reuse ;  /* 0x00000025202a7220 */ /* 0x080fe20000410000 */
[----:B------:R-:W-:Y:S01]  /*131a0*/  F2FP.F16.E4M3.UNPACK_B R33, R40 ;  /* 0x00000028ff21723e */ /* 0x000fe200020006ff */
[C---:B------:R-:W-:Y:S01]  /*131b0*/  FFMA.FTZ R49, R5.reuse, R37, -R34 ;  /* 0x0000002505317223 */ /* 0x040fe20000010822 */
[-C--:B------:R-:W-:Y:S01]  /*131c0*/  F2FP.F16.E4M3.UNPACK_B R32, R36.reuse ;  /* 0x00000024ff20723e */ /* 0x080fe200020006ff */
        /* <DEDUP_REMOVED lines=44> */
.L_x_563:
[----:B------:R-:W-:Y:S05]  /*13490*/  BSYNC B1 ;  /* 0x0000000000017941 */ /* 0x000fea0003800000 */
.L_x_562:
[----:B------:R-:W-:Y:S04]  /*134a0*/  BSSY B1, `(.L_x_564) ;  /* 0x0000078000017945 */ /* 0x000fe80003800000 */
[----:B------:R-:W-:Y:S05]  /*134b0*/  @P2 BRA `(.L_x_565) ;  /* 0x0000000400d82947 */ /* 0x000fea0003800000 */
[----:B01----:R-:W0:Y:S01]  /*134c0*/  LDS.128 R4, [R3+0x20200] ;  /* 0x0202000003047984 */ /* 0x003e220000000c00 */
[----:B-----5:R-:W-:Y:S02]  /*134d0*/  SHF.R.U32.HI R33, RZ, 0x8, R27 ;  /* 0x00000008ff217819 */ /* 0x020fe4000001161b */
[----:B------:R-:W-:Y:S02]  /*134e0*/  SHF.R.U32.HI R37, RZ, 0x8, R29 ;  /* 0x00000008ff257819 */ /* 0x000fe4000001161d */
[----:B------:R-:W-:Y:S02]  /*134f0*/  LOP3.LUT R32, R27, 0xff, RZ, 0xc0, !PT ;  /* 0x000000ff1b207812 */ /* 0x000fe400078ec0ff */
[----:B------:R-:W-:Y:S02]  /*13500*/  LOP3.LUT R33, R33, 0xff, RZ, 0xc0, !PT ;  /* 0x000000ff21217812 */ /* 0x000fe400078ec0ff */
[----:B------:R-:W-:Y:S02]  /*13510*/  LOP3.LUT R34, R29, 0xff, RZ, 0xc0, !PT ;  /* 0x000000ff1d227812 */ /* 0x000fe400078ec0ff */
[----:B------:R-:W-:-:S02]  /*13520*/  LOP3.LUT R37, R37, 0xff, RZ, 0xc0, !PT ;  /* 0x000000ff25257812 */ /* 0x000fc400078ec0ff */
[----:B------:R-:W-:Y:S02]  /*13530*/  SHF.R.U32.HI R36, RZ, 0x10, R29 ;  /* 0x00000010ff247819 */ /* 0x000fe4000001161d */
[----:B------:R-:W-:Y:S02]  /*13540*/  PRMT R32, R33, 0x7604, R32 ;  /* 0x0000760421207816 */ /* 0x000fe40000000020 */
[----:B------:R-:W-:Y:S02]  /*13550*/  SHF.R.U32.HI R31, RZ, 0x8, R26 ;  /* 0x00000008ff1f7819 */ /* 0x000fe4000001161a */
[----:B------:R-:W-:Y:S02]  /*13560*/  SHF.R.U32.HI R33, RZ, 0x8, R28 ;  /* 0x00000008ff217819 */ /* 0x000fe4000001161c */
[----:B------:R-:W-:Y:S02]  /*13570*/  SHF.R.U32.HI R38, RZ, 0x10, R27 ;  /* 0x00000010ff267819 */ /* 0x000fe4000001161b */
[----:B------:R-:W-:Y:S01]  /*13580*/  PRMT R34, R37, 0x7604, R34 ;  /* 0x0000760425227816 */ /* 0x000fe20000000022 */
[----:B------:R-:W-:Y:S01]  /*13590*/  IMAD.U32 R37, R36, 0x10000, RZ ;  /* 0x0001000024257824 */ /* 0x000fe200078e00ff */
[----:B------:R-:W-:-:S02]  /*135a0*/  LOP3.LUT R30, R26, 0xff, RZ, 0xc0, !PT ;  /* 0x000000ff1a1e7812 */ /* 0x000fc400078ec0ff */
[----:B------:R-:W-:Y:S02]  /*135b0*/  LOP3.LUT R31, R31, 0xff, RZ, 0xc0, !PT ;  /* 0x000000ff1f1f7812 */ /* 0x000fe400078ec0ff */
[----:B------:R-:W-:Y:S02]  /*135c0*/  LOP3.LUT R35, R33, 0xff, RZ, 0xc0, !PT ;  /* 0x000000ff21237812 */ /* 0x000fe400078ec0ff */
[----:B------:R-:W-:Y:S02]  /*135d0*/  SHF.L.U32 R33, R38, 0x10, RZ ;  /* 0x0000001026217819 */ /* 0x000fe400000006ff */
[----:B------:R-:W-:Y:S02]  /*135e0*/  PRMT R31, R31, 0x7604, R30 ;  /* 0x000076041f1f7816 */ /* 0x000fe4000000001e */
[----:B------:R-:W-:Y:S02]  /*135f0*/  LOP3.LUT R37, R34, 0xff0000, R37, 0xf8, !PT ;  /* 0x00ff000022257812 */ /* 0x000fe400078ef825 */
[----:B------:R-:W-:-:S02]  /*13600*/  LOP3.LUT R30, R28, 0xff, RZ, 0xc0, !PT ;  /* 0x000000ff1c1e7812 */ /* 0x000fc400078ec0ff */
[----:B------:R-:W-:Y:S02]  /*13610*/  LOP3.LUT R33, R32, 0xff0000, R33, 0xf8, !PT ;  /* 0x00ff000020217812 */ /* 0x000fe400078ef821 */
[----:B------:R-:W-:Y:S02]  /*13620*/  LOP3.LUT R37, R37, 0xff000000, R29, 0xf8, !PT ;  /* 0xff00000025257812 */ /* 0x000fe400078ef81d */
[----:B------:R-:W-:Y:S02]  /*13630*/  PRMT R35, R35, 0x7604, R30 ;  /* 0x0000760423237816 */ /* 0x000fe4000000001e */
[----:B------:R-:W-:Y:S02]  /*13640*/  LOP3.LUT R33, R33, 0xff000000, R27, 0xf8, !PT ;  /* 0xff00000021217812 */ /* 0x000fe400078ef81b */
[----:B0-----:R-:W-:Y:S02]  /*13650*/  F2FP.F16.E4M3.UNPACK_B R30, R6.H1 ;  /* 0x00000006ff1e723e */ /* 0x001fe400030006ff */
[----:B------:R-:W-:-:S02]  /*13660*/  F2FP.F16.E4M3.UNPACK_B R38, R37 ;  /* 0x00000025ff26723e */ /* 0x000fc400020006ff */
[----:B------:R-:W-:Y:S01]  /*13670*/  LOP3.LUT R35, R35, 0xff0000, R28, 0xf8, !PT ;  /* 0x00ff000023237812 */ /* 0x000fe200078ef81c */
[--C-:B------:R-:W-:Y:S01]  /*13680*/  HADD2.F32 R29, -RZ, R30.reuse.H0_H0 ;  /* 0x2000001eff1d7230 */ /* 0x100fe20000004100 */
[----:B------:R-:W-:Y:S01]  /*13690*/  F2FP.F16.E4M3.UNPACK_B R34, R33 ;  /* 0x00000021ff22723e */ /* 0x000fe200020006ff */
[----:B------:R-:W-:Y:S01]  /*136a0*/  HADD2.F32 R30, -RZ, R30.H1_H1 ;  /* 0x3000001eff1e7230 */ /* 0x000fe20000004100 */
[----:B------:R-:W-:Y:S01]  /*136b0*/  LOP3.LUT R31, R31, 0xff0000, R26, 0xf8, !PT ;  /* 0x00ff00001f1f7812 */ /* 0x000fe200078ef81a */
[----:B------:R-:W-:Y:S01]  /*136c0*/  HADD2.F32 R39, -RZ, R38.H1_H1 ;  /* 0x30000026ff277230 */ /* 0x000fe20000004100 */
[----:B------:R-:W-:Y:S01]  /*136d0*/  LOP3.LUT R36, R35, 0xff000000, R28, 0xf8, !PT ;  /* 0xff00000023247812 */ /* 0x000fe200078ef81c */
[----:B------:R-:W-:Y:S01]  /*136e0*/  HADD2.F32 R35, -RZ, R34.H1_H1 ;  /* 0x30000022ff237230 */ /* 0x000fe20000004100 */
[----:B------:R-:W-:Y:S01]  /*136f0*/  F2FP.F16.E4M3.UNPACK_B R28, R6 ;  /* 0x00000006ff1c723e */ /* 0x000fe200020006ff */
[----:B------:R-:W-:Y:S01]  /*13700*/  HADD2.F32 R38, -RZ, R38.H0_H0 ;  /* 0x20000026ff267230 */ /* 0x000fe20000004100 */
[----:B------:R-:W-:Y:S01]  /*13710*/  LOP3.LUT R32, R31, 0xff000000, R26, 0xf8, !PT ;  /* 0xff0000001f207812 */ /* 0x000fe200078ef81a */
        /* <DEDUP_REMOVED lines=80> */
.L_x_565:
[----:B------:R-:W-:Y:S05]  /*13c20*/  BSYNC B1 ;  /* 0x0000000000017941 */ /* 0x000fea0003800000 */
.L_x_564:
[----:B------:R-:W-:Y:S04]  /*13c30*/  BSSY B1, `(.L_x_566) ;  /* 0x000007c000017945 */ /* 0x000fe80003800000 */
[----:B------:R-:W-:Y:S05]  /*13c40*/  @P3 BRA `(.L_x_567) ;  /* 0x0000000400e83947 */ /* 0x000fea0003800000 */
[----:B012---:R-:W0:Y:S01]  /*13c50*/  LDS.128 R4, [R0+0x20200] ;  /* 0x0202000000047984 */ /* 0x007e220000000c00 */
        /* <DEDUP_REMOVED lines=121> */
.L_x_567:
[----:B------:R-:W-:Y:S05]  /*143f0*/  BSYNC B1 ;  /* 0x0000000000017941 */ /* 0x000fea0003800000 */
.L_x_566:
[----:B------:R-:W-:Y:S04]  /*14400*/  BSSY B1, `(.L_x_568) ;  /* 0x0000078000017945 */ /* 0x000fe80003800000 */
[----:B------:R-:W-:Y:S05]  /*14410*/  @P4 BRA `(.L_x_569) ;  /* 0x0000000400d84947 */ /* 0x000fea0003800000 */
[----:B0123--:R-:W0:Y:S01]  /*14420*/  LDS.128 R4, [R3+0x22200] ;  /* 0x0222000003047984 */ /* 0x00fe220000000c00 */
[----:B-----5:R-:W-:Y:S02]  /*14430*/  SHF.R.U32.HI R25, RZ, 0x8, R13 ;  /* 0x00000008ff197819 */ /* 0x020fe4000001160d */
[----:B------:R-:W-:Y:S02]  /*14440*/  LOP3.LUT R24, R13, 0xff, RZ, 0xc0, !PT ;  /* 0x000000ff0d187812 */ /* 0x000fe400078ec0ff */
[----:B------:R-:W-:Y:S02]  /*14450*/  LOP3.LUT R25, R25, 0xff, RZ, 0xc0, !PT ;  /* 0x000000ff19197812 */ /* 0x000fe400078ec0ff */
[----:B------:R-:W-:Y:S02]  /*14460*/  SHF.R.U32.HI R29, RZ, 0x8, R15 ;  /* 0x00000008ff1d7819 */ /* 0x000fe4000001160f */
[----:B------:R-:W-:Y:S02]  /*14470*/  PRMT R24, R25, 0x7604, R24 ;  /* 0x0000760419187816 */ /* 0x000fe40000000018 */
[----:B------:R-:W-:-:S02]  /*14480*/  LOP3.LUT R26, R15, 0xff, RZ, 0xc0, !PT ;  /* 0x000000ff0f1a7812 */ /* 0x000fc400078ec0ff */
[----:B------:R-:W-:Y:S02]  /*14490*/  LOP3.LUT R29, R29, 0xff, RZ, 0xc0, !PT ;  /* 0x000000ff1d1d7812 */ /* 0x000fe400078ec0ff */
[----:B------:R-:W-:Y:S02]  /*144a0*/  SHF.R.U32.HI R28, RZ, 0x10, R15 ;  /* 0x00000010ff1c7819 */ /* 0x000fe4000001160f */
[----:B------:R-:W-:Y:S02]  /*144b0*/  SHF.R.U32.HI R30, RZ, 0x10, R13 ;  /* 0x00000010ff1e7819 */ /* 0x000fe4000001160d */
[----:B------:R-:W-:Y:S02]  /*144c0*/  SHF.R.U32.HI R25, RZ, 0x8, R14 ;  /* 0x00000008ff197819 */ /* 0x000fe4000001160e */
[----:B------:R-:W-:Y:S02]  /*144d0*/  SHF.R.U32.HI R21, RZ, 0x8, R12 ;  /* 0x00000008ff157819 */ /* 0x000fe4000001160c */
[----:B------:R-:W-:Y:S01]  /*144e0*/  PRMT R26, R29, 0x7604, R26 ;  /* 0x000076041d1a7816 */ /* 0x000fe2000000001a */
[----:B------:R-:W-:Y:S01]  /*144f0*/  IMAD.U32 R29, R28, 0x10000, RZ ;  /* 0x000100001c1d7824 */ /* 0x000fe200078e00ff */
[----:B------:R-:W-:Y:S01]  /*14500*/  LOP3.LUT R27, R25, 0xff, RZ, 0xc0, !PT ;  /* 0x000000ff191b7812 */ /* 0x000fe200078ec0ff */
[----:B------:R-:W-:Y:S01]  /*14510*/  IMAD.U32 R25, R30, 0x10000, RZ ;  /* 0x000100001e197824 */ /* 0x000fe200078e00ff */
[----:B------:R-:W-:-:S02]  /*14520*/  LOP3.LUT R20, R12, 0xff, RZ, 0xc0, !PT ;  /* 0x000000ff0c147812 */ /* 0x000fc400078ec0ff */
[----:B------:R-:W-:Y:S02]  /*14530*/  LOP3.LUT R21, R21, 0xff, RZ, 0xc0, !PT ;  /* 0x000000ff15157812 */ /* 0x000fe400078ec0ff */
[----:B------:R-:W-:Y:S02]  /*14540*/  LOP3.LUT R29, R26, 0xff0000, R29, 0xf8, !PT ;  /* 0x00ff00001a1d7812 */ /* 0x000fe400078ef81d */
[----:B------:R-:W-:Y:S02]  /*14550*/  PRMT R21, R21, 0x7604, R20 ;  /* 0x0000760415157816 */ /* 0x000fe40000000014 */
[----:B------:R-:W-:Y:S02]  /*14560*/  LOP3.LUT R20, R14, 0xff, RZ, 0xc0, !PT ;  /* 0x000000ff0e147812 */ /* 0x000fe400078ec0ff */
[----:B------:R-:W-:Y:S02]  /*14570*/  LOP3.LUT R25, R24, 0xff0000, R25, 0xf8, !PT ;  /* 0x00ff000018197812 */ /* 0x000fe400078ef819 */
[----:B------:R-:W-:-:S02]  /*14580*/  LOP3.LUT R29, R29, 0xff000000, R15, 0xf8, !PT ;  /* 0xff0000001d1d7812 */ /* 0x000fc400078ef80f */
[----:B------:R-:W-:Y:S02]  /*14590*/  PRMT R27, R27, 0x7604, R20 ;  /* 0x000076041b1b7816 */ /* 0x000fe40000000014 */
[----:B------:R-:W-:Y:S02]  /*145a0*/  LOP3.LUT R25, R25, 0xff000000, R13, 0xf8, !PT ;  /* 0xff00000019197812 */ /* 0x000fe400078ef80d */
[-C--:B0-----:R-:W-:Y:S02]  /*145b0*/  F2FP.F16.E4M3.UNPACK_B R20, R6.reuse.H1 ;  /* 0x00000006ff14723e */ /* 0x081fe400030006ff */
[----:B------:R-:W-:Y:S02]  /*145c0*/  F2FP.F16.E4M3.UNPACK_B R30, R29 ;  /* 0x0000001dff1e723e */ /* 0x000fe400020006ff */
        /* <DEDUP_REMOVED lines=91> */
.L_x_569:
[----:B------:R-:W-:Y:S05]  /*14b80*/  BSYNC B1 ;  /* 0x0000000000017941 */ /* 0x000fea0003800000 */
.L_x_568:
[----:B------:R-:W-:Y:S05]  /*14b90*/  @P5 BRA `(.L_x_559) ;  /* 0x0000003c00245947 */ /* 0x000fea0003800000 */
[----:B01234-:R-:W0:Y:S01]  /*14ba0*/  LDS.128 R4, [R0+0x22200] ;  /* 0x0222000000047984 */ /* 0x01fe220000000c00 */
[----:B-----5:R-:W-:Y:S02]  /*14bb0*/  SHF.R.U32.HI R13, RZ, 0x8, R9 ;  /* 0x00000008ff0d7819 */ /* 0x020fe40000011609 */
[----:B------:R-:W-:Y:S02]  /*14bc0*/  SHF.R.U32.HI R24, RZ, 0x8, R11 ;  /* 0x00000008ff187819 */ /* 0x000fe4000001160b */
[----:B------:R-:W-:Y:S02]  /*14bd0*/  SHF.R.U32.HI R15, RZ, 0x8, R10 ;  /* 0x00000008ff0f7819 */ /* 0x000fe4000001160a */
[----:B------:R-:W-:Y:S02]  /*14be0*/  LOP3.LUT R14, R9, 0xff, RZ, 0xc0, !PT ;  /* 0x000000ff090e7812 */ /* 0x000fe400078ec0ff */
[----:B------:R-:W-:Y:S02]  /*14bf0*/  LOP3.LUT R25, R11, 0xff, RZ, 0xc0, !PT ;  /* 0x000000ff0b197812 */ /* 0x000fe400078ec0ff */
[----:B------:R-:W-:-:S02]  /*14c00*/  LOP3.LUT R13, R13, 0xff, RZ, 0xc0, !PT ;  /* 0x000000ff0d0d7812 */ /* 0x000fc400078ec0ff */
[----:B------:R-:W-:Y:S02]  /*14c10*/  LOP3.LUT R24, R24, 0xff, RZ, 0xc0, !PT ;  /* 0x000000ff18187812 */ /* 0x000fe400078ec0ff */
[----:B------:R-:W-:Y:S02]  /*14c20*/  SHF.R.U32.HI R3, RZ, 0x8, R8 ;  /* 0x00000008ff037819 */ /* 0x000fe40000011608 */
[----:B------:R-:W-:Y:S02]  /*14c30*/  LOP3.LUT R20, R15, 0xff, RZ, 0xc0, !PT ;  /* 0x000000ff0f147812 */ /* 0x000fe400078ec0ff */
[----:B------:R-:W-:Y:S02]  /*14c40*/  PRMT R15, R13, 0x7604, R14 ;  /* 0x000076040d0f7816 */ /* 0x000fe4000000000e */
[----:B------:R-:W-:Y:S02]  /*14c50*/  PRMT R25, R24, 0x7604, R25 ;  /* 0x0000760418197816 */ /* 0x000fe40000000019 */
[----:B------:R-:W-:-:S02]  /*14c60*/  SHF.R.U32.HI R14, RZ, 0x10, R9 ;  /* 0x00000010ff0e7819 */ /* 0x000fc40000011609 */
[----:B------:R-:W-:Y:S02]  /*14c70*/  SHF.R.U32.HI R24, RZ, 0x10, R11 ;  /* 0x00000010ff187819 */ /* 0x000fe4000001160b */
[----:B------:R-:W-:Y:S02]  /*14c80*/  LOP3.LUT R12, R8, 0xff, RZ, 0xc0, !PT ;  /* 0x000000ff080c7812 */ /* 0x000fe400078ec0ff */
[----:B------:R-:W-:Y:S02]  /*14c90*/  LOP3.LUT R3, R3, 0xff, RZ, 0xc0, !PT ;  /* 0x000000ff03037812 */ /* 0x000fe400078ec0ff */
[----:B------:R-:W-:Y:S02]  /*14ca0*/  LOP3.LUT R14, R14, 0xff, RZ, 0xc0, !PT ;  /* 0x000000ff0e0e7812 */ /* 0x000fe400078ec0ff */
[----:B------:R-:W-:Y:S02]  /*14cb0*/  LOP3.LUT R24, R24, 0xff, RZ, 0xc0, !PT ;  /* 0x000000ff18187812 */ /* 0x000fe400078ec0ff */
[----:B------:R-:W-:-:S02]  /*14cc0*/  LOP3.LUT R21, R10, 0xff, RZ, 0xc0, !PT ;  /* 0x000000ff0a157812 */ /* 0x000fc400078ec0ff */
[----:B------:R-:W-:Y:S02]  /*14cd0*/  PRMT R12, R3, 0x7604, R12 ;  /* 0x00007604030c7816 */ /* 0x000fe4000000000c */
[----:B------:R-:W-:Y:S02]  /*14ce0*/  SHF.R.U32.HI R3, RZ, 0x10, R8 ;  /* 0x00000010ff037819 */ /* 0x000fe40000011608 */
[----:B------:R-:W-:Y:S02]  /*14cf0*/  SHF.R.U32.HI R13, RZ, 0x10, R10 ;  /* 0x00000010ff0d7819 */ /* 0x000fe4000001160a */
[----:B------:R-:W-:Y:S02]  /*14d00*/  PRMT R15, R14, 0x7054, R15 ;  /* 0x000070540e0f7816 */ /* 0x000fe4000000000f */
[----:B------:R-:W-:Y:S02]  /*14d10*/  PRMT R25, R24, 0x7054, R25 ;  /* 0x0000705418197816 */ /* 0x000fe40000000019 */
[----:B------:R-:W-:-:S02]  /*14d20*/  PRMT R21, R20, 0x7604, R21 ;  /* 0x0000760414157816 */ /* 0x000fc40000000015 */
[----:B------:R-:W-:Y:S02]  /*14d30*/  LOP3.LUT R3, R3, 0xff, RZ, 0xc0, !PT ;  /* 0x000000ff03037812 */ /* 0x000fe400078ec0ff */
[----:B------:R-:W-:Y:S02]  /*14d40*/  LOP3.LUT R20, R13, 0xff, RZ, 0xc0, !PT ;  /* 0x000000ff0d147812 */ /* 0x000fe400078ec0ff */
[----:B------:R-:W-:Y:S02]  /*14d50*/  LOP3.LUT R25, R25, 0xff000000, R11, 0xf8, !PT ;  /* 0xff00000019197812 */ /* 0x000fe400078ef80b */
[----:B------:R-:W-:Y:S02]  /*14d60*/  LOP3.LUT R15, R15, 0xff000000, R9, 0xf8, !PT ;  /* 0xff0000000f0f7812 */ /* 0x000fe400078ef809 */
[----:B------:R-:W-:Y:S02]  /*14d70*/  PRMT R13, R3, 0x7054, R12 ;  /* 0x00007054030d7816 */ /* 0x000fe4000000000c */
[----:B------:R-:W-:-:S02]  /*14d80*/  PRMT R21, R20, 0x7054, R21 ;  /* 0x0000705414157816 */ /* 0x000fc40000000015 */
[-C--:B0-----:R-:W-:Y:S02]  /*14d90*/  F2FP.F16.E4M3.UNPACK_B R3, R6.reuse.H1 ;  /* 0x00000006ff03723e */ /* 0x081fe400030006ff */
[----:B------:R-:W-:Y:S02]  /*14da0*/  F2FP.F16.E4M3.UNPACK_B R20, R25 ;  /* 0x00000019ff14723e */ /* 0x000fe400020006ff */
[----:B------:R-:W-:Y:S01]  /*14db0*/  F2FP.F16.E4M3.UNPACK_B R12, R15 ;  /* 0x0000000fff0c723e */ /* 0x000fe200020006ff */
[--C-:B------:R-:W-:Y:S01]  /*14dc0*/  HADD2.F32 R9, -RZ, R3.reuse.H0_H0 ;  /* 0x20000003ff097230 */ /* 0x100fe20000004100 */
[----:B------:R-:W-:Y:S01]  /*14dd0*/  LOP3.LUT R13, R13, 0xff000000, R8, 0xf8, !PT ;  /* 0xff0000000d0d7812 */ /* 0x000fe200078ef808 */
[----:B------:R-:W-:Y:S01]  /*14de0*/  HADD2.F32 R8, -RZ, R3.H1_H1 ;  /* 0x30000003ff087230 */ /* 0x000fe20000004100 */
[----:B------:R-:W-:Y:S01]  /*14df0*/  F2FP.F16.E4M3.UNPACK_B R6, R6 ;  /* 0x00000006ff06723e */ /* 0x000fe200020006ff */
[----:B------:R-:W-:Y:S01]  /*14e00*/  HADD2.F32 R24, -RZ, R20.H1_H1 ;  /* 0x30000014ff187230 */ /* 0x000fe20000004100 */
[----:B------:R-:W-:Y:S01]  /*14e10*/  LOP3.LUT R21, R21, 0xff000000, R10, 0xf8, !PT ;  /* 0xff00000015157812 */ /* 0x000fe200078ef80a */
[----:B------:R-:W-:Y:S01]  /*14e20*/  HADD2.F32 R14, -RZ, R12.H1_H1 ;  /* 0x3000000cff0e7230 */ /* 0x000fe20000004100 */
[-C--:B------:R-:W-:Y:S01]  /*14e30*/  F2FP.F16.E4M3.UNPACK_B R10, R7.reuse ;  /* 0x00000007ff0a723e */ /* 0x080fe200020006ff */
[----:B------:R-:W-:Y:S01]  /*14e40*/  HADD2.F32 R20, -RZ, R20.H0_H0 ;  /* 0x20000014ff147230 */ /* 0x000fe20000004100 */
[----:B------:R-:W-:Y:S01]  /*14e50*/  F2FP.F16.E4M3.UNPACK_B R11, R7.H1 ;  /* 0x00000007ff0b723e */ /* 0x000fe200030006ff */
[C---:B------:R-:W-:Y:S01]  /*14e60*/  FMUL.FTZ R26, R8.reuse, R24 ;  /* 0x00000018081a7220 */ /* 0x040fe20000410000 */
[----:B------:R-:W-:Y:S01]  /*14e70*/  FMUL.FTZ R27, R8, R14 ;  /* 0x0000000e081b7220 */ /* 0x000fe20000410000 */
[-C--:B------:R-:W-:Y:S01]  /*14e80*/  F2FP.F16.E4M3.UNPACK_B R7, R5.reuse ;  /* 0x00000005ff07723e */ /* 0x080fe200020006ff */
[----:B------:R-:W-:Y:S01]  /*14e90*/  HADD2.F32 R12, -RZ, R12.H0_H0 ;  /* 0x2000000cff0c7230 */ /* 0x000fe20000004100 */
[----:B------:R-:W-:Y:S01]  /*14ea0*/  F2FP.F16.E4M3.UNPACK_B R8, R5.H1 ;  /* 0x00000005ff08723e */ /* 0x000fe200030006ff */
[----:B------:R-:W-:-:S02]  /*14eb0*/  HADD2.F32 R5, -RZ, R6.H1_H1 ;  /* 0x30000006ff057230 */ /* 0x000fc40000004100 */
[C---:B------:R-:W-:Y:S01]  /*14ec0*/  FFMA.FTZ R26, R9.reuse, R14, -R26 ;  /* 0x0000000e091a7223 */ /* 0x040fe2000001081a */
[----:B------:R-:W-:Y:S01]  /*14ed0*/  FFMA.FTZ R29, R9, R24, R27 ;  /* 0x00000018091d7223 */ /* 0x000fe2000001001b */
[----:B------:R-:W-:Y:S01]  /*14ee0*/  HADD2.F32 R6, -RZ, R6.H0_H0 ;  /* 0x20000006ff067230 */ /* 0x000fe20000004100 */
[----:B------:R-:W-:Y:S01]  /*14ef0*/  F2FP.F16.E4M3.UNPACK_B R25, R25.H1 ;  /* 0x00000019ff19723e */ /* 0x000fe200030006ff */
[C---:B------:R-:W-:Y:S01]  /*14f00*/  FMUL.FTZ R9, R5.reuse, R20 ;  /* 0x0000001405097220 */ /* 0x040fe20000410000 */
[----:B------:R-:W-:Y:S01]  /*14f10*/  F2FP.F16.E4M3.UNPACK_B R15, R15.H1 ;  /* 0x0000000fff0f723e */ /* 0x000fe200030006ff */
[-C--:B------:R-:W-:Y:S01]  /*14f20*/  FMUL.FTZ R27, R5, R12.reuse ;  /* 0x0000000c051b7220 */ /* 0x080fe20000410000 */
[----:B------:R-:W-:Y:S02]  /*14f30*/  HADD2.F32 R5, -RZ, R10.H1_H1 ;  /* 0x3000000aff057230 */ /* 0x000fe40000004100 */
[----:B------:R-:W-:Y:S01]  /*14f40*/  FFMA.FTZ R24, R6, R12, -R9 ;  /* 0x0000000c06187223 */ /* 0x000fe20000010809 */
[----:B------:R-:W-:-:S02]  /*14f50*/  HADD2.F32 R14, -RZ, R25.H0_H0 ;  /* 0x20000019ff0e7230 */ /* 0x000fc40000004100 */
[----:B------:R-:W-:Y:S01]  /*14f60*/  FFMA.FTZ R27, R6, R20, R27 ;  /* 0x00000014061b7223 */ /* 0x000fe2000001001b */
[----:B------:R-:W-:Y:S01]  /*14f70*/  HADD2.F32 R9, -RZ, R15.H0_H0 ;  /* 0x2000000fff097230 */ /* 0x000fe20000004100 */
[----:B------:R-:W-:Y:S01]  /*14f80*/  F2FP.F16.E4M3.UNPACK_B R3, R4 ;  /* 0x00000004ff03723e */ /* 0x000fe200020006ff */
[----:B------:R-:W-:Y:S02]  /*14f90*/  HADD2.F32 R10, -RZ, R10.H0_H0 ;  /* 0x2000000aff0a7230 */ /* 0x000fe40000004100 */
[C---:B------:R-:W-:Y:S01]  /*14fa0*/  FMUL.FTZ R31, R5.reuse, R14 ;  /* 0x0000000e051f7220 */ /* 0x040fe20000410000 */
[----:B------:R-:W-:Y:S02]  /*14fb0*/  HADD2.F32 R25, -RZ, R25.H1_H1 ;  /* 0x30000019ff197230 */ /* 0x000fe40000004100 */
[-C--:B------:R-:W-:Y:S01]  /*14fc0*/  FMUL.FTZ R5, R5, R9.reuse ;  /* 0x0000000905057220 */ /* 0x080fe20000410000 */
[----:B------:R-:W-:Y:S02]  /*14fd0*/  HADD2.F32 R6, -RZ, R11.H1_H1 ;  /* 0x3000000bff067230 */ /* 0x000fe40000004100 */
[----:B------:R-:W-:Y:S01]  /*14fe0*/  FFMA.FTZ R31, R10, R9, -R31 ;  /* 0x000000090a1f7223 */ /* 0x000fe2000001081f */
[----:B------:R-:W-:-:S02]  /*14ff0*/  HADD2.F32 R15, -RZ, R15.H1_H1 ;  /* 0x3000000fff0f7230 */ /* 0x000fc40000004100 */
[----:B------:R-:W-:Y:S01]  /*15000*/  FFMA.FTZ R28, R10, R14, R5 ;  /* 0x0000000e0a1c7223 */ /* 0x000fe20000010005 */
[----:B------:R-:W-:Y:S02]  /*15010*/  HADD2.F32 R11, -RZ, R11.H0_H0 ;  /* 0x2000000bff0b7230 */ /* 0x000fe40000004100 */
[C---:B------:R-:W-:Y:S01]  /*15020*/  FMUL.FTZ R12, R6.reuse, R25 ;  /* 0x00000019060c7220 */ /* 0x040fe20000410000 */
[----:B------:R-:W-:Y:S01]  /*15030*/  F2FP.F16.E4M3.UNPACK_B R5, R21 ;  /* 0x00000015ff05723e */ /* 0x000fe200020006ff */
[-C--:B------:R-:W-:Y:S01]  /*15040*/  FMUL.FTZ R10, R6, R15.reuse ;  /* 0x0000000f060a7220 */ /* 0x080fe20000410000 */
[----:B------:R-:W-:Y:S01]  /*15050*/  F2FP.F16.E4M3.UNPACK_B R4, R4.H1 ;  /* 0x00000004ff04723e */ /* 0x000fe200030006ff */
[C---:B------:R-:W-:Y:S01]  /*15060*/  FFMA.FTZ R30, R11.reuse, R15, -R12 ;  /* 0x0000000f0b1e7223 */ /* 0x040fe2000001080c */
[----:B------:R-:W-:Y:S01]  /*15070*/  F2FP.F16.E4M3.UNPACK_B R9, R13 ;  /* 0x0000000dff09723e */ /* 0x000fe200020006ff */
[----:B------:R-:W-:Y:S01]  /*15080*/  FFMA.FTZ R25, R11, R25, R10 ;  /* 0x000000190b197223 */ /* 0x000fe2000001000a */
[--C-:B------:R-:W-:Y:S01]  /*15090*/  HADD2.F32 R12, -RZ, R5.reuse.H1_H1 ;  /* 0x30000005ff0c7230 */ /* 0x100fe20000004100 */
[----:B------:R-:W-:Y:S01]  /*150a0*/  F2FP.F16.E4M3.UNPACK_B R13, R13.H1 ;  /* 0x0000000dff0d723e */ /* 0x000fe200030006ff */
[----:B------:R-:W-:Y:S01]  /*150b0*/  HADD2.F32 R11, -RZ, R5.H0_H0 ;  /* 0x20000005ff0b7230 */ /* 0x000fe20000004100 */
[----:B------:R-:W-:Y:S01]  /*150c0*/  F2FP.F16.E4M3.UNPACK_B R21, R21.H1 ;  /* 0x00000015ff15723e */ /* 0x000fe200030006ff */
[----:B------:R-:W-:-:S02]  /*150d0*/  HADD2.F32 R6, -RZ, R4.H1_H1 ;  /* 0x30000004ff067230 */ /* 0x000fc40000004100 */
[----:B------:R-:W-:Y:S02]  /*150e0*/  HADD2.F32 R10, -RZ, R9.H1_H1 ;  /* 0x30000009ff0a7230 */ /* 0x000fe40000004100 */
[----:B------:R-:W-:Y:S02]  /*150f0*/  HADD2.F32 R5, -RZ, R4.H0_H0 ;  /* 0x20000004ff057230 */ /* 0x000fe40000004100 */
[C---:B------:R-:W-:Y:S01]  /*15100*/  FMUL.FTZ R14, R6.reuse, R12 ;  /* 0x0000000c060e7220 */ /* 0x040fe20000410000 */
[----:B------:R-:W-:Y:S02]  /*15110*/  HADD2.F32 R4, -RZ, R3.H1_H1 ;  /* 0x30000003ff047230 */ /* 0x000fe40000004100 */
[-C--:B------:R-:W-:Y:S01]  /*15120*/  FMUL.FTZ R20, R6, R10.reuse ;  /* 0x0000000a06147220 */ /* 0x080fe20000410000 */
[----:B------:R-:W-:Y:S02]  /*15130*/  HADD2.F32 R9, -RZ, R9.H0_H0 ;  /* 0x20000009ff097230 */ /* 0x000fe40000004100 */
[----:B------:R-:W-:Y:S01]  /*15140*/  FFMA.FTZ R14, R5, R10, -R14 ;  /* 0x0000000a050e7223 */ /* 0x000fe2000001080e */
[----:B------:R-:W-:-:S02]  /*15150*/  HADD2.F32 R3, -RZ, R3.H0_H0 ;  /* 0x20000003ff037230 */ /* 0x000fc40000004100 */
[C---:B------:R-:W-:Y:S01]  /*15160*/  FMUL.FTZ R6, R4.reuse, R11 ;  /* 0x0000000b04067220 */ /* 0x040fe20000410000 */
[----:B------:R-:W-:Y:S01]  /*15170*/  FFMA.FTZ R15, R5, R12, R20 ;  /* 0x0000000c050f7223 */ /* 0x000fe20000010014 */
[-C--:B------:R-:W-:Y:S01]  /*15180*/  FMUL.FTZ R4, R4, R9.reuse ;  /* 0x0000000904047220 */ /* 0x080fe20000410000 */
[----:B------:R-:W-:Y:S02]  /*15190*/  HADD2.F32 R5, -RZ, R13.H1_H1 ;  /* 0x3000000dff057230 */ /* 0x000fe40000004100 */
[C---:B------:R-:W-:Y:S01]  /*151a0*/  FFMA.FTZ R12, R3.reuse, R9, -R6 ;  /* 0x00000009030c7223 */ /* 0x040fe20000010806 */
[--C-:B------:R-:W-:Y:S02]  /*151b0*/  HADD2.F32 R9, -RZ, R21.reuse.H1_H1 ;  /* 0x30000015ff097230 */ /* 0x100fe40000004100 */
[----:B------:R-:W-:Y:S01]  /*151c0*/  FFMA.FTZ R11, R3, R11, R4 ;  /* 0x0000000b030b7223 */ /* 0x000fe20000010004 */
[----:B------:R-:W-:Y:S02]  /*151d0*/  HADD2.F32 R4, -RZ, R8.H1_H1 ;  /* 0x30000008ff047230 */ /* 0x000fe40000004100 */
[----:B------:R-:W-:-:S02]  /*151e0*/  HADD2.F32 R10, -RZ, R21.H0_H0 ;  /* 0x20000015ff0a7230 */ /* 0x000fc40000004100 */
[----:B------:R-:W-:Y:S02]  /*151f0*/  HADD2.F32 R3, -RZ, R7.H1_H1 ;  /* 0x30000007ff037230 */ /* 0x000fe40000004100 */
[C---:B------:R-:W-:Y:S01]  /*15200*/  FMUL.FTZ R20, R4.reuse, R5 ;  /* 0x0000000504147220 */ /* 0x040fe20000410000 */
[----:B------:R-:W-:Y:S02]  /*15210*/  HADD2.F32 R6, -RZ, R13.H0_H0 ;  /* 0x2000000dff067230 */ /* 0x000fe40000004100 */
[----:B------:R-:W-:Y:S01]  /*15220*/  FMUL.FTZ R13, R4, R9 ;  /* 0x00000009040d7220 */ /* 0x000fe20000410000 */
[----:B------:R-:W-:Y:S02]  /*15230*/  HADD2.F32 R8, -RZ, R8.H0_H0 ;  /* 0x20000008ff087230 */ /* 0x000fe40000004100 */
[C---:B------:R-:W-:Y:S01]  /*15240*/  FMUL.FTZ R4, R3.reuse, R10 ;  /* 0x0000000a03047220 */ /* 0x040fe20000410000 */
[----:B------:R-:W-:Y:S02]  /*15250*/  HADD2.F32 R7, -RZ, R7.H0_H0 ;  /* 0x20000007ff077230 */ /* 0x000fe40000004100 */
[-C--:B------:R-:W-:Y:S01]  /*15260*/  FMUL.FTZ R3, R3, R6.reuse ;  /* 0x0000000603037220 */ /* 0x080fe20000410000 */
[C---:B------:R-:W-:Y:S01]  /*15270*/  FFMA.FTZ R13, R8.reuse, R5, -R13 ;  /* 0x00000005080d7223 */ /* 0x040fe2000001080d */
[----:B------:R-:W-:Y:S01]  /*15280*/  FFMA.FTZ R20, R8, R9, R20 ;  /* 0x0000000908147223 */ /* 0x000fe20000010014 */
[C---:B------:R-:W-:Y:S01]  /*15290*/  FFMA.FTZ R5, R7.reuse, R6, -R4 ;  /* 0x0000000607057223 */ /* 0x040fe20000010804 */
[----:B------:R-:W-:Y:S01]  /*152a0*/  FFMA.FTZ R10, R7, R10, R3 ;  /* 0x0000000a070a7223 */ /* 0x000fe20000010003 */
[----:B------:R-:W-:-:S02]  /*152b0*/  F2FP.SATFINITE.E4M3.F32.PACK_AB_MERGE_C R6, R29, R26, RZ ;  /* 0x0000001a1d06723e */ /* 0x000fc400048070ff */
[----:B------:R-:W-:Y:S02]  /*152c0*/  F2FP.SATFINITE.E4M3.F32.PACK_AB_MERGE_C R7, R25, R30, RZ ;  /* 0x0000001e1907723e */ /* 0x000fe400048070ff */
[----:B------:R-:W-:Y:S02]  /*152d0*/  F2FP.SATFINITE.E4M3.F32.PACK_AB_MERGE_C R4, R15, R14, RZ ;  /* 0x0000000e0f04723e */ /* 0x000fe400048070ff */
[----:B------:R-:W-:Y:S02]  /*152e0*/  F2FP.SATFINITE.E4M3.F32.PACK_AB_MERGE_C R13, R20, R13, RZ ;  /* 0x0000000d140d723e */ /* 0x000fe400048070ff */
[----:B------:R-:W-:Y:S02]  /*152f0*/  F2FP.SATFINITE.E4M3.F32.PACK_AB_MERGE_C R6, R27, R24, R6 ;  /* 0x000000181b06723e */ /* 0x000fe40004807006 */
[----:B------:R-:W-:Y:S02]  /*15300*/  F2FP.SATFINITE.E4M3.F32.PACK_AB_MERGE_C R7, R28, R31, R7 ;  /* 0x0000001f1c07723e */ /* 0x000fe40004807007 */
[----:B------:R-:W-:-:S02]  /*15310*/  F2FP.SATFINITE.E4M3.F32.PACK_AB_MERGE_C R4, R11, R12, R4 ;  /* 0x0000000c0b04723e */ /* 0x000fc40004807004 */
[----:B------:R-:W-:-:S05]  /*15320*/  F2FP.SATFINITE.E4M3.F32.PACK_AB_MERGE_C R5, R10, R5, R13 ;  /* 0x000000050a05723e */ /* 0x000fca000480700d */
[----:B------:R0:W-:Y:S01]  /*15330*/  STS.128 [R0+0x22200], R4 ;  /* 0x0222000400007388 */ /* 0x0001e20000000c00 */
[----:B------:R-:W-:Y:S05]  /*15340*/  BRA `(.L_x_559) ;  /* 0x0000003400387947 */ /* 0x000fea0003800000 */
.L_x_553:
[----:B------:R-:W-:-:S03]  /*15350*/  UMOV UR4, 0xffffffff ;  /* 0xffffffff00047882 */ /* 0x000fc60000000000 */
[----:B------:R-:W-:Y:S05]  /*15360*/  BRA.DIV UR4, `(.L_x_570) ;  /* 0x000001a204a47947 */ /* 0x000fea000b800000 */
[----:B------:R0:W2:Y:S04]  /*15370*/  SHFL.IDX PT, R37, R24, RZ, 0x1e1f ;  /* 0x001e1fff18257589 */ /* 0x0000a800000e0000 */
[----:B------:R0:W3:Y:S04]  /*15380*/  SHFL.IDX PT, R47, R26, RZ, 0x1e1f ;  /* 0x001e1fff1a2f7589 */ /* 0x0000e800000e0000 */
[----:B------:R0:W4:Y:S04]  /*15390*/  SHFL.IDX PT, R3, R28, RZ, 0x1e1f ;  /* 0x001e1fff1c037589 */ /* 0x00012800000e0000 */
[----:B------:R-:W0:Y:S02]  /*153a0*/  SHFL.IDX PT, R45, R45, RZ, 0x1e1f ;  /* 0x001e1fff2d2d7589 */ /* 0x000e2400000e0000 */
.L_x_823:
[----:B------:R-:W-:Y:S01]  /*153b0*/  ULDC UR4, c[0x0][0x448] ;  /* 0x0001120000047ab9 */ /* 0x000fe20000000800 */
[----:B------:R-:W-:Y:S01]  /*153c0*/  BSSY B1, `(.L_x_571) ;  /* 0x0000036000017945 */ /* 0x000fe20003800000 */
[----:B------:R-:W-:Y:S01]  /*153d0*/  IMAD R0, R132, UR4, RZ ;  /* 0x0000000484007c24 */ /* 0x000fe2000f8e02ff */
[----:B0-----:R-:W-:Y:S02]  /*153e0*/  CS2R R28, SRZ ;  /* 0x00000000001c7805 */ /* 0x001fe4000001ff00 */
[----:B------:R-:W-:Y:S02]  /*153f0*/  CS2R R30, SRZ ;  /* 0x00000000001e7805 */ /* 0x000fe4000001ff00 */
[----:B------:R-:W-:Y:S02]  /*15400*/  CS2R R6, SRZ ;  /* 0x0000000000067805 */ /* 0x000fe4000001ff00 */
[----:B------:R-:W-:Y:S02]  /*15410*/  CS2R R8, SRZ ;  /* 0x0000000000087805 */ /* 0x000fe4000001ff00 */
[----:B------:R-:W-:-:S02]  /*15420*/  ISETP.GE.AND P0, PT, R4, R0, PT ;  /* 0x000000000400720c */ /* 0x000fc40003f06270 */
[----:B------:R-:W-:Y:S02]  /*15430*/  CS2R R4, SRZ ;  /* 0x0000000000047805 */ /* 0x000fe4000001ff00 */
[----:B------:R-:W-:Y:S02]  /*15440*/  CS2R R10, SRZ ;  /* 0x00000000000a7805 */ /* 0x000fe4000001ff00 */
[----:B------:R-:W-:Y:S02]  /*15450*/  CS2R R32, SRZ ;  /* 0x0000000000207805 */ /* 0x000fe4000001ff00 */
[----:B------:R-:W-:Y:S02]  /*15460*/  CS2R R34, SRZ ;  /* 0x0000000000227805 */ /* 0x000fe4000001ff00 */
[----:B------:R-:W-:Y:S02]  /*15470*/  CS2R R12, SRZ ;  /* 0x00000000000c7805 */ /* 0x000fe4000001ff00 */
[----:B-1----:R-:W-:-:S02]  /*15480*/  CS2R R14, SRZ ;  /* 0x00000000000e7805 */ /* 0x002fc4000001ff00 */
[----:B------:R-:W-:Y:S02]  /*15490*/  CS2R R24, SRZ ;  /* 0x0000000000187805 */ /* 0x000fe4000001ff00 */
[----:B------:R-:W-:Y:S01]  /*154a0*/  CS2R R26, SRZ ;  /* 0x00000000001a7805 */ /* 0x000fe2000001ff00 */
[----:B------:R-:W-:Y:S06]  /*154b0*/  @P0 BRA `(.L_x_572) ;  /* 0x0000000000980947 */ /* 0x000fec0003800000 */
[----:B------:R-:W-:Y:S01]  /*154c0*/  ULDC UR4, c[0x0][0x3f4] ;  /* 0x0000fd0000047ab9 */ /* 0x000fe20000000800 */
[----:B------:R-:W-:Y:S02]  /*154d0*/  CS2R R32, SRZ ;  /* 0x0000000000207805 */ /* 0x000fe4000001ff00 */
[----:B------:R-:W-:Y:S02]  /*154e0*/  ISETP.GE.AND P1, PT, R221, UR4, PT ;  /* 0x00000004dd007c0c */ /* 0x000fe4000bf26270 */
[----:B------:R-:W-:Y:S02]  /*154f0*/  CS2R R34, SRZ ;  /* 0x0000000000227805 */ /* 0x000fe4000001ff00 */
[----:B------:R-:W-:Y:S02]  /*15500*/  ISETP.GE.AND P2, PT, R16, UR4, PT ;  /* 0x0000000410007c0c */ /* 0x000fe4000bf46270 */
[----:B------:R-:W-:Y:S02]  /*15510*/  CS2R R28, SRZ ;  /* 0x00000000001c7805 */ /* 0x000fe4000001ff00 */
[----:B------:R-:W-:-:S02]  /*15520*/  ISETP.GE.AND P0, PT, R222, UR4, PT ;  /* 0x00000004de007c0c */ /* 0x000fc4000bf06270 */
[----:B------:R-:W-:Y:S02]  /*15530*/  CS2R R30, SRZ ;  /* 0x00000000001e7805 */ /* 0x000fe4000001ff00 */
[----:B------:R-:W-:Y:S02]  /*15540*/  CS2R R12, SRZ ;  /* 0x00000000000c7805 */ /* 0x000fe4000001ff00 */
[----:B------:R-:W-:Y:S01]  /*15550*/  CS2R R14, SRZ ;  /* 0x00000000000e7805 */ /* 0x000fe2000001ff00 */
[----:B------:R-:W-:Y:S02]  /*15560*/  @!P1 IMAD.SHL.U32 R20, R226, 0x10, RZ ;  /* 0x00000010e2149824 */ /* 0x000fe400078e00ff */
[----:B--2---:R-:W-:-:S04]  /*15570*/  @!P2 IADD3 R40, P3, R16, R37, RZ ;  /* 0x000000251028a210 */ /* 0x004fc80007f7e0ff */
[----:B------:R-:W-:Y:S01]  /*15580*/  @!P0 IMAD.SHL.U32 R38, R227, 0x10, RZ ;  /* 0x00000010e3268824 */ /* 0x000fe200078e00ff */
[----:B------:R-:W-:Y:S02]  /*15590*/  @!P1 SHF.R.S32.HI R4, RZ, 0x1f, R20 ;  /* 0x0000001fff049819 */ /* 0x000fe40000011414 */
[C---:B------:R-:W-:Y:S01]  /*155a0*/  @!P1 IADD3 R42, P5, R20.reuse, R37, RZ ;  /* 0x00000025142a9210 */ /* 0x040fe20007fbe0ff */
[----:B----4-:R-:W-:Y:S01]  /*155b0*/  @!P2 IMAD.X R41, R3, 0x1, R17, P3 ;  /* 0x000000010329a824 */ /* 0x010fe200018e0611 */
[----:B---3--:R-:W-:Y:S02]  /*155c0*/  @!P1 IADD3 R20, P4, R20, R47, RZ ;  /* 0x0000002f14149210 */ /* 0x008fe40007f9e0ff */
[----:B------:R-:W-:Y:S02]  /*155d0*/  @!P0 IADD3 R36, P3, R38, R37, RZ ;  /* 0x0000002526248210 */ /* 0x000fe40007f7e0ff */
[----:B------:R-:W-:Y:S01]  /*155e0*/  @!P0 SHF.R.S32.HI R6, RZ, 0x1f, R38 ;  /* 0x0000001fff068819 */ /* 0x000fe20000011426 */
[----:B------:R-:W-:Y:S01]  /*155f0*/  @!P1 IMAD.X R21, R45, 0x1, R4, P4 ;  /* 0x000000012d159824 */ /* 0x000fe200020e0604 */
[----:B------:R-:W-:-:S02]  /*15600*/  @!P1 IADD3.X R43, R3, R4, RZ, P5, !PT ;  /* 0x00000004032b9210 */ /* 0x000fc40002ffe4ff */
[----:B------:R-:W-:Y:S02]  /*15610*/  CS2R R24, SRZ ;  /* 0x0000000000187805 */ /* 0x000fe4000001ff00 */
[-C--:B------:R-:W-:Y:S01]  /*15620*/  @!P0 IADD3 R38, P5, R38, R47.reuse, RZ ;  /* 0x0000002f26268210 */ /* 0x080fe20007fbe0ff */
[--C-:B------:R-:W-:Y:S01]  /*15630*/  @!P0 IMAD.X R37, R3, 0x1, R6.reuse, P3 ;  /* 0x0000000103258824 */ /* 0x100fe200018e0606 */
[----:B------:R-:W-:Y:S02]  /*15640*/  @!P2 IADD3 R46, P4, R16, R47, RZ ;  /* 0x0000002f102ea210 */ /* 0x000fe40007f9e0ff */
[----:B------:R-:W-:Y:S02]  /*15650*/  CS2R R4, SRZ ;  /* 0x0000000000047805 */ /* 0x000fe4000001ff00 */
[----:B------:R-:W-:Y:S01]  /*15660*/  CS2R R26, SRZ ;  /* 0x00000000001a7805 */ /* 0x000fe2000001ff00 */
[----:B------:R-:W-:Y:S01]  /*15670*/  @!P0 IMAD.X R39, R45, 0x1, R6, P5 ;  /* 0x000000012d278824 */ /* 0x000fe200028e0606 */
[----:B------:R-:W-:-:S02]  /*15680*/  CS2R R6, SRZ ;  /* 0x0000000000067805 */ /* 0x000fc4000001ff00 */
[----:B------:R-:W-:Y:S02]  /*15690*/  CS2R R8, SRZ ;  /* 0x0000000000087805 */ /* 0x000fe4000001ff00 */
[----:B------:R-:W-:Y:S01]  /*156a0*/  CS2R R10, SRZ ;  /* 0x00000000000a7805 */ /* 0x000fe2000001ff00 */
[----:B------:R-:W-:Y:S01]  /*156b0*/  @!P2 IMAD.X R47, R45, 0x1, R17, P4 ;  /* 0x000000012d2fa824 */ /* 0x000fe200020e0611 */
[----:B------:R0:W5:Y:S04]  /*156c0*/  @!P2 LD.E.128 R32, desc[UR50][R40.64] ;  /* 0x000000322820a980 */ /* 0x000168000c101d00 */
[----:B------:R0:W5:Y:S04]  /*156d0*/  @!P2 LD.E.128 R28, desc[UR50][R46.64] ;  /* 0x000000322e1ca980 */ /* 0x000168000c101d00 */
[----:B------:R0:W5:Y:S04]  /*156e0*/  @!P1 LD.E.128 R12, desc[UR50][R42.64] ;  /* 0x000000322a0c9980 */ /* 0x000168000c101d00 */
[----:B------:R0:W5:Y:S04]  /*156f0*/  @!P1 LD.E.128 R4, desc[UR50][R20.64] ;  /* 0x0000003214049980 */ /* 0x000168000c101d00 */
[----:B------:R0:W5:Y:S04]  /*15700*/  @!P0 LD.E.128 R24, desc[UR50][R36.64] ;  /* 0x0000003224188980 */ /* 0x000168000c101d00 */
[----:B------:R0:W5:Y:S02]  /*15710*/  @!P0 LD.E.128 R8, desc[UR50][R38.64] ;  /* 0x0000003226088980 */ /* 0x000164000c101d00 */
.L_x_572:
[----:B------:R-:W-:Y:S05]  /*15720*/  BSYNC B1 ;  /* 0x0000000000017941 */ /* 0x000fea0003800000 */
.L_x_571:
[----:B------:R-:W-:Y:S01]  /*15730*/  ULEA.HI UR4, UR37, UR37, URZ, 0x1 ;  /* 0x0000002525047291 */ /* 0x000fe2000f8f083f */
[----:B0-----:R-:W0:Y:S01]  /*15740*/  S2R R20, SR_TID.X ;  /* 0x0000000000147919 */ /* 0x001e220000002100 */
[----:B------:R-:W-:Y:S01]  /*15750*/  IMAD R0, R129, -0x80, R0 ;  /* 0xffffff8081007824 */ /* 0x000fe200078e0200 */
[----:B------:R-:W-:Y:S01]  /*15760*/  BSSY B1, `(.L_x_573) ;  /* 0x000000d000017945 */ /* 0x000fe20003800000 */
[----:B------:R-:W-:-:S03]  /*15770*/  ULOP3.LUT UR4, UR4, 0xfffffffe, URZ, 0xc0, !UPT ;  /* 0xfffffffe04047892 */ /* 0x000fc6000f8ec03f */
[----:B------:R-:W-:Y:S01]  /*15780*/  VIMNMX R0, R0, 0x80, PT ;  /* 0x0000008000007848 */ /* 0x000fe20003fe0100 */
[----:B------:R-:W-:-:S06]  /*15790*/  UIADD3 UR4, UR37, -UR4, URZ ;  /* 0x8000000425047290 */ /* 0x000fcc000fffe03f */
[----:B----4-:R-:W-:-:S05]  /*157a0*/  IMAD.U32 R3, RZ, RZ, UR4 ;  /* 0x00000004ff037e24 */ /* 0x010fca000f8e00ff */
[----:B------:R-:W-:-:S04]  /*157b0*/  SHF.L.U32 R3, R3, 0x1f, RZ ;  /* 0x0000001f03037819 */ /* 0x000fc800000006ff */
[----:B------:R-:W1:Y:S01]  /*157c0*/  SYNCS.PHASECHK.TRANS64.TRYWAIT P0, [R18+URZ+0x33400], R3 ;  /* 0x03340003120075a7 */ /* 0x000e62000800017f */
[C---:B0-----:R-:W-:Y:S01]  /*157d0*/  VIADD R21, R20.reuse, 0xffffff80 ;  /* 0xffffff8014157836 */ /* 0x041fe20000000000 */
[----:B------:R-:W-:-:S04]  /*157e0*/  IADD3 R20, R20, -0x80, RZ ;  /* 0xffffff8014147810 */ /* 0x000fc80007ffe0ff */
[----:B------:R-:W-:-:S04]  /*157f0*/  LEA.HI R20, R20, R21, RZ, 0x1 ;  /* 0x0000001514147211 */ /* 0x000fc800078f08ff */
[----:B------:R-:W-:-:S04]  /*15800*/  SHF.R.S32.HI R20, RZ, 0x1, R20 ;  /* 0x00000001ff147819 */ /* 0x000fc80000011414 */
[----:B------:R-:W-:Y:S01]  /*15810*/  ISETP.GE.AND P1, PT, R20, R0, PT ;  /* 0x000000001400720c */ /* 0x000fe20003f26270 */
[----:B-1----:R-:W-:-:S12]  /*15820*/  @!P0 BRA `(.L_x_574) ;  /* 0x0000019c00e88947 */ /* 0x002fd80003800000 */
.L_x_824:
[----:B------:R-:W-:Y:S05]  /*15830*/  BSYNC B1 ;  /* 0x0000000000017941 */ /* 0x000fea0003800000 */
.L_x_573:
[----:B------:R-:W-:Y:S05]  /*15840*/  @P1 BRA `(.L_x_559) ;  /* 0x0000002c00f81947 */ /* 0x000fea0003800000 */
[----:B------:R1:W5:Y:S01]  /*15850*/  LDL R69, [R1+0x28] ;  /* 0x0000280001457983 */ /* 0x0003620000100800 */
[----:B0-----:R-:W0:Y:S03]  /*15860*/  LDC R3, c[0x0][0x3f4] ;  /* 0x0000fd00ff037b82 */ /* 0x001e260000000800 */
[----:B------:R1:W5:Y:S04]  /*15870*/  LDL R68, [R1+0x2c] ;  /* 0x00002c0001447983 */ /* 0x0003680000100800 */
[----:B------:R1:W5:Y:S01]  /*15880*/  LDL R67, [R1+0x30] ;  /* 0x0000300001437983 */ /* 0x0003620000100800 */
[----:B------:R-:W-:Y:S01]  /*15890*/  BSSY B1, `(.L_x_575) ;  /* 0x00000ff000017945 */ /* 0x000fe20003800000 */
[----:B0-----:R-:W-:-:S02]  /*158a0*/  ISETP.GE.AND P0, PT, R16, R3, PT ;  /* 0x000000031000720c */ /* 0x001fc40003f06270 */
[-C--:B------:R-:W-:Y:S02]  /*158b0*/  ISETP.GE.AND P1, PT, R221, R3.reuse, PT ;  /* 0x00000003dd00720c */ /* 0x080fe40003f26270 */
[----:B------:R-:W-:-:S09]  /*158c0*/  ISETP.GE.AND P2, PT, R222, R3, PT ;  /* 0x00000003de00720c */ /* 0x000fd20003f46270 */
[----:B-1----:R-:W-:Y:S05]  /*158d0*/  @P0 BRA `(.L_x_576) ;  /* 0x0000000c00e80947 */ /* 0x002fea0003800000 */
[----:B------:R-:W4:Y:S01]  /*158e0*/  LDL R70, [R1+0x130] ;  /* 0x0001300001467983 */ /* 0x000f220000100800 */
[----:B------:R-:W-:Y:S02]  /*158f0*/  LEA.HI R0, R48, R48, RZ, 0x1 ;  /* 0x0000003030007211 */ /* 0x000fe400078f08ff */
[----:B-----5:R-:W-:Y:S02]  /*15900*/  LOP3.LUT R20, R32, 0xff, RZ, 0xc0, !PT ;  /* 0x000000ff20147812 */ /* 0x020fe400078ec0ff */
[----:B------:R-:W-:Y:S02]  /*15910*/  LOP3.LUT R21, R0, 0xfffffffe, RZ, 0xc0, !PT ;  /* 0xfffffffe00157812 */ /* 0x000fe400078ec0ff */
[----:B------:R-:W-:Y:S02]  /*15920*/  SHF.R.U32.HI R0, RZ, 0x8, R32 ;  /* 0x00000008ff007819 */ /* 0x000fe40000011620 */
[----:B--2---:R-:W-:Y:S01]  /*15930*/  SHF.R.U32.HI R37, RZ, 0x8, R33 ;  /* 0x00000008ff257819 */ /* 0x004fe20000011621 */
[----:B------:R-:W-:Y:S01]  /*15940*/  IMAD.IADD R48, R48, 0x1, -R21 ;  /* 0x0000000130307824 */ /* 0x000fe200078e0a15 */
[----:B------:R-:W-:-:S02]  /*15950*/  LOP3.LUT R21, R0, 0xff, RZ, 0xc0, !PT ;  /* 0x000000ff00157812 */ /* 0x000fc400078ec0ff */
[----:B------:R-:W-:Y:S02]  /*15960*/  SHF.R.U32.HI R39, RZ, 0x8, R34 ;  /* 0x00000008ff277819 */ /* 0x000fe40000011622 */
[----:B------:R-:W-:Y:S02]  /*15970*/  LEA.HI R0, R3, R48, RZ, 0x1c ;  /* 0x0000003003007211 */ /* 0x000fe400078fe0ff */
[----:B------:R-:W-:Y:S02]  /*15980*/  PRMT R45, R21, 0x7604, R20 ;  /* 0x00007604152d7816 */ /* 0x000fe40000000014 */
[----:B------:R-:W-:Y:S02]  /*15990*/  SHF.R.S32.HI R21, RZ, 0x1f, R0 ;  /* 0x0000001fff157819 */ /* 0x000fe40000011400 */
[----:B------:R-:W-:Y:S02]  /*159a0*/  LOP3.LUT R36, R33, 0xff, RZ, 0xc0, !PT ;  /* 0x000000ff21247812 */ /* 0x000fe400078ec0ff */
[----:B------:R-:W-:Y:S01]  /*159b0*/  LEA.HI R21, R21, R0, RZ, 0x2 ;  /* 0x0000000015157211 */ /* 0x000fe200078f10ff */
[----:B------:R-:W-:Y:S01]  /*159c0*/  IMAD.SHL.U32 R0, R0, 0x10, RZ ;  /* 0x0000001000007824 */ /* 0x000fe200078e00ff */
[----:B------:R-:W-:-:S02]  /*159d0*/  LOP3.LUT R38, R34, 0xff, RZ, 0xc0, !PT ;  /* 0x000000ff22267812 */ /* 0x000fc400078ec0ff */
[----:B------:R-:W-:Y:S01]  /*159e0*/  LOP3.LUT R37, R37, 0xff, RZ, 0xc0, !PT ;  /* 0x000000ff25257812 */ /* 0x000fe200078ec0ff */
[----:B------:R-:W-:Y:S01]  /*159f0*/  IMAD.SHL.U32 R21, R21, 0x800, RZ ;  /* 0x0000080015157824 */ /* 0x000fe200078e00ff */
[----:B------:R-:W-:Y:S02]  /*15a00*/  LOP3.LUT R0, R69, 0x30, R0, 0xf8, !PT ;  /* 0x0000003045007812 */ /* 0x000fe400078ef800 */
[----:B------:R-:W-:Y:S02]  /*15a10*/  LOP3.LUT R39, R39, 0xff, RZ, 0xc0, !PT ;  /* 0x000000ff27277812 */ /* 0x000fe400078ec0ff */
[----:B------:R-:W-:Y:S02]  /*15a20*/  LOP3.LUT R0, R0, R68, RZ, 0x3c, !PT ;  /* 0x0000004400007212 */ /* 0x000fe400078e3cff */
[----:B------:R-:W-:Y:S02]  /*15a30*/  LOP3.LUT R21, R21, 0xffffe000, RZ, 0xc0, !PT ;  /* 0xffffe00015157812 */ /* 0x000fe400078ec0ff */
[----:B------:R-:W-:-:S02]  /*15a40*/  PRMT R20, R37, 0x7604, R36 ;  /* 0x0000760425147816 */ /* 0x000fc40000000024 */
[----:B------:R-:W-:Y:S02]  /*15a50*/  IADD3 R21, R0, R67, R21 ;  /* 0x0000004300157210 */ /* 0x000fe40007ffe015 */
[----:B---3--:R-:W-:Y:S02]  /*15a60*/  PRMT R47, R39, 0x7604, R38 ;  /* 0x00007604272f7816 */ /* 0x008fe40000000026 */
[----:B------:R-:W-:Y:S01]  /*15a70*/  SHF.R.U32.HI R37, RZ, 0x8, R35 ;  /* 0x00000008ff257819 */ /* 0x000fe20000011623 */
[----:B------:R-:W-:Y:S01]  /*15a80*/  IMAD.IADD R0, R18, 0x1, R21 ;  /* 0x0000000112007824 */ /* 0x000fe200078e0215 */
[----:B------:R-:W-:Y:S02]  /*15a90*/  SHF.R.U32.HI R39, RZ, 0x8, R28 ;  /* 0x00000008ff277819 */ /* 0x000fe4000001161c */
[----:B------:R-:W-:Y:S02]  /*15aa0*/  SHF.R.U32.HI R40, RZ, 0x8, R29 ;  /* 0x00000008ff287819 */ /* 0x000fe4000001161d */
[----:B------:R-:W-:-:S02]  /*15ab0*/  LOP3.LUT R36, R35, 0xff, RZ, 0xc0, !PT ;  /* 0x000000ff23247812 */ /* 0x000fc400078ec0ff */
[----:B------:R-:W-:Y:S02]  /*15ac0*/  LOP3.LUT R38, R28, 0xff, RZ, 0xc0, !PT ;  /* 0x000000ff1c267812 */ /* 0x000fe400078ec0ff */
[----:B------:R-:W-:Y:S02]  /*15ad0*/  LOP3.LUT R37, R37, 0xff, RZ, 0xc0, !PT ;  /* 0x000000ff25257812 */ /* 0x000fe400078ec0ff */
[----:B------:R-:W-:Y:S02]  /*15ae0*/  LOP3.LUT R39, R39, 0xff, RZ, 0xc0, !PT ;  /* 0x000000ff27277812 */ /* 0x000fe400078ec0ff */
[----:B------:R-:W-:Y:S02]  /*15af0*/  LOP3.LUT R21, R40, 0xff, RZ, 0xc0, !PT ;  /* 0x000000ff28157812 */ /* 0x000fe400078ec0ff */
[----:B------:R-:W0:Y:S01]  /*15b00*/  LDS.128 R40, [R0+0x1e200] ;  /* 0x01e2000000287984 */ /* 0x000e220000000c00 */
[----:B------:R-:W-:Y:S02]  /*15b10*/  PRMT R46, R37, 0x7604, R36 ;  /* 0x00007604252e7816 */ /* 0x000fe40000000024 */
[----:B------:R-:W-:-:S02]  /*15b20*/  PRMT R51, R39, 0x7604, R38 ;  /* 0x0000760427337816 */ /* 0x000fc40000000026 */
[----:B------:R-:W-:Y:S02]  /*15b30*/  SHF.R.U32.HI R53, RZ, 0x8, R31 ;  /* 0x00000008ff357819 */ /* 0x000fe4000001161f */
[----:B------:R-:W-:Y:S02]  /*15b40*/  SHF.R.U32.HI R50, RZ, 0x8, R30 ;  /* 0x00000008ff327819 */ /* 0x000fe4000001161e */
[----:B------:R-:W-:Y:S02]  /*15b50*/  LOP3.LUT R48, R29, 0xff, RZ, 0xc0, !PT ;  /* 0x000000ff1d307812 */ /* 0x000fe400078ec0ff */
[----:B------:R-:W-:Y:S02]  /*15b60*/  LOP3.LUT R52, R31, 0xff, RZ, 0xc0, !PT ;  /* 0x000000ff1f347812 */ /* 0x000fe400078ec0ff */
[----:B------:R-:W-:Y:S02]  /*15b70*/  LOP3.LUT R53, R53, 0xff, RZ, 0xc0, !PT ;  /* 0x000000ff35357812 */ /* 0x000fe400078ec0ff */
[----:B------:R-:W-:-:S02]  /*15b80*/  LOP3.LUT R49, R30, 0xff, RZ, 0xc0, !PT ;  /* 0x000000ff1e317812 */ /* 0x000fc400078ec0ff */
[----:B------:R-:W-:Y:S02]  /*15b90*/  LOP3.LUT R50, R50, 0xff, RZ, 0xc0, !PT ;  /* 0x000000ff32327812 */ /* 0x000fe400078ec0ff */
[----:B------:R-:W-:Y:S02]  /*15ba0*/  PRMT R48, R21, 0x7604, R48 ;  /* 0x0000760415307816 */ /* 0x000fe40000000030 */
[----:B------:R-:W-:Y:S02]  /*15bb0*/  PRMT R52, R53, 0x7604, R52 ;  /* 0x0000760435347816 */ /* 0x000fe40000000034 */
[----:B------:R-:W-:Y:S02]  /*15bc0*/  SHF.R.U32.HI R21, RZ, 0x10, R33 ;  /* 0x00000010ff157819 */ /* 0x000fe40000011621 */
[----:B------:R-:W-:Y:S02]  /*15bd0*/  SHF.R.U32.HI R53, RZ, 0x10, R29 ;  /* 0x00000010ff357819 */ /* 0x000fe4000001161d */
[----:B------:R-:W-:Y:S01]  /*15be0*/  PRMT R57, R50, 0x7604, R49 ;  /* 0x0000760432397816 */ /* 0x000fe20000000031 */
[----:B------:R-:W-:Y:S01]  /*15bf0*/  IMAD.U32 R21, R21, 0x10000, RZ ;  /* 0x0001000015157824 */ /* 0x000fe200078e00ff */
[----:B------:R-:W-:-:S02]  /*15c00*/  SHF.R.U32.HI R49, RZ, 0x10, R35 ;  /* 0x00000010ff317819 */ /* 0x000fc40000011623 */
[----:B------:R-:W-:Y:S02]  /*15c10*/  SHF.L.U32 R53, R53, 0x10, RZ ;  /* 0x0000001035357819 */ /* 0x000fe400000006ff */
[----:B------:R-:W-:Y:S01]  /*15c20*/  SHF.R.U32.HI R59, RZ, 0x10, R31 ;  /* 0x00000010ff3b7819 */ /* 0x000fe2000001161f */
[----:B------:R-:W-:Y:S01]  /*15c30*/  IMAD.U32 R49, R49, 0x10000, RZ ;  /* 0x0001000031317824 */ /* 0x000fe200078e00ff */
[--C-:B------:R-:W-:Y:S02]  /*15c40*/  LOP3.LUT R45, R45, 0xff0000, R32.reuse, 0xf8, !PT ;  /* 0x00ff00002d2d7812 */ /* 0x100fe400078ef820 */
[----:B------:R-:W-:Y:S01]  /*15c50*/  LOP3.LUT R55, R48, 0xff0000, R53, 0xf8, !PT ;  /* 0x00ff000030377812 */ /* 0x000fe200078ef835 */
[----:B------:R-:W-:Y:S01]  /*15c60*/  IMAD.U32 R59, R59, 0x10000, RZ ;  /* 0x000100003b3b7824 */ /* 0x000fe200078e00ff */
[----:B------:R-:W-:Y:S02]  /*15c70*/  LOP3.LUT R21, R20, 0xff0000, R21, 0xf8, !PT ;  /* 0x00ff000014157812 */ /* 0x000fe400078ef815 */
[----:B------:R-:W-:-:S02]  /*15c80*/  LOP3.LUT R32, R45, 0xff000000, R32, 0xf8, !PT ;  /* 0xff0000002d207812 */ /* 0x000fc400078ef820 */
[----:B------:R-:W-:Y:S02]  /*15c90*/  LOP3.LUT R47, R47, 0xff0000, R34, 0xf8, !PT ;  /* 0x00ff00002f2f7812 */ /* 0x000fe400078ef822 */
[----:B------:R-:W-:Y:S02]  /*15ca0*/  LOP3.LUT R45, R51, 0xff0000, R28, 0xf8, !PT ;  /* 0x00ff0000332d7812 */ /* 0x000fe400078ef81c */
[----:B------:R-:W-:Y:S02]  /*15cb0*/  LOP3.LUT R51, R55, 0xff000000, R29, 0xf8, !PT ;  /* 0xff00000037337812 */ /* 0x000fe400078ef81d */
[----:B------:R-:W-:Y:S02]  /*15cc0*/  LOP3.LUT R49, R46, 0xff0000, R49, 0xf8, !PT ;  /* 0x00ff00002e317812 */ /* 0x000fe400078ef831 */
[----:B------:R-:W-:Y:S02]  /*15cd0*/  LOP3.LUT R50, R21, 0xff000000, R33, 0xf8, !PT ;  /* 0xff00000015327812 */ /* 0x000fe400078ef821 */
[----:B------:R-:W-:-:S02]  /*15ce0*/  LOP3.LUT R59, R52, 0xff0000, R59, 0xf8, !PT ;  /* 0x00ff0000343b7812 */ /* 0x000fc400078ef83b */
[----:B------:R-:W-:Y:S02]  /*15cf0*/  LOP3.LUT R20, R47, 0xff000000, R34, 0xf8, !PT ;  /* 0xff0000002f147812 */ /* 0x000fe400078ef822 */
[----:B------:R-:W-:Y:S02]  /*15d00*/  F2FP.F16.E4M3.UNPACK_B R56, R51 ;  /* 0x00000033ff38723e */ /* 0x000fe400020006ff */
[----:B0-----:R-:W-:Y:S02]  /*15d10*/  F2FP.F16.E4M3.UNPACK_B R34, R41 ;  /* 0x00000029ff22723e */ /* 0x001fe400020006ff */
[----:B------:R-:W-:Y:S01]  /*15d20*/  LOP3.LUT R53, R49, 0xff000000, R35, 0xf8, !PT ;  /* 0xff00000031357812 */ /* 0x000fe200078ef823 */
[----:B------:R-:W-:Y:S01]  /*15d30*/  HADD2.F32 R58, -RZ, R56.H0_H0 ;  /* 0x20000038ff3a7230 */ /* 0x000fe20000004100 */
[----:B------:R-:W-:Y:S01]  /*15d40*/  F2FP.F16.E4M3.UNPACK_B R35, R50 ;  /* 0x00000032ff23723e */ /* 0x000fe200020006ff */
[----:B------:R-:W-:Y:S01]  /*15d50*/  HADD2.F32 R29, -RZ, R34.H0_H0 ;  /* 0x20000022ff1d7230 */ /* 0x000fe20000004100 */
[----:B------:R-:W-:Y:S01]  /*15d60*/  LOP3.LUT R59, R59, 0xff000000, R31, 0xf8, !PT ;  /* 0xff0000003b3b7812 */ /* 0x000fe200078ef81f */
[----:B------:R-:W-:Y:S01]  /*15d70*/  HADD2.F32 R56, -RZ, R56.H1_H1 ;  /* 0x30000038ff387230 */ /* 0x000fe20000004100 */
[----:B------:R-:W-:Y:S01]  /*15d80*/  F2FP.F16.E4M3.UNPACK_B R54, R40.H1 ;  /* 0x00000028ff36723e */ /* 0x000fe200030006ff */
[----:B------:R-:W-:Y:S01]  /*15d90*/  HADD2.F32 R34, -RZ, R34.H1_H1 ;  /* 0x30000022ff227230 */ /* 0x000fe20000004100 */
[----:B------:R-:W-:-:S02]  /*15da0*/  LOP3.LUT R21, R57, 0xff0000, R30, 0xf8, !PT ;  /* 0x00ff000039157812 */ /* 0x000fc400078ef81e */
[----:B------:R-:W-:Y:S02]  /*15db0*/  F2FP.F16.E4M3.UNPACK_B R41, R41.H1 ;  /* 0x00000029ff29723e */ /* 0x000fe400030006ff */
[-C--:B------:R-:W-:Y:S02]  /*15dc0*/  F2FP.F16.E4M3.UNPACK_B R49, R43.reuse ;  /* 0x0000002bff31723e */ /* 0x080fe400020006ff */
[----:B------:R-:W-:Y:S02]  /*15dd0*/  F2FP.F16.E4M3.UNPACK_B R55, R43.H1 ;  /* 0x0000002bff37723e */ /* 0x000fe400030006ff */
[----:B------:R-:W-:Y:S02]  /*15de0*/  F2FP.F16.E4M3.UNPACK_B R57, R51.H1 ;  /* 0x00000033ff39723e */ /* 0x000fe400030006ff */
[----:B------:R-:W-:Y:S02]  /*15df0*/  F2FP.F16.E4M3.UNPACK_B R50, R50.H1 ;  /* 0x00000032ff32723e */ /* 0x000fe400030006ff */
[----:B------:R-:W-:Y:S01]  /*15e00*/  LOP3.LUT R45, R45, 0xff000000, R28, 0xf8, !PT ;  /* 0xff0000002d2d7812 */ /* 0x000fe200078ef81c */
[--C-:B------:R-:W-:Y:S01]  /*15e10*/  HADD2.F32 R51, -RZ, R57.reuse.H0_H0 ;  /* 0x20000039ff337230 */ /* 0x100fe20000004100 */
[----:B------:R-:W-:Y:S01]  /*15e20*/  LOP3.LUT R21, R21, 0xff000000, R30, 0xf8, !PT ;  /* 0xff00000015157812 */ /* 0x000fe200078ef81e */
[----:B------:R-:W-:Y:S01]  /*15e30*/  HADD2.F32 R57, -RZ, R57.H1_H1 ;  /* 0x30000039ff397230 */ /* 0x000fe20000004100 */
[----:B------:R-:W-:-:S02]  /*15e40*/  F2FP.F16.E4M3.UNPACK_B R30, R42 ;  /* 0x0000002aff1e723e */ /* 0x000fc400020006ff */
[----:B------:R-:W-:Y:S01]  /*15e50*/  F2FP.F16.E4M3.UNPACK_B R42, R42.H1 ;  /* 0x0000002aff2a723e */ /* 0x000fe200030006ff */
[----:B----4-:R-:W0:Y:S02]  /*15e60*/  LDS.128 R36, [R70+0x1e200] ;  /* 0x01e2000046247984 */ /* 0x010e240000000c00 */
[-C--:B0-----:R-:W-:Y:S02]  /*15e70*/  F2FP.F16.E4M3.UNPACK_B R31, R37.reuse ;  /* 0x00000025ff1f723e */ /* 0x081fe400020006ff */
[----:B------:R-:W-:Y:S02]  /*15e80*/  F2FP.F16.E4M3.UNPACK_B R46, R37.H1 ;  /* 0x00000025ff2e723e */ /* 0x000fe400030006ff */
[-C--:B------:R-:W-:Y:S01]  /*15e90*/  F2FP.F16.E4M3.UNPACK_B R37, R36.reuse ;  /* 0x00000024ff25723e */ /* 0x080fe200020006ff */
[----:B------:R-:W-:Y:S01]  /*15ea0*/  HADD2.F32 R33, -RZ, R31.H0_H0 ;  /* 0x2000001fff217230 */ /* 0x000fe20000004100 */
[----:B------:R-:W-:Y:S01]  /*15eb0*/  F2FP.F16.E4M3.UNPACK_B R47, R36.H1 ;  /* 0x00000024ff2f723e */ /* 0x000fe200030006ff */
[----:B------:R-:W-:Y:S01]  /*15ec0*/  HADD2.F32 R36, -RZ, R35.H0_H0 ;  /* 0x20000023ff247230 */ /* 0x000fe20000004100 */
[-C--:B------:R-:W-:Y:S01]  /*15ed0*/  F2FP.F16.E4M3.UNPACK_B R48, R39.reuse ;  /* 0x00000027ff30723e */ /* 0x080fe200020006ff */
[----:B------:R-:W-:Y:S01]  /*15ee0*/  HADD2.F32 R31, -RZ, R31.H1_H1 ;  /* 0x3000001fff1f7230 */ /* 0x000fe20000004100 */
[----:B------:R-:W-:-:S02]  /*15ef0*/  F2FP.F16.E4M3.UNPACK_B R52, R39.H1 ;  /* 0x00000027ff34723e */ /* 0x000fc400030006ff */
[----:B------:R-:W-:Y:S01]  /*15f00*/  F2FP.F16.E4M3.UNPACK_B R39, R40 ;  /* 0x00000028ff27723e */ /* 0x000fe200020006ff */
[C---:B------:R-:W-:Y:S01]  /*15f10*/  FMUL.FTZ R40, R29.reuse, R58 ;  /* 0x0000003a1d287220 */ /* 0x040fe20000410000 */
[----:B------:R-:W-:Y:S01]  /*15f20*/  FMUL.FTZ R43, R29, R36 ;  /* 0x000000241d2b7220 */ /* 0x000fe20000410000 */
[----:B------:R-:W-:Y:S02]  /*15f30*/  F2FP.F16.E4M3.UNPACK_B R28, R38 ;  /* 0x00000026ff1c723e */ /* 0x000fe400020006ff */
[C---:B------:R-:W-:Y:S01]  /*15f40*/  FFMA.FTZ R29, R33.reuse, R36, -R40 ;  /* 0x00000024211d7223 */ /* 0x040fe20000010828 */
[----:B------:R-:W-:Y:S02]  /*15f50*/  HADD2.F32 R40, -RZ, R35.H1_H1 ;  /* 0x30000023ff287230 */ /* 0x000fe40000004100 */
[----:B------:R-:W-:Y:S01]  /*15f60*/  FFMA.FTZ R33, R33, R58, R43 ;  /* 0x0000003a21217223 */ /* 0x000fe2000001002b */
[----:B------:R-:W-:Y:S02]  /*15f70*/  HADD2.F32 R36, -RZ, R41.H0_H0 ;  /* 0x20000029ff247230 */ /* 0x000fe40000004100 */
[----:B------:R-:W-:Y:S01]  /*15f80*/  FMUL.FTZ R58, R34, R56 ;  /* 0x00000038223a7220 */ /* 0x000fe20000410000 */
[----:B------:R-:W-:-:S02]  /*15f90*/  HADD2.F32 R43, -RZ, R50.H0_H0 ;  /* 0x20000032ff2b7230 */ /* 0x000fc40000004100 */
[-C--:B------:R-:W-:Y:S01]  /*15fa0*/  FMUL.FTZ R61, R34, R40.reuse ;  /* 0x00000028223d7220 */ /* 0x080fe20000410000 */
[--C-:B------:R-:W-:Y:S02]  /*15fb0*/  HADD2.F32 R35, -RZ, R46.reuse.H0_H0 ;  /* 0x2000002eff237230 */ /* 0x100fe40000004100 */
[C---:B------:R-:W-:Y:S01]  /*15fc0*/  FMUL.FTZ R60, R36.reuse, R51 ;  /* 0x00000033243c7220 */ /* 0x040fe20000410000 */
[----:B------:R-:W-:Y:S02]  /*15fd0*/  HADD2.F32 R46, -RZ, R46.H1_H1 ;  /* 0x3000002eff2e7230 */ /* 0x000fe40000004100 */
[-C--:B------:R-:W-:Y:S01]  /*15fe0*/  FMUL.FTZ R62, R36, R43.reuse ;  /* 0x0000002b243e7220 */ /* 0x080fe20000410000 */
[C---:B------:R-:W-:Y:S01]  /*15ff0*/  FFMA.FTZ R36, R31.reuse, R40, -R58 ;  /* 0x000000281f247223 */ /* 0x040fe2000001083a */
[----:B------:R-:W-:Y:S01]  /*16000*/  FFMA.FTZ R34, R31, R56, R61 ;  /* 0x000000381f227223 */ /* 0x000fe2000001003d */
[C---:B------:R-:W-:Y:S01]  /*16010*/  FFMA.FTZ R31, R35.reuse, R43, -R60 ;  /* 0x0000002b231f7223 */ /* 0x040fe2000001083c */
[----:B------:R-:W-:Y:S01]  /*16020*/  F2FP.F16.E4M3.UNPACK_B R58, R59 ;  /* 0x0000003bff3a723e */ /* 0x000fe200020006ff */
[----:B------:R-:W-:Y:S01]  /*16030*/  FFMA.FTZ R35, R35, R51, R62 ;  /* 0x0000003323237223 */ /* 0x000fe2000001003e */
[----:B------:R-:W-:Y:S01]  /*16040*/  HADD2.F32 R40, -RZ, R41.H1_H1 ;  /* 0x30000029ff287230 */ /* 0x000fe20000004100 */
[----:B------:R-:W-:Y:S01]  /*16050*/  F2FP.F16.E4M3.UNPACK_B R38, R38.H1 ;  /* 0x00000026ff26723e */ /* 0x000fe200030006ff */
[----:B------:R-:W-:Y:S01]  /*16060*/  HADD2.F32 R51, -RZ, R50.H1_H1 ;  /* 0x30000032ff337230 */ /* 0x000fe20000004100 */
[----:B------:R-:W-:Y:S01]  /*16070*/  F2FP.F16.E4M3.UNPACK_B R50, R53 ;  /* 0x00000035ff32723e */ /* 0x000fe200020006ff */
[----:B------:R-:W-:-:S02]  /*16080*/  HADD2.F32 R60, -RZ, R58.H0_H0 ;  /* 0x2000003aff3c7230 */ /* 0x000fc40000004100 */
[C---:B------:R-:W-:Y:S01]  /*16090*/  FMUL.FTZ R61, R40.reuse, R57 ;  /* 0x00000039283d7220 */ /* 0x040fe20000410000 */
[----:B------:R-:W-:Y:S02]  /*160a0*/  HADD2.F32 R43, -RZ, R49.H0_H0 ;  /* 0x20000031ff2b7230 */ /* 0x000fe40000004100 */
[-C--:B------:R-:W-:Y:S01]  /*160b0*/  FMUL.FTZ R62, R40, R51.reuse ;  /* 0x00000033283e7220 */ /* 0x080fe20000410000 */
[----:B------:R-:W-:Y:S02]  /*160c0*/  HADD2.F32 R56, -RZ, R50.H0_H0 ;  /* 0x20000032ff387230 */ /* 0x000fe40000004100 */
[----:B------:R-:W-:Y:S01]  /*160d0*/  FFMA.FTZ R40, R46, R51, -R61 ;  /* 0x000000332e287223 */ /* 0x000fe2000001083d */
[----:B------:R-:W-:Y:S02]  /*160e0*/  HADD2.F32 R41, -RZ, R48.H0_H0 ;  /* 0x20000030ff297230 */ /* 0x000fe40000004100 */
[C---:B------:R-:W-:Y:S01]  /*160f0*/  FMUL.FTZ R64, R43.reuse, R60 ;  /* 0x0000003c2b407220 */ /* 0x040fe20000410000 */
[----:B------:R-:W-:Y:S01]  /*16100*/  F2FP.F16.E4M3.UNPACK_B R61, R59.H1 ;  /* 0x0000003bff3d723e */ /* 0x000fe200030006ff */
[-C--:B------:R-:W-:Y:S01]  /*16110*/  FMUL.FTZ R63, R43, R56.reuse ;  /* 0x000000382b3f7220 */ /* 0x080fe20000410000 */
[----:B------:R-:W-:Y:S01]  /*16120*/  F2FP.F16.E4M3.UNPACK_B R53, R53.H1 ;  /* 0x00000035ff35723e */ /* 0x000fe200030006ff */
[----:B------:R-:W-:Y:S01]  /*16130*/  FFMA.FTZ R43, R41, R56, -R64 ;  /* 0x00000038292b7223 */ /* 0x000fe20000010840 */
[----:B------:R-:W-:-:S02]  /*16140*/  HADD2.F32 R58, -RZ, R58.H1_H1 ;  /* 0x3000003aff3a7230 */ /* 0x000fc40000004100 */
[----:B------:R-:W-:Y:S01]  /*16150*/  FFMA.FTZ R46, R46, R57, R62 ;  /* 0x000000392e2e7223 */ /* 0x000fe2000001003e */
[----:B------:R-:W-:Y:S02]  /*16160*/  HADD2.F32 R49, -RZ, R49.H1_H1 ;  /* 0x30000031ff317230 */ /* 0x000fe40000004100 */
[----:B------:R-:W-:Y:S01]  /*16170*/  FFMA.FTZ R41, R41, R60, R63 ;  /* 0x0000003c29297223 */ /* 0x000fe2000001003f */
[----:B------:R-:W-:Y:S01]  /*16180*/  HADD2.F32 R56, -RZ, R50.H1_H1 ;  /* 0x30000032ff387230 */ /* 0x000fe20000004100 */
[----:B------:R-:W-:Y:S01]  /*16190*/  F2FP.SATFINITE.E4M3.F32.PACK_AB_MERGE_C R31, R40, R31, RZ ;  /* 0x0000001f281f723e */ /* 0x000fe200048070ff */
[----:B------:R-:W-:Y:S02]  /*161a0*/  HADD2.F32 R59, -RZ, R61.H0_H0 ;  /* 0x2000003dff3b7230 */ /* 0x000fe40000004100 */
[C---:B------:R-:W-:Y:S01]  /*161b0*/  FMUL.FTZ R63, R49.reuse, R58 ;  /* 0x0000003a313f7220 */ /* 0x040fe20000410000 */
[----:B------:R-:W-:Y:S02]  /*161c0*/  HADD2.F32 R50, -RZ, R55.H0_H0 ;  /* 0x20000037ff327230 */ /* 0x000fe40000004100 */
[----:B------:R-:W-:Y:S01]  /*161d0*/  FMUL.FTZ R49, R49, R56 ;  /* 0x0000003831317220 */ /* 0x000fe20000410000 */
[----:B------:R-:W-:Y:S01]  /*161e0*/  HADD2.F32 R57, -RZ, R53.H0_H0 ;  /* 0x20000035ff397230 */ /* 0x000fe20000004100 */
[----:B------:R-:W-:Y:S01]  /*161f0*/  F2FP.SATFINITE.E4M3.F32.PACK_AB_MERGE_C R35, R46, R35, RZ ;  /* 0x000000232e23723e */ /* 0x000fe200048070ff */
[----:B------:R-:W-:-:S02]  /*16200*/  HADD2.F32 R48, -RZ, R48.H1_H1 ;  /* 0x30000030ff307230 */ /* 0x000fc40000004100 */
[C---:B------:R-:W-:Y:S01]  /*16210*/  FMUL.FTZ R60, R50.reuse, R59 ;  /* 0x0000003b323c7220 */ /* 0x040fe20000410000 */
[----:B------:R-:W-:Y:S02]  /*16220*/  HADD2.F32 R51, -RZ, R52.H0_H0 ;  /* 0x20000034ff337230 */ /* 0x000fe40000004100 */
[----:B------:R-:W-:Y:S01]  /*16230*/  FMUL.FTZ R62, R50, R57 ;  /* 0x00000039323e7220 */ /* 0x000fe20000410000 */
[----:B------:R-:W-:Y:S01]  /*16240*/  F2FP.SATFINITE.E4M3.F32.PACK_AB_MERGE_C R29, R36, R29, R31 ;  /* 0x0000001d241d723e */ /* 0x000fe2000480701f */
[C---:B------:R-:W-:Y:S01]  /*16250*/  FFMA.FTZ R50, R48.reuse, R56, -R63 ;  /* 0x0000003830327223 */ /* 0x040fe2000001083f */
[----:B------:R-:W-:Y:S01]  /*16260*/  FFMA.FTZ R48, R48, R58, R49 ;  /* 0x0000003a30307223 */ /* 0x000fe20000010031 */
[C---:B------:R-:W-:Y:S01]  /*16270*/  FFMA.FTZ R49, R51.reuse, R57, -R60 ;  /* 0x0000003933317223 */ /* 0x040fe2000001083c */
[----:B------:R-:W-:Y:S01]  /*16280*/  F2FP.F16.E4M3.UNPACK_B R60, R45.H1 ;  /* 0x0000002dff3c723e */ /* 0x000fe200030006ff */
[----:B------:R-:W-:Y:S01]  /*16290*/  FFMA.FTZ R51, R51, R59, R62 ;  /* 0x0000003b33337223 */ /* 0x000fe2000001003e */
[----:B------:R-:W-:Y:S01]  /*162a0*/  F2FP.F16.E4M3.UNPACK_B R57, R32.H1 ;  /* 0x00000020ff39723e */ /* 0x000fe200030006ff */
[----:B------:R-:W-:Y:S01]  /*162b0*/  HADD2.F32 R59, -RZ, R53.H1_H1 ;  /* 0x30000035ff3b7230 */ /* 0x000fe20000004100 */
[----:B------:R-:W-:Y:S01]  /*162c0*/  F2FP.SATFINITE.E4M3.F32.PACK_AB_MERGE_C R33, R34, R33, R35 ;  /* 0x000000212221723e */ /* 0x000fe20004807023 */
[----:B------:R-:W-:-:S02]  /*162d0*/  HADD2.F32 R62, -RZ, R61.H1_H1 ;  /* 0x3000003dff3e7230 */ /* 0x000fc40000004100 */
[----:B------:R-:W-:Y:S02]  /*162e0*/  HADD2.F32 R56, -RZ, R55.H1_H1 ;  /* 0x30000037ff387230 */ /* 0x000fe40000004100 */
[----:B------:R-:W-:Y:S02]  /*162f0*/  HADD2.F32 R61, -RZ, R60.H0_H0 ;  /* 0x2000003cff3d7230 */ /* 0x000fe40000004100 */
[----:B------:R-:W-:Y:S02]  /*16300*/  HADD2.F32 R55, -RZ, R54.H0_H0 ;  /* 0x20000036ff377230 */ /* 0x000fe40000004100 */
[C---:B------:R-:W-:Y:S01]  /*16310*/  FMUL.FTZ R64, R56.reuse, R62 ;  /* 0x0000003e38407220 */ /* 0x040fe20000410000 */
[----:B------:R-:W-:Y:S02]  /*16320*/  HADD2.F32 R58, -RZ, R57.H0_H0 ;  /* 0x20000039ff3a7230 */ /* 0x000fe40000004100 */
[----:B------:R-:W-:Y:S01]  /*16330*/  FMUL.FTZ R65, R56, R59 ;  /* 0x0000003b38417220 */ /* 0x000fe20000410000 */
[----:B------:R-:W-:-:S02]  /*16340*/  HADD2.F32 R53, -RZ, R52.H1_H1 ;  /* 0x30000034ff357230 */ /* 0x000fc40000004100 */
[C---:B------:R-:W-:Y:S01]  /*16350*/  FMUL.FTZ R63, R55.reuse, R61 ;  /* 0x0000003d373f7220 */ /* 0x040fe20000410000 */
[----:B------:R-:W-:Y:S02]  /*16360*/  HADD2.F32 R52, -RZ, R47.H0_H0 ;  /* 0x2000002fff347230 */ /* 0x000fe40000004100 */
[----:B------:R-:W-:Y:S01]  /*16370*/  FMUL.FTZ R56, R55, R58 ;  /* 0x0000003a37387220 */ /* 0x000fe20000410000 */
[----:B------:R-:W-:Y:S02]  /*16380*/  HADD2.F32 R60, -RZ, R60.H1_H1 ;  /* 0x3000003cff3c7230 */ /* 0x000fe40000004100 */
[C---:B------:R-:W-:Y:S01]  /*16390*/  FFMA.FTZ R64, R53.reuse, R59, -R64 ;  /* 0x0000003b35407223 */ /* 0x040fe20000010840 */
[----:B------:R-:W-:Y:S02]  /*163a0*/  HADD2.F32 R54, -RZ, R54.H1_H1 ;  /* 0x30000036ff367230 */ /* 0x000fe40000004100 */
[----:B------:R-:W-:Y:S01]  /*163b0*/  FFMA.FTZ R66, R53, R62, R65 ;  /* 0x0000003e35427223 */ /* 0x000fe20000010041 */
[----:B------:R-:W-:-:S02]  /*163c0*/  HADD2.F32 R57, -RZ, R57.H1_H1 ;  /* 0x30000039ff397230 */ /* 0x000fc40000004100 */
[C---:B------:R-:W-:Y:S01]  /*163d0*/  FFMA.FTZ R63, R52.reuse, R58, -R63 ;  /* 0x0000003a343f7223 */ /* 0x040fe2000001083f */
[----:B------:R-:W-:Y:S01]  /*163e0*/  FFMA.FTZ R61, R52, R61, R56 ;  /* 0x0000003d343d7223 */ /* 0x000fe20000010038 */
[----:B------:R-:W-:Y:S01]  /*163f0*/  F2FP.F16.E4M3.UNPACK_B R53, R45 ;  /* 0x0000002dff35723e */ /* 0x000fe200020006ff */
[----:B------:R-:W-:Y:S01]  /*16400*/  HADD2.F32 R47, -RZ, R47.H1_H1 ;  /* 0x3000002fff2f7230 */ /* 0x000fe20000004100 */
[----:B------:R-:W-:Y:S01]  /*16410*/  F2FP.F16.E4M3.UNPACK_B R52, R32 ;  /* 0x00000020ff34723e */ /* 0x000fe200020006ff */
[CC--:B------:R-:W-:Y:S01]  /*16420*/  FMUL.FTZ R32, R54.reuse, R60.reuse ;  /* 0x0000003c36207220 */ /* 0x0c0fe20000410000 */
[----:B------:R-:W-:Y:S01]  /*16430*/  FMUL.FTZ R55, R54, R57 ;  /* 0x0000003936377220 */ /* 0x000fe20000410000 */
[----:B------:R-:W-:Y:S01]  /*16440*/  HADD2.F32 R54, -RZ, R53.H0_H0 ;  /* 0x20000035ff367230 */ /* 0x000fe20000004100 */
[----:B------:R-:W-:Y:S01]  /*16450*/  F2FP.SATFINITE.E4M3.F32.PACK_AB_MERGE_C R49, R64, R49, RZ ;  /* 0x000000314031723e */ /* 0x000fe200048070ff */
[----:B------:R-:W-:Y:S02]  /*16460*/  HADD2.F32 R45, -RZ, R39.H0_H0 ;  /* 0x20000027ff2d7230 */ /* 0x000fe40000004100 */
[C---:B------:R-:W-:Y:S01]  /*16470*/  FFMA.FTZ R62, R47.reuse, R57, -R32 ;  /* 0x000000392f3e7223 */ /* 0x040fe20000010820 */
[----:B------:R-:W-:Y:S01]  /*16480*/  FFMA.FTZ R60, R47, R60, R55 ;  /* 0x0000003c2f3c7223 */ /* 0x000fe20000010037 */
[----:B------:R-:W-:Y:S01]  /*16490*/  HADD2.F32 R47, -RZ, R52.H0_H0 ;  /* 0x20000034ff2f7230 */ /* 0x000fe20000004100 */
[----:B------:R-:W-:Y:S01]  /*164a0*/  F2FP.SATFINITE.E4M3.F32.PACK_AB_MERGE_C R51, R66, R51, RZ ;  /* 0x000000334233723e */ /* 0x000fe200048070ff */
[----:B------:R-:W-:-:S02]  /*164b0*/  HADD2.F32 R32, -RZ, R37.H0_H0 ;  /* 0x20000025ff207230 */ /* 0x000fc40000004100 */
[C---:B------:R-:W-:Y:S01]  /*164c0*/  FMUL.FTZ R55, R45.reuse, R54 ;  /* 0x000000362d377220 */ /* 0x040fe20000410000 */
[----:B------:R-:W-:Y:S02]  /*164d0*/  HADD2.F32 R56, -RZ, R53.H1_H1 ;  /* 0x30000035ff387230 */ /* 0x000fe40000004100 */
[-C--:B------:R-:W-:Y:S01]  /*164e0*/  FMUL.FTZ R45, R45, R47.reuse ;  /* 0x0000002f2d2d7220 */ /* 0x080fe20000410000 */
[----:B------:R-:W-:Y:S02]  /*164f0*/  HADD2.F32 R39, -RZ, R39.H1_H1 ;  /* 0x30000027ff277230 */ /* 0x000fe40000004100 */
[C---:B------:R-:W-:Y:S01]  /*16500*/  FFMA.FTZ R55, R32.reuse, R47, -R55 ;  /* 0x0000002f20377223 */ /* 0x040fe20000010837 */
[----:B------:R-:W-:Y:S01]  /*16510*/  HADD2.F32 R52, -RZ, R52.H1_H1 ;  /* 0x30000034ff347230 */ /* 0x000fe20000004100 */
[----:B------:R-:W-:Y:S01]  /*16520*/  F2FP.F16.E4M3.UNPACK_B R47, R21.H1 ;  /* 0x00000015ff2f723e */ /* 0x000fe200030006ff */
[----:B------:R-:W-:Y:S02]  /*16530*/  HADD2.F32 R37, -RZ, R37.H1_H1 ;  /* 0x30000025ff257230 */ /* 0x000fe40000004100 */
[C---:B------:R-:W-:Y:S01]  /*16540*/  FMUL.FTZ R58, R39.reuse, R56 ;  /* 0x00000038273a7220 */ /* 0x040fe20000410000 */
[----:B------:R-:W-:Y:S01]  /*16550*/  FFMA.FTZ R54, R32, R54, R45 ;  /* 0x0000003620367223 */ /* 0x000fe2000001002d */
[----:B------:R-:W-:Y:S01]  /*16560*/  F2FP.F16.E4M3.UNPACK_B R32, R20.H1 ;  /* 0x00000014ff20723e */ /* 0x000fe200030006ff */
[-C--:B------:R-:W-:Y:S01]  /*16570*/  FMUL.FTZ R45, R39, R52.reuse ;  /* 0x00000034272d7220 */ /* 0x080fe20000410000 */
[----:B------:R-:W-:Y:S01]  /*16580*/  FFMA.FTZ R58, R37, R52, -R58 ;  /* 0x00000034253a7223 */ /* 0x000fe2000001083a */
[----:B------:R-:W-:Y:S01]  /*16590*/  HADD2.F32 R52, -RZ, R47.H0_H0 ;  /* 0x2000002fff347230 */ /* 0x000fe20000004100 */
[----:B------:R-:W-:Y:S01]  /*165a0*/  F2FP.F16.E4M3.UNPACK_B R20, R20 ;  /* 0x00000014ff14723e */ /* 0x000fe200020006ff */
[----:B------:R-:W-:-:S02]  /*165b0*/  HADD2.F32 R39, -RZ, R42.H0_H0 ;  /* 0x2000002aff277230 */ /* 0x000fc40000004100 */
[----:B------:R-:W-:Y:S01]  /*165c0*/  FFMA.FTZ R53, R37, R56, R45 ;  /* 0x0000003825357223 */ /* 0x000fe2000001002d */
[--C-:B------:R-:W-:Y:S01]  /*165d0*/  HADD2.F32 R37, -RZ, R32.reuse.H0_H0 ;  /* 0x20000020ff257230 */ /* 0x100fe20000004100 */
[----:B------:R-:W-:Y:S01]  /*165e0*/  F2FP.SATFINITE.E4M3.F32.PACK_AB_MERGE_C R31, R50, R43, R49 ;  /* 0x0000002b321f723e */ /* 0x000fe20004807031 */
[----:B------:R-:W-:Y:S02]  /*165f0*/  HADD2.F32 R45, -RZ, R32.H1_H1 ;  /* 0x30000020ff2d7230 */ /* 0x000fe40000004100 */
[C---:B------:R-:W-:Y:S01]  /*16600*/  FMUL.FTZ R57, R39.reuse, R52 ;  /* 0x0000003427397220 */ /* 0x040fe20000410000 */
[----:B------:R-:W-:Y:S02]  /*16610*/  HADD2.F32 R32, -RZ, R38.H0_H0 ;  /* 0x20000026ff207230 */ /* 0x000fe40000004100 */
[----:B------:R-:W-:Y:S01]  /*16620*/  FMUL.FTZ R39, R39, R37 ;  /* 0x0000002527277220 */ /* 0x000fe20000410000 */
[----:B------:R-:W-:Y:S01]  /*16630*/  HADD2.F32 R47, -RZ, R47.H1_H1 ;  /* 0x3000002fff2f7230 */ /* 0x000fe20000004100 */
[----:B------:R-:W-:Y:S01]  /*16640*/  F2FP.SATFINITE.E4M3.F32.PACK_AB_MERGE_C R35, R48, R41, R51 ;  /* 0x000000293023723e */ /* 0x000fe20004807033 */
[----:B------:R-:W-:-:S02]  /*16650*/  HADD2.F32 R42, -RZ, R42.H1_H1 ;  /* 0x3000002aff2a7230 */ /* 0x000fc40000004100 */
[C---:B------:R-:W-:Y:S01]  /*16660*/  FFMA.FTZ R57, R32.reuse, R37, -R57 ;  /* 0x0000002520397223 */ /* 0x040fe20000010839 */
[----:B------:R-:W-:Y:S02]  /*16670*/  HADD2.F32 R38, -RZ, R38.H1_H1 ;  /* 0x30000026ff267230 */ /* 0x000fe40000004100 */
[----:B------:R-:W-:Y:S01]  /*16680*/  FFMA.FTZ R52, R32, R52, R39 ;  /* 0x0000003420347223 */ /* 0x000fe20000010027 */
[----:B------:R-:W-:Y:S01]  /*16690*/  F2FP.F16.E4M3.UNPACK_B R39, R21 ;  /* 0x00000015ff27723e */ /* 0x000fe200020006ff */
[C---:B------:R-:W-:Y:S01]  /*166a0*/  FMUL.FTZ R37, R42.reuse, R47 ;  /* 0x0000002f2a257220 */ /* 0x040fe20000410000 */
[-C--:B------:R-:W-:Y:S01]  /*166b0*/  FMUL.FTZ R42, R42, R45.reuse ;  /* 0x0000002d2a2a7220 */ /* 0x080fe20000410000 */
[----:B------:R-:W-:Y:S02]  /*166c0*/  HADD2.F32 R21, -RZ, R30.H0_H0 ;  /* 0x2000001eff157230 */ /* 0x000fe40000004100 */
[C---:B------:R-:W-:Y:S01]  /*166d0*/  FFMA.FTZ R56, R38.reuse, R45, -R37 ;  /* 0x0000002d26387223 */ /* 0x040fe20000010825 */
[----:B------:R-:W-:Y:S01]  /*166e0*/  FFMA.FTZ R59, R38, R47, R42 ;  /* 0x0000002f263b7223 */ /* 0x000fe2000001002a */
[----:B------:R-:W-:-:S02]  /*166f0*/  HADD2.F32 R38, -RZ, R39.H0_H0 ;  /* 0x20000027ff267230 */ /* 0x000fc40000004100 */
[----:B------:R-:W-:Y:S01]  /*16700*/  HADD2.F32 R37, -RZ, R20.H1_H1 ;  /* 0x30000014ff257230 */ /* 0x000fe20000004100 */
[----:B------:R-:W-:Y:S01]  /*16710*/  F2FP.SATFINITE.E4M3.F32.PACK_AB_MERGE_C R56, R56, R57, RZ ;  /* 0x000000393838723e */ /* 0x000fe200048070ff */
[----:B------:R-:W-:Y:S02]  /*16720*/  HADD2.F32 R39, -RZ, R39.H1_H1 ;  /* 0x30000027ff277230 */ /* 0x000fe40000004100 */
[----:B------:R-:W-:Y:S01]  /*16730*/  FMUL.FTZ R45, R21, R38 ;  /* 0x00000026152d7220 */ /* 0x000fe20000410000 */
[----:B------:R-:W-:Y:S01]  /*16740*/  HADD2.F32 R30, -RZ, R30.H1_H1 ;  /* 0x3000001eff1e7230 */ /* 0x000fe20000004100 */
[----:B------:R-:W-:Y:S01]  /*16750*/  F2FP.SATFINITE.E4M3.F32.PACK_AB_MERGE_C R52, R59, R52, RZ ;  /* 0x000000343b34723e */ /* 0x000fe200048070ff */
[----:B------:R-:W-:Y:S02]  /*16760*/  HADD2.F32 R32, -RZ, R20.H0_H0 ;  /* 0x20000014ff207230 */ /* 0x000fe40000004100 */
[--C-:B------:R-:W-:Y:S02]  /*16770*/  HADD2.F32 R20, -RZ, R28.reuse.H0_H0 ;  /* 0x2000001cff147230 */ /* 0x100fe40000004100 */
[----:B------:R-:W-:Y:S01]  /*16780*/  FMUL.FTZ R47, R30, R39 ;  /* 0x000000271e2f7220 */ /* 0x000fe20000410000 */
[----:B------:R-:W-:-:S02]  /*16790*/  HADD2.F32 R28, -RZ, R28.H1_H1 ;  /* 0x3000001cff1c7230 */ /* 0x000fc40000004100 */
[----:B------:R-:W-:Y:S01]  /*167a0*/  FMUL.FTZ R42, R30, R37 ;  /* 0x000000251e2a7220 */ /* 0x000fe20000410000 */
[-C--:B------:R-:W-:Y:S01]  /*167b0*/  FMUL.FTZ R21, R21, R32.reuse ;  /* 0x0000002015157220 */ /* 0x080fe20000410000 */
[----:B------:R-:W-:Y:S01]  /*167c0*/  FFMA.FTZ R30, R20, R32, -R45 ;  /* 0x00000020141e7223 */ /* 0x000fe2000001082d */
[----:B------:R-:W-:Y:S01]  /*167d0*/  F2FP.SATFINITE.E4M3.F32.PACK_AB_MERGE_C R32, R60, R61, RZ ;  /* 0x0000003d3c20723e */ /* 0x000fe200048070ff */
[C---:B------:R-:W-:Y:S01]  /*167e0*/  FFMA.FTZ R47, R28.reuse, R37, -R47 ;  /* 0x000000251c2f7223 */ /* 0x040fe2000001082f */
[----:B------:R-:W-:Y:S01]  /*167f0*/  FFMA.FTZ R42, R28, R39, R42 ;  /* 0x000000271c2a7223 */ /* 0x000fe2000001002a */
[----:B------:R-:W-:Y:S01]  /*16800*/  FFMA.FTZ R21, R20, R38, R21 ;  /* 0x0000002614157223 */ /* 0x000fe20000010015 */
[----:B------:R-:W-:Y:S02]  /*16810*/  F2FP.SATFINITE.E4M3.F32.PACK_AB_MERGE_C R28, R62, R63, RZ ;  /* 0x0000003f3e1c723e */ /* 0x000fe400048070ff */
[----:B------:R-:W-:Y:S02]  /*16820*/  F2FP.SATFINITE.E4M3.F32.PACK_AB_MERGE_C R30, R47, R30, R56 ;  /* 0x0000001e2f1e723e */ /* 0x000fe40004807038 */
[----:B------:R-:W-:-:S02]  /*16830*/  F2FP.SATFINITE.E4M3.F32.PACK_AB_MERGE_C R28, R58, R55, R28 ;  /* 0x000000373a1c723e */ /* 0x000fc4000480701c */
[----:B------:R-:W-:Y:S02]  /*16840*/  F2FP.SATFINITE.E4M3.F32.PACK_AB_MERGE_C R32, R53, R54, R32 ;  /* 0x000000363520723e */ /* 0x000fe40004807020 */
[----:B------:R-:W-:Y:S01]  /*16850*/  F2FP.SATFINITE.E4M3.F32.PACK_AB_MERGE_C R34, R42, R21, R52 ;  /* 0x000000152a22723e */ /* 0x000fe20004807034 */
[----:B------:R0:W-:Y:S04]  /*16860*/  STS.128 [R70+0x1e200], R28 ;  /* 0x01e2001c46007388 */ /* 0x0001e80000000c00 */
[----:B------:R0:W-:Y:S02]  /*16870*/  STS.128 [R0+0x1e200], R32 ;  /* 0x01e2002000007388 */ /* 0x0001e40000000c00 */
.L_x_576:
[----:B------:R-:W-:Y:S05]  /*16880*/  BSYNC B1 ;  /* 0x0000000000017941 */ /* 0x000fea0003800000 */
.L_x_575:
[----:B------:R-:W-:Y:S04]  /*16890*/  BSSY B1, `(.L_x_577) ;  /* 0x0000101000017945 */ /* 0x000fe80003800000 */
[----:B------:R-:W-:Y:S05]  /*168a0*/  @P1 BRA `(.L_x_578) ;  /* 0x0000000c00fc1947 */ /* 0x000fea0003800000 */
[----:B------:R-:W4:Y:S01]  /*168b0*/  LDL R59, [R1+0x12c] ;  /* 0x00012c00013b7983 */ /* 0x000f220000100800 */
[----:B0----5:R-:W-:Y:S02]  /*168c0*/  SHF.R.U32.HI R0, RZ, 0x8, R12 ;  /* 0x00000008ff007819 */ /* 0x021fe4000001160c */
[----:B------:R-:W-:Y:S02]  /*168d0*/  LOP3.LUT R21, R12, 0xff, RZ, 0xc0, !PT ;  /* 0x000000ff0c157812 */ /* 0x000fe400078ec0ff */
[----:B------:R-:W-:Y:S02]  /*168e0*/  LOP3.LUT R20, R0, 0xff, RZ, 0xc0, !PT ;  /* 0x000000ff00147812 */ /* 0x000fe400078ec0ff */
[----:B------:R-:W-:Y:S02]  /*168f0*/  LEA.HI R0, R3, R226, RZ, 0x1c ;  /* 0x000000e203007211 */ /* 0x000fe400078fe0ff */
[----:B--2---:R-:W-:Y:S02]  /*16900*/  PRMT R37, R20, 0x7604, R21 ;  /* 0x0000760414257816 */ /* 0x004fe40000000015 */
[----:B------:R-:W-:-:S02]  /*16910*/  SHF.R.S32.HI R21, RZ, 0x1f, R0 ;  /* 0x0000001fff157819 */ /* 0x000fc40000011400 */
[----:B------:R-:W-:Y:S02]  /*16920*/  SHF.R.U32.HI R28, RZ, 0x8, R13 ;  /* 0x00000008ff1c7819 */ /* 0x000fe4000001160d */
[----:B------:R-:W-:Y:S01]  /*16930*/  LEA.HI R21, R21, R0, RZ, 0x2 ;  /* 0x0000000015157211 */ /* 0x000fe200078f10ff */
[----:B------:R-:W-:Y:S01]  /*16940*/  IMAD.SHL.U32 R0, R0, 0x10, RZ ;  /* 0x0000001000007824 */ /* 0x000fe200078e00ff */
[----:B------:R-:W-:Y:S02]  /*16950*/  LOP3.LUT R29, R13, 0xff, RZ, 0xc0, !PT ;  /* 0x000000ff0d1d7812 */ /* 0x000fe400078ec0ff */
[----:B------:R-:W-:Y:S01]  /*16960*/  LOP3.LUT R28, R28, 0xff, RZ, 0xc0, !PT ;  /* 0x000000ff1c1c7812 */ /* 0x000fe200078ec0ff */
[----:B------:R-:W-:Y:S01]  /*16970*/  IMAD.SHL.U32 R21, R21, 0x800, RZ ;  /* 0x0000080015157824 */ /* 0x000fe200078e00ff */
[----:B------:R-:W-:Y:S02]  /*16980*/  LOP3.LUT R0, R69, 0x30, R0, 0xf8, !PT ;  /* 0x0000003045007812 */ /* 0x000fe400078ef800 */
[----:B------:R-:W-:-:S02]  /*16990*/  SHF.R.U32.HI R30, RZ, 0x8, R4 ;  /* 0x00000008ff1e7819 */ /* 0x000fc40000011604 */
[----:B------:R-:W-:Y:S02]  /*169a0*/  LOP3.LUT R0, R0, R68, RZ, 0x3c, !PT ;  /* 0x0000004400007212 */ /* 0x000fe400078e3cff */
[----:B------:R-:W-:Y:S02]  /*169b0*/  LOP3.LUT R21, R21, 0xffffe000, RZ, 0xc0, !PT ;  /* 0xffffe00015157812 */ /* 0x000fe400078ec0ff */
[----:B------:R-:W-:Y:S02]  /*169c0*/  SHF.R.U32.HI R20, RZ, 0x8, R14 ;  /* 0x00000008ff147819 */ /* 0x000fe4000001160e */
[----:B------:R-:W-:Y:S02]  /*169d0*/  PRMT R36, R28, 0x7604, R29 ;  /* 0x000076041c247816 */ /* 0x000fe4000000001d */
[----:B------:R-:W-:Y:S02]  /*169e0*/  LOP3.LUT R33, R4, 0xff, RZ, 0xc0, !PT ;  /* 0x000000ff04217812 */ /* 0x000fe400078ec0ff */
[----:B------:R-:W-:-:S02]  /*169f0*/  LOP3.LUT R30, R30, 0xff, RZ, 0xc0, !PT ;  /* 0x000000ff1e1e7812 */ /* 0x000fc400078ec0ff */
[----:B------:R-:W-:Y:S02]  /*16a00*/  IADD3 R21, R0, R67, R21 ;  /* 0x0000004300157210 */ /* 0x000fe40007ffe015 */
[----:B------:R-:W-:Y:S02]  /*16a10*/  LOP3.LUT R29, R14, 0xff, RZ, 0xc0, !PT ;  /* 0x000000ff0e1d7812 */ /* 0x000fe400078ec0ff */
[----:B------:R-:W-:Y:S02]  /*16a20*/  LOP3.LUT R20, R20, 0xff, RZ, 0xc0, !PT ;  /* 0x000000ff14147812 */ /* 0x000fe400078ec0ff */
[----:B------:R-:W-:Y:S02]  /*16a30*/  SHF.R.U32.HI R0, RZ, 0x8, R5 ;  /* 0x00000008ff007819 */ /* 0x000fe40000011605 */
[----:B------:R-:W-:Y:S02]  /*16a40*/  PRMT R45, R30, 0x7604, R33 ;  /* 0x000076041e2d7816 */ /* 0x000fe40000000021 */
[----:B------:R-:W-:-:S02]  /*16a50*/  SHF.R.U32.HI R28, RZ, 0x8, R15 ;  /* 0x00000008ff1c7819 */ /* 0x000fc4000001160f */
[----:B------:R-:W-:Y:S02]  /*16a60*/  PRMT R39, R20, 0x7604, R29 ;  /* 0x0000760414277816 */ /* 0x000fe4000000001d */
[----:B------:R-:W-:Y:S02]  /*16a70*/  LOP3.LUT R33, R5, 0xff, RZ, 0xc0, !PT ;  /* 0x000000ff05217812 */ /* 0x000fe400078ec0ff */
[----:B------:R-:W-:Y:S02]  /*16a80*/  SHF.R.U32.HI R32, RZ, 0x8, R7 ;  /* 0x00000008ff207819 */ /* 0x000fe40000011607 */
[----:B------:R-:W-:Y:S02]  /*16a90*/  LOP3.LUT R0, R0, 0xff, RZ, 0xc0, !PT ;  /* 0x000000ff00007812 */ /* 0x000fe400078ec0ff */
[----:B------:R-:W-:Y:S02]  /*16aa0*/  SHF.R.U32.HI R20, RZ, 0x8, R6 ;  /* 0x00000008ff147819 */ /* 0x000fe40000011606 */
[----:B------:R-:W-:-:S02]  /*16ab0*/  LOP3.LUT R31, R15, 0xff, RZ, 0xc0, !PT ;  /* 0x000000ff0f1f7812 */ /* 0x000fc400078ec0ff */
[----:B------:R-:W-:Y:S02]  /*16ac0*/  LOP3.LUT R28, R28, 0xff, RZ, 0xc0, !PT ;  /* 0x000000ff1c1c7812 */ /* 0x000fe400078ec0ff */
[----:B------:R-:W-:Y:S02]  /*16ad0*/  LOP3.LUT R35, R6, 0xff, RZ, 0xc0, !PT ;  /* 0x000000ff06237812 */ /* 0x000fe400078ec0ff */
[----:B------:R-:W-:Y:S02]  /*16ae0*/  LOP3.LUT R32, R32, 0xff, RZ, 0xc0, !PT ;  /* 0x000000ff20207812 */ /* 0x000fe400078ec0ff */
[----:B---3--:R-:W-:Y:S01]  /*16af0*/  PRMT R47, R0, 0x7604, R33 ;  /* 0x00007604002f7816 */ /* 0x008fe20000000021 */
[----:B------:R-:W-:Y:S01]  /*16b00*/  IMAD.IADD R0, R18, 0x1, R21 ;  /* 0x0000000112007824 */ /* 0x000fe200078e0215 */
[----:B------:R-:W-:Y:S02]  /*16b10*/  LOP3.LUT R20, R20, 0xff, RZ, 0xc0, !PT ;  /* 0x000000ff14147812 */ /* 0x000fe400078ec0ff */
[----:B------:R-:W-:-:S02]  /*16b20*/  LOP3.LUT R41, R7, 0xff, RZ, 0xc0, !PT ;  /* 0x000000ff07297812 */ /* 0x000fc400078ec0ff */
[----:B------:R-:W-:Y:S02]  /*16b30*/  PRMT R43, R28, 0x7604, R31 ;  /* 0x000076041c2b7816 */ /* 0x000fe4000000001f */
[----:B------:R-:W-:Y:S02]  /*16b40*/  PRMT R49, R20, 0x7604, R35 ;  /* 0x0000760414317816 */ /* 0x000fe40000000023 */
[----:B------:R-:W-:Y:S02]  /*16b50*/  PRMT R42, R32, 0x7604, R41 ;  /* 0x00007604202a7816 */ /* 0x000fe40000000029 */
[----:B------:R-:W0:Y:S01]  /*16b60*/  LDS.128 R32, [R0+0x1e200] ;  /* 0x01e2000000207984 */ /* 0x000e220000000c00 */
[----:B------:R-:W-:Y:S02]  /*16b70*/  SHF.R.U32.HI R21, RZ, 0x10, R13 ;  /* 0x00000010ff157819 */ /* 0x000fe4000001160d */
[----:B------:R-:W-:Y:S02]  /*16b80*/  SHF.R.U32.HI R38, RZ, 0x10, R14 ;  /* 0x00000010ff267819 */ /* 0x000fe4000001160e */
[----:B------:R-:W-:-:S02]  /*16b90*/  LOP3.LUT R21, R21, 0xff, RZ, 0xc0, !PT ;  /* 0x000000ff15157812 */ /* 0x000fc400078ec0ff */
[----:B------:R-:W-:Y:S02]  /*16ba0*/  LOP3.LUT R38, R38, 0xff, RZ, 0xc0, !PT ;  /* 0x000000ff26267812 */ /* 0x000fe400078ec0ff */
[----:B------:R-:W-:Y:S02]  /*16bb0*/  PRMT R21, R21, 0x7054, R36 ;  /* 0x0000705415157816 */ /* 0x000fe40000000024 */
[----:B------:R-:W-:Y:S02]  /*16bc0*/  SHF.R.U32.HI R20, RZ, 0x10, R12 ;  /* 0x00000010ff147819 */ /* 0x000fe4000001160c */
[----:B------:R-:W-:Y:S02]  /*16bd0*/  SHF.R.U32.HI R36, RZ, 0x10, R5 ;  /* 0x00000010ff247819 */ /* 0x000fe40000011605 */
[----:B------:R-:W-:Y:S02]  /*16be0*/  SHF.R.U32.HI R40, RZ, 0x10, R15 ;  /* 0x00000010ff287819 */ /* 0x000fe4000001160f */
[----:B------:R-:W-:-:S02]  /*16bf0*/  PRMT R41, R38, 0x7054, R39 ;  /* 0x0000705426297816 */ /* 0x000fc40000000027 */
[----:B------:R-:W-:Y:S02]  /*16c00*/  LOP3.LUT R20, R20, 0xff, RZ, 0xc0, !PT ;  /* 0x000000ff14147812 */ /* 0x000fe400078ec0ff */
[----:B------:R-:W-:Y:S02]  /*16c10*/  SHF.R.U32.HI R39, RZ, 0x10, R7 ;  /* 0x00000010ff277819 */ /* 0x000fe40000011607 */
[----:B------:R-:W-:Y:S02]  /*16c20*/  LOP3.LUT R36, R36, 0xff, RZ, 0xc0, !PT ;  /* 0x000000ff24247812 */ /* 0x000fe400078ec0ff */
[----:B------:R-:W-:Y:S02]  /*16c30*/  LOP3.LUT R40, R40, 0xff, RZ, 0xc0, !PT ;  /* 0x000000ff28287812 */ /* 0x000fe400078ec0ff */
[----:B------:R-:W-:Y:S02]  /*16c40*/  PRMT R37, R20, 0x7054, R37 ;  /* 0x0000705414257816 */ /* 0x000fe40000000025 */
[----:B------:R-:W-:-:S02]  /*16c50*/  SHF.R.U32.HI R38, RZ, 0x10, R6 ;  /* 0x00000010ff267819 */ /* 0x000fc40000011606 */
[----:B------:R-:W-:Y:S02]  /*16c60*/  LOP3.LUT R39, R39, 0xff, RZ, 0xc0, !PT ;  /* 0x000000ff27277812 */ /* 0x000fe400078ec0ff */
[----:B------:R-:W-:Y:S02]  /*16c70*/  PRMT R47, R36, 0x7054, R47 ;  /* 0x00007054242f7816 */ /* 0x000fe4000000002f */
[----:B------:R-:W-:Y:S02]  /*16c80*/  SHF.R.U32.HI R20, RZ, 0x10, R4 ;  /* 0x00000010ff147819 */ /* 0x000fe40000011604 */
[----:B------:R-:W-:Y:S02]  /*16c90*/  PRMT R43, R40, 0x7054, R43 ;  /* 0x00007054282b7816 */ /* 0x000fe4000000002b */
[----:B------:R-:W-:Y:S02]  /*16ca0*/  LOP3.LUT R38, R38, 0xff, RZ, 0xc0, !PT ;  /* 0x000000ff26267812 */ /* 0x000fe400078ec0ff */
[----:B------:R-:W-:-:S02]  /*16cb0*/  PRMT R51, R39, 0x7054, R42 ;  /* 0x0000705427337816 */ /* 0x000fc4000000002a */
[----:B------:R-:W-:Y:S02]  /*16cc0*/  LOP3.LUT R47, R47, 0xff000000, R5, 0xf8, !PT ;  /* 0xff0000002f2f7812 */ /* 0x000fe400078ef805 */
[----:B------:R-:W-:Y:S02]  /*16cd0*/  LOP3.LUT R20, R20, 0xff, RZ, 0xc0, !PT ;  /* 0x000000ff14147812 */ /* 0x000fe400078ec0ff */
[----:B------:R-:W-:Y:S02]  /*16ce0*/  LOP3.LUT R39, R21, 0xff000000, R13, 0xf8, !PT ;  /* 0xff00000015277812 */ /* 0x000fe400078ef80d */
[----:B------:R-:W-:Y:S02]  /*16cf0*/  LOP3.LUT R46, R43, 0xff000000, R15, 0xf8, !PT ;  /* 0xff0000002b2e7812 */ /* 0x000fe400078ef80f */
[----:B------:R-:W-:Y:S02]  /*16d00*/  PRMT R49, R38, 0x7054, R49 ;  /* 0x0000705426317816 */ /* 0x000fe40000000031 */
[----:B------:R-:W-:-:S02]  /*16d10*/  F2FP.F16.E4M3.UNPACK_B R48, R47 ;  /* 0x0000002fff30723e */ /* 0x000fc400020006ff */
[----:B0-----:R-:W-:Y:S02]  /*16d20*/  F2FP.F16.E4M3.UNPACK_B R15, R33 ;  /* 0x00000021ff0f723e */ /* 0x001fe400020006ff */
[----:B------:R-:W-:Y:S02]  /*16d30*/  PRMT R45, R20, 0x7054, R45 ;  /* 0x00007054142d7816 */ /* 0x000fe4000000002d */
[----:B------:R-:W-:Y:S02]  /*16d40*/  LOP3.LUT R20, R37, 0xff000000, R12, 0xf8, !PT ;  /* 0xff00000025147812 */ /* 0x000fe400078ef80c */
[----:B------:R-:W-:Y:S02]  /*16d50*/  LOP3.LUT R12, R41, 0xff000000, R14, 0xf8, !PT ;  /* 0xff000000290c7812 */ /* 0x000fe400078ef80e */
[----:B------:R-:W-:Y:S01]  /*16d60*/  LOP3.LUT R5, R49, 0xff000000, R6, 0xf8, !PT ;  /* 0xff00000031057812 */ /* 0x000fe200078ef806 */
[--C-:B------:R-:W-:Y:S01]  /*16d70*/  HADD2.F32 R6, -RZ, R15.reuse.H0_H0 ;  /* 0x2000000fff067230 */ /* 0x100fe20000004100 */
[----:B------:R-:W-:Y:S01]  /*16d80*/  LOP3.LUT R37, R45, 0xff000000, R4, 0xf8, !PT ;  /* 0xff0000002d257812 */ /* 0x000fe200078ef804 */
[----:B------:R-:W-:Y:S01]  /*16d90*/  HADD2.F32 R15, -RZ, R15.H1_H1 ;  /* 0x3000000fff0f7230 */ /* 0x000fe20000004100 */
[----:B------:R-:W-:-:S02]  /*16da0*/  F2FP.F16.E4M3.UNPACK_B R42, R35 ;  /* 0x00000023ff2a723e */ /* 0x000fc400020006ff */
[----:B------:R-:W-:Y:S02]  /*16db0*/  F2FP.F16.E4M3.UNPACK_B R45, R35.H1 ;  /* 0x00000023ff2d723e */ /* 0x000fe400030006ff */
[-C--:B------:R-:W-:Y:S02]  /*16dc0*/  F2FP.F16.E4M3.UNPACK_B R35, R32.reuse ;  /* 0x00000020ff23723e */ /* 0x080fe400020006ff */
[----:B------:R-:W-:Y:S02]  /*16dd0*/  F2FP.F16.E4M3.UNPACK_B R43, R32.H1 ;  /* 0x00000020ff2b723e */ /* 0x000fe400030006ff */
[----:B------:R-:W-:Y:S02]  /*16de0*/  F2FP.F16.E4M3.UNPACK_B R33, R33.H1 ;  /* 0x00000021ff21723e */ /* 0x000fe400030006ff */
[----:B------:R-:W-:Y:S02]  /*16df0*/  F2FP.F16.E4M3.UNPACK_B R47, R47.H1 ;  /* 0x0000002fff2f723e */ /* 0x000fe400030006ff */
[----:B------:R-:W-:-:S02]  /*16e00*/  LOP3.LUT R51, R51, 0xff000000, R7, 0xf8, !PT ;  /* 0xff00000033337812 */ /* 0x000fc400078ef807 */
[-C--:B------:R-:W-:Y:S01]  /*16e10*/  F2FP.F16.E4M3.UNPACK_B R7, R34.reuse ;  /* 0x00000022ff07723e */ /* 0x080fe200020006ff */
[----:B------:R-:W-:Y:S01]  /*16e20*/  HADD2.F32 R49, -RZ, R47.H0_H0 ;  /* 0x2000002fff317230 */ /* 0x000fe20000004100 */
[----:B------:R-:W-:Y:S01]  /*16e30*/  F2FP.F16.E4M3.UNPACK_B R34, R34.H1 ;  /* 0x00000022ff22723e */ /* 0x000fe200030006ff */
[----:B----4-:R-:W0:Y:S02]  /*16e40*/  LDS.128 R28, [R59+0x1e200] ;  /* 0x01e200003b1c7984 */ /* 0x010e240000000c00 */
[-C--:B0-----:R-:W-:Y:S02]  /*16e50*/  F2FP.F16.E4M3.UNPACK_B R21, R28.reuse ;  /* 0x0000001cff15723e */ /* 0x081fe400020006ff */
[----:B------:R-:W-:Y:S02]  /*16e60*/  F2FP.F16.E4M3.UNPACK_B R40, R28.H1 ;  /* 0x0000001cff28723e */ /* 0x000fe400030006ff */
[----:B------:R-:W-:Y:S02]  /*16e70*/  F2FP.F16.E4M3.UNPACK_B R28, R39 ;  /* 0x00000027ff1c723e */ /* 0x000fe400020006ff */
[----:B------:R-:W-:-:S02]  /*16e80*/  F2FP.F16.E4M3.UNPACK_B R14, R29 ;  /* 0x0000001dff0e723e */ /* 0x000fc400020006ff */
[-C--:B------:R-:W-:Y:S02]  /*16e90*/  F2FP.F16.E4M3.UNPACK_B R38, R31.reuse ;  /* 0x0000001fff26723e */ /* 0x080fe400020006ff */
[----:B------:R-:W-:Y:S01]  /*16ea0*/  F2FP.F16.E4M3.UNPACK_B R41, R31.H1 ;  /* 0x0000001fff29723e */ /* 0x000fe200030006ff */
[----:B------:R-:W-:Y:S01]  /*16eb0*/  HADD2.F32 R31, -RZ, R48.H0_H0 ;  /* 0x20000030ff1f7230 */ /* 0x000fe20000004100 */
[----:B------:R-:W-:Y:S01]  /*16ec0*/  F2FP.F16.E4M3.UNPACK_B R36, R29.H1 ;  /* 0x0000001dff24723e */ /* 0x000fe200030006ff */
[----:B------:R-:W-:Y:S01]  /*16ed0*/  HADD2.F32 R29, -RZ, R28.H0_H0 ;  /* 0x2000001cff1d7230 */ /* 0x000fe20000004100 */
[----:B------:R-:W-:Y:S01]  /*16ee0*/  F2FP.F16.E4M3.UNPACK_B R39, R39.H1 ;  /* 0x00000027ff27723e */ /* 0x000fe200030006ff */
[----:B------:R-:W-:Y:S02]  /*16ef0*/  HADD2.F32 R13, -RZ, R14.H0_H0 ;  /* 0x2000000eff0d7230 */ /* 0x000fe40000004100 */
[----:B------:R-:W-:Y:S01]  /*16f00*/  FMUL.FTZ R32, R6, R31 ;  /* 0x0000001f06207220 */ /* 0x000fe20000410000 */
[----:B------:R-:W-:-:S02]  /*16f10*/  HADD2.F32 R48, -RZ, R48.H1_H1 ;  /* 0x30000030ff307230 */ /* 0x000fc40000004100 */
[-C--:B------:R-:W-:Y:S01]  /*16f20*/  FMUL.FTZ R50, R6, R29.reuse ;  /* 0x0000001d06327220 */ /* 0x080fe20000410000 */
[----:B------:R-:W-:Y:S02]  /*16f30*/  HADD2.F32 R14, -RZ, R14.H1_H1 ;  /* 0x3000000eff0e7230 */ /* 0x000fe40000004100 */
[C---:B------:R-:W-:Y:S01]  /*16f40*/  FFMA.FTZ R6, R13.reuse, R29, -R32 ;  /* 0x0000001d0d067223 */ /* 0x040fe20000010820 */
[----:B------:R-:W-:Y:S02]  /*16f50*/  HADD2.F32 R32, -RZ, R39.H0_H0 ;  /* 0x20000027ff207230 */ /* 0x000fe40000004100 */
[----:B------:R-:W-:Y:S01]  /*16f60*/  FFMA.FTZ R13, R13, R31, R50 ;  /* 0x0000001f0d0d7223 */ /* 0x000fe20000010032 */
[----:B------:R-:W-:Y:S02]  /*16f70*/  HADD2.F32 R31, -RZ, R28.H1_H1 ;  /* 0x3000001cff1f7230 */ /* 0x000fe40000004100 */
[----:B------:R-:W-:Y:S01]  /*16f80*/  FMUL.FTZ R53, R15, R48 ;  /* 0x000000300f357220 */ /* 0x000fe20000410000 */
[----:B------:R-:W-:Y:S01]  /*16f90*/  HADD2.F32 R28, -RZ, R33.H0_H0 ;  /* 0x20000021ff1c7230 */ /* 0x000fe20000004100 */
[----:B------:R-:W-:Y:S01]  /*16fa0*/  F2FP.F16.E4M3.UNPACK_B R4, R30 ;  /* 0x0000001eff04723e */ /* 0x000fe200020006ff */
[----:B------:R-:W-:-:S02]  /*16fb0*/  HADD2.F32 R29, -RZ, R36.H0_H0 ;  /* 0x20000024ff1d7230 */ /* 0x000fc40000004100 */
[-C--:B------:R-:W-:Y:S01]  /*16fc0*/  FMUL.FTZ R55, R15, R31.reuse ;  /* 0x0000001f0f377220 */ /* 0x080fe20000410000 */
[----:B------:R-:W-:Y:S01]  /*16fd0*/  FFMA.FTZ R15, R14, R31, -R53 ;  /* 0x0000001f0e0f7223 */ /* 0x000fe20000010835 */
[C---:B------:R-:W-:Y:S01]  /*16fe0*/  FMUL.FTZ R50, R28.reuse, R49 ;  /* 0x000000311c327220 */ /* 0x040fe20000410000 */
[----:B------:R-:W-:Y:S01]  /*16ff0*/  FMUL.FTZ R52, R28, R32 ;  /* 0x000000201c347220 */ /* 0x000fe20000410000 */
[----:B------:R-:W-:Y:S02]  /*17000*/  HADD2.F32 R39, -RZ, R39.H1_H1 ;  /* 0x30000027ff277230 */ /* 0x000fe40000004100 */
[----:B------:R-:W-:Y:S01]  /*17010*/  FFMA.FTZ R14, R14, R48, R55 ;  /* 0x000000300e0e7223 */ /* 0x000fe20000010037 */
[C---:B------:R-:W-:Y:S01]  /*17020*/  FFMA.FTZ R28, R29.reuse, R32, -R50 ;  /* 0x000000201d1c7223 */ /* 0x040fe20000010832 */
[----:B------:R-:W-:Y:S01]  /*17030*/  F2FP.F16.E4M3.UNPACK_B R50, R51 ;  /* 0x00000033ff32723e */ /* 0x000fe200020006ff */
[----:B------:R-:W-:Y:S01]  /*17040*/  FFMA.FTZ R29, R29, R49, R52 ;  /* 0x000000311d1d7223 */ /* 0x000fe20000010034 */
[----:B------:R-:W-:Y:S01]  /*17050*/  HADD2.F32 R49, -RZ, R47.H1_H1 ;  /* 0x3000002fff317230 */ /* 0x000fe20000004100 */
[----:B------:R-:W-:Y:S01]  /*17060*/  F2FP.F16.E4M3.UNPACK_B R47, R46 ;  /* 0x0000002eff2f723e */ /* 0x000fe200020006ff */
[----:B------:R-:W-:Y:S01]  /*17070*/  HADD2.F32 R33, -RZ, R33.H1_H1 ;  /* 0x30000021ff217230 */ /* 0x000fe20000004100 */
[----:B------:R-:W-:Y:S01]  /*17080*/  F2FP.F16.E4M3.UNPACK_B R51, R51.H1 ;  /* 0x00000033ff33723e */ /* 0x000fe200030006ff */
[----:B------:R-:W-:Y:S01]  /*17090*/  HADD2.F32 R52, -RZ, R50.H0_H0 ;  /* 0x20000032ff347230 */ /* 0x000fe20000004100 */
[----:B------:R-:W-:Y:S01]  /*170a0*/  F2FP.F16.E4M3.UNPACK_B R30, R30.H1 ;  /* 0x0000001eff1e723e */ /* 0x000fe200030006ff */
[----:B------:R-:W-:-:S02]  /*170b0*/  HADD2.F32 R31, -RZ, R42.H0_H0 ;  /* 0x2000002aff1f7230 */ /* 0x000fc40000004100 */
[C---:B------:R-:W-:Y:S01]  /*170c0*/  FMUL.FTZ R53, R33.reuse, R49 ;  /* 0x0000003121357220 */ /* 0x040fe20000410000 */
[----:B------:R-:W-:Y:S02]  /*170d0*/  HADD2.F32 R48, -RZ, R47.H0_H0 ;  /* 0x2000002fff307230 */ /* 0x000fe40000004100 */
[----:B------:R-:W-:Y:S01]  /*170e0*/  FMUL.FTZ R54, R33, R39 ;  /* 0x0000002721367220 */ /* 0x000fe20000410000 */
[----:B------:R-:W-:Y:S02]  /*170f0*/  HADD2.F32 R32, -RZ, R38.H0_H0 ;  /* 0x20000026ff207230 */ /* 0x000fe40000004100 */
[C---:B------:R-:W-:Y:S01]  /*17100*/  FMUL.FTZ R33, R31.reuse, R52 ;  /* 0x000000341f217220 */ /* 0x040fe20000410000 */
[----:B------:R-:W-:Y:S02]  /*17110*/  HADD2.F32 R36, -RZ, R36.H1_H1 ;  /* 0x30000024ff247230 */ /* 0x000fe40000004100 */
[----:B------:R-:W-:Y:S01]  /*17120*/  FMUL.FTZ R55, R31, R48 ;  /* 0x000000301f377220 */ /* 0x000fe20000410000 */
[----:B------:R-:W-:-:S02]  /*17130*/  HADD2.F32 R50, -RZ, R50.H1_H1 ;  /* 0x30000032ff327230 */ /* 0x000fc40000004100 */
[----:B------:R-:W-:Y:S01]  /*17140*/  FFMA.FTZ R33, R32, R48, -R33 ;  /* 0x0000003020217223 */ /* 0x000fe20000010821 */
[----:B------:R-:W-:Y:S02]  /*17150*/  HADD2.F32 R48, -RZ, R47.H1_H1 ;  /* 0x3000002fff307230 */ /* 0x000fe40000004100 */
[C---:B------:R-:W-:Y:S01]  /*17160*/  FFMA.FTZ R31, R36.reuse, R39, -R53 ;  /* 0x00000027241f7223 */ /* 0x040fe20000010835 */
[----:B------:R-:W-:Y:S01]  /*17170*/  F2FP.F16.E4M3.UNPACK_B R47, R46.H1 ;  /* 0x0000002eff2f723e */ /* 0x000fe200030006ff */
[----:B------:R-:W-:Y:S02]  /*17180*/  HADD2.F32 R39, -RZ, R38.H1_H1 ;  /* 0x30000026ff277230 */ /* 0x000fe40000004100 */
[----:B------:R-:W-:Y:S01]  /*17190*/  FFMA.FTZ R36, R36, R49, R54 ;  /* 0x0000003124247223 */ /* 0x000fe20000010036 */
[----:B------:R-:W-:Y:S02]  /*171a0*/  HADD2.F32 R38, -RZ, R42.H1_H1 ;  /* 0x3000002aff267230 */ /* 0x000fe40000004100 */
[----:B------:R-:W-:Y:S01]  /*171b0*/  FFMA.FTZ R32, R32, R52, R55 ;  /* 0x0000003420207223 */ /* 0x000fe20000010037 */
[----:B------:R-:W-:-:S02]  /*171c0*/  HADD2.F32 R53, -RZ, R51.H0_H0 ;  /* 0x20000033ff357230 */ /* 0x000fc40000004100 */
[----:B------:R-:W-:Y:S02]  /*171d0*/  HADD2.F32 R46, -RZ, R45.H0_H0 ;  /* 0x2000002dff2e7230 */ /* 0x000fe40000004100 */
[C---:B------:R-:W-:Y:S01]  /*171e0*/  FMUL.FTZ R52, R38.reuse, R50 ;  /* 0x0000003226347220 */ /* 0x040fe20000410000 */
[----:B------:R-:W-:Y:S02]  /*171f0*/  HADD2.F32 R49, -RZ, R47.H0_H0 ;  /* 0x2000002fff317230 */ /* 0x000fe40000004100 */
[-C--:B------:R-:W-:Y:S01]  /*17200*/  FMUL.FTZ R55, R38, R48.reuse ;  /* 0x0000003026377220 */ /* 0x080fe20000410000 */
[----:B------:R-:W-:Y:S02]  /*17210*/  HADD2.F32 R42, -RZ, R41.H0_H0 ;  /* 0x20000029ff2a7230 */ /* 0x000fe40000004100 */
[C---:B------:R-:W-:Y:S01]  /*17220*/  FMUL.FTZ R57, R46.reuse, R53 ;  /* 0x000000352e397220 */ /* 0x040fe20000410000 */
[C---:B------:R-:W-:Y:S01]  /*17230*/  FFMA.FTZ R38, R39.reuse, R48, -R52 ;  /* 0x0000003027267223 */ /* 0x040fe20000010834 */
[-C--:B------:R-:W-:Y:S01]  /*17240*/  FMUL.FTZ R46, R46, R49.reuse ;  /* 0x000000312e2e7220 */ /* 0x080fe20000410000 */
[----:B------:R-:W-:Y:S01]  /*17250*/  FFMA.FTZ R39, R39, R50, R55 ;  /* 0x0000003227277223 */ /* 0x000fe20000010037 */
[C---:B------:R-:W-:Y:S01]  /*17260*/  FFMA.FTZ R57, R42.reuse, R49, -R57 ;  /* 0x000000312a397223 */ /* 0x040fe20000010839 */
[----:B------:R-:W-:Y:S01]  /*17270*/  HADD2.F32 R49, -RZ, R47.H1_H1 ;  /* 0x3000002fff317230 */ /* 0x000fe20000004100 */
[----:B------:R-:W-:Y:S01]  /*17280*/  F2FP.F16.E4M3.UNPACK_B R50, R37.H1 ;  /* 0x00000025ff32723e */ /* 0x000fe200030006ff */
[----:B------:R-:W-:Y:S01]  /*17290*/  FFMA.FTZ R53, R42, R53, R46 ;  /* 0x000000352a357223 */ /* 0x000fe2000001002e */
[----:B------:R-:W-:Y:S01]  /*172a0*/  F2FP.F16.E4M3.UNPACK_B R47, R20.H1 ;  /* 0x00000014ff2f723e */ /* 0x000fe200030006ff */
[----:B------:R-:W-:Y:S01]  /*172b0*/  HADD2.F32 R51, -RZ, R51.H1_H1 ;  /* 0x30000033ff337230 */ /* 0x000fe20000004100 */
[----:B------:R-:W-:Y:S01]  /*172c0*/  F2FP.SATFINITE.E4M3.F32.PACK_AB_MERGE_C R29, R36, R29, RZ ;  /* 0x0000001d241d723e */ /* 0x000fe200048070ff */
[----:B------:R-:W-:-:S02]  /*172d0*/  HADD2.F32 R46, -RZ, R45.H1_H1 ;  /* 0x3000002dff2e7230 */ /* 0x000fc40000004100 */
[----:B------:R-:W-:Y:S01]  /*172e0*/  HADD2.F32 R52, -RZ, R50.H0_H0 ;  /* 0x20000032ff347230 */ /* 0x000fe20000004100 */
[----:B------:R-:W-:Y:S01]  /*172f0*/  F2FP.SATFINITE.E4M3.F32.PACK_AB_MERGE_C R13, R14, R13, R29 ;  /* 0x0000000d0e0d723e */ /* 0x000fe2000480701d */
[----:B------:R-:W-:Y:S02]  /*17300*/  HADD2.F32 R45, -RZ, R43.H0_H0 ;  /* 0x2000002bff2d7230 */ /* 0x000fe40000004100 */
[C---:B------:R-:W-:Y:S01]  /*17310*/  FMUL.FTZ R55, R46.reuse, R51 ;  /* 0x000000332e377220 */ /* 0x040fe20000410000 */
[----:B------:R-:W-:Y:S02]  /*17320*/  HADD2.F32 R42, -RZ, R41.H1_H1 ;  /* 0x30000029ff2a7230 */ /* 0x000fe40000004100 */
[----:B------:R-:W-:Y:S01]  /*17330*/  FMUL.FTZ R54, R46, R49 ;  /* 0x000000312e367220 */ /* 0x000fe20000410000 */
[----:B------:R-:W-:Y:S02]  /*17340*/  HADD2.F32 R48, -RZ, R47.H0_H0 ;  /* 0x2000002fff307230 */ /* 0x000fe40000004100 */
[----:B------:R-:W-:Y:S01]  /*17350*/  FMUL.FTZ R46, R45, R52 ;  /* 0x000000342d2e7220 */ /* 0x000fe20000410000 */
[----:B------:R-:W-:-:S02]  /*17360*/  HADD2.F32 R41, -RZ, R40.H0_H0 ;  /* 0x20000028ff297230 */ /* 0x000fc40000004100 */
[C---:B------:R-:W-:Y:S01]  /*17370*/  FFMA.FTZ R56, R42.reuse, R49, -R55 ;  /* 0x000000312a387223 */ /* 0x040fe20000010837 */
[----:B------:R-:W-:Y:S01]  /*17380*/  FFMA.FTZ R58, R42, R51, R54 ;  /* 0x000000332a3a7223 */ /* 0x000fe20000010036 */
[-C--:B------:R-:W-:Y:S01]  /*17390*/  FMUL.FTZ R45, R45, R48.reuse ;  /* 0x000000302d2d7220 */ /* 0x080fe20000410000 */
[----:B------:R-:W-:Y:S01]  /*173a0*/  HADD2.F32 R50, -RZ, R50.H1_H1 ;  /* 0x30000032ff327230 */ /* 0x000fe20000004100 */
[----:B------:R-:W-:Y:S01]  /*173b0*/  F2FP.F16.E4M3.UNPACK_B R42, R37 ;  /* 0x00000025ff2a723e */ /* 0x000fe200020006ff */
[----:B------:R-:W-:Y:S02]  /*173c0*/  HADD2.F32 R43, -RZ, R43.H1_H1 ;  /* 0x3000002bff2b7230 */ /* 0x000fe40000004100 */
[C---:B------:R-:W-:Y:S01]  /*173d0*/  FFMA.FTZ R48, R41.reuse, R48, -R46 ;  /* 0x0000003029307223 */ /* 0x040fe2000001082e */
[----:B------:R-:W-:Y:S02]  /*173e0*/  HADD2.F32 R47, -RZ, R47.H1_H1 ;  /* 0x3000002fff2f7230 */ /* 0x000fe40000004100 */
[----:B------:R-:W-:Y:S01]  /*173f0*/  FFMA.FTZ R52, R41, R52, R45 ;  /* 0x0000003429347223 */ /* 0x000fe2000001002d */
[----:B------:R-:W-:Y:S01]  /*17400*/  HADD2.F32 R40, -RZ, R40.H1_H1 ;  /* 0x30000028ff287230 */ /* 0x000fe20000004100 */
[----:B------:R-:W-:Y:S01]  /*17410*/  F2FP.F16.E4M3.UNPACK_B R41, R20 ;  /* 0x00000014ff29723e */ /* 0x000fe200020006ff */
[C---:B------:R-:W-:Y:S01]  /*17420*/  FMUL.FTZ R45, R43.reuse, R50 ;  /* 0x000000322b2d7220 */ /* 0x040fe20000410000 */
[----:B------:R-:W-:Y:S01]  /*17430*/  FMUL.FTZ R49, R43, R47 ;  /* 0x0000002f2b317220 */ /* 0x000fe20000410000 */
[----:B------:R-:W-:Y:S01]  /*17440*/  HADD2.F32 R43, -RZ, R42.H0_H0 ;  /* 0x2000002aff2b7230 */ /* 0x000fe20000004100 */
[----:B------:R-:W-:Y:S01]  /*17450*/  F2FP.SATFINITE.E4M3.F32.PACK_AB_MERGE_C R53, R58, R53, RZ ;  /* 0x000000353a35723e */ /* 0x000fe200048070ff */
[----:B------:R-:W-:-:S02]  /*17460*/  HADD2.F32 R37, -RZ, R35.H0_H0 ;  /* 0x20000023ff257230 */ /* 0x000fc40000004100 */
[C---:B------:R-:W-:Y:S01]  /*17470*/  FFMA.FTZ R47, R40.reuse, R47, -R45 ;  /* 0x0000002f282f7223 */ /* 0x040fe2000001082d */
[----:B------:R-:W-:Y:S01]  /*17480*/  FFMA.FTZ R49, R40, R50, R49 ;  /* 0x0000003228317223 */ /* 0x000fe20000010031 */
[----:B------:R-:W-:Y:S02]  /*17490*/  HADD2.F32 R40, -RZ, R41.H0_H0 ;  /* 0x20000029ff287230 */ /* 0x000fe40000004100 */
        /* <DEDUP_REMOVED lines=19> */
[----:B------:R-:W-:Y:S01]  /*175d0*/  F2FP.F16.E4M3.UNPACK_B R5, R5 ;  /* 0x00000005ff05723e */ /* 0x000fe200020006ff */
[----:B------:R-:W-:Y:S02]  /*175e0*/  HADD2.F32 R37, -RZ, R20.H1_H1 ;  /* 0x30000014ff257230 */ /* 0x000fe40000004100 */
[C---:B------:R-:W-:Y:S01]  /*175f0*/  FMUL.FTZ R51, R35.reuse, R40 ;  /* 0x0000002823337220 */ /* 0x040fe20000410000 */
[----:B------:R-:W-:Y:S02]  /*17600*/  HADD2.F32 R20, -RZ, R30.H0_H0 ;  /* 0x2000001eff147230 */ /* 0x000fe40000004100 */
[----:B------:R-:W-:Y:S01]  /*17610*/  FMUL.FTZ R35, R35, R21 ;  /* 0x0000001523237220 */ /* 0x000fe20000410000 */
[----:B------:R-:W-:Y:S02]  /*17620*/  HADD2.F32 R41, -RZ, R41.H1_H1 ;  /* 0x30000029ff297230 */ /* 0x000fe40000004100 */
[----:B------:R-:W-:-:S02]  /*17630*/  HADD2.F32 R34, -RZ, R34.H1_H1 ;  /* 0x30000022ff227230 */ /* 0x000fc40000004100 */
[C---:B------:R-:W-:Y:S01]  /*17640*/  FFMA.FTZ R51, R20.reuse, R21, -R51 ;  /* 0x0000001514337223 */ /* 0x040fe20000010833 */
[----:B------:R-:W-:Y:S02]  /*17650*/  HADD2.F32 R30, -RZ, R30.H1_H1 ;  /* 0x3000001eff1e7230 */ /* 0x000fe40000004100 */
[----:B------:R-:W-:Y:S01]  /*17660*/  FFMA.FTZ R50, R20, R40, R35 ;  /* 0x0000002814327223 */ /* 0x000fe20000010023 */
[----:B------:R-:W-:Y:S02]  /*17670*/  HADD2.F32 R20, -RZ, R12.H0_H0 ;  /* 0x2000000cff147230 */ /* 0x000fe40000004100 */
[C---:B------:R-:W-:Y:S01]  /*17680*/  FMUL.FTZ R21, R34.reuse, R41 ;  /* 0x0000002922157220 */ /* 0x040fe20000410000 */
[----:B------:R-:W-:-:S03]  /*17690*/  FMUL.FTZ R34, R34, R37 ;  /* 0x0000002522227220 */ /* 0x000fc60000410000 */
[C---:B------:R-:W-:Y:S01]  /*176a0*/  FFMA.FTZ R54, R30.reuse, R37, -R21 ;  /* 0x000000251e367223 */ /* 0x040fe20000010815 */
[----:B------:R-:W-:Y:S02]  /*176b0*/  HADD2.F32 R21, -RZ, R12.H1_H1 ;  /* 0x3000000cff157230 */ /* 0x000fe40000004100 */
[----:B------:R-:W-:Y:S01]  /*176c0*/  FFMA.FTZ R41, R30, R41, R34 ;  /* 0x000000291e297223 */ /* 0x000fe20000010022 */
[----:B------:R-:W-:Y:S02]  /*176d0*/  HADD2.F32 R12, -RZ, R7.H0_H0 ;  /* 0x20000007ff0c7230 */ /* 0x000fe40000004100 */
[--C-:B------:R-:W-:Y:S01]  /*176e0*/  HADD2.F32 R30, -RZ, R5.reuse.H0_H0 ;  /* 0x20000005ff1e7230 */ /* 0x100fe20000004100 */
[----:B------:R-:W-:Y:S01]  /*176f0*/  F2FP.SATFINITE.E4M3.F32.PACK_AB_MERGE_C R51, R54, R51, RZ ;  /* 0x000000333633723e */ /* 0x000fe200048070ff */
[----:B------:R-:W-:Y:S02]  /*17700*/  HADD2.F32 R34, -RZ, R5.H1_H1 ;  /* 0x30000005ff227230 */ /* 0x000fe40000004100 */
[----:B------:R-:W-:Y:S01]  /*17710*/  FMUL.FTZ R35, R12, R20 ;  /* 0x000000140c237220 */ /* 0x000fe20000410000 */
[----:B------:R-:W-:-:S02]  /*17720*/  HADD2.F32 R7, -RZ, R7.H1_H1 ;  /* 0x30000007ff077230 */ /* 0x000fc40000004100 */
[----:B------:R-:W-:Y:S01]  /*17730*/  FMUL.FTZ R40, R12, R30 ;  /* 0x0000001e0c287220 */ /* 0x000fe20000410000 */
[--C-:B------:R-:W-:Y:S01]  /*17740*/  HADD2.F32 R5, -RZ, R4.reuse.H0_H0 ;  /* 0x20000004ff057230 */ /* 0x100fe20000004100 */
[----:B------:R-:W-:Y:S01]  /*17750*/  F2FP.SATFINITE.E4M3.F32.PACK_AB_MERGE_C R12, R49, R52, RZ ;  /* 0x00000034310c723e */ /* 0x000fe200048070ff */
[----:B------:R-:W-:Y:S02]  /*17760*/  HADD2.F32 R4, -RZ, R4.H1_H1 ;  /* 0x30000004ff047230 */ /* 0x000fe40000004100 */
[C---:B------:R-:W-:Y:S01]  /*17770*/  FMUL.FTZ R37, R7.reuse, R34 ;  /* 0x0000002207257220 */ /* 0x040fe20000410000 */
        /* <DEDUP_REMOVED lines=12> */
[----:B------:R-:W-:Y:S02]  /*17840*/  F2FP.SATFINITE.E4M3.F32.PACK_AB_MERGE_C R6, R37, R40, R51 ;  /* 0x000000282506723e */ /* 0x000fe40004807033 */
[----:B------:R-:W-:Y:S02]  /*17850*/  F2FP.SATFINITE.E4M3.F32.PACK_AB_MERGE_C R15, R39, R32, R53 ;  /* 0x00000020270f723e */ /* 0x000fe40004807035 */
[----:B------:R-:W-:Y:S01]  /*17860*/  F2FP.SATFINITE.E4M3.F32.PACK_AB_MERGE_C R12, R42, R43, R12 ;  /* 0x0000002b2a0c723e */ /* 0x000fe2000480700c */
[----:B------:R1:W-:Y:S01]  /*17870*/  STS.128 [R59+0x1e200], R4 ;  /* 0x01e200043b007388 */ /* 0x0003e20000000c00 */
[----:B------:R-:W-:-:S05]  /*17880*/  F2FP.SATFINITE.E4M3.F32.PACK_AB_MERGE_C R14, R34, R35, R41 ;  /* 0x00000023220e723e */ /* 0x000fca0004807029 */
[----:B------:R1:W-:Y:S02]  /*17890*/  STS.128 [R0+0x1e200], R12 ;  /* 0x01e2000c00007388 */ /* 0x0003e40000000c00 */
.L_x_578:
[----:B------:R-:W-:Y:S05]  /*178a0*/  BSYNC B1 ;  /* 0x0000000000017941 */ /* 0x000fea0003800000 */
.L_x_577:
[----:B------:R-:W-:Y:S05]  /*178b0*/  @P2 BRA `(.L_x_559) ;  /* 0x0000000c00dc2947 */ /* 0x000fea0003800000 */
[----:B---3--:R-:W3:Y:S01]  /*178c0*/  LDL R47, [R1+0x128] ;  /* 0x00012800012f7983 */ /* 0x008ee20000100800 */
[----:B-1---5:R-:W-:Y:S02]  /*178d0*/  SHF.R.U32.HI R4, RZ, 0x8, R24 ;  /* 0x00000008ff047819 */ /* 0x022fe40000011618 */
[----:B0-----:R-:W-:Y:S02]  /*178e0*/  LOP3.LUT R0, R24, 0xff, RZ, 0xc0, !PT ;  /* 0x000000ff18007812 */ /* 0x001fe400078ec0ff */
[----:B------:R-:W-:Y:S02]  /*178f0*/  LOP3.LUT R5, R4, 0xff, RZ, 0xc0, !PT ;  /* 0x000000ff04057812 */ /* 0x000fe400078ec0ff */
[----:B------:R-:W-:Y:S02]  /*17900*/  LEA.HI R3, R3, R227, RZ, 0x1c ;  /* 0x000000e303037211 */ /* 0x000fe400078fe0ff */
[----:B------:R-:W-:Y:S02]  /*17910*/  PRMT R21, R5, 0x7604, R0 ;  /* 0x0000760405157816 */ /* 0x000fe40000000000 */
[----:B------:R-:W-:-:S02]  /*17920*/  SHF.R.S32.HI R0, RZ, 0x1f, R3 ;  /* 0x0000001fff007819 */ /* 0x000fc40000011403 */
[----:B------:R-:W-:Y:S02]  /*17930*/  SHF.R.U32.HI R7, RZ, 0x8, R25 ;  /* 0x00000008ff077819 */ /* 0x000fe40000011619 */
[----:B------:R-:W-:Y:S01]  /*17940*/  LEA.HI R0, R0, R3, RZ, 0x2 ;  /* 0x0000000300007211 */ /* 0x000fe200078f10ff */
[----:B------:R-:W-:Y:S01]  /*17950*/  IMAD.SHL.U32 R3, R3, 0x10, RZ ;  /* 0x0000001003037824 */ /* 0x000fe200078e00ff */
[----:B------:R-:W-:Y:S02]  /*17960*/  LOP3.LUT R6, R25, 0xff, RZ, 0xc0, !PT ;  /* 0x000000ff19067812 */ /* 0x000fe400078ec0ff */
[----:B------:R-:W-:Y:S01]  /*17970*/  SHF.R.U32.HI R12, RZ, 0x8, R26 ;  /* 0x00000008ff0c7819 */ /* 0x000fe2000001161a */
[----:B------:R-:W-:Y:S01]  /*17980*/  IMAD.SHL.U32 R0, R0, 0x800, RZ ;  /* 0x0000080000007824 */ /* 0x000fe200078e00ff */
[----:B------:R-:W-:Y:S02]  /*17990*/  LOP3.LUT R3, R69, 0x30, R3, 0xf8, !PT ;  /* 0x0000003045037812 */ /* 0x000fe400078ef803 */
[----:B------:R-:W-:-:S02]  /*179a0*/  LOP3.LUT R7, R7, 0xff, RZ, 0xc0, !PT ;  /* 0x000000ff07077812 */ /* 0x000fc400078ec0ff */
[----:B------:R-:W-:Y:S02]  /*179b0*/  LOP3.LUT R3, R3, R68, RZ, 0x3c, !PT ;  /* 0x0000004403037212 */ /* 0x000fe400078e3cff */
[----:B------:R-:W-:Y:S02]  /*179c0*/  LOP3.LUT R0, R0, 0xffffe000, RZ, 0xc0, !PT ;  /* 0xffffe00000007812 */ /* 0x000fe400078ec0ff */
[----:B------:R-:W-:Y:S02]  /*179d0*/  LOP3.LUT R4, R26, 0xff, RZ, 0xc0, !PT ;  /* 0x000000ff1a047812 */ /* 0x000fe400078ec0ff */
[----:B------:R-:W-:Y:S02]  /*179e0*/  IADD3 R3, R3, R67, R0 ;  /* 0x0000004303037210 */ /* 0x000fe40007ffe000 */
[----:B------:R-:W-:Y:S02]  /*179f0*/  LOP3.LUT R13, R12, 0xff, RZ, 0xc0, !PT ;  /* 0x000000ff0c0d7812 */ /* 0x000fe400078ec0ff */
[----:B------:R-:W-:-:S02]  /*17a00*/  PRMT R20, R7, 0x7604, R6 ;  /* 0x0000760407147816 */ /* 0x000fc40000000006 */
[----:B------:R-:W-:Y:S02]  /*17a10*/  SHF.R.U32.HI R5, RZ, 0x8, R27 ;  /* 0x00000008ff057819 */ /* 0x000fe4000001161b */
[----:B------:R-:W-:Y:S02]  /*17a20*/  SHF.R.U32.HI R7, RZ, 0x8, R8 ;  /* 0x00000008ff077819 */ /* 0x000fe40000011608 */
[----:B------:R-:W-:Y:S02]  /*17a30*/  SHF.R.U32.HI R12, RZ, 0x8, R9 ;  /* 0x00000008ff0c7819 */ /* 0x000fe40000011609 */
[----:B------:R-:W-:Y:S02]  /*17a40*/  IADD3 R0, R18, R3, RZ ;  /* 0x0000000312007210 */ /* 0x000fe40007ffe0ff */
[----:B------:R-:W-:Y:S02]  /*17a50*/  PRMT R29, R13, 0x7604, R4 ;  /* 0x000076040d1d7816 */ /* 0x000fe40000000004 */
        /* <DEDUP_REMOVED lines=9> */
[----:B------:R-:W-:Y:S02]  /*17af0*/  LOP3.LUT R34, R11, 0xff, RZ, 0xc0, !PT ;  /* 0x000000ff0b227812 */ /* 0x000fe400078ec0ff */
[----:B------:R-:W-:Y:S02]  /*17b00*/  LOP3.LUT R35, R35, 0xff, RZ, 0xc0, !PT ;  /* 0x000000ff23237812 */ /* 0x000fe400078ec0ff */
[----:B------:R-:W-:Y:S02]  /*17b10*/  LOP3.LUT R30, R9, 0xff, RZ, 0xc0, !PT ;  /* 0x000000ff091e7812 */ /* 0x000fe400078ec0ff */
[----:B------:R-:W-:Y:S02]  /*17b20*/  PRMT R34, R35, 0x7604, R34 ;  /* 0x0000760423227816 */ /* 0x000fe40000000022 */
[----:B------:R-:W-:-:S02]  /*17b30*/  SHF.R.U32.HI R35, RZ, 0x10, R9 ;  /* 0x00000010ff237819 */ /* 0x000fc40000011609 */
[----:B------:R-:W-:Y:S02]  /*17b40*/  PRMT R30, R3, 0x7604, R30 ;  /* 0x00007604031e7816 */ /* 0x000fe4000000001e */
[----:B------:R-:W-:Y:S01]  /*17b50*/  SHF.R.U32.HI R3, RZ, 0x10, R25 ;  /* 0x00000010ff037819 */ /* 0x000fe20000011619 */
[----:B------:R-:W-:Y:S01]  /*17b60*/  IMAD.U32 R35, R35, 0x10000, RZ ;  /* 0x0001000023237824 */ /* 0x000fe200078e00ff */
[----:B------:R-:W-:Y:S02]  /*17b70*/  SHF.R.U32.HI R41, RZ, 0x10, R11 ;  /* 0x00000010ff297819 */ /* 0x000fe4000001160b */
[----:B------:R-:W-:Y:S01]  /*17b80*/  SHF.R.U32.HI R32, RZ, 0x8, R10 ;  /* 0x00000008ff207819 */ /* 0x000fe2000001160a */
[----:B------:R-:W-:Y:S01]  /*17b90*/  IMAD.U32 R3, R3, 0x10000, RZ ;  /* 0x0001000003037824 */ /* 0x000fe200078e00ff */
[----:B------:R-:W-:Y:S01]  /*17ba0*/  LOP3.LUT R31, R10, 0xff, RZ, 0xc0, !PT ;  /* 0x000000ff0a1f7812 */ /* 0x000fe200078ec0ff */
[----:B------:R-:W-:Y:S01]  /*17bb0*/  IMAD.U32 R41, R41, 0x10000, RZ ;  /* 0x0001000029297824 */ /* 0x000fe200078e00ff */
[----:B------:R-:W-:-:S02]  /*17bc0*/  LOP3.LUT R32, R32, 0xff, RZ, 0xc0, !PT ;  /* 0x000000ff20207812 */ /* 0x000fc400078ec0ff */
[----:B--2---:R-:W-:Y:S02]  /*17bd0*/  LOP3.LUT R37, R30, 0xff0000, R35, 0xf8, !PT ;  /* 0x00ff00001e257812 */ /* 0x004fe400078ef823 */
[----:B------:R-:W-:Y:S02]  /*17be0*/  LOP3.LUT R21, R21, 0xff0000, R24, 0xf8, !PT ;  /* 0x00ff000015157812 */ /* 0x000fe400078ef818 */
[----:B------:R-:W-:Y:S02]  /*17bf0*/  PRMT R39, R32, 0x7604, R31 ;  /* 0x0000760420277816 */ /* 0x000fe4000000001f */
[----:B------:R-:W-:Y:S02]  /*17c00*/  LOP3.LUT R3, R20, 0xff0000, R3, 0xf8, !PT ;  /* 0x00ff000014037812 */ /* 0x000fe400078ef803 */
        /* <DEDUP_REMOVED lines=8> */
[----:B------:R-:W-:Y:S02]  /*17c90*/  F2FP.F16.E4M3.UNPACK_B R38, R37 ;  /* 0x00000025ff26723e */ /* 0x000fe400020006ff */
[----:B0-----:R-:W-:Y:S02]  /*17ca0*/  F2FP.F16.E4M3.UNPACK_B R11, R13 ;  /* 0x0000000dff0b723e */ /* 0x001fe400020006ff */
[----:B------:R-:W-:Y:S01]  /*17cb0*/  SHF.R.U32.HI R31, RZ, 0x10, R27 ;  /* 0x00000010ff1f7819 */ /* 0x000fe2000001161b */
[--C-:B------:R-:W-:Y:S01]  /*17cc0*/  HADD2.F32 R40, -RZ, R38.reuse.H0_H0 ;  /* 0x20000026ff287230 */ /* 0x100fe20000004100 */
[----:B------:R-:W-:Y:S01]  /*17cd0*/  LOP3.LUT R3, R29, 0xff000000, R26, 0xf8, !PT ;  /* 0xff0000001d037812 */ /* 0x000fe200078ef81a */
[----:B------:R-:W-:Y:S01]  /*17ce0*/  HADD2.F32 R38, -RZ, R38.H1_H1 ;  /* 0x30000026ff267230 */ /* 0x000fe20000004100 */
[----:B------:R-:W-:Y:S01]  /*17cf0*/  LOP3.LUT R39, R33, 0xff000000, R8, 0xf8, !PT ;  /* 0xff00000021277812 */ /* 0x000fe200078ef808 */
[----:B------:R-:W-:Y:S01]  /*17d00*/  IMAD.U32 R31, R31, 0x10000, RZ ;  /* 0x000100001f1f7824 */ /* 0x000fe200078e00ff */
[----:B------:R-:W-:-:S02]  /*17d10*/  LOP3.LUT R8, R21, 0xff000000, R10, 0xf8, !PT ;  /* 0xff00000015087812 */ /* 0x000fc400078ef80a */
[----:B------:R-:W-:Y:S02]  /*17d20*/  F2FP.F16.E4M3.UNPACK_B R26, R30 ;  /* 0x0000001eff1a723e */ /* 0x000fe400020006ff */
[-C--:B------:R-:W-:Y:S02]  /*17d30*/  F2FP.F16.E4M3.UNPACK_B R32, R12.reuse ;  /* 0x0000000cff20723e */ /* 0x080fe400020006ff */
[----:B------:R-:W-:Y:S01]  /*17d40*/  F2FP.F16.E4M3.UNPACK_B R33, R12.H1 ;  /* 0x0000000cff21723e */ /* 0x000fe200030006ff */
[--C-:B------:R-:W-:Y:S01]  /*17d50*/  HADD2.F32 R36, -RZ, R26.reuse.H0_H0 ;  /* 0x2000001aff247230 */ /* 0x100fe20000004100 */
[----:B------:R-:W-:Y:S01]  /*17d60*/  LOP3.LUT R31, R28, 0xff0000, R31, 0xf8, !PT ;  /* 0x00ff00001c1f7812 */ /* 0x000fe200078ef81f */
[----:B------:R-:W-:Y:S01]  /*17d70*/  HADD2.F32 R26, -RZ, R26.H1_H1 ;  /* 0x3000001aff1a7230 */ /* 0x000fe20000004100 */
[----:B------:R-:W-:Y:S02]  /*17d80*/  F2FP.F16.E4M3.UNPACK_B R25, R13.H1 ;  /* 0x0000000dff19723e */ /* 0x000fe400030006ff */
[----:B------:R-:W-:-:S02]  /*17d90*/  F2FP.F16.E4M3.UNPACK_B R37, R37.H1 ;  /* 0x00000025ff25723e */ /* 0x000fc400030006ff */
[----:B------:R-:W-:Y:S02]  /*17da0*/  F2FP.F16.E4M3.UNPACK_B R30, R30.H1 ;  /* 0x0000001eff1e723e */ /* 0x000fe400030006ff */
[----:B------:R-:W-:Y:S02]  /*17db0*/  LOP3.LUT R35, R31, 0xff000000, R27, 0xf8, !PT ;  /* 0xff0000001f237812 */ /* 0x000fe400078ef81b */
[-C--:B------:R-:W-:Y:S02]  /*17dc0*/  F2FP.F16.E4M3.UNPACK_B R31, R15.reuse ;  /* 0x0000000fff1f723e */ /* 0x080fe400020006ff */
[----:B------:R-:W-:Y:S01]  /*17dd0*/  F2FP.F16.E4M3.UNPACK_B R34, R15.H1 ;  /* 0x0000000fff22723e */ /* 0x000fe200030006ff */
[--C-:B------:R-:W-:Y:S02]  /*17de0*/  HADD2.F32 R15, -RZ, R30.reuse.H0_H0 ;  /* 0x2000001eff0f7230 */ /* 0x100fe40000004100 */
[----:B------:R-:W-:Y:S01]  /*17df0*/  HADD2.F32 R30, -RZ, R30.H1_H1 ;  /* 0x3000001eff1e7230 */ /* 0x000fe20000004100 */
[----:B---3--:R-:W0:Y:S02]  /*17e00*/  LDS.128 R4, [R47+0x1e200] ;  /* 0x01e200002f047984 */ /* 0x008e240000000c00 */
[----:B0-----:R-:W-:-:S02]  /*17e10*/  F2FP.F16.E4M3.UNPACK_B R10, R5 ;  /* 0x00000005ff0a723e */ /* 0x001fc400020006ff */
[----:B------:R-:W-:Y:S01]  /*17e20*/  F2FP.F16.E4M3.UNPACK_B R24, R5.H1 ;  /* 0x00000005ff18723e */ /* 0x000fe200030006ff */
[--C-:B------:R-:W-:Y:S01]  /*17e30*/  HADD2.F32 R5, -RZ, R11.reuse.H0_H0 ;  /* 0x2000000bff057230 */ /* 0x100fe20000004100 */
[-C--:B------:R-:W-:Y:S01]  /*17e40*/  F2FP.F16.E4M3.UNPACK_B R28, R7.reuse ;  /* 0x00000007ff1c723e */ /* 0x080fe200020006ff */
[--C-:B------:R-:W-:Y:S01]  /*17e50*/  HADD2.F32 R9, -RZ, R10.reuse.H0_H0 ;  /* 0x2000000aff097230 */ /* 0x100fe20000004100 */
[----:B------:R-:W-:Y:S01]  /*17e60*/  F2FP.F16.E4M3.UNPACK_B R29, R7.H1 ;  /* 0x00000007ff1d723e */ /* 0x000fe200030006ff */
[----:B------:R-:W-:Y:S02]  /*17e70*/  HADD2.F32 R11, -RZ, R11.H1_H1 ;  /* 0x3000000bff0b7230 */ /* 0x000fe40000004100 */
[C---:B------:R-:W-:Y:S01]  /*17e80*/  FMUL.FTZ R12, R5.reuse, R40 ;  /* 0x00000028050c7220 */ /* 0x040fe20000410000 */
[----:B------:R-:W-:Y:S01]  /*17e90*/  FMUL.FTZ R13, R5, R36 ;  /* 0x00000024050d7220 */ /* 0x000fe20000410000 */
[----:B------:R-:W-:Y:S02]  /*17ea0*/  F2FP.F16.E4M3.UNPACK_B R27, R4.H1 ;  /* 0x00000004ff1b723e */ /* 0x000fe400030006ff */
[----:B------:R-:W-:Y:S01]  /*17eb0*/  FFMA.FTZ R5, R9, R36, -R12 ;  /* 0x0000002409057223 */ /* 0x000fe2000001080c */
[----:B------:R-:W-:-:S02]  /*17ec0*/  HADD2.F32 R12, -RZ, R10.H1_H1 ;  /* 0x3000000aff0c7230 */ /* 0x000fc40000004100 */
[----:B------:R-:W-:Y:S01]  /*17ed0*/  FFMA.FTZ R9, R9, R40, R13 ;  /* 0x0000002809097223 */ /* 0x000fe2000001000d */
[----:B------:R-:W-:Y:S02]  /*17ee0*/  HADD2.F32 R36, -RZ, R37.H0_H0 ;  /* 0x20000025ff247230 */ /* 0x000fe40000004100 */
[C---:B------:R-:W-:Y:S01]  /*17ef0*/  FMUL.FTZ R43, R11.reuse, R38 ;  /* 0x000000260b2b7220 */ /* 0x040fe20000410000 */
[----:B------:R-:W-:Y:S02]  /*17f00*/  HADD2.F32 R10, -RZ, R25.H0_H0 ;  /* 0x20000019ff0a7230 */ /* 0x000fe40000004100 */
[----:B------:R-:W-:Y:S01]  /*17f10*/  FMUL.FTZ R11, R11, R26 ;  /* 0x0000001a0b0b7220 */ /* 0x000fe20000410000 */
[--C-:B------:R-:W-:Y:S01]  /*17f20*/  HADD2.F32 R13, -RZ, R24.reuse.H0_H0 ;  /* 0x20000018ff0d7230 */ /* 0x100fe20000004100 */
[----:B------:R-:W-:Y:S01]  /*17f30*/  F2FP.F16.E4M3.UNPACK_B R21, R4 ;  /* 0x00000004ff15723e */ /* 0x000fe200020006ff */
[C---:B------:R-:W-:Y:S01]  /*17f40*/  FMUL.FTZ R40, R10.reuse, R36 ;  /* 0x000000240a287220 */ /* 0x040fe20000410000 */
[-C--:B------:R-:W-:Y:S01]  /*17f50*/  FMUL.FTZ R45, R10, R15.reuse ;  /* 0x0000000f0a2d7220 */ /* 0x080fe20000410000 */
[C---:B------:R-:W-:Y:S01]  /*17f60*/  FFMA.FTZ R10, R12.reuse, R26, -R43 ;  /* 0x0000001a0c0a7223 */ /* 0x040fe2000001082b */
[----:B------:R-:W-:Y:S01]  /*17f70*/  FFMA.FTZ R12, R12, R38, R11 ;  /* 0x000000260c0c7223 */ /* 0x000fe2000001000b */
[C---:B------:R-:W-:Y:S01]  /*17f80*/  FFMA.FTZ R11, R13.reuse, R15, -R40 ;  /* 0x0000000f0d0b7223 */ /* 0x040fe20000010828 */
[----:B------:R-:W-:Y:S01]  /*17f90*/  FFMA.FTZ R13, R13, R36, R45 ;  /* 0x000000240d0d7223 */ /* 0x000fe2000001002d */
[----:B------:R-:W-:Y:S01]  /*17fa0*/  F2FP.F16.E4M3.UNPACK_B R40, R41 ;  /* 0x00000029ff28723e */ /* 0x000fe200020006ff */
[----:B------:R-:W-:Y:S01]  /*17fb0*/  HADD2.F32 R38, -RZ, R37.H1_H1 ;  /* 0x30000025ff267230 */ /* 0x000fe20000004100 */
[----:B------:R-:W-:Y:S01]  /*17fc0*/  F2FP.F16.E4M3.UNPACK_B R36, R35 ;  /* 0x00000023ff24723e */ /* 0x000fe200020006ff */
[----:B------:R-:W-:Y:S01]  /*17fd0*/  HADD2.F32 R15, -RZ, R25.H1_H1 ;  /* 0x30000019ff0f7230 */ /* 0x000fe20000004100 */
[----:B------:R-:W-:Y:S01]  /*17fe0*/  F2FP.F16.E4M3.UNPACK_B R41, R41.H1 ;  /* 0x00000029ff29723e */ /* 0x000fe200030006ff */
[----:B------:R-:W-:Y:S01]  /*17ff0*/  HADD2.F32 R26, -RZ, R24.H1_H1 ;  /* 0x30000018ff1a7230 */ /* 0x000fe20000004100 */
[----:B------:R-:W-:Y:S01]  /*18000*/  F2FP.F16.E4M3.UNPACK_B R4, R6 ;  /* 0x00000006ff04723e */ /* 0x000fe200020006ff */
[----:B------:R-:W-:-:S02]  /*18010*/  HADD2.F32 R42, -RZ, R40.H0_H0 ;  /* 0x20000028ff2a7230 */ /* 0x000fc40000004100 */
[C---:B------:R-:W-:Y:S01]  /*18020*/  FMUL.FTZ R43, R15.reuse, R38 ;  /* 0x000000260f2b7220 */ /* 0x040fe20000410000 */
[----:B------:R-:W-:Y:S02]  /*18030*/  HADD2.F32 R24, -RZ, R31.H0_H0 ;  /* 0x2000001fff187230 */ /* 0x000fe40000004100 */
[----:B------:R-:W-:Y:S01]  /*18040*/  FMUL.FTZ R15, R15, R30 ;  /* 0x0000001e0f0f7220 */ /* 0x000fe20000410000 */
[----:B------:R-:W-:Y:S01]  /*18050*/  HADD2.F32 R37, -RZ, R36.H0_H0 ;  /* 0x20000024ff257230 */ /* 0x000fe20000004100 */
[----:B------:R-:W-:Y:S01]  /*18060*/  F2FP.F16.E4M3.UNPACK_B R7, R6.H1 ;  /* 0x00000006ff07723e */ /* 0x000fe200030006ff */
[----:B------:R-:W-:Y:S02]  /*18070*/  HADD2.F32 R25, -RZ, R28.H0_H0 ;  /* 0x2000001cff197230 */ /* 0x000fe40000004100 */
[C---:B------:R-:W-:Y:S01]  /*18080*/  FMUL.FTZ R46, R24.reuse, R42 ;  /* 0x0000002a182e7220 */ /* 0x040fe20000410000 */
[----:B------:R-:W-:Y:S01]  /*18090*/  F2FP.F16.E4M3.UNPACK_B R6, R14 ;  /* 0x0000000eff06723e */ /* 0x000fe200020006ff */
[-C--:B------:R-:W-:Y:S01]  /*180a0*/  FMUL.FTZ R45, R24, R37.reuse ;  /* 0x00000025182d7220 */ /* 0x080fe20000410000 */
[C---:B------:R-:W-:Y:S01]  /*180b0*/  FFMA.FTZ R24, R26.reuse, R30, -R43 ;  /* 0x0000001e1a187223 */ /* 0x040fe2000001082b */
[----:B------:R-:W-:Y:S01]  /*180c0*/  FFMA.FTZ R26, R26, R38, R15 ;  /* 0x000000261a1a7223 */ /* 0x000fe2000001000f */
[----:B------:R-:W-:Y:S01]  /*180d0*/  FFMA.FTZ R15, R25, R37, -R46 ;  /* 0x00000025190f7223 */ /* 0x000fe2000001082e */
[----:B------:R-:W-:Y:S01]  /*180e0*/  HADD2.F32 R37, -RZ, R36.H1_H1 ;  /* 0x30000024ff257230 */ /* 0x000fe20000004100 */
[----:B------:R-:W-:Y:S01]  /*180f0*/  F2FP.F16.E4M3.UNPACK_B R36, R35.H1 ;  /* 0x00000023ff24723e */ /* 0x000fe200030006ff */
[----:B------:R-:W-:-:S02]  /*18100*/  HADD2.F32 R30, -RZ, R28.H1_H1 ;  /* 0x3000001cff1e7230 */ /* 0x000fc40000004100 */
[----:B------:R-:W-:Y:S01]  /*18110*/  FFMA.FTZ R25, R25, R42, R45 ;  /* 0x0000002a19197223 */ /* 0x000fe2000001002d */
[----:B------:R-:W-:Y:S01]  /*18120*/  HADD2.F32 R43, -RZ, R40.H1_H1 ;  /* 0x30000028ff2b7230 */ /* 0x000fe20000004100 */
[----:B------:R-:W-:Y:S01]  /*18130*/  F2FP.F16.E4M3.UNPACK_B R14, R14.H1 ;  /* 0x0000000eff0e723e */ /* 0x000fe200030006ff */
[----:B------:R-:W-:Y:S01]  /*18140*/  HADD2.F32 R28, -RZ, R31.H1_H1 ;  /* 0x3000001fff1c7230 */ /* 0x000fe20000004100 */
[----:B------:R-:W-:Y:S01]  /*18150*/  F2FP.SATFINITE.E4M3.F32.PACK_AB_MERGE_C R11, R24, R11, RZ ;  /* 0x0000000b180b723e */ /* 0x000fe200048070ff */
[----:B------:R-:W-:Y:S01]  /*18160*/  HADD2.F32 R40, -RZ, R41.H0_H0 ;  /* 0x20000029ff287230 */ /* 0x000fe20000004100 */
[----:B------:R-:W-:Y:S01]  /*18170*/  F2FP.SATFINITE.E4M3.F32.PACK_AB_MERGE_C R13, R26, R13, RZ ;  /* 0x0000000d1a0d723e */ /* 0x000fe200048070ff */
[----:B------:R-:W-:Y:S02]  /*18180*/  HADD2.F32 R35, -RZ, R34.H0_H0 ;  /* 0x20000022ff237230 */ /* 0x000fe40000004100 */
[----:B------:R-:W-:Y:S01]  /*18190*/  FMUL.FTZ R45, R28, R43 ;  /* 0x0000002b1c2d7220 */ /* 0x000fe20000410000 */
[----:B------:R-:W-:-:S02]  /*181a0*/  HADD2.F32 R38, -RZ, R36.H0_H0 ;  /* 0x20000024ff267230 */ /* 0x000fc40000004100 */
[-C--:B------:R-:W-:Y:S01]  /*181b0*/  FMUL.FTZ R42, R28, R37.reuse ;  /* 0x000000251c2a7220 */ /* 0x080fe20000410000 */
[----:B------:R-:W-:Y:S02]  /*181c0*/  HADD2.F32 R31, -RZ, R29.H0_H0 ;  /* 0x2000001dff1f7230 */ /* 0x000fe40000004100 */
[C---:B------:R-:W-:Y:S01]  /*181d0*/  FMUL.FTZ R46, R35.reuse, R40 ;  /* 0x00000028232e7220 */ /* 0x040fe20000410000 */
[C---:B------:R-:W-:Y:S01]  /*181e0*/  FFMA.FTZ R28, R30.reuse, R37, -R45 ;  /* 0x000000251e1c7223 */ /* 0x040fe2000001082d */
[-C--:B------:R-:W-:Y:S01]  /*181f0*/  FMUL.FTZ R35, R35, R38.reuse ;  /* 0x0000002623237220 */ /* 0x080fe20000410000 */
[----:B------:R-:W-:Y:S01]  /*18200*/  FFMA.FTZ R30, R30, R43, R42 ;  /* 0x0000002b1e1e7223 */ /* 0x000fe2000001002a */
[C---:B------:R-:W-:Y:S01]  /*18210*/  FFMA.FTZ R43, R31.reuse, R38, -R46 ;  /* 0x000000261f2b7223 */ /* 0x040fe2000001082e */
[----:B------:R-:W-:Y:S02]  /*18220*/  HADD2.F32 R38, -RZ, R36.H1_H1 ;  /* 0x30000024ff267230 */ /* 0x000fe40000004100 */
[----:B------:R-:W-:Y:S01]  /*18230*/  FFMA.FTZ R45, R31, R40, R35 ;  /* 0x000000281f2d7223 */ /* 0x000fe20000010023 */
[-C--:B------:R-:W-:Y:S01]  /*18240*/  F2FP.F16.E4M3.UNPACK_B R40, R39.reuse.H1 ;  /* 0x00000027ff28723e */ /* 0x080fe200030006ff */
[----:B------:R-:W-:Y:S01]  /*18250*/  HADD2.F32 R42, -RZ, R41.H1_H1 ;  /* 0x30000029ff2a7230 */ /* 0x000fe20000004100 */
[----:B------:R-:W-:Y:S01]  /*18260*/  F2FP.F16.E4M3.UNPACK_B R36, R20.H1 ;  /* 0x00000014ff24723e */ /* 0x000fe200030006ff */
[----:B------:R-:W-:Y:S01]  /*18270*/  HADD2.F32 R35, -RZ, R34.H1_H1 ;  /* 0x30000022ff237230 */ /* 0x000fe20000004100 */
[----:B------:R-:W-:Y:S01]  /*18280*/  F2FP.F16.E4M3.UNPACK_B R39, R39 ;  /* 0x00000027ff27723e */ /* 0x000fe200020006ff */
[----:B------:R-:W-:Y:S01]  /*18290*/  HADD2.F32 R31, -RZ, R29.H1_H1 ;  /* 0x3000001dff1f7230 */ /* 0x000fe20000004100 */
[----:B------:R-:W-:Y:S01]  /*182a0*/  F2FP.SATFINITE.E4M3.F32.PACK_AB_MERGE_C R5, R10, R5, R11 ;  /* 0x000000050a05723e */ /* 0x000fe2000480700b */
[----:B------:R-:W-:-:S02]  /*182b0*/  HADD2.F32 R41, -RZ, R40.H0_H0 ;  /* 0x20000028ff297230 */ /* 0x000fc40000004100 */
[C---:B------:R-:W-:Y:S01]  /*182c0*/  FMUL.FTZ R48, R35.reuse, R42 ;  /* 0x0000002a23307220 */ /* 0x040fe20000410000 */
[--C-:B------:R-:W-:Y:S02]  /*182d0*/  HADD2.F32 R34, -RZ, R33.reuse.H0_H0 ;  /* 0x20000021ff227230 */ /* 0x100fe40000004100 */
[-C--:B------:R-:W-:Y:S01]  /*182e0*/  FMUL.FTZ R35, R35, R38.reuse ;  /* 0x0000002623237220 */ /* 0x080fe20000410000 */
[----:B------:R-:W-:Y:S02]  /*182f0*/  HADD2.F32 R37, -RZ, R36.H0_H0 ;  /* 0x20000024ff257230 */ /* 0x000fe40000004100 */
[----:B------:R-:W-:Y:S01]  /*18300*/  FFMA.FTZ R48, R31, R38, -R48 ;  /* 0x000000261f307223 */ /* 0x000fe20000010830 */
[----:B------:R-:W-:Y:S02]  /*18310*/  HADD2.F32 R40, -RZ, R40.H1_H1 ;  /* 0x30000028ff287230 */ /* 0x000fe40000004100 */
[----:B------:R-:W-:Y:S01]  /*18320*/  FMUL.FTZ R46, R34, R41 ;  /* 0x00000029222e7220 */ /* 0x000fe20000410000 */
[----:B------:R-:W-:-:S02]  /*18330*/  HADD2.F32 R33, -RZ, R33.H1_H1 ;  /* 0x30000021ff217230 */ /* 0x000fc40000004100 */
[----:B------:R-:W-:Y:S01]  /*18340*/  FFMA.FTZ R50, R31, R42, R35 ;  /* 0x0000002a1f327223 */ /* 0x000fe20000010023 */
[----:B------:R-:W-:Y:S02]  /*18350*/  HADD2.F32 R36, -RZ, R36.H1_H1 ;  /* 0x30000024ff247230 */ /* 0x000fe40000004100 */
[-C--:B------:R-:W-:Y:S01]  /*18360*/  FMUL.FTZ R34, R34, R37.reuse ;  /* 0x0000002522227220 */ /* 0x080fe20000410000 */
[--C-:B------:R-:W-:Y:S01]  /*18370*/  HADD2.F32 R29, -RZ, R27.reuse.H0_H0 ;  /* 0x2000001bff1d7230 */ /* 0x100fe20000004100 */
[----:B------:R-:W-:Y:S01]  /*18380*/  F2FP.F16.E4M3.UNPACK_B R31, R20 ;  /* 0x00000014ff1f723e */ /* 0x000fe200020006ff */
[----:B------:R-:W-:Y:S02]  /*18390*/  HADD2.F32 R27, -RZ, R27.H1_H1 ;  /* 0x3000001bff1b7230 */ /* 0x000fe40000004100 */
[C---:B------:R-:W-:Y:S01]  /*183a0*/  FMUL.FTZ R20, R33.reuse, R40 ;  /* 0x0000002821147220 */ /* 0x040fe20000410000 */
[----:B------:R-:W-:Y:S01]  /*183b0*/  FMUL.FTZ R35, R33, R36 ;  /* 0x0000002421237220 */ /* 0x000fe20000410000 */
[C---:B------:R-:W-:Y:S01]  /*183c0*/  FFMA.FTZ R46, R29.reuse, R37, -R46 ;  /* 0x000000251d2e7223 */ /* 0x040fe2000001082e */
[----:B------:R-:W-:Y:S01]  /*183d0*/  FFMA.FTZ R41, R29, R41, R34 ;  /* 0x000000291d297223 */ /* 0x000fe20000010022 */
[----:B------:R-:W-:-:S02]  /*183e0*/  HADD2.F32 R33, -RZ, R39.H0_H0 ;  /* 0x20000027ff217230 */ /* 0x000fc40000004100 */
[C---:B------:R-:W-:Y:S01]  /*183f0*/  FFMA.FTZ R37, R27.reuse, R36, -R20 ;  /* 0x000000241b257223 */ /* 0x040fe20000010814 */
[--C-:B------:R-:W-:Y:S02]  /*18400*/  HADD2.F32 R29, -RZ, R32.reuse.H0_H0 ;  /* 0x20000020ff1d7230 */ /* 0x100fe40000004100 */
[----:B------:R-:W-:Y:S01]  /*18410*/  FFMA.FTZ R40, R27, R40, R35 ;  /* 0x000000281b287223 */ /* 0x000fe20000010023 */
[----:B------:R-:W-:Y:S01]  /*18420*/  HADD2.F32 R27, -RZ, R31.H0_H0 ;  /* 0x2000001fff1b7230 */ /* 0x000fe20000004100 */
[----:B------:R-:W-:Y:S01]  /*18430*/  F2FP.F16.E4M3.UNPACK_B R34, R8.H1 ;  /* 0x00000008ff22723e */ /* 0x000fe200030006ff */
[----:B------:R-:W-:Y:S02]  /*18440*/  HADD2.F32 R39, -RZ, R39.H1_H1 ;  /* 0x30000027ff277230 */ /* 0x000fe40000004100 */
[C---:B------:R-:W-:Y:S01]  /*18450*/  FMUL.FTZ R35, R29.reuse, R33 ;  /* 0x000000211d237220 */ /* 0x040fe20000410000 */
[----:B------:R-:W-:Y:S02]  /*18460*/  HADD2.F32 R32, -RZ, R32.H1_H1 ;  /* 0x30000020ff207230 */ /* 0x000fe40000004100 */
[----:B------:R-:W-:Y:S01]  /*18470*/  FMUL.FTZ R29, R29, R27 ;  /* 0x0000001b1d1d7220 */ /* 0x000fe20000410000 */
[----:B------:R-:W-:Y:S01]  /*18480*/  HADD2.F32 R20, -RZ, R21.H0_H0 ;  /* 0x20000015ff147230 */ /* 0x000fe20000004100 */
[----:B------:R-:W-:Y:S01]  /*18490*/  F2FP.SATFINITE.E4M3.F32.PACK_AB_MERGE_C R45, R50, R45, RZ ;  /* 0x0000002d322d723e */ /* 0x000fe200048070ff */
[----:B------:R-:W-:-:S02]  /*184a0*/  HADD2.F32 R31, -RZ, R31.H1_H1 ;  /* 0x3000001fff1f7230 */ /* 0x000fc40000004100 */
[----:B------:R-:W-:Y:S01]  /*184b0*/  FMUL.FTZ R36, R32, R39 ;  /* 0x0000002720247220 */ /* 0x000fe20000410000 */
[----:B------:R-:W-:Y:S02]  /*184c0*/  HADD2.F32 R21, -RZ, R21.H1_H1 ;  /* 0x30000015ff157230 */ /* 0x000fe40000004100 */
[C---:B------:R-:W-:Y:S01]  /*184d0*/  FFMA.FTZ R35, R20.reuse, R27, -R35 ;  /* 0x0000001b14237223 */ /* 0x040fe20000010823 */
        /* <DEDUP_REMOVED lines=20> */
[C---:B------:R-:W-:Y:S01]  /*18620*/  FMUL.FTZ R38, R14.reuse, R34 ;  /* 0x000000220e267220 */ /* 0x040fe20000410000 */
[-C--:B------:R-:W-:Y:S01]  /*18630*/  FMUL.FTZ R21, R14, R29.reuse ;  /* 0x0000001d0e157220 */ /* 0x080fe20000410000 */
[----:B------:R-:W-:Y:S01]  /*18640*/  F2FP.F16.E4M3.UNPACK_B R14, R8 ;  /* 0x00000008ff0e723e */ /* 0x000fe200020006ff */
[----:B------:R-:W-:Y:S02]  /*18650*/  HADD2.F32 R8, -RZ, R3.H0_H0 ;  /* 0x20000003ff087230 */ /* 0x000fe40000004100 */
[C---:B------:R-:W-:Y:S01]  /*18660*/  FFMA.FTZ R38, R7.reuse, R29, -R38 ;  /* 0x0000001d07267223 */ /* 0x040fe20000010826 */
[----:B------:R-:W-:Y:S01]  /*18670*/  FFMA.FTZ R42, R7, R34, R21 ;  /* 0x00000022072a7223 */ /* 0x000fe20000010015 */
[----:B------:R-:W-:-:S02]  /*18680*/  HADD2.F32 R7, -RZ, R6.H0_H0 ;  /* 0x20000006ff077230 */ /* 0x000fc40000004100 */
[--C-:B------:R-:W-:Y:S01]  /*18690*/  HADD2.F32 R20, -RZ, R14.reuse.H0_H0 ;  /* 0x2000000eff147230 */ /* 0x100fe20000004100 */
[----:B------:R-:W-:Y:S01]  /*186a0*/  F2FP.SATFINITE.E4M3.F32.PACK_AB_MERGE_C R38, R38, R39, RZ ;  /* 0x000000272626723e */ /* 0x000fe200048070ff */
[----:B------:R-:W-:Y:S01]  /*186b0*/  HADD2.F32 R21, -RZ, R3.H1_H1 ;  /* 0x30000003ff157230 */ /* 0x000fe20000004100 */
[----:B------:R-:W-:Y:S01]  /*186c0*/  F2FP.SATFINITE.E4M3.F32.PACK_AB_MERGE_C R31, R42, R31, RZ ;  /* 0x0000001f2a1f723e */ /* 0x000fe200048070ff */
[----:B------:R-:W-:Y:S02]  /*186d0*/  HADD2.F32 R27, -RZ, R14.H1_H1 ;  /* 0x3000000eff1b7230 */ /* 0x000fe40000004100 */
[C---:B------:R-:W-:Y:S01]  /*186e0*/  FMUL.FTZ R14, R7.reuse, R20 ;  /* 0x00000014070e7220 */ /* 0x040fe20000410000 */
[----:B------:R-:W-:Y:S02]  /*186f0*/  HADD2.F32 R6, -RZ, R6.H1_H1 ;  /* 0x30000006ff067230 */ /* 0x000fe40000004100 */
[----:B------:R-:W-:Y:S01]  /*18700*/  FMUL.FTZ R7, R7, R8 ;  /* 0x0000000807077220 */ /* 0x000fe20000410000 */
[----:B------:R-:W-:-:S02]  /*18710*/  HADD2.F32 R3, -RZ, R4.H0_H0 ;  /* 0x20000004ff037230 */ /* 0x000fc40000004100 */
[----:B------:R-:W-:Y:S02]  /*18720*/  HADD2.F32 R4, -RZ, R4.H1_H1 ;  /* 0x30000004ff047230 */ /* 0x000fe40000004100 */
[C---:B------:R-:W-:Y:S01]  /*18730*/  FMUL.FTZ R29, R6.reuse, R27 ;  /* 0x0000001b061d7220 */ /* 0x040fe20000410000 */
[-C--:B------:R-:W-:Y:S01]  /*18740*/  FMUL.FTZ R34, R6, R21.reuse ;  /* 0x0000001506227220 */ /* 0x080fe20000410000 */
[C---:B------:R-:W-:Y:S01]  /*18750*/  FFMA.FTZ R6, R3.reuse, R8, -R14 ;  /* 0x0000000803067223 */ /* 0x040fe2000001080e */
[----:B------:R-:W-:Y:S01]  /*18760*/  FFMA.FTZ R3, R3, R20, R7 ;  /* 0x0000001403037223 */ /* 0x000fe20000010007 */
[C---:B------:R-:W-:Y:S01]  /*18770*/  FFMA.FTZ R29, R4.reuse, R21, -R29 ;  /* 0x00000015041d7223 */ /* 0x040fe2000001081d */
[----:B------:R-:W-:Y:S01]  /*18780*/  FFMA.FTZ R34, R4, R27, R34 ;  /* 0x0000001b04227223 */ /* 0x000fe20000010022 */
[----:B------:R-:W-:Y:S02]  /*18790*/  F2FP.SATFINITE.E4M3.F32.PACK_AB_MERGE_C R7, R48, R43, RZ ;  /* 0x0000002b3007723e */ /* 0x000fe400048070ff */
[----:B------:R-:W-:-:S02]  /*187a0*/  F2FP.SATFINITE.E4M3.F32.PACK_AB_MERGE_C R4, R37, R46, RZ ;  /* 0x0000002e2504723e */ /* 0x000fc400048070ff */
[----:B------:R-:W-:Y:S02]  /*187b0*/  F2FP.SATFINITE.E4M3.F32.PACK_AB_MERGE_C R8, R40, R41, RZ ;  /* 0x000000292808723e */ /* 0x000fe400048070ff */
[----:B------:R-:W-:Y:S02]  /*187c0*/  F2FP.SATFINITE.E4M3.F32.PACK_AB_MERGE_C R7, R28, R15, R7 ;  /* 0x0000000f1c07723e */ /* 0x000fe40004807007 */
[----:B------:R-:W-:Y:S02]  /*187d0*/  F2FP.SATFINITE.E4M3.F32.PACK_AB_MERGE_C R4, R36, R35, R4 ;  /* 0x000000232404723e */ /* 0x000fe40004807004 */
[----:B------:R-:W-:Y:S02]  /*187e0*/  F2FP.SATFINITE.E4M3.F32.PACK_AB_MERGE_C R6, R29, R6, R38 ;  /* 0x000000061d06723e */ /* 0x000fe40004807026 */
[----:B------:R-:W-:Y:S02]  /*187f0*/  F2FP.SATFINITE.E4M3.F32.PACK_AB_MERGE_C R8, R32, R33, R8 ;  /* 0x000000212008723e */ /* 0x000fe40004807008 */
[----:B------:R-:W-:Y:S01]  /*18800*/  F2FP.SATFINITE.E4M3.F32.PACK_AB_MERGE_C R10, R34, R3, R31 ;  /* 0x00000003220a723e */ /* 0x000fe2000480701f */
[----:B------:R4:W-:Y:S04]  /*18810*/  STS.128 [R47+0x1e200], R4 ;  /* 0x01e200042f007388 */ /* 0x0009e80000000c00 */
[----:B------:R4:W-:Y:S02]  /*18820*/  STS.128 [R0+0x1e200], R8 ;  /* 0x01e2000800007388 */ /* 0x0009e40000000c00 */
.L_x_559:
[----:B------:R-:W-:Y:S05]  /*18830*/  BSYNC B0 ;  /* 0x0000000000007941 */ /* 0x000fea0003800000 */
.L_x_552:
[----:B------:R-:W-:Y:S01]  /*18840*/  @!PT LDS RZ, [RZ] ;  /* 0x00000000fffff984 */ /* 0x000fe20000000800 */
[----:B------:R-:W-:Y:S01]  /*18850*/  @!PT LDS RZ, [RZ] ;  /* 0x00000000fffff984 */ /* 0x000fe20000000800 */
[----:B------:R-:W-:Y:S01]  /*18860*/  @!PT LDS RZ, [RZ] ;  /* 0x00000000fffff984 */ /* 0x000fe20000000800 */
[----:B------:R-:W-:Y:S01]  /*18870*/  @!PT LDS RZ, [RZ] ;  /* 0x00000000fffff984 */ /* 0x000fe20000000800 */
[----:B------:R1:W-:Y:S06]  /*18880*/  MEMBAR.ALL.CTA ;  /* 0x0000000000007992 */ /* 0x0003ec0000008000 */
[----:B-1----:R-:W1:Y:S01]  /*18890*/  FENCE.VIEW.ASYNC.S ;  /* 0x00000000000073c6 */ /* 0x002e620000000000 */
[----:B------:R-:W-:Y:S05]  /*188a0*/  WARPSYNC.ALL ;  /* 0x0000000000007948 */ /* 0x000fea0003800000 */
[----:B-1----:R-:W-:Y:S06]  /*188b0*/  BAR.SYNC.DEFER_BLOCKING 0xd, 0x100 ;  /* 0x0344000000007b1d */ /* 0x002fec0000010000 */
.L_x_550:
[----:B0--34-:R-:W-:-:S05]  /*188c0*/  IMAD.U32 R0, RZ, RZ, UR49 ;  /* 0x00000031ff007e24 */ /* 0x019fca000f8e00ff */
[----:B------:R-:W-:-:S13]  /*188d0*/  ISETP.NE.AND P0, PT, R0, 0x3, PT ;  /* 0x000000030000780c */ /* 0x000fda0003f05270 */
[----:B------:R-:W-:Y:S05]  /*188e0*/  @!P0 BRA `(.L_x_579) ;  /* 0x0000000000048947 */ /* 0x000fea0003800000 */
[----:B------:R-:W-:Y:S01]  /*188f0*/  BPT.TRAP 0x1 ;  /* 0x000000040000795c */ /* 0x000fe20000300000 */
.L_x_579:
[----:B------:R-:W3:Y:S04]  /*18900*/  LDL R0, [R1+0x24] ;  /* 0x0000240001007983 */ /* 0x000ee80000100800 */
[----:B--2---:R-:W2:Y:S01]  /*18910*/  LDL R3, [R1+0x34] ;  /* 0x0000340001037983 */ /* 0x004ea20000100800 */
[----:B---3--:R-:W-:Y:S01]  /*18920*/  IMAD R0, R0, 0x8, R18 ;  /* 0x0000000800007824 */ /* 0x008fe200078e0212 */
[----:B--2---:R-:W-:-:S04]  /*18930*/  SHF.L.U32 R3, R3, 0x1f, RZ ;  /* 0x0000001f03037819 */ /* 0x004fc800000006ff */
[----:B------:R0:W2:Y:S01]  /*18940*/  SYNCS.PHASECHK.TRANS64.TRYWAIT P1, [R0+URZ+0x33430], R3 ;  /* 0x03343003000075a7 */ /* 0x0000a2000802017f */
[----:B------:R-:W-:Y:S05]  /*18950*/  @!P0 BRA `(.L_x_580) ;  /* 0x0000000000048947 */ /* 0x000fea0003800000 */
[----:B------:R-:W-:Y:S01]  /*18960*/  BPT.TRAP 0x1 ;  /* 0x000000040000795c */ /* 0x000fe20000300000 */
.L_x_580:
[----:B-----5:R-:W-:Y:S01]  /*18970*/  MOV R25, RZ ;  /* 0x000000ff00197202 */ /* 0x020fe20000000f00 */
[----:B--2---:R-:W-:Y:S06]  /*18980*/  @P1 BRA `(.L_x_581) ;  /* 0x0000000000081947 */ /* 0x004fec0003800000 */
[----:B------:R-:W2:Y:S02]  /*18990*/  SYNCS.PHASECHK.TRANS64.TRYWAIT P1, [R0+URZ+0x33430], R3 ;  /* 0x03343003000075a7 */ /* 0x000ea4000802017f */
[----:B--2---:R-:W-:Y:S05]  /*189a0*/  @!P1 BRA `(.L_x_582) ;  /* 0x0000016c009c9947 */ /* 0x004fea0003800000 */
.L_x_581:
[----:B------:R-:W-:Y:S05]  /*189b0*/  WARPSYNC.ALL ;  /* 0x0000000000007948 */ /* 0x000fea0003800000 */
[----:B------:R-:W3:Y:S01]  /*189c0*/  LDL R120, [R1+0x24] ;  /* 0x0000240001787983 */ /* 0x000ee20000100800 */
[----:B0-2---:R-:W-:Y:S01]  /*189d0*/  VIADD R3, R18, 0x24200 ;  /* 0x0002420012037836 */ /* 0x005fe20000000000 */
[----:B------:R-:W-:Y:S01]  /*189e0*/  R2UR UR28, R44 ;  /* 0x000000002c1c72ca */ /* 0x000fe200000e0000 */
[----:B------:R-:W-:Y:S01]  /*189f0*/  IMAD.MOV.U32 R5, RZ, RZ, -0x7fffffe0 ;  /* 0x80000020ff057424 */ /* 0x000fe200078e00ff */
[----:B------:R-:W-:Y:S01]  /*18a00*/  WARPGROUP.ARRIVE ;  /* 0x00000000000079c5 */ /* 0x000fe20000000000 */
[----:B------:R-:W-:Y:S01]  /*18a10*/  UMOV UR29, 0x80000020 ;  /* 0x80000020001d7882 */ /* 0x000fe20000000000 */
[----:B------:R-:W-:Y:S01]  /*18a20*/  SHF.R.U32.HI R3, RZ, 0x4, R3 ;  /* 0x00000004ff037819 */ /* 0x000fe20000011603 */
[----:B------:R-:W-:Y:S01]  /*18a30*/  IMAD.MOV.U32 R7, RZ, RZ, -0x7fffffe0 ;  /* 0x80000020ff077424 */ /* 0x000fe200078e00ff */
[----:B------:R-:W-:Y:S01]  /*18a40*/  R2UR UR31, R5 ;  /* 0x00000000051f72ca */ /* 0x000fe200000e0000 */
[----:B------:R-:W-:Y:S01]  /*18a50*/  UMOV UR5, UR29 ;  /* 0x0000001d00057c82 */ /* 0x000fe20008000000 */
[----:B------:R-:W-:Y:S01]  /*18a60*/  LOP3.LUT R3, R3, 0x3fff, RZ, 0xc0, !PT ;  /* 0x00003fff03037812 */ /* 0x000fe200078ec0ff */
[----:B------:R-:W-:Y:S01]  /*18a70*/  UMOV UR9, UR29 ;  /* 0x0000001d00097c82 */ /* 0x000fe20008000000 */
[----:B------:R-:W-:Y:S01]  /*18a80*/  R2UR UR7, R7 ;  /* 0x00000000070772ca */ /* 0x000fe200000e0000 */
[----:B------:R-:W-:Y:S01]  /*18a90*/  UMOV UR13, UR29 ;  /* 0x0000001d000d7c82 */ /* 0x000fe20008000000 */
[----:B------:R-:W-:Y:S01]  /*18aa0*/  LOP3.LUT R13, R3, 0x10000, RZ, 0xfc, !PT ;  /* 0x00010000030d7812 */ /* 0x000fe200078efcff */
[----:B------:R-:W-:Y:S01]  /*18ab0*/  ULOP3.LUT UR28, UR28, 0x10000, URZ, 0xfc, !UPT ;  /* 0x000100001c1c7892 */ /* 0x000fe2000f8efc3f */
[----:B------:R-:W-:Y:S01]  /*18ac0*/  MOV R9, 0x80000020 ;  /* 0x8000002000097802 */ /* 0x000fe20000000f00 */
[----:B------:R-:W-:Y:S01]  /*18ad0*/  UMOV UR17, UR29 ;  /* 0x0000001d00117c82 */ /* 0x000fe20008000000 */
[----:B------:R-:W-:Y:S01]  /*18ae0*/  R2UR UR15, R7 ;  /* 0x00000000070f72ca */ /* 0x000fe200000e0000 */
[----:B------:R-:W-:Y:S01]  /*18af0*/  IMAD.MOV.U32 R7, RZ, RZ, -0x7fffffe0 ;  /* 0x80000020ff077424 */ /* 0x000fe200078e00ff */
[C---:B------:R-:W-:Y:S01]  /*18b00*/  R2UR UR11, R9.reuse ;  /* 0x00000000090b72ca */ /* 0x040fe200000e0000 */
[----:B------:R-:W-:Y:S01]  /*18b10*/  UIADD3 UR44, UR28, 0x2, URZ ;  /* 0x000000021c2c7890 */ /* 0x000fe2000fffe03f */
[----:B------:R-:W-:Y:S01]  /*18b20*/  R2UR UR19, R9 ;  /* 0x00000000091372ca */ /* 0x000fe200000e0000 */
[----:B------:R-:W-:Y:S01]  /*18b30*/  UMOV UR4, UR28 ;  /* 0x0000001c00047c82 */ /* 0x000fe20008000000 */
[----:B------:R-:W-:Y:S01]  /*18b40*/  UMOV UR8, UR28 ;  /* 0x0000001c00087c82 */ /* 0x000fe20008000000 */
[----:B------:R-:W-:Y:S01]  /*18b50*/  UMOV UR12, UR28 ;  /* 0x0000001c000c7c82 */ /* 0x000fe20008000000 */
[----:B------:R-:W-:Y:S01]  /*18b60*/  UMOV UR16, UR28 ;  /* 0x0000001c00107c82 */ /* 0x000fe20008000000 */
[----:B------:R-:W-:Y:S01]  /*18b70*/  R2UR UR47, R7 ;  /* 0x00000000072f72ca */ /* 0x000fe200000e0000 */
[----:B------:R-:W-:Y:S01]  /*18b80*/  UMOV UR45, 0x80000020 ;  /* 0x80000020002d7882 */ /* 0x000fe20000000000 */
[----:B------:R-:W-:-:S02]  /*18b90*/  IMAD.MOV.U32 R9, RZ, RZ, -0x7fffffe0 ;  /* 0x80000020ff097424 */ /* 0x000fc400078e00ff */
[----:B------:R-:W-:Y:S02]  /*18ba0*/  IMAD.MOV.U32 R11, RZ, RZ, -0x7fffffe0 ;  /* 0x80000020ff0b7424 */ /* 0x000fe400078e00ff */
[----:B------:R-:W-:Y:S02]  /*18bb0*/  IMAD.MOV.U32 R7, RZ, RZ, -0x7fffffe0 ;  /* 0x80000020ff077424 */ /* 0x000fe400078e00ff */
[----:B------:R-:W-:-:S05]  /*18bc0*/  IMAD.MOV.U32 R5, RZ, RZ, -0x7fffffe0 ;  /* 0x80000020ff057424 */ /* 0x000fca00078e00ff */
[----:B------:R-:W-:Y:S01]  /*18bd0*/  R2UR UR43, R5 ;  /* 0x00000000052b72ca */ /* 0x000fe200000e0000 */
[----:B---3--:R-:W-:-:S04]  /*18be0*/  IMAD R4, R120, 0x780, R13 ;  /* 0x0000078078047824 */ /* 0x008fc800078e020d */
[C---:B------:R-:W-:Y:S01]  /*18bf0*/  VIADD R6, R4.reuse, 0x80 ;  /* 0x0000008004067836 */ /* 0x040fe20000000000 */
[C---:B------:R-:W-:Y:S01]  /*18c00*/  R2UR UR30, R4.reuse ;  /* 0x00000000041e72ca */ /* 0x040fe200000e0000 */
[C---:B------:R-:W-:Y:S02]  /*18c10*/  VIADD R8, R4.reuse, 0x100 ;  /* 0x0000010004087836 */ /* 0x040fe40000000000 */
[----:B------:R-:W-:Y:S01]  /*18c20*/  VIADD R10, R4, 0x102 ;  /* 0x00000102040a7836 */ /* 0x000fe20000000000 */
[----:B------:R-:W-:Y:S01]  /*18c30*/  R2UR UR6, R6 ;  /* 0x00000000060672ca */ /* 0x000fe200000e0000 */
[----:B------:R-:W-:Y:S01]  /*18c40*/  VIADD R6, R4, 0x180 ;  /* 0x0000018004067836 */ /* 0x000fe20000000000 */
[----:B------:R-:W-:Y:S01]  /*18c50*/  R2UR UR10, R8 ;  /* 0x00000000080a72ca */ /* 0x000fe200000e0000 */
[----:B------:R-:W-:-:S03]  /*18c60*/  VIADD R8, R4, 0x200 ;  /* 0x0000020004087836 */ /* 0x000fc60000000000 */
[----:B------:R-:W-:Y:S01]  /*18c70*/  R2UR UR14, R6 ;  /* 0x00000000060e72ca */ /* 0x000fe200000e0000 */
[----:B------:R-:W-:Y:S01]  /*18c80*/  VIADD R6, R4, 0x2 ;  /* 0x0000000204067836 */ /* 0x000fe20000000000 */
[----:B------:R-:W-:Y:S01]  /*18c90*/  R2UR UR18, R8 ;  /* 0x00000000081272ca */ /* 0x000fe200000e0000 */
[----:B------:R-:W-:Y:S01]  /*18ca0*/  QGMMA.64x32x32.F32.E4M3.E4M3 R92, gdesc[UR28], RZ, !UPT, gsb0 ;  /* 0x006000001c5c79f3 */ /* 0x000fe2000c0008ff */
[----:B------:R-:W-:Y:S02]  /*18cb0*/  VIADD R8, R4, 0x82 ;  /* 0x0000008204087836 */ /* 0x000fe40000000000 */
[----:B------:R-:W-:Y:S02]  /*18cc0*/  R2UR UR46, R6 ;  /* 0x00000000062e72ca */ /* 0x000fe400000e0000 */
[----:B------:R-:W-:Y:S01]  /*18cd0*/  IADD3 R6, R4, 0x182, RZ ;  /* 0x0000018204067810 */ /* 0x000fe20007ffe0ff */
[----:B------:R-:W-:Y:S02]  /*18ce0*/  WARPGROUP.DEPBAR.LE gsb0, 0x0 ;  /* 0x00008000000079c5 */ /* 0x000fe40000010000 */
[----:B------:R-:W-:-:S06]  /*18cf0*/  WARPGROUP.ARRIVE ;  /* 0x00000000000079c5 */ /* 0x000fcc0000000000 */
[----:B------:R-:W-:Y:S01]  /*18d00*/  QGMMA.64x32x32.F32.E4M3.E4M3 R76, gdesc[UR4], RZ, !UPT, gsb0 ;  /* 0x00600000044c79f3 */ /* 0x000fe2000c0008ff */
[----:B------:R-:W-:Y:S01]  /*18d10*/  R2UR UR6, R8 ;  /* 0x00000000080672ca */ /* 0x000fe200000e0000 */
[----:B------:R-:W-:Y:S01]  /*18d20*/  UMOV UR4, UR44 ;  /* 0x0000002c00047c82 */ /* 0x000fe20008000000 */
[----:B------:R-:W-:Y:S01]  /*18d30*/  R2UR UR7, R9 ;  /* 0x00000000090772ca */ /* 0x000fe200000e0000 */
[----:B------:R-:W-:Y:S01]  /*18d40*/  UMOV UR5, UR45 ;  /* 0x0000002d00057c82 */ /* 0x000fe20008000000 */
[----:B------:R-:W-:Y:S02]  /*18d50*/  VIADD R8, R4, 0x202 ;  /* 0x0000020204087836 */ /* 0x000fe40000000000 */
[----:B------:R-:W-:Y:S01]  /*18d60*/  IMAD.MOV.U32 R9, RZ, RZ, -0x7fffffe0 ;  /* 0x80000020ff097424 */ /* 0x000fe200078e00ff */
[----:B------:R-:W-:Y:S02]  /*18d70*/  WARPGROUP.DEPBAR.LE gsb0, 0x0 ;  /* 0x00008000000079c5 */ /* 0x000fe40000010000 */
[----:B------:R-:W-:-:S06]  /*18d80*/  WARPGROUP.ARRIVE ;  /* 0x00000000000079c5 */ /* 0x000fcc0000000000 */
[----:B------:R-:W-:Y:S01]  /*18d90*/  QGMMA.64x32x32.F32.E4M3.E4M3 R60, gdesc[UR8], RZ, !UPT, gsb0 ;  /* 0x00600000083c79f3 */ /* 0x000fe2000c0008ff */
[----:B------:R-:W-:Y:S01]  /*18da0*/  R2UR UR10, R10 ;  /* 0x000000000a0a72ca */ /* 0x000fe200000e0000 */
[----:B------:R-:W-:Y:S01]  /*18db0*/  UMOV UR8, UR44 ;  /* 0x0000002c00087c82 */ /* 0x000fe20008000000 */
[----:B------:R-:W-:Y:S01]  /*18dc0*/  R2UR UR11, R11 ;  /* 0x000000000b0b72ca */ /* 0x000fe200000e0000 */
[----:B------:R-:W-:Y:S01]  /*18dd0*/  UMOV UR9, UR45 ;  /* 0x0000002d00097c82 */ /* 0x000fe20008000000 */
[----:B------:R-:W-:Y:S01]  /*18de0*/  IMAD.MOV.U32 R11, RZ, RZ, -0x7fffffe0 ;  /* 0x80000020ff0b7424 */ /* 0x000fe200078e00ff */
        /* <DEDUP_REMOVED lines=21> */
[----:B------:R-:W-:Y:S03]  /*18f40*/  QGMMA.64x32x32.F32.E4M3.E4M3 R92, gdesc[UR44], R92, gsb0 ;  /* 0x006000002c5c79f3 */ /* 0x000fe6000800085c */
[----:B------:R-:W-:Y:S02]  /*18f50*/  WARPGROUP.DEPBAR.LE gsb0, 0x0 ;  /* 0x00008000000079c5 */ /* 0x000fe40000010000 */
[----:B------:R-:W-:-:S06]  /*18f60*/  WARPGROUP.ARRIVE ;  /* 0x00000000000079c5 */ /* 0x000fcc0000000000 */
[----:B------:R-:W-:Y:S01]  /*18f70*/  QGMMA.64x32x32.F32.E4M3.E4M3 R76, gdesc[UR4], R76, gsb0 ;  /* 0x00600000044c79f3 */ /* 0x000fe2000800084c */
[----:B------:R-:W-:Y:S01]  /*18f80*/  R2UR UR6, R6 ;  /* 0x00000000060672ca */ /* 0x000fe200000e0000 */
[----:B------:R-:W-:Y:S01]  /*18f90*/  UIADD3 UR4, UR28, 0x200, URZ ;  /* 0x000002001c047890 */ /* 0x000fe2000fffe03f */
[----:B------:R-:W-:Y:S01]  /*18fa0*/  R2UR UR7, R7 ;  /* 0x00000000070772ca */ /* 0x000fe200000e0000 */
[----:B------:R-:W-:Y:S01]  /*18fb0*/  UMOV UR5, 0x80000020 ;  /* 0x8000002000057882 */ /* 0x000fe20000000000 */
[----:B------:R-:W-:Y:S01]  /*18fc0*/  VIADD R6, R4, 0x400 ;  /* 0x0000040004067836 */ /* 0x000fe20000000000 */
[----:B------:R-:W-:Y:S01]  /*18fd0*/  UMOV UR21, UR5 ;  /* 0x0000000500157c82 */ /* 0x000fe20008000000 */
[----:B------:R-:W-:Y:S02]  /*18fe0*/  IMAD.MOV.U32 R7, RZ, RZ, -0x7fffffe0 ;  /* 0x80000020ff077424 */ /* 0x000fe400078e00ff */
[----:B------:R-:W-:Y:S01]  /*18ff0*/  UMOV UR20, UR4 ;  /* 0x0000000400147c82 */ /* 0x000fe20008000000 */
[----:B------:R-:W-:-:S02]  /*19000*/  WARPGROUP.DEPBAR.LE gsb0, 0x0 ;  /* 0x00008000000079c5 */ /* 0x000fc40000010000 */
[----:B------:R-:W-:-:S06]  /*19010*/  WARPGROUP.ARRIVE ;  /* 0x00000000000079c5 */ /* 0x000fcc0000000000 */
[----:B------:R-:W-:Y:S01]  /*19020*/  QGMMA.64x32x32.F32.E4M3.E4M3 R60, gdesc[UR8], R60, gsb0 ;  /* 0x00600000083c79f3 */ /* 0x000fe2000800083c */
[----:B------:R-:W-:Y:S01]  /*19030*/  R2UR UR10, R8 ;  /* 0x00000000080a72ca */ /* 0x000fe200000e0000 */
[----:B------:R-:W-:Y:S01]  /*19040*/  UMOV UR8, UR4 ;  /* 0x0000000400087c82 */ /* 0x000fe20008000000 */
[----:B------:R-:W-:Y:S01]  /*19050*/  R2UR UR11, R9 ;  /* 0x00000000090b72ca */ /* 0x000fe200000e0000 */
[----:B------:R-:W-:Y:S01]  /*19060*/  UMOV UR9, UR5 ;  /* 0x0000000500097c82 */ /* 0x000fe20008000000 */
[----:B------:R-:W-:Y:S01]  /*19070*/  VIADD R8, R4, 0x480 ;  /* 0x0000048004087836 */ /* 0x000fe20000000000 */
[----:B------:R-:W-:-:S04]  /*19080*/  MOV R9, 0x80000020 ;  /* 0x8000002000097802 */ /* 0x000fc80000000f00 */
[----:B------:R-:W-:Y:S01]  /*19090*/  R2UR UR22, R8 ;  /* 0x00000000081672ca */ /* 0x000fe200000e0000 */
[----:B------:R-:W-:Y:S01]  /*190a0*/  VIADD R8, R4, 0x302 ;  /* 0x0000030204087836 */ /* 0x000fe20000000000 */
[----:B------:R-:W-:Y:S01]  /*190b0*/  R2UR UR23, R9 ;  /* 0x00000000091772ca */ /* 0x000fe200000e0000 */
[----:B------:R-:W-:Y:S01]  /*190c0*/  IMAD.MOV.U32 R9, RZ, RZ, -0x7fffffe0 ;  /* 0x80000020ff097424 */ /* 0x000fe200078e00ff */
[----:B------:R-:W-:Y:S02]  /*190d0*/  WARPGROUP.DEPBAR.LE gsb0, 0x0 ;  /* 0x00008000000079c5 */ /* 0x000fe40000010000 */
[----:B------:R-:W-:-:S06]  /*190e0*/  WARPGROUP.ARRIVE ;  /* 0x00000000000079c5 */ /* 0x000fcc0000000000 */
[----:B------:R-:W-:Y:S01]  /*190f0*/  QGMMA.64x32x32.F32.E4M3.E4M3 R44, gdesc[UR12], R44, gsb0 ;  /* 0x006000000c2c79f3 */ /* 0x000fe2000800082c */
[----:B------:R-:W-:Y:S01]  /*19100*/  R2UR UR14, R10 ;  /* 0x000000000a0e72ca */ /* 0x000fe200000e0000 */
[----:B------:R-:W-:Y:S01]  /*19110*/  UMOV UR12, UR4 ;  /* 0x00000004000c7c82 */ /* 0x000fe20008000000 */
[----:B------:R-:W-:Y:S01]  /*19120*/  R2UR UR15, R11 ;  /* 0x000000000b0f72ca */ /* 0x000fe200000e0000 */
[----:B------:R-:W-:Y:S01]  /*19130*/  UMOV UR13, UR5 ;  /* 0x00000005000d7c82 */ /* 0x000fe20008000000 */
[----:B------:R-:W-:Y:S01]  /*19140*/  VIADD R10, R4, 0x382 ;  /* 0x00000382040a7836 */ /* 0x000fe20000000000 */
[----:B------:R-:W-:Y:S01]  /*19150*/  MOV R11, 0x80000020 ;  /* 0x80000020000b7802 */ /* 0x000fe20000000f00 */
[----:B------:R-:W-:Y:S02]  /*19160*/  WARPGROUP.DEPBAR.LE gsb0, 0x0 ;  /* 0x00008000000079c5 */ /* 0x000fe40000010000 */
[----:B------:R-:W-:-:S06]  /*19170*/  WARPGROUP.ARRIVE ;  /* 0x00000000000079c5 */ /* 0x000fcc0000000000 */
[----:B------:R-:W-:Y:S01]  /*19180*/  QGMMA.64x32x32.F32.E4M3.E4M3 R28, gdesc[UR16], R28, gsb0 ;  /* 0x00600000101c79f3 */ /* 0x000fe2000800081c */
        /* <DEDUP_REMOVED lines=27> */
[----:B------:R-:W-:Y:S02]  /*19340*/  VIADD R8, R4, 0x482 ;  /* 0x0000048204087836 */ /* 0x000fe40000000000 */
[----:B------:R-:W-:-:S03]  /*19350*/  IMAD.MOV.U32 R9, RZ, RZ, -0x7fffffe0 ;  /* 0x80000020ff097424 */ /* 0x000fc600078e00ff */
        /* <DEDUP_REMOVED lines=77> */
[C---:B------:R-:W-:Y:S01]  /*19830*/  VIADD R6, R4.reuse, 0x682 ;  /* 0x0000068204067836 */ /* 0x040fe20000000000 */
[----:B------:R-:W-:Y:S01]  /*19840*/  IADD3 R4, R4, 0x702, RZ ;  /* 0x0000070204047810 */ /* 0x000fe20007ffe0ff */
[----:B------:R-:W-:Y:S01]  /*19850*/  IMAD.MOV.U32 R7, RZ, RZ, -0x7fffffe0 ;  /* 0x80000020ff077424 */ /* 0x000fe200078e00ff */
[----:B------:R-:W-:Y:S01]  /*19860*/  UMOV UR41, UR17 ;  /* 0x0000001100297c82 */ /* 0x000fe20008000000 */
[----:B------:R-:W-:Y:S01]  /*19870*/  UMOV UR40, UR16 ;  /* 0x0000001000287c82 */ /* 0x000fe20008000000 */
[----:B------:R-:W-:Y:S01]  /*19880*/  R2UR UR42, R4 ;  /* 0x00000000042a72ca */ /* 0x000fe200000e0000 */
[----:B------:R-:W-:-:S02]  /*19890*/  WARPGROUP.DEPBAR.LE gsb0, 0x0 ;  /* 0x00008000000079c5 */ /* 0x000fc40000010000 */
[----:B------:R-:W-:-:S06]  /*198a0*/  WARPGROUP.ARRIVE ;  /* 0x00000000000079c5 */ /* 0x000fcc0000000000 */
[----:B------:R-:W-:Y:S01]  /*198b0*/  QGMMA.64x32x32.F32.E4M3.E4M3 R60, gdesc[UR20], R60, gsb0 ;  /* 0x00600000143c79f3 */ /* 0x000fe2000800083c */
[----:B------:R-:W-:Y:S01]  /*198c0*/  R2UR UR22, R8 ;  /* 0x00000000081672ca */ /* 0x000fe200000e0000 */
[----:B------:R-:W-:Y:S01]  /*198d0*/  UMOV UR20, UR16 ;  /* 0x0000001000147c82 */ /* 0x000fe20008000000 */
[----:B------:R-:W-:Y:S01]  /*198e0*/  R2UR UR23, R9 ;  /* 0x00000000091772ca */ /* 0x000fe200000e0000 */
[----:B------:R-:W-:Y:S01]  /*198f0*/  UMOV UR21, UR17 ;  /* 0x0000001100157c82 */ /* 0x000fe20008000000 */
[----:B------:R-:W-:Y:S02]  /*19900*/  WARPGROUP.DEPBAR.LE gsb0, 0x0 ;  /* 0x00008000000079c5 */ /* 0x000fe40000010000 */
        /* <DEDUP_REMOVED lines=29> */
[----:B------:R-:W-:Y:S05]  /*19ae0*/  @!P0 BRA `(.L_x_583) ;  /* 0x0000000000048947 */ /* 0x000fea0003800000 */
[----:B------:R-:W-:Y:S01]  /*19af0*/  BPT.TRAP 0x1 ;  /* 0x000000040000795c */ /* 0x000fe20000300000 */
.L_x_583:
[----:B------:R-:W2:Y:S01]  /*19b00*/  LDL R3, [R1+0x68] ;  /* 0x0000680001037983 */ /* 0x000ea20000100800 */
[----:B------:R-:W-:-:S03]  /*19b10*/  P2R R6, PR, RZ, 0x1 ;  /* 0x00000001ff067803 */ /* 0x000fc60000000000 */
[----:B------:R-:W3:Y:S01]  /*19b20*/  LDL R110, [R1+0x40] ;  /* 0x00004000016e7983 */ /* 0x000ee20000100800 */
[----:B--2---:R-:W-:-:S05]  /*19b30*/  IADD3 R144, R144, 0xa0, -R3 ;  /* 0x000000a090907810 */ /* 0x004fca0007ffe803 */
        /* <DEDUP_REMOVED lines=12> */
[----:B------:R-:W-:-:S02]  /*19c00*/  FSEL R9, R94, -INF , P2 ;  /* 0xff8000005e097808 */ /* 0x000fc40001000000 */
[----:B------:R-:W-:Y:S02]  /*19c10*/  ISETP.GT.AND P2, PT, R3, 0x11, PT ;  /* 0x000000110300780c */ /* 0x000fe40003f44270 */
[----:B------:R-:W-:Y:S02]  /*19c20*/  FSEL R11, R100, -INF , P1 ;  /* 0xff800000640b7808 */ /* 0x000fe40000800000 */
[----:B------:R-:W-:Y:S02]  /*19c30*/  FMNMX.FTZ R4, R97, R4, !PT ;  /* 0x0000000461047209 */ /* 0x000fe40007810000 */
[----:B------:R-:W-:Y:S02]  /*19c40*/  FSEL R95, R95, -INF , P5 ;  /* 0xff8000005f5f7808 */ /* 0x000fe40002800000 */
[----:B------:R-:W-:Y:S02]  /*19c50*/  ISETP.GT.AND P5, PT, R3, 0x18, PT ;  /* 0x000000180300780c */ /* 0x000fe40003fa4270 */
[----:B------:R-:W-:-:S02]  /*19c60*/  FSEL R101, R101, -INF , P2 ;  /* 0xff80000065657808 */ /* 0x000fc40001000000 */
[----:B------:R-:W-:Y:S02]  /*19c70*/  FMNMX.FTZ R4, R11, R4, !PT ;  /* 0x000000040b047209 */ /* 0x000fe40007810000 */
[----:B------:R-:W-:Y:S02]  /*19c80*/  FSEL R15, R98, -INF , P4 ;  /* 0xff800000620f7808 */ /* 0x000fe40002000000 */
        /* <DEDUP_REMOVED lines=120> */
[----:B------:R-:W-:Y:S02]  /*1a410*/  FSEL R53, R50, -INF , P5 ;  /* 0xff80000032357808 */ /* 0x000fe40002800000 */
[----:B------:R-:W-:Y:S02]  /*1a420*/  FSEL R8, R37, -INF , P4 ;  /* 0xff80000025087808 */ /* 0x000fe40002000000 */
[----:B------:R-:W-:Y:S02]  /*1a430*/  FMNMX.FTZ R163, R36, R163, !PT ;  /* 0x000000a324a37209 */ /* 0x000fe40007810000 */
[----:B------:R-:W-:-:S02]  /*1a440*/  ISETP.GT.AND P5, PT, R3, 0x98, PT ;  /* 0x000000980300780c */ /* 0x000fc40003fa4270 */
[----:B------:R-:W-:Y:S02]  /*1a450*/  FMNMX.FTZ R4, R8, R163, !PT ;  /* 0x000000a308047209 */ /* 0x000fe40007810000 */
[----:B------:R-:W-:Y:S02]  /*1a460*/  FSEL R33, R40, -INF , P5 ;  /* 0xff80000028217808 */ /* 0x000fe40002800000 */
[----:B------:R-:W-:Y:S02]  /*1a470*/  ISETP.GT.AND P6, PT, R3, 0x99, PT ;  /* 0x000000990300780c */ /* 0x000fe40003fc4270 */
[----:B------:R-:W-:Y:S02]  /*1a480*/  FMNMX.FTZ R4, R33, R4, !PT ;  /* 0x0000000421047209 */ /* 0x000fe40007810000 */
[----:B------:R-:W-:-:S04]  /*1a490*/  FSEL R41, R41, -INF , P6 ;  /* 0xff80000029297808 */ /* 0x000fc80003000000 */
[----:B------:R-:W-:-:S05]  /*1a4a0*/  FMNMX.FTZ R12, R41, R4, !PT ;  /* 0x00000004290c7209 */ /* 0x000fca0007810000 */
[----:B------:R-:W1:Y:S02]  /*1a4b0*/  SHFL.BFLY PT, R37, R12, 0x2, 0x1f ;  /* 0x0c401f000c257f89 */ /* 0x000e6400000e0000 */
[----:B-1----:R-:W-:-:S05]  /*1a4c0*/  FMNMX.FTZ R14, R12, R37, !PT ;  /* 0x000000250c0e7209 */ /* 0x002fca0007810000 */
[----:B------:R-:W0:Y:S01]  /*1a4d0*/  SHFL.BFLY PT, R37, R14, 0x1, 0x1f ;  /* 0x0c201f000e257f89 */ /* 0x000e2200000e0000 */
[----:B------:R-:W-:Y:S02]  /*1a4e0*/  P2R R24, PR, RZ, 0x4 ;  /* 0x00000004ff187803 */ /* 0x000fe40000000000 */
[----:B0-----:R-:W-:Y:S02]  /*1a4f0*/  FMNMX.FTZ R4, R14, R37, !PT ;  /* 0x000000250e047209 */ /* 0x001fe40007810000 */
[----:B------:R-:W-:-:S04]  /*1a500*/  FMNMX.FTZ R14, R9, R95, !PT ;  /* 0x0000005f090e7209 */ /* 0x000fc80007810000 */
[----:B------:R-:W-:-:S04]  /*1a510*/  FMNMX.FTZ R14, R15, R14, !PT ;  /* 0x0000000e0f0e7209 */ /* 0x000fc80007810000 */
[----:B------:R-:W-:-:S04]  /*1a520*/  FMNMX.FTZ R14, R99, R14, !PT ;  /* 0x0000000e630e7209 */ /* 0x000fc80007810000 */
[----:B------:R-:W-:Y:S01]  /*1a530*/  FMNMX.FTZ R14, R27, R14, !PT ;  /* 0x0000000e1b0e7209 */ /* 0x000fe20007810000 */
[----:B------:R-:W-:-:S03]  /*1a540*/  FFMA.FTZ R20, R2, R4, -8 ;  /* 0xc100000002147423 */ /* 0x000fc60000010004 */
[----:B------:R-:W-:Y:S02]  /*1a550*/  FMNMX.FTZ R14, R103, R14, !PT ;  /* 0x0000000e670e7209 */ /* 0x000fe40007810000 */
[----:B------:R-:W-:Y:S02]  /*1a560*/  FSETP.NEU.FTZ.AND P2, PT, R4, -INF , PT ;  /* 0xff8000000400780b */ /* 0x000fe40003f5d000 */
[----:B------:R-:W-:Y:S02]  /*1a570*/  FMNMX.FTZ R14, R77, R14, !PT ;  /* 0x0000000e4d0e7209 */ /* 0x000fe40007810000 */
[----:B------:R-:W-:Y:S02]  /*1a580*/  P2R R28, PR, RZ, 0x1 ;  /* 0x00000001ff1c7803 */ /* 0x000fe40000000000 */
[----:B------:R-:W-:Y:S02]  /*1a590*/  P2R R26, PR, RZ, 0x2 ;  /* 0x00000002ff1a7803 */ /* 0x000fe40000000000 */
[----:B------:R-:W-:-:S02]  /*1a5a0*/  ISETP.GT.AND P1, PT, R3, 0x79, PT ;  /* 0x000000790300780c */ /* 0x000fc40003f24270 */
[----:B------:R-:W-:Y:S02]  /*1a5b0*/  ISETP.GT.AND P0, PT, R3, 0x80, PT ;  /* 0x000000800300780c */ /* 0x000fe40003f04270 */
[----:B------:R-:W-:Y:S02]  /*1a5c0*/  FSEL R3, R20, RZ, P2 ;  /* 0x000000ff14037208 */ /* 0x000fe40001000000 */
[----:B------:R-:W-:-:S04]  /*1a5d0*/  FMNMX.FTZ R20, R107, R14, !PT ;  /* 0x0000000e6b147209 */ /* 0x000fc80007810000 */
[----:B------:R-:W-:-:S04]  /*1a5e0*/  FMNMX.FTZ R20, R81, R20, !PT ;  /* 0x0000001451147209 */ /* 0x000fc80007810000 */
[----:B------:R-:W-:-:S04]  /*1a5f0*/  FMNMX.FTZ R20, R79, R20, !PT ;  /* 0x000000144f147209 */ /* 0x000fc80007810000 */
[----:B------:R-:W-:-:S04]  /*1a600*/  FMNMX.FTZ R20, R85, R20, !PT ;  /* 0x0000001455147209 */ /* 0x000fc80007810000 */
[----:B------:R-:W-:-:S04]  /*1a610*/  FMNMX.FTZ R20, R83, R20, !PT ;  /* 0x0000001453147209 */ /* 0x000fc80007810000 */
[----:B------:R-:W-:-:S04]  /*1a620*/  FMNMX.FTZ R20, R89, R20, !PT ;  /* 0x0000001459147209 */ /* 0x000fc80007810000 */
[----:B------:R-:W-:-:S04]  /*1a630*/  FMNMX.FTZ R20, R87, R20, !PT ;  /* 0x0000001457147209 */ /* 0x000fc80007810000 */
[----:B------:R-:W-:Y:S02]  /*1a640*/  FMNMX.FTZ R20, R61, R20, !PT ;  /* 0x000000143d147209 */ /* 0x000fe40007810000 */
[----:B------:R-:W-:Y:S02]  /*1a650*/  ISETP.NE.AND P2, PT, R24, RZ, PT ;  /* 0x000000ff1800720c */ /* 0x000fe40003f45270 */
[----:B------:R-:W-:-:S04]  /*1a660*/  FMNMX.FTZ R24, R91, R20, !PT ;  /* 0x000000145b187209 */ /* 0x000fc80007810000 */
[----:B------:R-:W-:-:S04]  /*1a670*/  FMNMX.FTZ R24, R65, R24, !PT ;  /* 0x0000001841187209 */ /* 0x000fc80007810000 */
[----:B------:R-:W-:-:S04]  /*1a680*/  FMNMX.FTZ R24, R63, R24, !PT ;  /* 0x000000183f187209 */ /* 0x000fc80007810000 */
[----:B------:R-:W-:-:S04]  /*1a690*/  FMNMX.FTZ R24, R69, R24, !PT ;  /* 0x0000001845187209 */ /* 0x000fc80007810000 */
[----:B------:R-:W-:-:S04]  /*1a6a0*/  FMNMX.FTZ R24, R67, R24, !PT ;  /* 0x0000001843187209 */ /* 0x000fc80007810000 */
[----:B------:R-:W-:-:S04]  /*1a6b0*/  FMNMX.FTZ R24, R141, R24, !PT ;  /* 0x000000188d187209 */ /* 0x000fc80007810000 */
[----:B------:R-:W-:Y:S02]  /*1a6c0*/  FMNMX.FTZ R24, R71, R24, !PT ;  /* 0x0000001847187209 */ /* 0x000fe40007810000 */
[----:B------:R-:W-:Y:S02]  /*1a6d0*/  FSEL R59, R59, -INF , P1 ;  /* 0xff8000003b3b7808 */ /* 0x000fe40000800000 */
        /* <DEDUP_REMOVED lines=12> */
[----:B------:R-:W-:Y:S02]  /*1a7a0*/  FMNMX.FTZ R28, R59, R26, !PT ;  /* 0x0000001a3b1c7209 */ /* 0x000fe40007810000 */
[----:B------:R-:W-:-:S02]  /*1a7b0*/  FSEL R31, R31, -INF , P0 ;  /* 0xff8000001f1f7808 */ /* 0x000fc40000000000 */
[----:B------:R-:W-:Y:S02]  /*1a7c0*/  FMNMX.FTZ R28, R37, R28, !PT ;  /* 0x0000001c251c7209 */ /* 0x000fe40007810000 */
[----:B------:R-:W-:Y:S02]  /*1a7d0*/  FSEL R163, R34, -INF , P1 ;  /* 0xff80000022a37808 */ /* 0x000fe40000800000 */
[----:B------:R-:W-:Y:S01]  /*1a7e0*/  FMNMX.FTZ R28, R31, R28, !PT ;  /* 0x0000001c1f1c7209 */ /* 0x000fe20007810000 */
[----:B------:R-:W-:-:S01]  /*1a7f0*/  FFMA.FTZ R216, R2, R5, -R3 ;  /* 0x0000000502d87223 */ /* 0x000fc20000010803 */
[C-C-:B------:R-:W-:Y:S01]  /*1a800*/  FFMA.FTZ R5, R2.reuse, R73, -R3.reuse ;  /* 0x0000004902057223 */ /* 0x140fe20000010803 */
[----:B------:R-:W-:Y:S02]  /*1a810*/  FSEL R73, R35, -INF , P2 ;  /* 0xff80000023497808 */ /* 0x000fe40001000000 */
[----:B------:R-:W-:Y:S01]  /*1a820*/  FMNMX.FTZ R28, R163, R28, !PT ;  /* 0x0000001ca31c7209 */ /* 0x000fe20007810000 */
[----:B------:R-:W-:-:S01]  /*1a830*/  FFMA.FTZ R214, R2, R117, -R3 ;  /* 0x0000007502d67223 */ /* 0x000fc20000010803 */
[----:B------:R-:W-:Y:S01]  /*1a840*/  FSEL R117, R38, -INF , P3 ;  /* 0xff80000026757808 */ /* 0x000fe20001800000 */
[----:B------:R-:W-:-:S01]  /*1a850*/  FFMA.FTZ R218, R2, R11, -R3 ;  /* 0x0000000b02da7223 */ /* 0x000fc20000010803 */
[----:B------:R-:W-:Y:S01]  /*1a860*/  FMNMX.FTZ R28, R73, R28, !PT ;  /* 0x0000001c491c7209 */ /* 0x000fe20007810000 */
[----:B------:R-:W-:-:S01]  /*1a870*/  FFMA.FTZ R11, R2, R101, -R3 ;  /* 0x00000065020b7223 */ /* 0x000fc20000010803 */
[----:B------:R-:W-:Y:S01]  /*1a880*/  FFMA.FTZ R101, R2, R119, -R3 ;  /* 0x0000007702657223 */ /* 0x000fe20000010803 */
[----:B------:R-:W-:-:S02]  /*1a890*/  FSEL R119, R39, -INF , P4 ;  /* 0xff80000027777808 */ /* 0x000fc40002000000 */
[----:B------:R-:W-:Y:S01]  /*1a8a0*/  FMNMX.FTZ R28, R117, R28, !PT ;  /* 0x0000001c751c7209 */ /* 0x000fe20007810000 */
[----:B------:R-:W-:-:S01]  /*1a8b0*/  FFMA.FTZ R200, R2, R125, -R3 ;  /* 0x0000007d02c87223 */ /* 0x000fc20000010803 */
[----:B------:R-:W-:Y:S01]  /*1a8c0*/  FFMA.FTZ R129, R2, R129, -R3 ;  /* 0x0000008102817223 */ /* 0x000fe20000010803 */
[----:B------:R-:W-:Y:S02]  /*1a8d0*/  FSEL R125, R42, -INF , P5 ;  /* 0xff8000002a7d7808 */ /* 0x000fe40002800000 */
[----:B------:R-:W-:Y:S01]  /*1a8e0*/  FMNMX.FTZ R28, R119, R28, !PT ;  /* 0x0000001c771c7209 */ /* 0x000fe20007810000 */
[----:B------:R0:W-:Y:S03]  /*1a8f0*/  MUFU.EX2 R24, R129 ;  /* 0x0000008100187308 */ /* 0x0001e60000000800 */
[----:B------:R-:W-:Y:S02]  /*1a900*/  FMNMX.FTZ R28, R125, R28, !PT ;  /* 0x0000001c7d1c7209 */ /* 0x000fe40007810000 */
[----:B0-----:R-:W-:-:S03]  /*1a910*/  FSEL R129, R43, -INF , P6 ;  /* 0xff8000002b817808 */ /* 0x001fc60003000000 */
[----:B------:R0:W-:Y:S02]  /*1a920*/  MUFU.EX2 R35, R5 ;  /* 0x0000000500237308 */ /* 0x0001e40000000800 */
[----:B0-----:R-:W-:-:S05]  /*1a930*/  FMNMX.FTZ R5, R129, R28, !PT ;  /* 0x0000001c81057209 */ /* 0x001fca0007810000 */
[----:B------:R-:W0:Y:S02]  /*1a940*/  SHFL.BFLY PT, R30, R5, 0x2, 0x1f ;  /* 0x0c401f00051e7f89 */ /* 0x000e2400000e0000 */
[----:B0-----:R-:W-:-:S05]  /*1a950*/  FMNMX.FTZ R40, R5, R30, !PT ;  /* 0x0000001e05287209 */ /* 0x001fca0007810000 */
[----:B------:R-:W0:Y:S01]  /*1a960*/  SHFL.BFLY PT, R5, R40, 0x1, 0x1f ;  /* 0x0c201f0028057f89 */ /* 0x000e2200000e0000 */
[----:B------:R-:W-:-:S01]  /*1a970*/  FFMA.FTZ R93, R2, R93, -R3 ;  /* 0x0000005d025d7223 */ /* 0x000fc20000010803 */
[C-C-:B------:R-:W-:Y:S01]  /*1a980*/  FFMA.FTZ R39, R2.reuse, R45, -R3.reuse ;  /* 0x0000002d02277223 */ /* 0x140fe20000010803 */
[----:B------:R-:W-:-:S01]  /*1a990*/  FFMA.FTZ R45, R2, R32, -R3 ;  /* 0x00000020022d7223 */ /* 0x000fc20000010803 */
[----:B------:R-:W-:Y:S01]  /*1a9a0*/  ISETP.NE.AND P0, PT, R6, RZ, PT ;  /* 0x000000ff0600720c */ /* 0x000fe20003f05270 */
[----:B------:R-:W-:-:S01]  /*1a9b0*/  FFMA.FTZ R6, R2, R7, -R3 ;  /* 0x0000000702067223 */ /* 0x000fc20000010803 */
[----:B------:R-:W-:Y:S01]  /*1a9c0*/  MUFU.EX2 R216, R216 ;  /* 0x000000d800d87308 */ /* 0x000fe20000000800 */
[----:B0-----:R-:W-:-:S04]  /*1a9d0*/  FMNMX.FTZ R5, R40, R5, !PT ;  /* 0x0000000528057209 */ /* 0x001fc80007810000 */
[----:B------:R-:W-:Y:S01]  /*1a9e0*/  FSETP.NEU.FTZ.AND P1, PT, R5, -INF , PT ;  /* 0xff8000000500780b */ /* 0x000fe20003f3d000 */
[----:B------:R-:W-:-:S05]  /*1a9f0*/  FFMA.FTZ R46, R2, R5, -8 ;  /* 0xc1000000022e7423 */ /* 0x000fca0000010005 */
[----:B------:R-:W-:Y:S01]  /*1aa00*/  FSEL R46, R46, RZ, P1 ;  /* 0x000000ff2e2e7208 */ /* 0x000fe20000800000 */
[----:B------:R-:W0:Y:S04]  /*1aa10*/  MUFU.EX2 R93, R93 ;  /* 0x0000005d005d7308 */ /* 0x000e280000000800 */
[----:B------:R-:W-:-:S01]  /*1aa20*/  FFMA.FTZ R217, R2, R9, -R46 ;  /* 0x0000000902d97223 */ /* 0x000fc2000001082e */
[C-C-:B------:R-:W-:Y:S01]  /*1aa30*/  FFMA.FTZ R32, R2.reuse, R95, -R46.reuse ;  /* 0x0000005f02207223 */ /* 0x140fe2000001082e */
[----:B------:R-:W-:-:S01]  /*1aa40*/  FFMA.FTZ R9, R2, R15, -R46 ;  /* 0x0000000f02097223 */ /* 0x000fc2000001082e */
[C---:B------:R-:W-:Y:S01]  /*1aa50*/  FFMA.FTZ R7, R2.reuse, R97, -R3 ;  /* 0x0000006102077223 */ /* 0x040fe20000010803 */
[----:B------:R-:W-:Y:S01]  /*1aa60*/  MUFU.EX2 R6, R6 ;  /* 0x0000000600067308 */ /* 0x000fe20000000800 */
[----:B------:R-:W-:-:S01]  /*1aa70*/  FFMA.FTZ R48, R2, R99, -R46 ;  /* 0x0000006302307223 */ /* 0x000fc2000001082e */
[----:B------:R-:W-:-:S06]  /*1aa80*/  FFMA.FTZ R219, R2, R27, -R46 ;  /* 0x0000001b02db7223 */ /* 0x000fcc000001082e */
[----:B------:R-:W-:Y:S08]  /*1aa90*/  MUFU.EX2 R217, R217 ;  /* 0x000000d900d97308 */ /* 0x000ff00000000800 */
[----:B------:R-:W1:Y:S01]  /*1aaa0*/  MUFU.EX2 R32, R32 ;  /* 0x0000002000207308 */ /* 0x000e620000000800 */
[----:B------:R-:W-:-:S01]  /*1aab0*/  FFMA.FTZ R43, R2, R36, -R3 ;  /* 0x00000024022b7223 */ /* 0x000fc20000010803 */
[----:B------:R-:W-:-:S06]  /*1aac0*/  FFMA.FTZ R36, R2, R103, -R46 ;  /* 0x0000006702247223 */ /* 0x000fcc000001082e */
[----:B------:R-:W2:Y:S01]  /*1aad0*/  MUFU.EX2 R9, R9 ;  /* 0x0000000900097308 */ /* 0x000ea20000000800 */
[----:B------:R-:W-:-:S07]  /*1aae0*/  FFMA.FTZ R12, R2, R21, -R3 ;  /* 0x00000015020c7223 */ /* 0x000fce0000010803 */
[----:B------:R-:W4:Y:S01]  /*1aaf0*/  MUFU.EX2 R7, R7 ;  /* 0x0000000700077308 */ /* 0x000f220000000800 */
[----:B------:R-:W-:-:S01]  /*1ab00*/  FFMA.FTZ R44, R2, R63, -R46 ;  /* 0x0000003f022c7223 */ /* 0x000fc2000001082e */
[----:B------:R-:W-:-:S06]  /*1ab10*/  FFMA.FTZ R15, R2, R77, -R46 ;  /* 0x0000004d020f7223 */ /* 0x000fcc000001082e */
[----:B------:R-:W5:Y:S01]  /*1ab20*/  MUFU.EX2 R48, R48 ;  /* 0x0000003000307308 */ /* 0x000f620000000800 */
[----:B0-----:R-:W-:-:S01]  /*1ab30*/  FADD.FTZ R63, R216, R93 ;  /* 0x0000005dd83f7221 */ /* 0x001fc20000010000 */
[----:B------:R-:W-:-:S06]  /*1ab40*/  FFMA.FTZ R97, R2, R105, -R3 ;  /* 0x0000006902617223 */ /* 0x000fcc0000010803 */
[----:B------:R-:W0:Y:S01]  /*1ab50*/  MUFU.EX2 R218, R218 ;  /* 0x000000da00da7308 */ /* 0x000e220000000800 */
[----:B-1----:R-:W-:-:S01]  /*1ab60*/  FADD.FTZ R62, R217, R32 ;  /* 0x00000020d93e7221 */ /* 0x002fc20000010000 */
[----:B------:R-:W-:-:S06]  /*1ab70*/  FFMA.FTZ R50, R2, R107, -R46 ;  /* 0x0000006b02327223 */ /* 0x000fcc000001082e */
[----:B------:R-:W1:Y:S01]  /*1ab80*/  MUFU.EX2 R219, R219 ;  /* 0x000000db00db7308 */ /* 0x000e620000000800 */
[----:B------:R-:W-:-:S01]  /*1ab90*/  FADD.FTZ R64, R6, R63 ;  /* 0x0000003f06407221 */ /* 0x000fc20000010000 */
[----:B------:R-:W-:-:S06]  /*1aba0*/  FFMA.FTZ R212, R2, R109, -R3 ;  /* 0x0000006d02d47223 */ /* 0x000fcc0000010803 */
[----:B------:R-:W3:Y:S01]  /*1abb0*/  MUFU.EX2 R11, R11 ;  /* 0x0000000b000b7308 */ /* 0x000ee20000000800 */
[----:B--2---:R-:W-:-:S01]  /*1abc0*/  FADD.FTZ R63, R9, R62 ;  /* 0x0000003e093f7221 */ /* 0x004fc20000010000 */
[----:B------:R-:W-:-:S06]  /*1abd0*/  FFMA.FTZ R205, R2, R49, -R46 ;  /* 0x0000003102cd7223 */ /* 0x000fcc000001082e */
[----:B------:R-:W2:Y:S01]  /*1abe0*/  MUFU.EX2 R36, R36 ;  /* 0x0000002400247308 */ /* 0x000ea20000000800 */
[----:B------:R-:W-:-:S01]  /*1abf0*/  FFMA.FTZ R213, R2, R81, -R46 ;  /* 0x0000005102d57223 */ /* 0x000fc2000001082e */
[----:B----4-:R-:W-:-:S06]  /*1ac00*/  FADD.FTZ R49, R7, R64 ;  /* 0x0000004007317221 */ /* 0x010fcc0000010000 */
[----:B------:R-:W4:Y:S01]  /*1ac10*/  MUFU.EX2 R12, R12 ;  /* 0x0000000c000c7308 */ /* 0x000f220000000800 */
[----:B------:R-:W-:-:S01]  /*1ac20*/  FFMA.FTZ R21, R2, R111, -R3 ;  /* 0x0000006f02157223 */ /* 0x000fc20000010803 */
[----:B-----5:R-:W-:-:S06]  /*1ac30*/  FADD.FTZ R62, R48, R63 ;  /* 0x0000003f303e7221 */ /* 0x020fcc0000010000 */
[----:B------:R-:W5:Y:S01]  /*1ac40*/  MUFU.EX2 R15, R15 ;  /* 0x0000000f000f7308 */ /* 0x000f620000000800 */
[----:B------:R-:W-:-:S01]  /*1ac50*/  FFMA.FTZ R40, R2, R79, -R46 ;  /* 0x0000004f02287223 */ /* 0x000fc2000001082e */
[----:B0-----:R-:W-:-:S06]  /*1ac60*/  FADD.FTZ R64, R218, R49 ;  /* 0x00000031da407221 */ /* 0x001fcc0000010000 */
[----:B------:R-:W0:Y:S01]  /*1ac70*/  MUFU.EX2 R97, R97 ;  /* 0x0000006100617308 */ /* 0x000e220000000800 */
[----:B------:R-:W-:-:S01]  /*1ac80*/  FFMA.FTZ R113, R2, R113, -R3 ;  /* 0x0000007102717223 */ /* 0x000fc20000010803 */
[----:B-1----:R-:W-:Y:S01]  /*1ac90*/  FADD.FTZ R63, R219, R62 ;  /* 0x0000003edb3f7221 */ /* 0x002fe20000010000 */
[----:B------:R-:W-:-:S05]  /*1aca0*/  FFMA.FTZ R49, R2, R47, -R46 ;  /* 0x0000002f02317223 */ /* 0x000fca000001082e */
[----:B------:R-:W1:Y:S01]  /*1acb0*/  MUFU.EX2 R50, R50 ;  /* 0x0000003200327308 */ /* 0x000e620000000800 */
[----:B------:R-:W-:-:S01]  /*1acc0*/  FFMA.FTZ R27, R2, R85, -R46 ;  /* 0x00000055021b7223 */ /* 0x000fc2000001082e */
[----:B---3--:R-:W-:-:S06]  /*1acd0*/  FADD.FTZ R47, R11, R64 ;  /* 0x000000400b2f7221 */ /* 0x008fcc0000010000 */
[----:B------:R-:W3:Y:S01]  /*1ace0*/  MUFU.EX2 R212, R212 ;  /* 0x000000d400d47308 */ /* 0x000ee20000000800 */
[----:B------:R-:W-:-:S01]  /*1acf0*/  FFMA.FTZ R105, R2, R115, -R3 ;  /* 0x0000007302697223 */ /* 0x000fc20000010803 */
[----:B------:R-:W-:Y:S01]  /*1ad00*/  FFMA.FTZ R201, R2, R65, -R46 ;  /* 0x0000004102c97223 */ /* 0x000fe2000001082e */
[----:B------:R-:W-:-:S05]  /*1ad10*/  VIADD R0, R0, 0x33440 ;  /* 0x0003344000007836 */ /* 0x000fca0000000000 */
[----:B------:R-:W-:Y:S01]  /*1ad20*/  MUFU.EX2 R213, R213 ;  /* 0x000000d500d57308 */ /* 0x000fe20000000800 */
[----:B------:R-:W-:Y:S02]  /*1ad30*/  IMAD.U32 R65, RZ, RZ, UR38 ;  /* 0x00000026ff417e24 */ /* 0x000fe4000f8e00ff */
[----:B--2---:R-:W-:Y:S01]  /*1ad40*/  FADD.FTZ R62, R36, R63 ;  /* 0x0000003f243e7221 */ /* 0x004fe20000010000 */
[----:B------:R-:W-:-:S04]  /*1ad50*/  FFMA.FTZ R52, R2, R83, -R46 ;  /* 0x0000005302347223 */ /* 0x000fc8000001082e */
[----:B------:R-:W2:Y:S01]  /*1ad60*/  MUFU.EX2 R21, R21 ;  /* 0x0000001500157308 */ /* 0x000ea20000000800 */
[----:B----4-:R-:W-:-:S01]  /*1ad70*/  FADD.FTZ R66, R12, R47 ;  /* 0x0000002f0c427221 */ /* 0x010fc20000010000 */
[----:B------:R-:W-:Y:S01]  /*1ad80*/  FFMA.FTZ R47, R2, R53, -R46 ;  /* 0x00000035022f7223 */ /* 0x000fe2000001082e */
[----:B-----5:R-:W-:-:S05]  /*1ad90*/  FADD.FTZ R53, R15, R62 ;  /* 0x0000003e0f357221 */ /* 0x020fca0000010000 */
[----:B------:R-:W-:Y:S01]  /*1ada0*/  MUFU.EX2 R40, R40 ;  /* 0x0000002800287308 */ /* 0x000fe20000000800 */
[----:B------:R-:W-:-:S01]  /*1adb0*/  FFMA.FTZ R64, R2, R51, -R46 ;  /* 0x0000003302407223 */ /* 0x000fc2000001082e */
[----:B------:R-:W-:Y:S01]  /*1adc0*/  FFMA.FTZ R215, R2, R89, -R46 ;  /* 0x0000005902d77223 */ /* 0x000fe2000001082e */
[----:B------:R-:W-:-:S05]  /*1add0*/  PRMT R0, R65, 0x654, R0 ;  /* 0x0000065441007816 */ /* 0x000fca0000000000 */
[----:B------:R-:W4:Y:S01]  /*1ade0*/  MUFU.EX2 R14, R113 ;  /* 0x00000071000e7308 */ /* 0x000f220000000800 */
[----:B0-----:R-:W-:-:S01]  /*1adf0*/  FADD.FTZ R51, R97, R66 ;  /* 0x0000004261337221 */ /* 0x001fc20000010000 */
[----:B-1----:R-:W-:Y:S01]  /*1ae00*/  FADD.FTZ R66, R50, R53 ;  /* 0x0000003532427221 */ /* 0x002fe20000010000 */
[----:B------:R-:W-:-:S01]  /*1ae10*/  FFMA.FTZ R42, R2, R87, -R46 ;  /* 0x00000057022a7223 */ /* 0x000fc2000001082e */
[----:B------:R-:W-:-:S04]  /*1ae20*/  FFMA.FTZ R30, R2, R10, -R3 ;  /* 0x0000000a021e7223 */ /* 0x000fc80000010803 */
[----:B------:R-:W0:Y:S01]  /*1ae30*/  MUFU.EX2 R27, R27 ;  /* 0x0000001b001b7308 */ /* 0x000e220000000800 */
[----:B---3--:R-:W-:-:S01]  /*1ae40*/  FADD.FTZ R68, R212, R51 ;  /* 0x00000033d4447221 */ /* 0x008fc20000010000 */
[----:B------:R1:W-:Y:S06]  /*1ae50*/  SYNCS.ARRIVE.TRANS64.RED.A1T0 RZ, [R0+URZ], RZ ;  /* 0x000000ff00ff79a7 */ /* 0x0003ec000810043f */
[----:B------:R-:W3:Y:S01]  /*1ae60*/  MUFU.EX2 R105, R105 ;  /* 0x0000006900697308 */ /* 0x000ee20000000800 */
[----:B------:R-:W-:-:S01]  /*1ae70*/  FFMA.FTZ R10, R2, R8, -R3 ;  /* 0x00000008020a7223 */ /* 0x000fc20000010803 */
[C-C-:B------:R-:W-:Y:S01]  /*1ae80*/  FFMA.FTZ R121, R2.reuse, R121, -R3.reuse ;  /* 0x0000007902797223 */ /* 0x140fe20000010803 */
[----:B------:R-:W-:-:S05]  /*1ae90*/  FFMA.FTZ R8, R2, R33, -R3 ;  /* 0x0000002102087223 */ /* 0x000fca0000010803 */
[----:B------:R-:W5:Y:S01]  /*1aea0*/  MUFU.EX2 R52, R52 ;  /* 0x0000003400347308 */ /* 0x000f620000000800 */
[----:B------:R-:W-:-:S01]  /*1aeb0*/  FFMA.FTZ R33, R2, R61, -R46 ;  /* 0x0000003d02217223 */ /* 0x000fc2000001082e */
[----:B--2---:R-:W-:-:S06]  /*1aec0*/  FADD.FTZ R51, R21, R68 ;  /* 0x0000004415337221 */ /* 0x004fcc0000010000 */
[----:B------:R-:W2:Y:S01]  /*1aed0*/  MUFU.EX2 R214, R214 ;  /* 0x000000d600d67308 */ /* 0x000ea20000000800 */
[----:B------:R-:W-:-:S01]  /*1aee0*/  FFMA.FTZ R111, R2, R123, -R3 ;  /* 0x0000007b026f7223 */ /* 0x000fc20000010803 */
[----:B------:R-:W-:-:S06]  /*1aef0*/  FFMA.FTZ R56, R2, R91, -R46 ;  /* 0x0000005b02387223 */ /* 0x000fcc000001082e */
[----:B------:R-:W2:Y:S01]  /*1af00*/  MUFU.EX2 R215, R215 ;  /* 0x000000d700d77308 */ /* 0x000ea20000000800 */
[----:B----4-:R-:W-:-:S07]  /*1af10*/  FADD.FTZ R68, R14, R51 ;  /* 0x000000330e447221 */ /* 0x010fce0000010000 */
[----:B-1----:R1:W-:Y:S01]  /*1af20*/  MUFU.EX2 R0, R49 ;  /* 0x0000003100007308 */ /* 0x0023e20000000800 */
[----:B------:R-:W-:-:S07]  /*1af30*/  FFMA.FTZ R209, R2, R37, -R46 ;  /* 0x0000002502d17223 */ /* 0x000fce000001082e */
[----:B------:R-:W4:Y:S01]  /*1af40*/  MUFU.EX2 R101, R101 ;  /* 0x0000006500657308 */ /* 0x000f220000000800 */
[----:B-1----:R-:W-:-:S04]  /*1af50*/  FADD.FTZ R49, R213, R66 ;  /* 0x00000042d5317221 */ /* 0x002fc80000010000 */
[----:B------:R-:W-:-:S03]  /*1af60*/  FADD.FTZ R66, R40, R49 ;  /* 0x0000003128427221 */ /* 0x000fc60000010000 */
[----:B------:R-:W1:Y:S01]  /*1af70*/  MUFU.EX2 R42, R42 ;  /* 0x0000002a002a7308 */ /* 0x000e620000000800 */
[----:B0-----:R-:W-:-:S01]  /*1af80*/  FADD.FTZ R37, R27, R66 ;  /* 0x000000421b257221 */ /* 0x001fc20000010000 */
[----:B---3--:R-:W-:-:S06]  /*1af90*/  FADD.FTZ R49, R105, R68 ;  /* 0x0000004469317221 */ /* 0x008fcc0000010000 */
[----:B------:R0:W3:Y:S01]  /*1afa0*/  MUFU.EX2 R20, R121 ;  /* 0x0000007900147308 */ /* 0x0000e20000000800 */
[----:B------:R-:W-:-:S01]  /*1afb0*/  FFMA.FTZ R109, R2, R127, -R3 ;  /* 0x0000007f026d7223 */ /* 0x000fc20000010803 */
[----:B-----5:R-:W-:-:S06]  /*1afc0*/  FADD.FTZ R66, R52, R37 ;  /* 0x0000002534427221 */ /* 0x020fcc0000010000 */
[----:B------:R-:W5:Y:S01]  /*1afd0*/  MUFU.EX2 R33, R33 ;  /* 0x0000002100217308 */ /* 0x000f620000000800 */
[----:B--2---:R-:W-:-:S01]  /*1afe0*/  FADD.FTZ R68, R214, R49 ;  /* 0x00000031d6447221 */ /* 0x004fc20000010000 */
[----:B------:R-:W-:-:S06]  /*1aff0*/  FFMA.FTZ R38, R2, R57, -R3 ;  /* 0x0000003902267223 */ /* 0x000fcc0000010803 */
[----:B------:R-:W2:Y:S01]  /*1b000*/  MUFU.EX2 R111, R111 ;  /* 0x0000006f006f7308 */ /* 0x000ea20000000800 */
[----:B------:R-:W-:-:S01]  /*1b010*/  FFMA.FTZ R115, R2, R133, -R3 ;  /* 0x0000008502737223 */ /* 0x000fc20000010803 */
[C-C-:B------:R-:W-:Y:S01]  /*1b020*/  FFMA.FTZ R202, R2.reuse, R135, -R3.reuse ;  /* 0x0000008702ca7223 */ /* 0x140fe20000010803 */
[----:B------:R-:W-:-:S01]  /*1b030*/  FFMA.FTZ R113, R2, R137, -R3 ;  /* 0x0000008902717223 */ /* 0x000fc20000010803 */
[----:B------:R-:W-:-:S04]  /*1b040*/  FFMA.FTZ R139, R2, R139, -R3 ;  /* 0x0000008b028b7223 */ /* 0x000fc80000010803 */
[----:B------:R-:W2:Y:S01]  /*1b050*/  MUFU.EX2 R56, R56 ;  /* 0x0000003800387308 */ /* 0x000ea20000000800 */
[----:B------:R-:W-:-:S01]  /*1b060*/  FFMA.FTZ R204, R2, R143, -R3 ;  /* 0x0000008f02cc7223 */ /* 0x000fc20000010803 */
[C-C-:B------:R-:W-:Y:S01]  /*1b070*/  FFMA.FTZ R147, R2.reuse, R147, -R3.reuse ;  /* 0x0000009302937223 */ /* 0x140fe20000010803 */
[----:B------:R-:W-:-:S01]  /*1b080*/  FFMA.FTZ R123, R2, R149, -R3 ;  /* 0x00000095027b7223 */ /* 0x000fc20000010803 */
[C-C-:B------:R-:W-:Y:S01]  /*1b090*/  FFMA.FTZ R206, R2.reuse, R151, -R3.reuse ;  /* 0x0000009702ce7223 */ /* 0x140fe20000010803 */
[----:B0-----:R-:W-:-:S03]  /*1b0a0*/  FFMA.FTZ R121, R2, R153, -R3 ;  /* 0x0000009902797223 */ /* 0x001fc60000010803 */
[----:B------:R-:W0:Y:S01]  /*1b0b0*/  MUFU.EX2 R200, R200 ;  /* 0x000000c800c87308 */ /* 0x000e220000000800 */
[----:B------:R-:W-:-:S01]  /*1b0c0*/  FFMA.FTZ R127, R2, R155, -R3 ;  /* 0x0000009b027f7223 */ /* 0x000fc20000010803 */
[C-C-:B------:R-:W-:Y:S01]  /*1b0d0*/  FFMA.FTZ R57, R2.reuse, R159, -R3.reuse ;  /* 0x0000009f02397223 */ /* 0x140fe20000010803 */
[----:B------:R-:W-:-:S01]  /*1b0e0*/  FFMA.FTZ R34, R2, R161, -R3 ;  /* 0x000000a102227223 */ /* 0x000fc20000010803 */
[----:B------:R-:W-:Y:S01]  /*1b0f0*/  FFMA.FTZ R3, R2, R41, -R3 ;  /* 0x0000002902037223 */ /* 0x000fe20000010803 */
[----:B------:R-:W-:-:S01]  /*1b100*/  FADD.FTZ R37, R215, R66 ;  /* 0x00000042d7257221 */ /* 0x000fc20000010000 */
[----:B------:R-:W-:Y:S02]  /*1b110*/  FFMA.FTZ R41, R2, R69, -R46 ;  /* 0x0000004502297223 */ /* 0x000fe4000001082e */
[----:B------:R-:W0:Y:S01]  /*1b120*/  MUFU.EX2 R201, R201 ;  /* 0x000000c900c97308 */ /* 0x000e220000000800 */
[----:B----4-:R-:W-:-:S01]  /*1b130*/  FADD.FTZ R49, R101, R68 ;  /* 0x0000004465317221 */ /* 0x010fc20000010000 */
[----:B-1----:R-:W-:Y:S01]  /*1b140*/  FADD.FTZ R66, R42, R37 ;  /* 0x000000252a427221 */ /* 0x002fe20000010000 */
[----:B------:R-:W-:-:S05]  /*1b150*/  FFMA.FTZ R58, R2, R67, -R46 ;  /* 0x00000043023a7223 */ /* 0x000fca000001082e */
[----:B------:R-:W1:Y:S01]  /*1b160*/  MUFU.EX2 R109, R109 ;  /* 0x0000006d006d7308 */ /* 0x000e620000000800 */
[----:B---3--:R-:W-:-:S01]  /*1b170*/  FADD.FTZ R68, R20, R49 ;  /* 0x0000003114447221 */ /* 0x008fc20000010000 */
[----:B-----5:R-:W-:-:S06]  /*1b180*/  FADD.FTZ R37, R33, R66 ;  /* 0x0000004221257221 */ /* 0x020fcc0000010000 */
[----:B------:R-:W3:Y:S01]  /*1b190*/  MUFU.EX2 R44, R44 ;  /* 0x0000002c002c7308 */ /* 0x000ee20000000800 */
[----:B------:R-:W-:-:S01]  /*1b1a0*/  FFMA.FTZ R203, R2, R141, -R46 ;  /* 0x0000008d02cb7223 */ /* 0x000fc2000001082e */
[----:B--2---:R-:W-:Y:S01]  /*1b1b0*/  FADD.FTZ R49, R111, R68 ;  /* 0x000000446f317221 */ /* 0x004fe20000010000 */
[----:B------:R-:W-:-:S05]  /*1b1c0*/  FADD.FTZ R66, R56, R37 ;  /* 0x0000002538427221 */ /* 0x000fca0000010000 */
[----:B------:R-:W2:Y:S01]  /*1b1d0*/  MUFU.EX2 R115, R115 ;  /* 0x0000007300737308 */ /* 0x000ea20000000800 */
[----:B------:R-:W-:-:S01]  /*1b1e0*/  FFMA.FTZ R54, R2, R71, -R46 ;  /* 0x0000004702367223 */ /* 0x000fc2000001082e */
[----:B0-----:R-:W-:-:S06]  /*1b1f0*/  FADD.FTZ R68, R200, R49 ;  /* 0x00000031c8447221 */ /* 0x001fcc0000010000 */
[----:B------:R-:W-:Y:S01]  /*1b200*/  MUFU.EX2 R41, R41 ;  /* 0x0000002900297308 */ /* 0x000fe20000000800 */
[----:B------:R-:W-:Y:S01]  /*1b210*/  F2FP.SATFINITE.E4M3.F32.PACK_AB_MERGE_C R51, R7, R6, RZ ;  /* 0x000000060733723e */ /* 0x000fe200048070ff */
[----:B------:R-:W-:-:S06]  /*1b220*/  FADD.FTZ R7, R201, R66 ;  /* 0x00000042c9077221 */ /* 0x000fcc0000010000 */
[----:B------:R-:W-:Y:S01]  /*1b230*/  MUFU.EX2 R58, R58 ;  /* 0x0000003a003a7308 */ /* 0x000fe20000000800 */
[----:B------:R-:W-:-:S01]  /*1b240*/  FFMA.FTZ R60, R2, R145, -R46 ;  /* 0x00000091023c7223 */ /* 0x000fc2000001082e */
[----:B-1----:R-:W-:-:S06]  /*1b250*/  FADD.FTZ R37, R109, R68 ;  /* 0x000000446d257221 */ /* 0x002fcc0000010000 */
[----:B------:R-:W0:Y:S01]  /*1b260*/  MUFU.EX2 R202, R202 ;  /* 0x000000ca00ca7308 */ /* 0x000e220000000800 */
[----:B------:R-:W-:-:S01]  /*1b270*/  FFMA.FTZ R29, R2, R29, -R46 ;  /* 0x0000001d021d7223 */ /* 0x000fc2000001082e */
[----:B------:R-:W-:Y:S01]  /*1b280*/  F2FP.SATFINITE.E4M3.F32.PACK_AB_MERGE_C R97, R97, R12, RZ ;  /* 0x0000000c6161723e */ /* 0x000fe200048070ff */
[----:B---3--:R-:W-:-:S05]  /*1b290*/  FADD.FTZ R12, R44, R7 ;  /* 0x000000072c0c7221 */ /* 0x008fca0000010000 */
[----:B------:R-:W1:Y:S01]  /*1b2a0*/  MUFU.EX2 R203, R203 ;  /* 0x000000cb00cb7308 */ /* 0x000e620000000800 */
[----:B------:R-:W-:Y:S01]  /*1b2b0*/  F2FP.SATFINITE.E4M3.F32.PACK_AB_MERGE_C R105, R105, R14, RZ ;  /* 0x0000000e6969723e */ /* 0x000fe200048070ff */
[----:B------:R-:W-:Y:S01]  /*1b2c0*/  FFMA.FTZ R61, R2, R75, -R46 ;  /* 0x0000004b023d7223 */ /* 0x000fe2000001082e */
[----:B------:R-:W-:-:S05]  /*1b2d0*/  FADD.FTZ R14, R24, R37 ;  /* 0x00000025180e7221 */ /* 0x000fca0000010000 */
[----:B------:R-:W3:Y:S01]  /*1b2e0*/  MUFU.EX2 R113, R113 ;  /* 0x0000007100717308 */ /* 0x000ee20000000800 */
[----:B------:R-:W-:Y:S02]  /*1b2f0*/  F2FP.SATFINITE.E4M3.F32.PACK_AB_MERGE_C R9, R48, R9, RZ ;  /* 0x000000093009723e */ /* 0x000fe400048070ff */
[----:B--2---:R-:W-:-:S05]  /*1b300*/  F2FP.SATFINITE.E4M3.F32.PACK_AB_MERGE_C R48, R115, R24, RZ ;  /* 0x000000187330723e */ /* 0x004fca00048070ff */
[----:B------:R-:W2:Y:S01]  /*1b310*/  MUFU.EX2 R54, R54 ;  /* 0x0000003600367308 */ /* 0x000ea20000000800 */
[----:B------:R-:W-:-:S07]  /*1b320*/  FADD.FTZ R115, R115, R14 ;  /* 0x0000000e73737221 */ /* 0x000fce0000010000 */
[----:B------:R-:W4:Y:S01]  /*1b330*/  MUFU.EX2 R26, R139 ;  /* 0x0000008b001a7308 */ /* 0x000f220000000800 */
[----:B0-----:R-:W-:-:S07]  /*1b340*/  FADD.FTZ R14, R202, R115 ;  /* 0x00000073ca0e7221 */ /* 0x001fce0000010000 */
[----:B------:R-:W0:Y:S08]  /*1b350*/  MUFU.EX2 R60, R60 ;  /* 0x0000003c003c7308 */ /* 0x000e300000000800 */
[----:B------:R5:W-:Y:S02]  /*1b360*/  MUFU.EX2 R6, R29 ;  /* 0x0000001d00067308 */ /* 0x000be40000000800 */
[----:B-----5:R-:W-:-:S06]  /*1b370*/  FADD.FTZ R29, R41, R12 ;  /* 0x0000000c291d7221 */ /* 0x020fcc0000010000 */
[----:B------:R-:W5:Y:S01]  /*1b380*/  MUFU.EX2 R61, R61 ;  /* 0x0000003d003d7308 */ /* 0x000f620000000800 */
[----:B------:R-:W-:-:S07]  /*1b390*/  FADD.FTZ R12, R58, R29 ;  /* 0x0000001d3a0c7221 */ /* 0x000fce0000010000 */
[----:B------:R-:W5:Y:S01]  /*1b3a0*/  MUFU.EX2 R204, R204 ;  /* 0x000000cc00cc7308 */ /* 0x000f620000000800 */
[----:B-1----:R-:W-:-:S01]  /*1b3b0*/  FADD.FTZ R29, R203, R12 ;  /* 0x0000000ccb1d7221 */ /* 0x002fc20000010000 */
[----:B---3--:R-:W-:-:S06]  /*1b3c0*/  FADD.FTZ R37, R113, R14 ;  /* 0x0000000e71257221 */ /* 0x008fcc0000010000 */
[----:B------:R-:W1:Y:S01]  /*1b3d0*/  MUFU.EX2 R205, R205 ;  /* 0x000000cd00cd7308 */ /* 0x000e620000000800 */
[----:B--2---:R-:W-:-:S01]  /*1b3e0*/  FADD.FTZ R29, R54, R29 ;  /* 0x0000001d361d7221 */ /* 0x004fc20000010000 */
[----:B----4-:R-:W-:-:S06]  /*1b3f0*/  FADD.FTZ R14, R26, R37 ;  /* 0x000000251a0e7221 */ /* 0x010fcc0000010000 */
[----:B------:R-:W2:Y:S01]  /*1b400*/  MUFU.EX2 R39, R39 ;  /* 0x0000002700277308 */ /* 0x000ea20000000800 */
[----:B------:R-:W-:Y:S01]  /*1b410*/  F2FP.SATFINITE.E4M3.F32.PACK_AB_MERGE_C R111, R111, R20, RZ ;  /* 0x000000146f6f723e */ /* 0x000fe200048070ff */
[----:B0-----:R-:W-:Y:S01]  /*1b420*/  FADD.FTZ R20, R60, R29 ;  /* 0x0000001d3c147221 */ /* 0x001fe20000010000 */
[----:B------:R-:W-:-:S05]  /*1b430*/  F2FP.SATFINITE.E4M3.F32.PACK_AB_MERGE_C R26, R35, R26, RZ ;  /* 0x0000001a231a723e */ /* 0x000fca00048070ff */
[----:B------:R-:W0:Y:S01]  /*1b440*/  MUFU.EX2 R28, R147 ;  /* 0x00000093001c7308 */ /* 0x000e220000000800 */
[----:B------:R-:W-:-:S01]  /*1b450*/  FFMA.FTZ R207, R2, R157, -R46 ;  /* 0x0000009d02cf7223 */ /* 0x000fc2000001082e */
[----:B------:R-:W-:Y:S01]  /*1b460*/  FADD.FTZ R35, R35, R14 ;  /* 0x0000000e23237221 */ /* 0x000fe20000010000 */
[----:B-----5:R-:W-:-:S05]  /*1b470*/  FADD.FTZ R20, R61, R20 ;  /* 0x000000143d147221 */ /* 0x020fca0000010000 */
[----:B------:R-:W-:Y:S01]  /*1b480*/  MUFU.EX2 R123, R123 ;  /* 0x0000007b007b7308 */ /* 0x000fe20000000800 */
[----:B------:R-:W-:-:S01]  /*1b490*/  FFMA.FTZ R62, R2, R55, -R46 ;  /* 0x00000037023e7223 */ /* 0x000fc2000001082e */
[----:B------:R-:W-:-:S06]  /*1b4a0*/  FADD.FTZ R14, R204, R35 ;  /* 0x00000023cc0e7221 */ /* 0x000fcc0000010000 */
[----:B------:R-:W3:Y:S01]  /*1b4b0*/  MUFU.EX2 R47, R47 ;  /* 0x0000002f002f7308 */ /* 0x000ee20000000800 */
[----:B------:R-:W-:Y:S01]  /*1b4c0*/  F2FP.SATFINITE.E4M3.F32.PACK_AB_MERGE_C R218, R11, R218, R97 ;  /* 0x000000da0bda723e */ /* 0x000fe20004807061 */
[----:B-1----:R-:W-:-:S06]  /*1b4d0*/  FADD.FTZ R11, R205, R20 ;  /* 0x00000014cd0b7221 */ /* 0x002fcc0000010000 */
[----:B------:R-:W1:Y:S01]  /*1b4e0*/  MUFU.EX2 R64, R64 ;  /* 0x0000004000407308 */ /* 0x000e620000000800 */
[----:B------:R-:W-:Y:S01]  /*1b4f0*/  F2FP.SATFINITE.E4M3.F32.PACK_AB_MERGE_C R212, R21, R212, R105 ;  /* 0x000000d415d4723e */ /* 0x000fe20004807069 */
[----:B--2---:R-:W-:-:S06]  /*1b500*/  FADD.FTZ R21, R39, R14 ;  /* 0x0000000e27157221 */ /* 0x004fcc0000010000 */
[----:B------:R-:W2:Y:S01]  /*1b510*/  MUFU.EX2 R206, R206 ;  /* 0x000000ce00ce7308 */ /* 0x000ea20000000800 */
[----:B------:R-:W-:-:S01]  /*1b520*/  FADD.FTZ R20, R0, R11 ;  /* 0x0000000b00147221 */ /* 0x000fc20000010000 */
[----:B0-----:R-:W-:-:S06]  /*1b530*/  FADD.FTZ R24, R28, R21 ;  /* 0x000000151c187221 */ /* 0x001fcc0000010000 */
[----:B------:R-:W0:Y:S01]  /*1b540*/  MUFU.EX2 R207, R207 ;  /* 0x000000cf00cf7308 */ /* 0x000e220000000800 */
[----:B------:R-:W-:-:S07]  /*1b550*/  FFMA.FTZ R59, R2, R59, -R46 ;  /* 0x0000003b023b7223 */ /* 0x000fce000001082e */
[----:B------:R-:W4:Y:S01]  /*1b560*/  MUFU.EX2 R121, R121 ;  /* 0x0000007900797308 */ /* 0x000f220000000800 */
[----:B---3--:R-:W-:-:S01]  /*1b570*/  FADD.FTZ R11, R47, R20 ;  /* 0x000000142f0b7221 */ /* 0x008fc20000010000 */
[----:B------:R-:W-:-:S06]  /*1b580*/  F2FP.SATFINITE.E4M3.F32.PACK_AB_MERGE_C R28, R123, R28, RZ ;  /* 0x0000001c7b1c723e */ /* 0x000fcc00048070ff */
[----:B------:R-:W-:Y:S01]  /*1b590*/  MUFU.EX2 R127, R127 ;  /* 0x0000007f007f7308 */ /* 0x000fe20000000800 */
[----:B------:R-:W-:-:S07]  /*1b5a0*/  FADD.FTZ R123, R123, R24 ;  /* 0x000000187b7b7221 */ /* 0x000fce0000010000 */
[----:B------:R-:W3:Y:S08]  /*1b5b0*/  MUFU.EX2 R38, R38 ;  /* 0x0000002600267308 */ /* 0x000ef00000000800 */
[----:B------:R-:W5:Y:S01]  /*1b5c0*/  MUFU.EX2 R62, R62 ;  /* 0x0000003e003e7308 */ /* 0x000f620000000800 */
[C---:B-1----:R-:W-:Y:S01]  /*1b5d0*/  F2FP.SATFINITE.E4M3.F32.PACK_AB_MERGE_C R47, R64.reuse, R47, RZ ;  /* 0x0000002f402f723e */ /* 0x042fe200048070ff */
[----:B------:R-:W-:Y:S01]  /*1b5e0*/  FADD.FTZ R64, R64, R11 ;  /* 0x0000000b40407221 */ /* 0x000fe20000010000 */
[----:B--2---:R-:W-:-:S01]  /*1b5f0*/  FADD.FTZ R20, R206, R123 ;  /* 0x0000007bce147221 */ /* 0x004fc20000010000 */
[----:B------:R-:W-:-:S04]  /*1b600*/  FFMA.FTZ R31, R2, R31, -R46 ;  /* 0x0000001f021f7223 */ /* 0x000fc8000001082e */
[----:B------:R-:W-:Y:S01]  /*1b610*/  MUFU.EX2 R45, R45 ;  /* 0x0000002d002d7308 */ /* 0x000fe20000000800 */
[----:B0-----:R-:W-:-:S01]  /*1b620*/  FADD.FTZ R11, R207, R64 ;  /* 0x00000040cf0b7221 */ /* 0x001fc20000010000 */
[----:B------:R-:W-:-:S06]  /*1b630*/  FFMA.FTZ R163, R2, R163, -R46 ;  /* 0x000000a302a37223 */ /* 0x000fcc000001082e */
[----:B------:R-:W-:Y:S01]  /*1b640*/  MUFU.EX2 R30, R30 ;  /* 0x0000001e001e7308 */ /* 0x000fe20000000800 */
[----:B----4-:R-:W-:-:S07]  /*1b650*/  FADD.FTZ R24, R121, R20 ;  /* 0x0000001479187221 */ /* 0x010fce0000010000 */
[----:B------:R-:W0:Y:S08]  /*1b660*/  MUFU.EX2 R7, R59 ;  /* 0x0000003b00077308 */ /* 0x000e300000000800 */
[----:B------:R-:W1:Y:S01]  /*1b670*/  MUFU.EX2 R57, R57 ;  /* 0x0000003900397308 */ /* 0x000e620000000800 */
[----:B---3--:R-:W-:Y:S01]  /*1b680*/  F2FP.SATFINITE.E4M3.F32.PACK_AB_MERGE_C R21, R38, R127, RZ ;  /* 0x0000007f2615723e */ /* 0x008fe200048070ff */
[----:B-----5:R-:W-:-:S06]  /*1b690*/  FADD.FTZ R11, R62, R11 ;  /* 0x0000000b3e0b7221 */ /* 0x020fcc0000010000 */
[----:B------:R-:W-:Y:S01]  /*1b6a0*/  MUFU.EX2 R34, R34 ;  /* 0x0000002200227308 */ /* 0x000fe20000000800 */
[----:B------:R-:W-:-:S07]  /*1b6b0*/  FADD.FTZ R127, R127, R24 ;  /* 0x000000187f7f7221 */ /* 0x000fce0000010000 */
[----:B------:R-:W2:Y:S01]  /*1b6c0*/  MUFU.EX2 R209, R209 ;  /* 0x000000d100d17308 */ /* 0x000ea20000000800 */
[----:B------:R-:W-:-:S01]  /*1b6d0*/  FFMA.FTZ R73, R2, R73, -R46 ;  /* 0x0000004902497223 */ /* 0x000fc2000001082e */
[----:B------:R-:W-:-:S06]  /*1b6e0*/  FADD.FTZ R24, R6, R11 ;  /* 0x0000000b06187221 */ /* 0x000fcc0000010000 */
[----:B------:R-:W3:Y:S01]  /*1b6f0*/  MUFU.EX2 R12, R31 ;  /* 0x0000001f000c7308 */ /* 0x000ee20000000800 */
[----:B------:R-:W-:-:S01]  /*1b700*/  FADD.FTZ R38, R38, R127 ;  /* 0x0000007f26267221 */ /* 0x000fc20000010000 */
[C---:B0-----:R-:W-:Y:S01]  /*1b710*/  F2FP.SATFINITE.E4M3.F32.PACK_AB_MERGE_C R11, R7.reuse, R6, RZ ;  /* 0x00000006070b723e */ /* 0x041fe200048070ff */
[----:B------:R-:W-:-:S05]  /*1b720*/  FADD.FTZ R24, R7, R24 ;  /* 0x0000001807187221 */ /* 0x000fca0000010000 */
[----:B------:R-:W0:Y:S01]  /*1b730*/  MUFU.EX2 R163, R163 ;  /* 0x000000a300a37308 */ /* 0x000e220000000800 */
[----:B------:R-:W-:Y:S01]  /*1b740*/  F2FP.SATFINITE.E4M3.F32.PACK_AB_MERGE_C R208, R30, R45, RZ ;  /* 0x0000002d1ed0723e */ /* 0x000fe200048070ff */
[----:B-1----:R-:W-:Y:S01]  /*1b750*/  FADD.FTZ R7, R57, R38 ;  /* 0x0000002639077221 */ /* 0x002fe20000010000 */
[----:B------:R-:W-:-:S05]  /*1b760*/  F2FP.SATFINITE.E4M3.F32.PACK_AB_MERGE_C R217, R32, R217, R9 ;  /* 0x000000d920d9723e */ /* 0x000fca0004807009 */
[----:B------:R-:W1:Y:S01]  /*1b770*/  MUFU.EX2 R14, R73 ;  /* 0x00000049000e7308 */ /* 0x000e620000000800 */
[----:B--2---:R-:W-:-:S01]  /*1b780*/  FADD.FTZ R9, R209, R24 ;  /* 0x00000018d1097221 */ /* 0x004fc20000010000 */
[C---:B------:R-:W-:Y:S01]  /*1b790*/  F2FP.SATFINITE.E4M3.F32.PACK_AB_MERGE_C R208, R34.reuse, R57, R208 ;  /* 0x0000003922d0723e */ /* 0x040fe200048070d0 */
[----:B------:R-:W-:-:S05]  /*1b7a0*/  FADD.FTZ R34, R34, R7 ;  /* 0x0000000722227221 */ /* 0x000fca0000010000 */
[----:B------:R-:W-:Y:S01]  /*1b7b0*/  MUFU.EX2 R43, R43 ;  /* 0x0000002b002b7308 */ /* 0x000fe20000000800 */
[----:B------:R-:W-:-:S07]  /*1b7c0*/  FFMA.FTZ R117, R2, R117, -R46 ;  /* 0x0000007502757223 */ /* 0x000fce000001082e */
[----:B------:R-:W-:Y:S08]  /*1b7d0*/  MUFU.EX2 R8, R8 ;  /* 0x0000000800087308 */ /* 0x000ff00000000800 */
[----:B------:R-:W2:Y:S01]  /*1b7e0*/  MUFU.EX2 R3, R3 ;  /* 0x0000000300037308 */ /* 0x000ea20000000800 */
[----:B---3--:R-:W-:-:S01]  /*1b7f0*/  FADD.FTZ R6, R12, R9 ;  /* 0x000000090c067221 */ /* 0x008fc20000010000 */
[----:B------:R-:W-:-:S06]  /*1b800*/  FADD.FTZ R45, R45, R34 ;  /* 0x000000222d2d7221 */ /* 0x000fcc0000010000 */
[----:B------:R-:W3:Y:S01]  /*1b810*/  MUFU.EX2 R10, R10 ;  /* 0x0000000a000a7308 */ /* 0x000ee20000000800 */
[----:B------:R-:W-:-:S01]  /*1b820*/  FFMA.FTZ R119, R2, R119, -R46 ;  /* 0x0000007702777223 */ /* 0x000fc2000001082e */
[----:B0-----:R-:W-:Y:S01]  /*1b830*/  FADD.FTZ R7, R163, R6 ;  /* 0x00000006a3077221 */ /* 0x001fe20000010000 */
[----:B------:R-:W-:-:S01]  /*1b840*/  FFMA.FTZ R125, R2, R125, -R46 ;  /* 0x0000007d027d7223 */ /* 0x000fc2000001082e */
[----:B------:R-:W-:Y:S01]  /*1b850*/  FADD.FTZ R30, R30, R45 ;  /* 0x0000002d1e1e7221 */ /* 0x000fe20000010000 */
[----:B------:R-:W-:-:S03]  /*1b860*/  FFMA.FTZ R46, R2, R129, -R46 ;  /* 0x00000081022e7223 */ /* 0x000fc6000001082e */
[----:B------:R-:W0:Y:S01]  /*1b870*/  MUFU.EX2 R117, R117 ;  /* 0x0000007500757308 */ /* 0x000e220000000800 */
[C---:B-1----:R-:W-:Y:S01]  /*1b880*/  F2FP.SATFINITE.E4M3.F32.PACK_AB_MERGE_C R163, R14.reuse, R163, RZ ;  /* 0x000000a30ea3723e */ /* 0x042fe200048070ff */
[----:B------:R-:W-:Y:S01]  /*1b890*/  FADD.FTZ R14, R14, R7 ;  /* 0x000000070e0e7221 */ /* 0x000fe20000010000 */
[----:B--2---:R-:W-:Y:S01]  /*1b8a0*/  F2FP.SATFINITE.E4M3.F32.PACK_AB_MERGE_C R210, R3, R8, RZ ;  /* 0x0000000803d2723e */ /* 0x004fe200048070ff */
[----:B------:R-:W-:-:S04]  /*1b8b0*/  FADD.FTZ R7, R43, R30 ;  /* 0x0000001e2b077221 */ /* 0x000fc80000010000 */
[----:B------:R-:W1:Y:S01]  /*1b8c0*/  MUFU.EX2 R20, R119 ;  /* 0x0000007700147308 */ /* 0x000e620000000800 */
[C---:B---3--:R-:W-:Y:S01]  /*1b8d0*/  F2FP.SATFINITE.E4M3.F32.PACK_AB_MERGE_C R210, R10.reuse, R43, R210 ;  /* 0x0000002b0ad2723e */ /* 0x048fe200048070d2 */
[----:B------:R-:W-:Y:S01]  /*1b8e0*/  FADD.FTZ R7, R10, R7 ;  /* 0x000000070a077221 */ /* 0x000fe20000010000 */
[----:B------:R-:W-:-:S05]  /*1b8f0*/  VIADD R10, R131, 0xfffffffe ;  /* 0xfffffffe830a7836 */ /* 0x000fca0000000000 */
[----:B------:R-:W2:Y:S01]  /*1b900*/  MUFU.EX2 R125, R125 ;  /* 0x0000007d007d7308 */ /* 0x000ea20000000800 */
[----:B------:R-:W-:-:S07]  /*1b910*/  ISETP.GE.AND P1, PT, R10, R110, PT ;  /* 0x0000006e0a00720c */ /* 0x000fce0003f26270 */
[----:B------:R-:W3:Y:S01]  /*1b920*/  MUFU.EX2 R46, R46 ;  /* 0x0000002e002e7308 */ /* 0x000ee20000000800 */
[----:B0-----:R-:W-:-:S01]  /*1b930*/  FADD.FTZ R9, R117, R14 ;  /* 0x0000000e75097221 */ /* 0x001fc20000010000 */
[----:B------:R-:W-:-:S03]  /*1b940*/  F2FP.SATFINITE.E4M3.F32.PACK_AB_MERGE_C R205, R0, R205, R47 ;  /* 0x000000cd00cd723e */ /* 0x000fc6000480702f */
[----:B-1----:R-:W-:Y:S01]  /*1b950*/  FADD.FTZ R0, R20, R9 ;  /* 0x0000000914007221 */ /* 0x002fe20000010000 */
[----:B------:R-:W-:Y:S01]  /*1b960*/  F2FP.SATFINITE.E4M3.F32.PACK_AB_MERGE_C R207, R62, R207, R11 ;  /* 0x000000cf3ecf723e */ /* 0x000fe2000480700b */
[----:B------:R-:W-:Y:S01]  /*1b970*/  FADD.FTZ R8, R8, R7 ;  /* 0x0000000708087221 */ /* 0x000fe20000010000 */
[----:B------:R-:W-:Y:S01]  /*1b980*/  F2FP.SATFINITE.E4M3.F32.PACK_AB_MERGE_C R15, R50, R15, RZ ;  /* 0x0000000f320f723e */ /* 0x000fe200048070ff */
[----:B--2---:R-:W-:Y:S01]  /*1b990*/  FADD.FTZ R11, R125, R0 ;  /* 0x000000007d0b7221 */ /* 0x004fe20000010000 */
[----:B------:R-:W-:Y:S02]  /*1b9a0*/  F2FP.SATFINITE.E4M3.F32.PACK_AB_MERGE_C R27, R52, R27, RZ ;  /* 0x0000001b341b723e */ /* 0x000fe400048070ff */
[----:B------:R-:W-:Y:S02]  /*1b9b0*/  F2FP.SATFINITE.E4M3.F32.PACK_AB_MERGE_C R33, R56, R33, RZ ;  /* 0x000000213821723e */ /* 0x000fe400048070ff */
[----:B------:R-:W-:Y:S02]  /*1b9c0*/  F2FP.SATFINITE.E4M3.F32.PACK_AB_MERGE_C R41, R58, R41, RZ ;  /* 0x000000293a29723e */ /* 0x000fe400048070ff */
[----:B------:R-:W-:-:S02]  /*1b9d0*/  F2FP.SATFINITE.E4M3.F32.PACK_AB_MERGE_C R60, R61, R60, RZ ;  /* 0x0000003c3d3c723e */ /* 0x000fc400048070ff */
[C---:B---3--:R-:W-:Y:S01]  /*1b9e0*/  F2FP.SATFINITE.E4M3.F32.PACK_AB_MERGE_C R211, R46.reuse, R125, RZ ;  /* 0x0000007d2ed3723e */ /* 0x048fe200048070ff */
[----:B------:R-:W-:Y:S01]  /*1b9f0*/  FADD.FTZ R11, R46, R11 ;  /* 0x0000000b2e0b7221 */ /* 0x000fe20000010000 */
[----:B------:R-:W-:Y:S01]  /*1ba00*/  F2FP.SATFINITE.E4M3.F32.PACK_AB_MERGE_C R216, R93, R216, R51 ;  /* 0x000000d85dd8723e */ /* 0x000fe20004807033 */
[----:B------:R-:W-:Y:S01]  /*1ba10*/  IMAD.MOV.U32 R24, RZ, RZ, R25 ;  /* 0x000000ffff187224 */ /* 0x000fe200078e0019 */
[----:B------:R-:W-:Y:S01]  /*1ba20*/  F2FP.SATFINITE.E4M3.F32.PACK_AB_MERGE_C R214, R101, R214, R111 ;  /* 0x000000d665d6723e */ /* 0x000fe2000480706f */
[--C-:B------:R-:W-:Y:S01]  /*1ba30*/  IMAD.MOV.U32 R29, RZ, RZ, R25.reuse ;  /* 0x000000ffff1d7224 */ /* 0x100fe200078e0019 */
[----:B------:R-:W-:Y:S01]  /*1ba40*/  F2FP.SATFINITE.E4M3.F32.PACK_AB_MERGE_C R200, R109, R200, R48 ;  /* 0x000000c86dc8723e */ /* 0x000fe20004807030 */
[--C-:B------:R-:W-:Y:S01]  /*1ba50*/  IMAD.MOV.U32 R31, RZ, RZ, R25.reuse ;  /* 0x000000ffff1f7224 */ /* 0x100fe200078e0019 */
[----:B------:R-:W-:Y:S01]  /*1ba60*/  F2FP.SATFINITE.E4M3.F32.PACK_AB_MERGE_C R202, R113, R202, R26 ;  /* 0x000000ca71ca723e */ /* 0x000fe2000480701a */
[--C-:B------:R-:W-:Y:S01]  /*1ba70*/  IMAD.MOV.U32 R26, RZ, RZ, R25.reuse ;  /* 0x000000ffff1a7224 */ /* 0x100fe200078e0019 */
[----:B------:R-:W-:Y:S01]  /*1ba80*/  F2FP.SATFINITE.E4M3.F32.PACK_AB_MERGE_C R204, R39, R204, R28 ;  /* 0x000000cc27cc723e */ /* 0x000fe2000480701c */
[----:B------:R-:W-:Y:S01]  /*1ba90*/  IMAD.MOV.U32 R28, RZ, RZ, R25 ;  /* 0x000000ffff1c7224 */ /* 0x000fe200078e0019 */
[----:B------:R-:W-:Y:S01]  /*1baa0*/  F2FP.SATFINITE.E4M3.F32.PACK_AB_MERGE_C R219, R36, R219, R15 ;  /* 0x000000db24db723e */ /* 0x000fe2000480700f */
[----:B------:R-:W-:Y:S01]  /*1bab0*/  IMAD.MOV.U32 R30, RZ, RZ, R25 ;  /* 0x000000ffff1e7224 */ /* 0x000fe200078e0019 */
[----:B------:R-:W-:Y:S01]  /*1bac0*/  F2FP.SATFINITE.E4M3.F32.PACK_AB_MERGE_C R213, R40, R213, R27 ;  /* 0x000000d528d5723e */ /* 0x000fe2000480701b */
[----:B------:R-:W-:Y:S01]  /*1bad0*/  IMAD.MOV.U32 R35, RZ, RZ, R25 ;  /* 0x000000ffff237224 */ /* 0x000fe200078e0019 */
[----:B------:R-:W-:Y:S01]  /*1bae0*/  F2FP.SATFINITE.E4M3.F32.PACK_AB_MERGE_C R215, R42, R215, R33 ;  /* 0x000000d72ad7723e */ /* 0x000fe20004807021 */
[----:B------:R-:W-:Y:S01]  /*1baf0*/  IMAD.MOV.U32 R33, RZ, RZ, R25 ;  /* 0x000000ffff217224 */ /* 0x000fe200078e0019 */
[----:B------:R-:W-:Y:S01]  /*1bb00*/  F2FP.SATFINITE.E4M3.F32.PACK_AB_MERGE_C R201, R44, R201, R41 ;  /* 0x000000c92cc9723e */ /* 0x000fe20004807029 */
[--C-:B------:R-:W-:Y:S01]  /*1bb10*/  IMAD.MOV.U32 R34, RZ, RZ, R25.reuse ;  /* 0x000000ffff227224 */ /* 0x100fe200078e0019 */
[----:B------:R-:W-:Y:S01]  /*1bb20*/  F2FP.SATFINITE.E4M3.F32.PACK_AB_MERGE_C R203, R54, R203, R60 ;  /* 0x000000cb36cb723e */ /* 0x000fe2000480703c */
[----:B------:R-:W-:Y:S01]  /*1bb30*/  IMAD.MOV.U32 R37, RZ, RZ, R25 ;  /* 0x000000ffff257224 */ /* 0x000fe200078e0019 */
[----:B------:R-:W-:Y:S01]  /*1bb40*/  F2FP.SATFINITE.E4M3.F32.PACK_AB_MERGE_C R209, R12, R209, R163 ;  /* 0x000000d10cd1723e */ /* 0x000fe200048070a3 */
[----:B------:R-:W-:Y:S01]  /*1bb50*/  FADD.FTZ R12, R3, R8 ;  /* 0x00000008030c7221 */ /* 0x000fe20000010000 */
[----:B------:R-:W-:Y:S01]  /*1bb60*/  F2FP.SATFINITE.E4M3.F32.PACK_AB_MERGE_C R211, R20, R117, R211 ;  /* 0x0000007514d3723e */ /* 0x000fe200048070d3 */
[----:B------:R-:W-:Y:S01]  /*1bb70*/  IMAD.MOV.U32 R36, RZ, RZ, R25 ;  /* 0x000000ffff247224 */ /* 0x000fe200078e0019 */
[----:B------:R-:W-:Y:S01]  /*1bb80*/  F2FP.SATFINITE.E4M3.F32.PACK_AB_MERGE_C R206, R121, R206, R21 ;  /* 0x000000ce79ce723e */ /* 0x000fe20004807015 */
[--C-:B------:R-:W-:Y:S01]  /*1bb90*/  IMAD.MOV.U32 R39, RZ, RZ, R25.reuse ;  /* 0x000000ffff277224 */ /* 0x100fe200078e0019 */
[-C--:B------:R-:W-:Y:S01]  /*1bba0*/  MOV R27, R25.reuse ;  /* 0x00000019001b7202 */ /* 0x080fe20000000f00 */
        /* <DEDUP_REMOVED lines=25> */
[----:B------:R-:W-:Y:S01]  /*1bd40*/  MOV R116, R25 ;  /* 0x0000001900747202 */ /* 0x000fe20000000f00 */
[----:B------:R-:W-:-:S02]  /*1bd50*/  IMAD.MOV.U32 R54, RZ, RZ, R25 ;  /* 0x000000ffff367224 */ /* 0x000fc400078e0019 */
[--C-:B------:R-:W-:Y:S02]  /*1bd60*/  IMAD.MOV.U32 R57, RZ, RZ, R25.reuse ;  /* 0x000000ffff397224 */ /* 0x100fe400078e0019 */
[--C-:B------:R-:W-:Y:S02]  /*1bd70*/  IMAD.MOV.U32 R56, RZ, RZ, R25.reuse ;  /* 0x000000ffff387224 */ /* 0x100fe400078e0019 */
[--C-:B------:R-:W-:Y:S02]  /*1bd80*/  IMAD.MOV.U32 R59, RZ, RZ, R25.reuse ;  /* 0x000000ffff3b7224 */ /* 0x100fe400078e0019 */
[--C-:B------:R-:W-:Y:S02]  /*1bd90*/  IMAD.MOV.U32 R58, RZ, RZ, R25.reuse ;  /* 0x000000ffff3a7224 */ /* 0x100fe400078e0019 */
[--C-:B------:R-:W-:Y:S02]  /*1bda0*/  IMAD.MOV.U32 R61, RZ, RZ, R25.reuse ;  /* 0x000000ffff3d7224 */ /* 0x100fe400078e0019 */
        /* <DEDUP_REMOVED lines=49> */
[----:B------:R-:W-:Y:S01]  /*1c0c0*/  IMAD.MOV.U32 R118, RZ, RZ, R25 ;  /* 0x000000ffff767224 */ /* 0x000fe200078e0019 */
[----:B------:R-:W-:Y:S06]  /*1c0d0*/  @!P1 BRA `(.L_x_584) ;  /* 0x0000003800389947 */ /* 0x000fec0003800000 */
[----:B------:R0:W5:Y:S01]  /*1c0e0*/  LDL.LU R3, [R1+0x34] ;  /* 0x0000340001037983 */ /* 0x0001620000300800 */
[----:B------:R-:W-:Y:S01]  /*1c0f0*/  IMAD.MOV.U32 R9, RZ, RZ, R5 ;  /* 0x000000ffff097224 */ /* 0x000fe200078e0005 */
[----:B------:R-:W-:Y:S01]  /*1c100*/  CS2R R118, SRZ ;  /* 0x0000000000767805 */ /* 0x000fe2000001ff00 */
[----:B------:R-:W-:Y:S01]  /*1c110*/  IMAD.MOV.U32 R8, RZ, RZ, R4 ;  /* 0x000000ffff087224 */ /* 0x000fe200078e0004 */
[----:B------:R-:W-:Y:S01]  /*1c120*/  CS2R R116, SRZ ;  /* 0x0000000000747805 */ /* 0x000fe2000001ff00 */
[----:B------:R-:W-:Y:S01]  /*1c130*/  IMAD.MOV.U32 R0, RZ, RZ, R120 ;  /* 0x000000ffff007224 */ /* 0x000fe200078e0078 */
        /* <DEDUP_REMOVED lines=45> */
[----:B0-----:R-:W-:-:S07]  /*1c410*/  CS2R R24, SRZ ;  /* 0x0000000000187805 */ /* 0x001fce000001ff00 */
.L_x_596:
[----:B------:R-:W2:Y:S01]  /*1c420*/  LDL R5, [R1+0x44] ;  /* 0x0000440001057983 */ /* 0x000ea20000100800 */
[----:B------:R-:W-:Y:S01]  /*1c430*/  ISETP.NE.AND P1, PT, R0, 0x1, PT ;  /* 0x000000010000780c */ /* 0x000fe20003f25270 */
[----:B------:R-:W-:Y:S05]  /*1c440*/  YIELD ;  /* 0x0000000000007946 */ /* 0x000fea0003800000 */
[----:B------:R-:W-:-:S04]  /*1c450*/  SEL R4, RZ, 0x1, P1 ;  /* 0x00000001ff047807 */ /* 0x000fc80000800000 */
[----:B-----5:R-:W-:-:S05]  /*1c460*/  LOP3.LUT R6, R3, R4, RZ, 0x3c, !PT ;  /* 0x0000000403067212 */ /* 0x020fca00078e3cff */
[----:B------:R0:W-:Y:S01]  /*1c470*/  STL [R1+0x34], R6 ;  /* 0x0000340601007387 */ /* 0x0001e20000100800 */
[----:B--2---:R-:W-:-:S13]  /*1c480*/  ISETP.NE.AND P1, PT, R5, RZ, PT ;  /* 0x000000ff0500720c */ /* 0x004fda0003f25270 */
[----:B0-----:R-:W-:Y:S05]  /*1c490*/  @P1 BRA `(.L_x_585) ;  /* 0x00000000003c1947 */ /* 0x001fea0003800000 */
[----:B------:R-:W-:Y:S05]  /*1c4a0*/  @!P0 BRA `(.L_x_586) ;  /* 0x0000000000048947 */ /* 0x000fea0003800000 */
[----:B------:R-:W-:Y:S01]  /*1c4b0*/  BPT.TRAP 0x1 ;  /* 0x000000040000795c */ /* 0x000fe20000300000 */
.L_x_586:
[----:B------:R-:W-:-:S05]  /*1c4c0*/  VIADD R4, R0, 0x1 ;  /* 0x0000000100047836 */ /* 0x000fca0000000000 */
[----:B------:R-:W-:-:S04]  /*1c4d0*/  ISETP.NE.AND P2, PT, R4, 0x2, PT ;  /* 0x000000020400780c */ /* 0x000fc80003f45270 */
[----:B------:R-:W-:Y:S02]  /*1c4e0*/  SEL R5, R4, RZ, P2 ;  /* 0x000000ff04057207 */ /* 0x000fe40001000000 */
[----:B------:R-:W-:Y:S02]  /*1c4f0*/  SHF.L.U32 R4, R6, 0x1f, RZ ;  /* 0x0000001f06047819 */ /* 0x000fe400000006ff */
[----:B------:R-:W-:-:S04]  /*1c500*/  LEA R5, R5, R18, 0x3 ;  /* 0x0000001205057211 */ /* 0x000fc800078e18ff */
[----:B------:R0:W1:Y:S01]  /*1c510*/  SYNCS.PHASECHK.TRANS64.TRYWAIT P2, [R5+URZ+0x33430], R4 ;  /* 0x03343004050075a7 */ /* 0x000062000804017f */
[----:B------:R-:W-:Y:S05]  /*1c520*/  @!P0 BRA `(.L_x_587) ;  /* 0x0000000000048947 */ /* 0x000fea0003800000 */
[----:B------:R-:W-:Y:S01]  /*1c530*/  BPT.TRAP 0x1 ;  /* 0x000000040000795c */ /* 0x000fe20000300000 */
.L_x_587:
[----:B------:R-:W-:Y:S04]  /*1c540*/  BSSY B0, `(.L_x_585) ;  /* 0x0000004000007945 */ /* 0x000fe80003800000 */
[----:B-1----:R-:W-:Y:S05]  /*1c550*/  @P2 BRA `(.L_x_588) ;  /* 0x0000000000082947 */ /* 0x002fea0003800000 */
[----:B------:R-:W1:Y:S02]  /*1c560*/  SYNCS.PHASECHK.TRANS64.TRYWAIT P2, [R5+URZ+0x33430], R4 ;  /* 0x03343004050075a7 */ /* 0x000e64000804017f */
[----:B-1----:R-:W-:Y:S05]  /*1c570*/  @!P2 BRA `(.L_x_589) ;  /* 0x0000013000bca947 */ /* 0x002fea0003800000 */
.L_x_588:
[----:B------:R-:W-:Y:S05]  /*1c580*/  BSYNC B0 ;  /* 0x0000000000007941 */ /* 0x000fea0003800000 */
.L_x_585:
[----:B01----:R-:W0:Y:S01]  /*1c590*/  S2R R4, SR_TID.X ;  /* 0x0000000000047919 */ /* 0x003e220000002100 */
[----:B------:R-:W-:Y:S05]  /*1c5a0*/  WARPSYNC.ALL ;  /* 0x0000000000007948 */ /* 0x000fea0003800000 */
[----:B------:R-:W-:Y:S01]  /*1c5b0*/  IMAD.MOV.U32 R5, RZ, RZ, -0x7fffffe0 ;  /* 0x80000020ff057424 */ /* 0x000fe200078e00ff */
[----:B------:R-:W-:Y:S01]  /*1c5c0*/  UMOV UR20, UR28 ;  /* 0x0000001c00147c82 */ /* 0x000fe20008000000 */
[----:B------:R-:W-:Y:S01]  /*1c5d0*/  UMOV UR21, UR29 ;  /* 0x0000001d00157c82 */ /* 0x000fe20008000000 */
[----:B------:R-:W-:Y:S01]  /*1c5e0*/  MOV R21, 0x80000020 ;  /* 0x8000002000157802 */ /* 0x000fe20000000f00 */
[----:B------:R-:W-:Y:S01]  /*1c5f0*/  UMOV UR24, UR28 ;  /* 0x0000001c00187c82 */ /* 0x000fe20008000000 */
[----:B------:R-:W-:Y:S01]  /*1c600*/  R2UR UR23, R5 ;  /* 0x00000000051772ca */ /* 0x000fe200000e0000 */
[----:B------:R-:W-:Y:S01]  /*1c610*/  UMOV UR25, UR29 ;  /* 0x0000001d00197c82 */ /* 0x000fe20008000000 */
[C---:B------:R-:W-:Y:S01]  /*1c620*/  R2UR UR27, R21.reuse ;  /* 0x00000000151b72ca */ /* 0x040fe200000e0000 */
[----:B------:R-:W-:Y:S01]  /*1c630*/  IMAD.MOV.U32 R7, RZ, RZ, -0x7fffffe0 ;  /* 0x80000020ff077424 */ /* 0x000fe200078e00ff */
[----:B------:R-:W-:Y:S01]  /*1c640*/  UMOV UR32, UR28 ;  /* 0x0000001c00207c82 */ /* 0x000fe20008000000 */
[----:B------:R-:W-:Y:S01]  /*1c650*/  IMAD.MOV.U32 R15, RZ, RZ, -0x7fffffe0 ;  /* 0x80000020ff0f7424 */ /* 0x000fe200078e00ff */
[----:B------:R-:W-:Y:S01]  /*1c660*/  UMOV UR33, UR29 ;  /* 0x0000001d00217c82 */ /* 0x000fe20008000000 */
[----:B------:R-:W-:Y:S01]  /*1c670*/  R2UR UR43, R21 ;  /* 0x00000000152b72ca */ /* 0x000fe200000e0000 */
[----:B------:R-:W-:Y:S01]  /*1c680*/  UMOV UR40, UR28 ;  /* 0x0000001c00287c82 */ /* 0x000fe20008000000 */
[----:B------:R-:W-:Y:S01]  /*1c690*/  R2UR UR31, R7 ;  /* 0x00000000071f72ca */ /* 0x000fe200000e0000 */
[----:B------:R-:W-:Y:S01]  /*1c6a0*/  UMOV UR41, UR29 ;  /* 0x0000001d00297c82 */ /* 0x000fe20008000000 */
[----:B------:R-:W-:Y:S01]  /*1c6b0*/  R2UR UR35, R15 ;  /* 0x000000000f2372ca */ /* 0x000fe200000e0000 */
[----:B------:R-:W-:Y:S01]  /*1c6c0*/  IMAD.MOV.U32 R5, RZ, RZ, -0x7fffffe0 ;  /* 0x80000020ff057424 */ /* 0x000fe200078e00ff */
[----:B------:R-:W-:Y:S01]  /*1c6d0*/  R2UR UR47, R7 ;  /* 0x00000000072f72ca */ /* 0x000fe200000e0000 */
[----:B------:R-:W-:Y:S01]  /*1c6e0*/  IMAD.MOV.U32 R7, RZ, RZ, -0x7fffffe0 ;  /* 0x80000020ff077424 */ /* 0x000fe200078e00ff */
[----:B------:R-:W-:-:S02]  /*1c6f0*/  MOV R15, 0x80000020 ;  /* 0x80000020000f7802 */ /* 0x000fc40000000f00 */
[----:B0-----:R-:W-:Y:S01]  /*1c700*/  SHF.R.U32.HI R14, RZ, 0x7, R4 ;  /* 0x00000007ff0e7819 */ /* 0x001fe20000011604 */
[----:B------:R-:W-:-:S04]  /*1c710*/  VIADD R4, R0, 0x1 ;  /* 0x0000000100047836 */ /* 0x000fc80000000000 */
[----:B------:R-:W-:-:S05]  /*1c720*/  VIADD R120, R14, 0x8 ;  /* 0x000000080e787836 */ /* 0x000fca0000000000 */
[----:B------:R0:W-:Y:S01]  /*1c730*/  BAR.SYNC.DEFER_BLOCKING R120, 0x100 ;  /* 0x000400780000751d */ /* 0x0001e20000010000 */
[----:B------:R-:W-:-:S04]  /*1c740*/  ISETP.NE.AND P2, PT, R4, 0x2, PT ;  /* 0x000000020400780c */ /* 0x000fc80003f45270 */
[----:B------:R-:W-:-:S05]  /*1c750*/  SEL R6, R4, RZ, P2 ;  /* 0x000000ff04067207 */ /* 0x000fca0001000000 */
[----:B------:R-:W-:Y:S01]  /*1c760*/  IMAD R4, R6, 0x780, R13 ;  /* 0x0000078006047824 */ /* 0x000fe200078e020d */
[----:B------:R1:W-:Y:S03]  /*1c770*/  STL [R1+0x24], R6 ;  /* 0x0000240601007387 */ /* 0x0003e60000100800 */
[C---:B------:R-:W-:Y:S01]  /*1c780*/  VIADD R20, R4.reuse, 0x80 ;  /* 0x0000008004147836 */ /* 0x040fe20000000000 */
[C---:B------:R-:W-:Y:S01]  /*1c790*/  R2UR UR22, R4.reuse ;  /* 0x00000000041672ca */ /* 0x040fe200000e0000 */
[----:B------:R-:W-:-:S03]  /*1c7a0*/  VIADD R14, R4, 0x180 ;  /* 0x00000180040e7836 */ /* 0x000fc60000000000 */
[----:B------:R-:W-:Y:S01]  /*1c7b0*/  R2UR UR26, R20 ;  /* 0x00000000141a72ca */ /* 0x000fe200000e0000 */
[----:B------:R-:W-:Y:S01]  /*1c7c0*/  VIADD R20, R4, 0x200 ;  /* 0x0000020004147836 */ /* 0x000fe20000000000 */
[----:B------:R-:W-:Y:S01]  /*1c7d0*/  R2UR UR34, R14 ;  /* 0x000000000e2272ca */ /* 0x000fe200000e0000 */
[----:B-1----:R-:W-:Y:S01]  /*1c7e0*/  VIADD R6, R4, 0x100 ;  /* 0x0000010004067836 */ /* 0x002fe20000000000 */
[----:B------:R-:W-:Y:S02]  /*1c7f0*/  WARPGROUP.ARRIVE ;  /* 0x00000000000079c5 */ /* 0x000fe40000000000 */
[----:B------:R-:W-:Y:S01]  /*1c800*/  R2UR UR42, R20 ;  /* 0x00000000142a72ca */ /* 0x000fe200000e0000 */
[----:B------:R-:W-:Y:S01]  /*1c810*/  VIADD R14, R4, 0x82 ;  /* 0x00000082040e7836 */ /* 0x000fe20000000000 */
[----:B------:R-:W-:Y:S01]  /*1c820*/  R2UR UR30, R6 ;  /* 0x00000000061e72ca */ /* 0x000fe200000e0000 */
[----:B------:R-:W-:Y:S01]  /*1c830*/  VIADD R6, R4, 0x2 ;  /* 0x0000000204067836 */ /* 0x000fe20000000000 */
[----:B------:R-:W-:Y:S02]  /*1c840*/  QGMMA.64x32x32.F32.E4M3.E4M3 R184, gdesc[UR20], RZ, !UPT, gsb0 ;  /* 0x0060000014b879f3 */ /* 0x000fe4000c0008ff */
[----:B------:R-:W-:Y:S01]  /*1c850*/  R2UR UR22, R14 ;  /* 0x000000000e1672ca */ /* 0x000fe200000e0000 */
[----:B------:R-:W-:Y:S01]  /*1c860*/  UMOV UR20, UR44 ;  /* 0x0000002c00147c82 */ /* 0x000fe20008000000 */
[----:B------:R-:W-:Y:S01]  /*1c870*/  R2UR UR46, R6 ;  /* 0x00000000062e72ca */ /* 0x000fe200000e0000 */
[----:B------:R-:W-:Y:S01]  /*1c880*/  UMOV UR21, UR45 ;  /* 0x0000002d00157c82 */ /* 0x000fe20008000000 */
[----:B------:R-:W-:Y:S01]  /*1c890*/  R2UR UR23, R15 ;  /* 0x000000000f1772ca */ /* 0x000fe200000e0000 */
[----:B------:R-:W-:Y:S01]  /*1c8a0*/  VIADD R6, R4, 0x102 ;  /* 0x0000010204067836 */ /* 0x000fe20000000000 */
[----:B------:R-:W-:-:S02]  /*1c8b0*/  WARPGROUP.DEPBAR.LE gsb0, 0x0 ;  /* 0x00008000000079c5 */ /* 0x000fc40000010000 */
        /* <DEDUP_REMOVED lines=10> */
[----:B------:R-:W-:Y:S03]  /*1c960*/  QGMMA.64x32x32.F32.E4M3.E4M3 R152, gdesc[UR28], RZ, !UPT, gsb0 ;  /* 0x006000001c9879f3 */ /* 0x000fe6000c0008ff */
        /* <DEDUP_REMOVED lines=10> */
[----:B0-----:R-:W-:-:S06]  /*1ca10*/  WARPGROUP.ARRIVE ;  /* 0x00000000000079c5 */ /* 0x001fcc0000000000 */
[----:B------:R-:W-:Y:S01]  /*1ca20*/  QGMMA.64x32x32.F32.E4M3.E4M3 R120, gdesc[UR40], RZ, !UPT, gsb0 ;  /* 0x00600000287879f3 */ /* 0x000fe2000c0008ff */
[----:B------:R-:W-:Y:S01]  /*1ca30*/  R2UR UR42, R6 ;  /* 0x00000000062a72ca */ /* 0x000fe200000e0000 */
[----:B------:R-:W-:Y:S01]  /*1ca40*/  UMOV UR40, UR44 ;  /* 0x0000002c00287c82 */ /* 0x000fe20008000000 */
[----:B------:R-:W-:Y:S01]  /*1ca50*/  R2UR UR43, R7 ;  /* 0x00000000072b72ca */ /* 0x000fe200000e0000 */
[----:B------:R-:W-:Y:S01]  /*1ca60*/  UMOV UR41, UR45 ;  /* 0x0000002d00297c82 */ /* 0x000fe20008000000 */
[----:B------:R-:W-:Y:S01]  /*1ca70*/  IMAD.MOV.U32 R7, RZ, RZ, -0x7fffffe0 ;  /* 0x80000020ff077424 */ /* 0x000fe200078e00ff */
[----:B------:R-:W-:-:S04]  /*1ca80*/  IADD3 R6, R4, 0x280, RZ ;  /* 0x0000028004067810 */ /* 0x000fc80007ffe0ff */
[----:B------:R-:W-:Y:S01]  /*1ca90*/  R2UR UR6, R6 ;  /* 0x00000000060672ca */ /* 0x000fe200000e0000 */
[----:B------:R-:W-:Y:S01]  /*1caa0*/  VIADD R6, R4, 0x300 ;  /* 0x0000030004067836 */ /* 0x000fe20000000000 */
[----:B------:R-:W-:Y:S01]  /*1cab0*/  R2UR UR7, R7 ;  /* 0x00000000070772ca */ /* 0x000fe200000e0000 */
        /* <DEDUP_REMOVED lines=40> */
[----:B------:R-:W-:Y:S02]  /*1cd40*/  R2UR UR10, R6 ;  /* 0x00000000060a72ca */ /* 0x000fe400000e0000 */
[----:B------:R-:W-:Y:S01]  /*1cd50*/  R2UR UR11, R7 ;  /* 0x00000000070b72ca */ /* 0x000fe200000e0000 */
        /* <DEDUP_REMOVED lines=108> */
[C---:B------:R-:W-:Y:S01]  /*1d420*/  IADD3 R6, R4.reuse, 0x682, RZ ;  /* 0x0000068204067810 */ /* 0x040fe20007ffe0ff */
[----:B------:R-:W-:Y:S01]  /*1d430*/  VIADD R4, R4, 0x702 ;  /* 0x0000070204047836 */ /* 0x000fe20000000000 */
        /* <DEDUP_REMOVED lines=30> */
[----:B------:R-:W-:Y:S05]  /*1d620*/  @P1 BRA `(.L_x_590) ;  /* 0x0000000000281947 */ /* 0x000fea0003800000 */
[----:B------:R-:W-:Y:S05]  /*1d630*/  @!P0 BRA `(.L_x_591) ;  /* 0x0000000000048947 */ /* 0x000fea0003800000 */
[----:B------:R-:W-:Y:S01]  /*1d640*/  BPT.TRAP 0x1 ;  /* 0x000000040000795c */ /* 0x000fe20000300000 */
.L_x_591:
[----:B------:R-:W-:Y:S01]  /*1d650*/  SHF.L.U32 R3, R3, 0x1f, RZ ;  /* 0x0000001f03037819 */ /* 0x000fe200000006ff */
[----:B------:R-:W-:-:S04]  /*1d660*/  IMAD R4, R0, 0x8, R18 ;  /* 0x0000000800047824 */ /* 0x000fc800078e0212 */
[----:B------:R0:W1:Y:S01]  /*1d670*/  SYNCS.PHASECHK.TRANS64.TRYWAIT P1, [R4+URZ+0x33450], R3 ;  /* 0x03345003040075a7 */ /* 0x000062000802017f */
[----:B------:R-:W-:Y:S05]  /*1d680*/  @!P0 BRA `(.L_x_592) ;  /* 0x0000000000048947 */ /* 0x000fea0003800000 */
[----:B------:R-:W-:Y:S01]  /*1d690*/  BPT.TRAP 0x1 ;  /* 0x000000040000795c */ /* 0x000fe20000300000 */
.L_x_592:
[----:B-1----:R-:W-:Y:S05]  /*1d6a0*/  @P1 BRA `(.L_x_590) ;  /* 0x0000000000081947 */ /* 0x002fea0003800000 */
[----:B------:R-:W1:Y:S02]  /*1d6b0*/  SYNCS.PHASECHK.TRANS64.TRYWAIT P1, [R4+URZ+0x33450], R3 ;  /* 0x03345003040075a7 */ /* 0x000e64000802017f */
[----:B-1----:R-:W-:Y:S05]  /*1d6c0*/  @!P1 BRA `(.L_x_593) ;  /* 0x00000120007c9947 */ /* 0x002fea0003800000 */
.L_x_590:
[----:B01----:R-:W-:Y:S01]  /*1d6d0*/  VIADD R3, R18, 0x200 ;  /* 0x0000020012037836 */ /* 0x003fe20000000000 */
[----:B------:R-:W-:Y:S01]  /*1d6e0*/  MOV R5, 0xc0000010 ;  /* 0xc000001000057802 */ /* 0x000fe20000000f00 */
[----:B------:R-:W-:Y:S05]  /*1d6f0*/  WARPSYNC.ALL ;  /* 0x0000000000007948 */ /* 0x000fea0003800000 */
[----:B------:R-:W-:Y:S01]  /*1d700*/  SHF.R.U32.HI R3, RZ, 0x4, R3 ;  /* 0x00000004ff037819 */ /* 0x000fe20000011603 */
[----:B------:R-:W-:Y:S01]  /*1d710*/  WARPGROUP.ARRIVE ;  /* 0x00000000000079c5 */ /* 0x000fe20000000000 */
[----:B------:R-:W-:Y:S01]  /*1d720*/  R2UR UR7, R5 ;  /* 0x00000000050772ca */ /* 0x000fe200000e0000 */
[----:B------:R-:W-:Y:S01]  /*1d730*/  IMAD.MOV.U32 R7, RZ, RZ, -0x3ffffff0 ;  /* 0xc0000010ff077424 */ /* 0x000fe200078e00ff */
[----:B------:R-:W-:Y:S01]  /*1d740*/  LOP3.LUT R3, R3, 0x3fff, RZ, 0xc0, !PT ;  /* 0x00003fff03037812 */ /* 0x000fe200078ec0ff */
[----:B------:R-:W-:-:S02]  /*1d750*/  IMAD.MOV.U32 R5, RZ, RZ, -0x3ffffff0 ;  /* 0xc0000010ff057424 */ /* 0x000fc400078e00ff */
[----:B------:R-:W0:Y:S01]  /*1d760*/  S2R R14, SR_TID.X ;  /* 0x00000000000e7919 */ /* 0x000e220000002100 */
[----:B------:R-:W-:-:S05]  /*1d770*/  LOP3.LUT R3, R3, 0x10000, RZ, 0xfc, !PT ;  /* 0x0001000003037812 */ /* 0x000fca00078efcff */
[----:B------:R-:W-:-:S04]  /*1d780*/  IMAD R4, R0, 0x780, R3 ;  /* 0x0000078000047824 */ /* 0x000fc800078e0203 */
[C---:B------:R-:W-:Y:S01]  /*1d790*/  VIADD R6, R4.reuse, 0x180 ;  /* 0x0000018004067836 */ /* 0x040fe20000000000 */
[----:B------:R-:W-:-:S13]  /*1d7a0*/  R2UR UR6, R4 ;  /* 0x00000000040672ca */ /* 0x000fda00000e0000 */
[----:B------:R-:W-:Y:S01]  /*1d7b0*/  QGMMA.64x192x32.F32.E4M3.E4M3 R24, R216, gdesc[UR4], R24, gsb0 ;  /* 0x02e00004d8187df3 */ /* 0x000fe20008000818 */
[----:B------:R-:W-:Y:S01]  /*1d7c0*/  R2UR UR6, R6 ;  /* 0x00000000060672ca */ /* 0x000fe200000e0000 */
[----:B------:R-:W-:Y:S01]  /*1d7d0*/  VIADD R6, R4, 0x300 ;  /* 0x0000030004067836 */ /* 0x000fe20000000000 */
[----:B------:R-:W-:Y:S01]  /*1d7e0*/  R2UR UR7, R7 ;  /* 0x00000000070772ca */ /* 0x000fe200000e0000 */
[----:B------:R-:W-:Y:S01]  /*1d7f0*/  IMAD.MOV.U32 R7, RZ, RZ, -0x3ffffff0 ;  /* 0xc0000010ff077424 */ /* 0x000fe200078e00ff */
[----:B0-----:R-:W-:-:S04]  /*1d800*/  SHF.R.U32.HI R14, RZ, 0x7, R14 ;  /* 0x00000007ff0e7819 */ /* 0x001fc8000001160e */
[----:B------:R-:W-:Y:S01]  /*1d810*/  IADD3 R3, -R14, 0xb, RZ ;  /* 0x0000000b0e037810 */ /* 0x000fe20007ffe1ff */
[----:B------:R-:W-:Y:S02]  /*1d820*/  WARPGROUP.DEPBAR.LE gsb0, 0x0 ;  /* 0x00008000000079c5 */ /* 0x000fe40000010000 */
[----:B------:R-:W-:-:S08]  /*1d830*/  WARPGROUP.ARRIVE ;  /* 0x00000000000079c5 */ /* 0x000fd00000000000 */
[----:B------:R-:W-:Y:S01]  /*1d840*/  QGMMA.64x192x32.F32.E4M3.E4M3 R24, R212, gdesc[UR4], R24, gsb0 ;  /* 0x02e00004d4187df3 */ /* 0x000fe20008000818 */
[----:B------:R-:W-:Y:S01]  /*1d850*/  R2UR UR6, R6 ;  /* 0x00000000060672ca */ /* 0x000fe200000e0000 */
[C---:B------:R-:W-:Y:S01]  /*1d860*/  VIADD R6, R4.reuse, 0x480 ;  /* 0x0000048004067836 */ /* 0x040fe20000000000 */
[----:B------:R-:W-:Y:S01]  /*1d870*/  R2UR UR7, R7 ;  /* 0x00000000070772ca */ /* 0x000fe200000e0000 */
[----:B------:R-:W-:Y:S01]  /*1d880*/  VIADD R4, R4, 0x600 ;  /* 0x0000060004047836 */ /* 0x000fe20000000000 */
[----:B------:R-:W-:Y:S01]  /*1d890*/  MOV R7, 0xc0000010 ;  /* 0xc000001000077802 */ /* 0x000fe20000000f00 */
[----:B------:R-:W-:Y:S02]  /*1d8a0*/  WARPGROUP.DEPBAR.LE gsb0, 0x0 ;  /* 0x00008000000079c5 */ /* 0x000fe40000010000 */
[----:B------:R-:W-:-:S12]  /*1d8b0*/  WARPGROUP.ARRIVE ;  /* 0x00000000000079c5 */ /* 0x000fd80000000000 */
[----:B------:R-:W-:Y:S01]  /*1d8c0*/  QGMMA.64x192x32.F32.E4M3.E4M3 R24, R200, gdesc[UR4], R24, gsb0 ;  /* 0x02e00004c8187df3 */ /* 0x000fe20008000818 */
[----:B------:R-:W-:Y:S02]  /*1d8d0*/  R2UR UR6, R6 ;  /* 0x00000000060672ca */ /* 0x000fe400000e0000 */
[----:B------:R-:W-:Y:S01]  /*1d8e0*/  R2UR UR7, R7 ;  /* 0x00000000070772ca */ /* 0x000fe200000e0000 */
[----:B------:R-:W-:Y:S02]  /*1d8f0*/  WARPGROUP.DEPBAR.LE gsb0, 0x0 ;  /* 0x00008000000079c5 */ /* 0x000fe40000010000 */
[----:B------:R-:W-:-:S14]  /*1d900*/  WARPGROUP.ARRIVE ;  /* 0x00000000000079c5 */ /* 0x000fdc0000000000 */
[----:B------:R-:W-:Y:S01]  /*1d910*/  QGMMA.64x192x32.F32.E4M3.E4M3 R24, R204, gdesc[UR4], R24, gsb0 ;  /* 0x02e00004cc187df3 */ /* 0x000fe20008000818 */
[----:B------:R-:W-:Y:S02]  /*1d920*/  R2UR UR6, R4 ;  /* 0x00000000040672ca */ /* 0x000fe400000e0000 */
[----:B------:R-:W-:Y:S01]  /*1d930*/  R2UR UR7, R5 ;  /* 0x00000000050772ca */ /* 0x000fe200000e0000 */
[----:B------:R-:W-:Y:S02]  /*1d940*/  WARPGROUP.DEPBAR.LE gsb0, 0x0 ;  /* 0x00008000000079c5 */ /* 0x000fe40000010000 */
[----:B------:R-:W-:-:S14]  /*1d950*/  WARPGROUP.ARRIVE ;  /* 0x00000000000079c5 */ /* 0x000fdc0000000000 */
[----:B------:R-:W-:Y:S03]  /*1d960*/  QGMMA.64x192x32.F32.E4M3.E4M3 R24, R208, gdesc[UR4], R24, gsb0 ;  /* 0x02e00004d0187df3 */ /* 0x000fe60008000818 */
[----:B------:R-:W-:Y:S02]  /*1d970*/  WARPGROUP.DEPBAR.LE gsb0, 0x0 ;  /* 0x00008000000079c5 */ /* 0x000fe40000010000 */
[----:B------:R0:W-:Y:S06]  /*1d980*/  BAR.ARV R3, 0x100 ;  /* 0x000400030000751d */ /* 0x0001ec0000002000 */
[----:B------:R-:W-:Y:S05]  /*1d990*/  @!P0 BRA `(.L_x_594) ;  /* 0x0000000000048947 */ /* 0x000fea0003800000 */
[----:B------:R-:W-:Y:S01]  /*1d9a0*/  BPT.TRAP 0x1 ;  /* 0x000000040000795c */ /* 0x000fe20000300000 */
.L_x_594:
[----:B------:R-:W0:Y:S01]  /*1d9b0*/  LDL R14, [R1+0x24] ;  /* 0x00002400010e7983 */ /* 0x000e220000100800 */
[----:B------:R-:W-:Y:S02]  /*1d9c0*/  IMAD.U32 R4, RZ, RZ, UR38 ;  /* 0x00000026ff047e24 */ /* 0x000fe4000f8e00ff */
[----:B0-----:R-:W-:-:S04]  /*1d9d0*/  IMAD R3, R14, 0x8, R18 ;  /* 0x000000080e037824 */ /* 0x001fc800078e0212 */
[----:B------:R-:W-:-:S05]  /*1d9e0*/  VIADD R3, R3, 0x33440 ;  /* 0x0003344003037836 */ /* 0x000fca0000000000 */
[----:B------:R-:W-:-:S04]  /*1d9f0*/  PRMT R3, R4, 0x654, R3 ;  /* 0x0000065404037816 */ /* 0x000fc80000000003 */
[----:B------:R0:W-:Y:S02]  /*1da00*/  SYNCS.ARRIVE.TRANS64.RED.A1T0 RZ, [R3+URZ], RZ ;  /* 0x000000ff03ff79a7 */ /* 0x0001e4000810043f */
[----:B0-----:R-:W-:-:S04]  /*1da10*/  FMNMX.FTZ R3, R184, R8, !PT ;  /* 0x00000008b8037209 */ /* 0x001fc80007810000 */
[----:B------:R-:W-:-:S04]  /*1da20*/  FMNMX.FTZ R3, R185, R3, !PT ;  /* 0x00000003b9037209 */ /* 0x000fc80007810000 */
        /* <DEDUP_REMOVED lines=37> */
[----:B------:R-:W-:-:S05]  /*1dc80*/  FMNMX.FTZ R3, R133, R3, !PT ;  /* 0x0000000385037209 */ /* 0x000fca0007810000 */
[----:B------:R-:W0:Y:S02]  /*1dc90*/  SHFL.BFLY PT, R4, R3, 0x2, 0x1f ;  /* 0x0c401f0003047f89 */ /* 0x000e2400000e0000 */
[----:B0-----:R-:W-:-:S05]  /*1dca0*/  FMNMX.FTZ R4, R3, R4, !PT ;  /* 0x0000000403047209 */ /* 0x001fca0007810000 */
[----:B------:R-:W0:Y:S02]  /*1dcb0*/  SHFL.BFLY PT, R3, R4, 0x1, 0x1f ;  /* 0x0c201f0004037f89 */ /* 0x000e2400000e0000 */
[----:B0-----:R-:W-:Y:S02]  /*1dcc0*/  FMNMX.FTZ R4, R4, R3, !PT ;  /* 0x0000000304047209 */ /* 0x001fe40007810000 */
[----:B------:R-:W-:-:S03]  /*1dcd0*/  FMNMX.FTZ R3, R186, R9, !PT ;  /* 0x00000009ba037209 */ /* 0x000fc60007810000 */
[----:B------:R-:W-:Y:S01]  /*1dce0*/  FADD.FTZ R6, -R4, R8 ;  /* 0x0000000804067221 */ /* 0x000fe20000010100 */
[----:B------:R-:W-:-:S03]  /*1dcf0*/  FMNMX.FTZ R3, R187, R3, !PT ;  /* 0x00000003bb037209 */ /* 0x000fc60007810000 */
[----:B------:R-:W-:Y:S01]  /*1dd00*/  FMUL.FTZ R6, R2, R6 ;  /* 0x0000000602067220 */ /* 0x000fe20000410000 */
[----:B------:R-:W-:-:S04]  /*1dd10*/  FMNMX.FTZ R3, R190, R3, !PT ;  /* 0x00000003be037209 */ /* 0x000fc80007810000 */
[----:B------:R-:W-:Y:S01]  /*1dd20*/  FMNMX.FTZ R3, R191, R3, !PT ;  /* 0x00000003bf037209 */ /* 0x000fe20007810000 */
[----:B------:R-:W-:Y:S03]  /*1dd30*/  MUFU.EX2 R6, R6 ;  /* 0x0000000600067308 */ /* 0x000fe60000000800 */
        /* <DEDUP_REMOVED lines=39> */
[----:B0-----:R-:W-:Y:S01]  /*1dfb0*/  FMNMX.FTZ R5, R5, R3, !PT ;  /* 0x0000000305057209 */ /* 0x001fe20007810000 */
[----:B------:R-:W-:-:S04]  /*1dfc0*/  FFMA.FTZ R3, R2, R4, -8 ;  /* 0xc100000002037423 */ /* 0x000fc80000010004 */
[----:B------:R-:W-:Y:S01]  /*1dfd0*/  FADD.FTZ R7, -R5, R9 ;  /* 0x0000000905077221 */ /* 0x000fe20000010100 */
[----:B------:R-:W-:-:S01]  /*1dfe0*/  FFMA.FTZ R9, R2, R5, -8 ;  /* 0xc100000002097423 */ /* 0x000fc20000010005 */
[C-C-:B------:R-:W-:Y:S01]  /*1dff0*/  FFMA.FTZ R184, R2.reuse, R184, -R3.reuse ;  /* 0x000000b802b87223 */ /* 0x140fe20000010803 */
[----:B------:R-:W-:-:S01]  /*1e000*/  FFMA.FTZ R185, R2, R185, -R3 ;  /* 0x000000b902b97223 */ /* 0x000fc20000010803 */
[C---:B------:R-:W-:Y:S01]  /*1e010*/  FMUL.FTZ R7, R2.reuse, R7 ;  /* 0x0000000702077220 */ /* 0x040fe20000410000 */
[----:B------:R-:W-:-:S01]  /*1e020*/  FFMA.FTZ R186, R2, R186, -R9 ;  /* 0x000000ba02ba7223 */ /* 0x000fc20000010809 */
[C---:B------:R-:W-:Y:S01]  /*1e030*/  FFMA.FTZ R187, R2.reuse, R187, -R9 ;  /* 0x000000bb02bb7223 */ /* 0x040fe20000010809 */
[----:B------:R-:W-:-:S01]  /*1e040*/  FFMA.FTZ R188, R2, R188, -R3 ;  /* 0x000000bc02bc7223 */ /* 0x000fc20000010803 */
[----:B------:R-:W0:Y:S01]  /*1e050*/  MUFU.EX2 R184, R184 ;  /* 0x000000b800b87308 */ /* 0x000e220000000800 */
[----:B------:R-:W-:-:S01]  /*1e060*/  FFMA.FTZ R190, R2, R190, -R9 ;  /* 0x000000be02be7223 */ /* 0x000fc20000010809 */
[C---:B------:R-:W-:Y:S01]  /*1e070*/  FFMA.FTZ R189, R2.reuse, R189, -R3 ;  /* 0x000000bd02bd7223 */ /* 0x040fe20000010803 */
[----:B------:R-:W-:-:S01]  /*1e080*/  FFMA.FTZ R191, R2, R191, -R9 ;  /* 0x000000bf02bf7223 */ /* 0x000fc20000010809 */
[C---:B------:R-:W-:Y:S01]  /*1e090*/  FFMA.FTZ R192, R2.reuse, R192, -R3 ;  /* 0x000000c002c07223 */ /* 0x040fe20000010803 */
[----:B------:R-:W-:-:S01]  /*1e0a0*/  FFMA.FTZ R194, R2, R194, -R9 ;  /* 0x000000c202c27223 */ /* 0x000fc20000010809 */
[C---:B------:R-:W-:Y:S01]  /*1e0b0*/  FFMA.FTZ R193, R2.reuse, R193, -R3 ;  /* 0x000000c102c17223 */ /* 0x040fe20000010803 */
[----:B------:R-:W-:-:S01]  /*1e0c0*/  FFMA.FTZ R195, R2, R195, -R9 ;  /* 0x000000c302c37223 */ /* 0x000fc20000010809 */
[----:B------:R-:W-:Y:S01]  /*1e0d0*/  MUFU.EX2 R7, R7 ;  /* 0x0000000700077308 */ /* 0x000fe20000000800 */
[----:B------:R-:W-:-:S01]  /*1e0e0*/  FFMA.FTZ R196, R2, R196, -R3 ;  /* 0x000000c402c47223 */ /* 0x000fc20000010803 */
[C---:B------:R-:W-:Y:S01]  /*1e0f0*/  FFMA.FTZ R198, R2.reuse, R198, -R9 ;  /* 0x000000c602c67223 */ /* 0x040fe20000010809 */
[----:B------:R-:W-:-:S01]  /*1e100*/  FFMA.FTZ R197, R2, R197, -R3 ;  /* 0x000000c502c57223 */ /* 0x000fc20000010803 */
[C---:B------:R-:W-:Y:S01]  /*1e110*/  FFMA.FTZ R199, R2.reuse, R199, -R9 ;  /* 0x000000c702c77223 */ /* 0x040fe20000010809 */
[----:B------:R-:W-:-:S01]  /*1e120*/  FFMA.FTZ R168, R2, R168, -R3 ;  /* 0x000000a802a87223 */ /* 0x000fc20000010803 */
[C---:B------:R-:W-:Y:S01]  /*1e130*/  FFMA.FTZ R170, R2.reuse, R170, -R9 ;  /* 0x000000aa02aa7223 */ /* 0x040fe20000010809 */
[----:B------:R-:W-:-:S01]  /*1e140*/  FFMA.FTZ R169, R2, R169, -R3 ;  /* 0x000000a902a97223 */ /* 0x000fc20000010803 */
[----:B------:R-:W1:Y:S01]  /*1e150*/  MUFU.EX2 R186, R186 ;  /* 0x000000ba00ba7308 */ /* 0x000e620000000800 */
[----:B0-----:R-:W-:-:S01]  /*1e160*/  FFMA.FTZ R12, R6, R12, R184 ;  /* 0x0000000c060c7223 */ /* 0x001fc200000100b8 */
[C---:B------:R-:W-:Y:S01]  /*1e170*/  FFMA.FTZ R171, R2.reuse, R171, -R9 ;  /* 0x000000ab02ab7223 */ /* 0x040fe20000010809 */
[----:B------:R-:W-:-:S01]  /*1e180*/  FFMA.FTZ R172, R2, R172, -R3 ;  /* 0x000000ac02ac7223 */ /* 0x000fc20000010803 */
[C---:B------:R-:W-:Y:S01]  /*1e190*/  FFMA.FTZ R174, R2.reuse, R174, -R9 ;  /* 0x000000ae02ae7223 */ /* 0x040fe20000010809 */
        /* <DEDUP_REMOVED lines=11> */
[----:B------:R-:W2:Y:S01]  /*1e250*/  MUFU.EX2 R187, R187 ;  /* 0x000000bb00bb7308 */ /* 0x000ea20000000800 */
[----:B-1----:R-:W-:-:S01]  /*1e260*/  FFMA.FTZ R11, R7, R11, R186 ;  /* 0x0000000b070b7223 */ /* 0x002fc200000100ba */
[C---:B------:R-:W-:Y:S01]  /*1e270*/  FFMA.FTZ R152, R2.reuse, R152, -R3 ;  /* 0x0000009802987223 */ /* 0x040fe20000010803 */
[----:B------:R-:W-:-:S01]  /*1e280*/  FFMA.FTZ R154, R2, R154, -R9 ;  /* 0x0000009a029a7223 */ /* 0x000fc20000010809 */
[C---:B------:R-:W-:Y:S01]  /*1e290*/  FFMA.FTZ R153, R2.reuse, R153, -R3 ;  /* 0x0000009902997223 */ /* 0x040fe20000010803 */
[----:B------:R-:W-:-:S01]  /*1e2a0*/  FFMA.FTZ R155, R2, R155, -R9 ;  /* 0x0000009b029b7223 */ /* 0x000fc20000010809 */
[C---:B------:R-:W-:Y:S01]  /*1e2b0*/  FFMA.FTZ R156, R2.reuse, R156, -R3 ;  /* 0x0000009c029c7223 */ /* 0x040fe20000010803 */
[----:B------:R-:W-:-:S01]  /*1e2c0*/  FFMA.FTZ R158, R2, R158, -R9 ;  /* 0x0000009e029e7223 */ /* 0x000fc20000010809 */
[----:B------:R-:W1:Y:S01]  /*1e2d0*/  MUFU.EX2 R188, R188 ;  /* 0x000000bc00bc7308 */ /* 0x000e620000000800 */
[----:B0-----:R-:W-:-:S01]  /*1e2e0*/  FADD.FTZ R8, R185, R12 ;  /* 0x0000000cb9087221 */ /* 0x001fc20000010000 */
[C---:B------:R-:W-:Y:S01]  /*1e2f0*/  FFMA.FTZ R157, R2.reuse, R157, -R3 ;  /* 0x0000009d029d7223 */ /* 0x040fe20000010803 */
[----:B------:R-:W-:-:S01]  /*1e300*/  FFMA.FTZ R159, R2, R159, -R9 ;  /* 0x0000009f029f7223 */ /* 0x000fc20000010809 */
[C---:B------:R-:W-:Y:S01]  /*1e310*/  FFMA.FTZ R160, R2.reuse, R160, -R3 ;  /* 0x000000a002a07223 */ /* 0x040fe20000010803 */
[----:B------:R-:W-:-:S01]  /*1e320*/  FFMA.FTZ R162, R2, R162, -R9 ;  /* 0x000000a202a27223 */ /* 0x000fc20000010809 */
[C---:B------:R-:W-:Y:S01]  /*1e330*/  FFMA.FTZ R161, R2.reuse, R161, -R3 ;  /* 0x000000a102a17223 */ /* 0x040fe20000010803 */
[----:B------:R-:W-:-:S01]  /*1e340*/  FFMA.FTZ R163, R2, R163, -R9 ;  /* 0x000000a302a37223 */ /* 0x000fc20000010809 */
[----:B------:R-:W0:Y:S01]  /*1e350*/  MUFU.EX2 R190, R190 ;  /* 0x000000be00be7308 */ /* 0x000e220000000800 */
[----:B--2---:R-:W-:-:S01]  /*1e360*/  FADD.FTZ R11, R187, R11 ;  /* 0x0000000bbb0b7221 */ /* 0x004fc20000010000 */
[C---:B------:R-:W-:Y:S01]  /*1e370*/  FFMA.FTZ R164, R2.reuse, R164, -R3 ;  /* 0x000000a402a47223 */ /* 0x040fe20000010803 */
[----:B------:R-:W-:-:S01]  /*1e380*/  FFMA.FTZ R166, R2, R166, -R9 ;  /* 0x000000a602a67223 */ /* 0x000fc20000010809 */
[C---:B------:R-:W-:Y:S01]  /*1e390*/  FFMA.FTZ R165, R2.reuse, R165, -R3 ;  /* 0x000000a502a57223 */ /* 0x040fe20000010803 */
[----:B------:R-:W-:-:S01]  /*1e3a0*/  FFMA.FTZ R167, R2, R167, -R9 ;  /* 0x000000a702a77223 */ /* 0x000fc20000010809 */
[C---:B------:R-:W-:Y:S01]  /*1e3b0*/  FFMA.FTZ R136, R2.reuse, R136, -R3 ;  /* 0x0000008802887223 */ /* 0x040fe20000010803 */
[----:B------:R-:W-:-:S01]  /*1e3c0*/  FFMA.FTZ R138, R2, R138, -R9 ;  /* 0x0000008a028a7223 */ /* 0x000fc20000010809 */
[----:B------:R-:W2:Y:S01]  /*1e3d0*/  MUFU.EX2 R189, R189 ;  /* 0x000000bd00bd7308 */ /* 0x000ea20000000800 */
[----:B-1----:R-:W-:-:S01]  /*1e3e0*/  FADD.FTZ R8, R188, R8 ;  /* 0x00000008bc087221 */ /* 0x002fc20000010000 */
        /* <DEDUP_REMOVED lines=180> */
.L_x_595:
[----:B------:R-:W2:Y:S01]  /*1ef30*/  LDL R15, [R1+0x40] ;  /* 0x00004000010f7983 */ /* 0x000ea20000100800 */
[----:B------:R-:W-:Y:S01]  /*1ef40*/  F2FP.SATFINITE.E4M3.F32.PACK_AB_MERGE_C R3, R3, R132, RZ ;  /* 0x000000840303723e */ /* 0x000fe200048070ff */
[----:B------:R-:W-:Y:S01]  /*1ef50*/  IMAD.U32 R8, RZ, RZ, UR38 ;  /* 0x00000026ff087e24 */ /* 0x000fe2000f8e00ff */
[----:B------:R-:W-:Y:S01]  /*1ef60*/  LEA R0, R0, R18, 0x3 ;  /* 0x0000001200007211 */ /* 0x000fe200078e18ff */
[----:B------:R-:W-:Y:S01]  /*1ef70*/  FMUL.FTZ R24, R24, R6 ;  /* 0x0000000618187220 */ /* 0x000fe20000410000 */
[----:B------:R-:W-:Y:S01]  /*1ef80*/  F2FP.SATFINITE.E4M3.F32.PACK_AB_MERGE_C R128, R129, R128, R3 ;  /* 0x000000808180723e */ /* 0x000fe20004807003 */
[----:B------:R-:W-:Y:S01]  /*1ef90*/  FMUL.FTZ R25, R25, R6 ;  /* 0x0000000619197220 */ /* 0x000fe20000410000 */
[----:B------:R0:W5:Y:S01]  /*1efa0*/  LDL R3, [R1+0x34] ;  /* 0x0000340001037983 */ /* 0x0001620000100800 */
[----:B------:R-:W-:Y:S01]  /*1efb0*/  VIADD R0, R0, 0x33460 ;  /* 0x0003346000007836 */ /* 0x000fe20000000000 */
        /* <DEDUP_REMOVED lines=38> */
[----:B------:R-:W-:Y:S01]  /*1f220*/  PRMT R0, R8, 0x654, R0 ;  /* 0x0000065408007816 */ /* 0x000fe20000000000 */
[----:B------:R-:W-:Y:S01]  /*1f230*/  FMUL.FTZ R65, R65, R6 ;  /* 0x0000000641417220 */ /* 0x000fe20000410000 */
[----:B------:R-:W-:Y:S01]  /*1f240*/  F2FP.SATFINITE.E4M3.F32.PACK_AB_MERGE_C R188, R185, R184, R188 ;  /* 0x000000b8b9bc723e */ /* 0x000fe200048070bc */
[----:B------:R-:W-:Y:S01]  /*1f250*/  FMUL.FTZ R68, R68, R6 ;  /* 0x0000000644447220 */ /* 0x000fe20000410000 */
[----:B------:R-:W-:Y:S01]  /*1f260*/  F2FP.SATFINITE.E4M3.F32.PACK_AB_MERGE_C R190, R187, R186, R190 ;  /* 0x000000babbbe723e */ /* 0x000fe200048070be */
[----:B------:R1:W-:Y:S01]  /*1f270*/  SYNCS.ARRIVE.TRANS64.RED.A1T0 RZ, [R0+URZ], RZ ;  /* 0x000000ff00ff79a7 */ /* 0x0003e2000810043f */
[----:B------:R-:W-:Y:S01]  /*1f280*/  F2FP.SATFINITE.E4M3.F32.PACK_AB_MERGE_C R196, R193, R192, R196 ;  /* 0x000000c0c1c4723e */ /* 0x000fe200048070c4 */
[----:B------:R-:W-:Y:S01]  /*1f290*/  FMUL.FTZ R69, R69, R6 ;  /* 0x0000000645457220 */ /* 0x000fe20000410000 */
        /* <DEDUP_REMOVED lines=88> */
[----:B------:R-:W-:Y:S01]  /*1f820*/  IMAD.MOV.U32 R9, RZ, RZ, R5 ;  /* 0x000000ffff097224 */ /* 0x000fe200078e0005 */
[----:B-1----:R-:W-:Y:S01]  /*1f830*/  MOV R0, R14 ;  /* 0x0000000e00007202 */ /* 0x002fe20000000f00 */
[----:B------:R-:W-:Y:S01]  /*1f840*/  IMAD.MOV.U32 R8, RZ, RZ, R4 ;  /* 0x000000ffff087224 */ /* 0x000fe200078e0004 */
[----:B------:R-:W-:Y:S01]  /*1f850*/  MOV R213, R174 ;  /* 0x000000ae00d57202 */ /* 0x000fe20000000f00 */
        /* <DEDUP_REMOVED lines=19> */
[C---:B--2---:R-:W-:Y:S01]  /*1f990*/  ISETP.GT.AND P1, PT, R10.reuse, R15, PT ;  /* 0x0000000f0a00720c */ /* 0x044fe20003f24270 */
[----:B------:R-:W-:-:S12]  /*1f9a0*/  VIADD R10, R10, 0xffffffff ;  /* 0xffffffff0a0a7836 */ /* 0x000fd80000000000 */
[----:B0-----:R-:W-:Y:S05]  /*1f9b0*/  @P1 BRA `(.L_x_596) ;  /* 0xffffffc800981947 */ /* 0x001fea000383ffff */
.L_x_584:
[----:B------:R-:W-:Y:S05]  /*1f9c0*/  WARPSYNC.ALL ;  /* 0x0000000000007948 */ /* 0x000fea0003800000 */
[----:B------:R-:W-:Y:S06]  /*1f9d0*/  BAR.ARV 0x8, 0x180 ;  /* 0x0206000000007b1d */ /* 0x000fec0000002000 */
[----:B------:R-:W-:Y:S05]  /*1f9e0*/  @!P0 BRA `(.L_x_597) ;  /* 0x0000000000048947 */ /* 0x000fea0003800000 */
[----:B------:R-:W-:Y:S01]  /*1f9f0*/  BPT.TRAP 0x1 ;  /* 0x000000040000795c */ /* 0x000fe20000300000 */
.L_x_597:
[----:B------:R-:W2:Y:S04]  /*1fa00*/  LDL R0, [R1+0x34] ;  /* 0x0000340001007983 */ /* 0x000ea80000100800 */
[----:B-----5:R-:W3:Y:S01]  /*1fa10*/  LDL R3, [R1+0x24] ;  /* 0x0000240001037983 */ /* 0x020ee20000100800 */
[----:B--2---:R-:W-:Y:S01]  /*1fa20*/  SHF.L.U32 R0, R0, 0x1f, RZ ;  /* 0x0000001f00007819 */ /* 0x004fe200000006ff */
[----:B---3--:R-:W-:-:S04]  /*1fa30*/  IMAD R3, R3, 0x8, R18 ;  /* 0x0000000803037824 */ /* 0x008fc800078e0212 */
[----:B------:R0:W1:Y:S01]  /*1fa40*/  SYNCS.PHASECHK.TRANS64.TRYWAIT P1, [R3+URZ+0x33450], R0 ;  /* 0x03345000030075a7 */ /* 0x000062000802017f */
[----:B------:R-:W-:Y:S05]  /*1fa50*/  @!P0 BRA `(.L_x_598) ;  /* 0x0000000000048947 */ /* 0x000fea0003800000 */
[----:B------:R-:W-:Y:S01]  /*1fa60*/  BPT.TRAP 0x1 ;  /* 0x000000040000795c */ /* 0x000fe20000300000 */
.L_x_598:
[----:B------:R-:W-:-:S05]  /*1fa70*/  VIADD R18, R18, 0x200 ;  /* 0x0000020012127836 */ /* 0x000fca0000000000 */
[----:B------:R-:W-:-:S04]  /*1fa80*/  SHF.R.U32.HI R18, RZ, 0x4, R18 ;  /* 0x00000004ff127819 */ /* 0x000fc80000011612 */
[----:B------:R-:W-:-:S04]  /*1fa90*/  LOP3.LUT R18, R18, 0x3fff, RZ, 0xc0, !PT ;  /* 0x00003fff12127812 */ /* 0x000fc800078ec0ff */
[----:B------:R-:W-:Y:S01]  /*1faa0*/  LOP3.LUT R18, R18, 0x10000, RZ, 0xfc, !PT ;  /* 0x0001000012127812 */ /* 0x000fe200078efcff */
[----:B-1----:R-:W-:Y:S06]  /*1fab0*/  @P1 BRA `(.L_x_599) ;  /* 0x0000000000081947 */ /* 0x002fec0003800000 */
[----:B------:R-:W1:Y:S02]  /*1fac0*/  SYNCS.PHASECHK.TRANS64.TRYWAIT P1, [R3+URZ+0x33450], R0 ;  /* 0x03345000030075a7 */ /* 0x000e64000802017f */
[----:B-1----:R-:W-:Y:S05]  /*1fad0*/  @!P1 BRA `(.L_x_600) ;  /* 0x000000fc008c9947 */ /* 0x002fea0003800000 */
.L_x_599:
[----:B------:R-:W2:Y:S01]  /*1fae0*/  LDL R128, [R1+0x24] ;  /* 0x0000240001807983 */ /* 0x000ea20000100800 */
[----:B------:R-:W-:Y:S01]  /*1faf0*/  IMAD.MOV.U32 R7, RZ, RZ, -0x3ffffff0 ;  /* 0xc0000010ff077424 */ /* 0x000fe200078e00ff */
[----:B------:R-:W-:Y:S05]  /*1fb00*/  WARPSYNC.ALL ;  /* 0x0000000000007948 */ /* 0x000fea0003800000 */
[----:B------:R-:W-:Y:S01]  /*1fb10*/  R2UR UR7, R7 ;  /* 0x00000000070772ca */ /* 0x000fe200000e0000 */
[----:B------:R-:W-:Y:S01]  /*1fb20*/  WARPGROUP.ARRIVE ;  /* 0x00000000000079c5 */ /* 0x000fe20000000000 */
[----:B------:R-:W0:Y:S04]  /*1fb30*/  LDL R13, [R1+0x5c] ;  /* 0x00005c00010d7983 */ /* 0x000e280000100800 */
[----:B------:R-:W3:Y:S01]  /*1fb40*/  LDL R10, [R1+0x4c] ;  /* 0x00004c00010a7983 */ /* 0x000ee20000100800 */
[----:B------:R-:W-:Y:S01]  /*1fb50*/  IMAD.MOV.U32 R9, RZ, RZ, -0x3ffffff0 ;  /* 0xc0000010ff097424 */ /* 0x000fe200078e00ff */
[----:B------:R-:W-:Y:S01]  /*1fb60*/  ULDC.64 UR4, c[0x0][0x9a0] ;  /* 0x0002680000047ab9 */ /* 0x000fe20000000a00 */
[----:B--2---:R-:W-:-:S05]  /*1fb70*/  IMAD R6, R128, 0x780, R18 ;  /* 0x0000078080067824 */ /* 0x004fca00078e0212 */
[----:B------:R-:W-:-:S13]  /*1fb80*/  R2UR UR6, R6 ;  /* 0x00000000060672ca */ /* 0x000fda00000e0000 */
[----:B------:R-:W-:Y:S01]  /*1fb90*/  QGMMA.64x192x32.F32.E4M3.E4M3 R24, R216, gdesc[UR4], R24, gsb0 ;  /* 0x02e00004d8187df3 */ /* 0x000fe20008000818 */
[----:B------:R-:W-:Y:S02]  /*1fba0*/  IADD3 R8, R6, 0x180, RZ ;  /* 0x0000018006087810 */ /* 0x000fe40007ffe0ff */
[----:B------:R-:W-:Y:S02]  /*1fbb0*/  R2UR UR7, R9 ;  /* 0x00000000090772ca */ /* 0x000fe400000e0000 */
[----:B------:R-:W-:Y:S01]  /*1fbc0*/  R2UR UR6, R8 ;  /* 0x00000000080672ca */ /* 0x000fe200000e0000 */
[----:B------:R-:W-:Y:S02]  /*1fbd0*/  VIADD R8, R6, 0x300 ;  /* 0x0000030006087836 */ /* 0x000fe40000000000 */
[----:B------:R-:W-:Y:S01]  /*1fbe0*/  IMAD.MOV.U32 R9, RZ, RZ, -0x3ffffff0 ;  /* 0xc0000010ff097424 */ /* 0x000fe200078e00ff */
[----:B------:R-:W-:-:S04]  /*1fbf0*/  ISETP.NE.U32.AND P1, PT, RZ, UR4, PT ;  /* 0x00000004ff007c0c */ /* 0x000fc8000bf25070 */
[----:B------:R-:W-:-:S13]  /*1fc00*/  ISETP.NE.AND.EX P1, PT, RZ, UR5, PT, P1 ;  /* 0x00000005ff007c0c */ /* 0x000fda000bf25310 */
[----:B------:R-:W0:Y:S01]  /*1fc10*/  @P1 LDC.64 R14, c[0x0][0x9c8] ;  /* 0x00027200ff0e1b82 */ /* 0x000e220000000a00 */
[----:B------:R-:W-:Y:S02]  /*1fc20*/  WARPGROUP.DEPBAR.LE gsb0, 0x0 ;  /* 0x00008000000079c5 */ /* 0x000fe40000010000 */
[----:B------:R-:W-:-:S06]  /*1fc30*/  WARPGROUP.ARRIVE ;  /* 0x00000000000079c5 */ /* 0x000fcc0000000000 */
[----:B------:R-:W-:Y:S01]  /*1fc40*/  QGMMA.64x192x32.F32.E4M3.E4M3 R24, R212, gdesc[UR4], R24, gsb0 ;  /* 0x02e00004d4187df3 */ /* 0x000fe20008000818 */
[----:B------:R-:W-:Y:S02]  /*1fc50*/  R2UR UR6, R8 ;  /* 0x00000000080672ca */ /* 0x000fe400000e0000 */
[----:B------:R-:W-:Y:S02]  /*1fc60*/  R2UR UR7, R9 ;  /* 0x00000000090772ca */ /* 0x000fe400000e0000 */
[----:B------:R-:W2:Y:S01]  /*1fc70*/  @P1 LDC.64 R8, c[0x0][0x9d0] ;  /* 0x00027400ff081b82 */ /* 0x000ea20000000a00 */
[----:B01----:R-:W-:-:S04]  /*1fc80*/  @P1 IMAD R0, R13, R14, RZ ;  /* 0x0000000e0d001224 */ /* 0x003fc800078e02ff */
[C---:B---3--:R-:W-:Y:S02]  /*1fc90*/  @P1 IMAD R7, R10.reuse, R15, R0 ;  /* 0x0000000f0a071224 */ /* 0x048fe400078e0200 */
[----:B------:R-:W-:-:S04]  /*1fca0*/  @P1 IMAD.WIDE.U32 R14, R10, R14, RZ ;  /* 0x0000000e0a0e1225 */ /* 0x000fc800078e00ff */
[----:B------:R-:W-:Y:S02]  /*1fcb0*/  @P1 IMAD.IADD R15, R15, 0x1, R7 ;  /* 0x000000010f0f1824 */ /* 0x000fe400078e0207 */
[----:B------:R-:W-:Y:S02]  /*1fcc0*/  IMAD.MOV.U32 R0, RZ, RZ, 0x3f800000 ;  /* 0x3f800000ff007424 */ /* 0x000fe400078e00ff */
[----:B--2---:R-:W-:-:S04]  /*1fcd0*/  @P1 IMAD.WIDE.U32 R14, R223, R8, R14 ;  /* 0x00000008df0e1225 */ /* 0x004fc800078e000e */
[----:B------:R-:W-:Y:S01]  /*1fce0*/  @P1 IMAD R9, R223, R9, R15 ;  /* 0x00000009df091224 */ /* 0x000fe200078e020f */
[----:B------:R-:W-:-:S04]  /*1fcf0*/  @P1 LEA R8, P2, R14, UR4, 0x2 ;  /* 0x000000040e081c11 */ /* 0x000fc8000f8410ff */
[----:B------:R-:W-:-:S05]  /*1fd00*/  @P1 LEA.HI.X R9, R14, UR5, R9, 0x2, P2 ;  /* 0x000000050e091c11 */ /* 0x000fca00090f1409 */
[----:B------:R0:W2:Y:S02]  /*1fd10*/  @P1 LDG.E R0, desc[UR50][R8.64] ;  /* 0x0000003208001981 */ /* 0x0000a4000c1e1900 */
[----:B0-----:R-:W-:Y:S01]  /*1fd20*/  IMAD.MOV.U32 R9, RZ, RZ, -0x3ffffff0 ;  /* 0xc0000010ff097424 */ /* 0x001fe200078e00ff */
[----:B------:R-:W-:Y:S01]  /*1fd30*/  IADD3 R8, R6, 0x480, RZ ;  /* 0x0000048006087810 */ /* 0x000fe20007ffe0ff */
[----:B------:R-:W-:Y:S02]  /*1fd40*/  WARPGROUP.DEPBAR.LE gsb0, 0x0 ;  /* 0x00008000000079c5 */ /* 0x000fe40000010000 */
[----:B------:R-:W-:-:S06]  /*1fd50*/  WARPGROUP.ARRIVE ;  /* 0x00000000000079c5 */ /* 0x000fcc0000000000 */
[----:B------:R-:W-:Y:S01]  /*1fd60*/  QGMMA.64x192x32.F32.E4M3.E4M3 R24, R200, gdesc[UR4], R24, gsb0 ;  /* 0x02e00004c8187df3 */ /* 0x000fe20008000818 */
[----:B------:R-:W-:Y:S02]  /*1fd70*/  R2UR UR6, R8 ;  /* 0x00000000080672ca */ /* 0x000fe400000e0000 */
[----:B------:R-:W-:Y:S01]  /*1fd80*/  R2UR UR7, R9 ;  /* 0x00000000090772ca */ /* 0x000fe200000e0000 */
[----:B------:R-:W-:Y:S02]  /*1fd90*/  VIADD R6, R6, 0x600 ;  /* 0x0000060006067836 */ /* 0x000fe40000000000 */
[----:B------:R-:W-:Y:S01]  /*1fda0*/  IMAD.MOV.U32 R7, RZ, RZ, -0x3ffffff0 ;  /* 0xc0000010ff077424 */ /* 0x000fe200078e00ff */
[----:B------:R-:W0:Y:S01]  /*1fdb0*/  SHFL.BFLY PT, R10, R11, 0x2, 0x1f ;  /* 0x0c401f000b0a7f89 */ /* 0x000e2200000e0000 */
[----:B------:R-:W-:Y:S02]  /*1fdc0*/  WARPGROUP.DEPBAR.LE gsb0, 0x0 ;  /* 0x00008000000079c5 */ /* 0x000fe40000010000 */
[----:B------:R-:W-:-:S10]  /*1fdd0*/  WARPGROUP.ARRIVE ;  /* 0x00000000000079c5 */ /* 0x000fd40000000000 */
[----:B------:R-:W-:Y:S01]  /*1fde0*/  QGMMA.64x192x32.F32.E4M3.E4M3 R24, R204, gdesc[UR4], R24, gsb0 ;  /* 0x02e00004cc187df3 */ /* 0x000fe20008000818 */
[----:B------:R-:W-:Y:S02]  /*1fdf0*/  R2UR UR6, R6 ;  /* 0x00000000060672ca */ /* 0x000fe400000e0000 */
[----:B------:R-:W-:Y:S02]  /*1fe00*/  R2UR UR7, R7 ;  /* 0x00000000070772ca */ /* 0x000fe400000e0000 */
[----:B------:R-:W1:Y:S01]  /*1fe10*/  SHFL.BFLY PT, R7, R12, 0x2, 0x1f ;  /* 0x0c401f000c077f89 */ /* 0x000e6200000e0000 */
[----:B0-----:R-:W-:-:S05]  /*1fe20*/  FADD.FTZ R10, R10, R11 ;  /* 0x0000000b0a0a7221 */ /* 0x001fca0000010000 */
[----:B------:R-:W0:Y:S01]  /*1fe30*/  SHFL.BFLY PT, R9, R10, 0x1, 0x1f ;  /* 0x0c201f000a097f89 */ /* 0x000e2200000e0000 */
[----:B-1----:R-:W-:-:S05]  /*1fe40*/  FADD.FTZ R7, R7, R12 ;  /* 0x0000000c07077221 */ /* 0x002fca0000010000 */
[----:B------:R-:W1:Y:S01]  /*1fe50*/  SHFL.BFLY PT, R6, R7, 0x1, 0x1f ;  /* 0x0c201f0007067f89 */ /* 0x000e6200000e0000 */
[----:B0-----:R-:W-:-:S01]  /*1fe60*/  FADD.FTZ R14, R10, R9 ;  /* 0x000000090a0e7221 */ /* 0x001fc20000010000 */
[----:B------:R-:W-:-:S03]  /*1fe70*/  IMAD.MOV.U32 R9, RZ, RZ, RZ ;  /* 0x000000ffff097224 */ /* 0x000fc600078e00ff */
[----:B------:R-:W-:Y:S01]  /*1fe80*/  FMUL.FTZ R12, R14, 0.00390625 ;  /* 0x3b8000000e0c7820 */ /* 0x000fe20000410000 */
[----:B-1----:R-:W-:-:S05]  /*1fe90*/  FADD.FTZ R13, R7, R6 ;  /* 0x00000006070d7221 */ /* 0x002fca0000010000 */
[C---:B------:R-:W-:Y:S01]  /*1fea0*/  FSETP.NE.FTZ.AND P1, PT, R13.reuse, RZ, PT ;  /* 0x000000ff0d00720b */ /* 0x040fe20003f35000 */
[----:B------:R-:W-:Y:S01]  /*1feb0*/  FMUL.FTZ R15, R13, 0.00390625 ;  /* 0x3b8000000d0f7820 */ /* 0x000fe20000410000 */
[----:B------:R-:W-:-:S04]  /*1fec0*/  FSETP.NE.FTZ.AND P3, PT, R12, RZ, PT ;  /* 0x000000ff0c00720b */ /* 0x000fc80003f75000 */
[----:B------:R-:W-:-:S07]  /*1fed0*/  FSETP.NE.FTZ.AND P2, PT, R15, RZ, PT ;  /* 0x000000ff0f00720b */ /* 0x000fce0003f55000 */
        /* <DEDUP_REMOVED lines=9> */
[C---:B------:R-:W-:Y:S01]  /*1ff70*/  @P2 FMUL.FTZ R7, R2.reuse, 0.69314718246459960938 ;  /* 0x3f31721802072820 */ /* 0x040fe20000410000 */
[----:B------:R-:W-:Y:S01]  /*1ff80*/  @P3 FMUL.FTZ R21, R2, 0.69314718246459960938 ;  /* 0x3f31721802153820 */ /* 0x000fe20000410000 */
[----:B0-----:R-:W-:Y:S01]  /*1ff90*/  @P2 FMUL.FTZ R6, R6, 0.69314718246459960938 ;  /* 0x3f31721806062820 */ /* 0x001fe20000410000 */
[----:B------:R-:W-:Y:S01]  /*1ffa0*/  MOV R146, 0xff800000 ;  /* 0xff80000000927802 */ /* 0x000fe20000000f00 */
[----:B------:R-:W-:-:S02]  /*1ffb0*/  IMAD.MOV.U32 R147, RZ, RZ, -0x800000 ;  /* 0xff800000ff937424 */ /* 0x000fc400078e00ff */
[----:B--2---:R-:W-:Y:S01]  /*1ffc0*/  FMUL.FTZ R2, R9, R0 ;  /* 0x0000000009027220 */ /* 0x004fe20000410000 */
[----:B-1----:R-:W-:Y:S01]  /*1ffd0*/  @P3 FMUL.FTZ R8, R8, 0.69314718246459960938 ;  /* 0x3f31721808083820 */ /* 0x002fe20000410000 */
[----:B------:R-:W-:-:S03]  /*1ffe0*/  @P2 FFMA.FTZ R146, R7, R4, R6 ;  /* 0x0000000407922223 */ /* 0x000fc60000010006 */
[----:B------:R-:W-:Y:S01]  /*1fff0*/  @P3 FFMA.FTZ R147, R21, R5, R8 ;  /* 0x0000000515933223 */ /* 0x000fe20000010008 */
[----:B---3--:R-:W-:Y:S01]  /*20000*/  FMUL.FTZ R0, R11, R0 ;  /* 0x000000000b007220 */ /* 0x008fe20000410000 */
[----:B------:R-:W-:Y:S02]  /*20010*/  WARPGROUP.DEPBAR.LE gsb0, 0x0 ;  /* 0x00008000000079c5 */ /* 0x000fe40000010000 */
[----:B------:R-:W-:Y:S05]  /*20020*/  @!P0 BRA `(.L_x_601) ;  /* 0x0000000000048947 */ /* 0x000fea0003800000 */
[----:B------:R-:W-:Y:S01]  /*20030*/  BPT.TRAP 0x1 ;  /* 0x000000040000795c */ /* 0x000fe20000300000 */
.L_x_601:
[----:B------:R-:W2:Y:S01]  /*20040*/  LDL.LU R18, [R1+0x34] ;  /* 0x0000340001127983 */ /* 0x000ea20000300800 */
[----:B------:R-:W-:Y:S02]  /*20050*/  VIADD R3, R3, 0x33460 ;  /* 0x0003346003037836 */ /* 0x000fe40000000000 */
[-C--:B------:R-:W-:Y:S01]  /*20060*/  FMUL.FTZ R13, R24, R2.reuse ;  /* 0x00000002180d7220 */ /* 0x080fe20000410000 */
[----:B------:R-:W-:Y:S02]  /*20070*/  IMAD.U32 R4, RZ, RZ, UR38 ;  /* 0x00000026ff047e24 */ /* 0x000fe4000f8e00ff */
[-C--:B------:R-:W-:Y:S01]  /*20080*/  FMUL.FTZ R121, R53, R2.reuse ;  /* 0x0000000235797220 */ /* 0x080fe20000410000 */
[-C--:B------:R-:W-:Y:S01]  /*20090*/  FMUL.FTZ R123, R61, R2.reuse ;  /* 0x000000023d7b7220 */ /* 0x080fe20000410000 */
[-C--:B------:R-:W-:Y:S01]  /*200a0*/  FMUL.FTZ R24, R69, R2.reuse ;  /* 0x0000000245187220 */ /* 0x080fe20000410000 */
[-C--:B------:R-:W-:Y:S01]  /*200b0*/  FMUL.FTZ R53, R96, R2.reuse ;  /* 0x0000000260357220 */ /* 0x080fe20000410000 */
[----:B------:R-:W-:Y:S01]  /*200c0*/  PRMT R3, R4, 0x654, R3 ;  /* 0x0000065404037816 */ /* 0x000fe20000000003 */
        /* <DEDUP_REMOVED lines=43> */
[----:B------:R-:W-:Y:S01]  /*20380*/  VIADD R2, R128, 0x1 ;  /* 0x0000000180027836 */ /* 0x000fe20000000000 */
[----:B------:R0:W-:Y:S01]  /*20390*/  SYNCS.ARRIVE.TRANS64.RED.A1T0 RZ, [R3+URZ], RZ ;  /* 0x000000ff03ff79a7 */ /* 0x0001e2000810043f */
[-C--:B------:R-:W-:Y:S01]  /*203a0*/  FMUL.FTZ R88, R39, R0.reuse ;  /* 0x0000000027587220 */ /* 0x080fe20000410000 */
[-C--:B------:R-:W-:Y:S01]  /*203b0*/  FMUL.FTZ R41, R98, R0.reuse ;  /* 0x0000000062297220 */ /* 0x080fe20000410000 */
[-C--:B------:R-:W-:Y:S01]  /*203c0*/  FMUL.FTZ R36, R111, R0.reuse ;  /* 0x000000006f247220 */ /* 0x080fe20000410000 */
[----:B------:R-:W-:Y:S01]  /*203d0*/  ISETP.NE.AND P1, PT, R2, 0x2, PT ;  /* 0x000000020200780c */ /* 0x000fe20003f25270 */
[-C--:B------:R-:W-:Y:S01]  /*203e0*/  FMUL.FTZ R80, R42, R0.reuse ;  /* 0x000000002a507220 */ /* 0x080fe20000410000 */
[-C--:B------:R-:W-:Y:S01]  /*203f0*/  FMUL.FTZ R76, R47, R0.reuse ;  /* 0x000000002f4c7220 */ /* 0x080fe20000410000 */
[-C--:B------:R-:W-:Y:S01]  /*20400*/  FMUL.FTZ R45, R82, R0.reuse ;  /* 0x00000000522d7220 */ /* 0x080fe20000410000 */
[----:B0-----:R-:W-:Y:S01]  /*20410*/  SEL R3, RZ, 0x1, P1 ;  /* 0x00000001ff037807 */ /* 0x001fe20000800000 */
        /* <DEDUP_REMOVED lines=42> */
[----:B------:R-:W-:Y:S01]  /*206c0*/  SEL R0, R2, RZ, P1 ;  /* 0x000000ff02007207 */ /* 0x000fe20000800000 */
[----:B------:R-:W-:Y:S01]  /*206d0*/  UIADD3 UR37, UR37, 0x1, URZ ;  /* 0x0000000125257890 */ /* 0x000fe2000fffe03f */
[----:B------:R-:W-:-:S03]  /*206e0*/  PLOP3.LUT P0, PT, PT, PT, PT, 0x8, 0x0 ;  /* 0x000000000000781c */ /* 0x000fc60003f0e170 */
[----:B------:R0:W-:Y:S01]  /*206f0*/  STL [R1+0x24], R0 ;  /* 0x0000240001007387 */ /* 0x0001e20000100800 */
[----:B--2---:R-:W-:-:S05]  /*20700*/  LOP3.LUT R18, R18, R3, RZ, 0x3c, !PT ;  /* 0x0000000312127212 */ /* 0x004fca00078e3cff */
[----:B------:R0:W-:Y:S04]  /*20710*/  STL [R1+0x34], R18 ;  /* 0x0000341201007387 */ /* 0x0001e80000100800 */
.L_x_543:
[----:B------:R-:W-:Y:S05]  /*20720*/  WARPSYNC.ALL ;  /* 0x0000000000007948 */ /* 0x000fea0003800000 */
[----:B------:R-:W2:Y:S01]  /*20730*/  LDL R162, [R1+0x50] ;  /* 0x0000500001a27983 */ /* 0x000ea20000100800 */
[----:B------:R-:W1:Y:S01]  /*20740*/  S2UR UR38, SR_CgaCtaId ;  /* 0x00000000002679c3 */ /* 0x000e620000008800 */
[----:B------:R-:W-:Y:S01]  /*20750*/  UMOV UR4, 0x400 ;  /* 0x0000040000047882 */ /* 0x000fe20000000000 */
[----:B------:R-:W-:Y:S01]  /*20760*/  BSSY B0, `(.L_x_602) ;  /* 0x00005b8000007945 */ /* 0x000fe20003800000 */
[----:B-1----:R-:W-:-:S06]  /*20770*/  ULEA UR4, UR38, UR4, 0x18 ;  /* 0x0000000426047291 */ /* 0x002fcc000f8ec03f */
[----:B0-----:R-:W-:Y:S01]  /*20780*/  IMAD.U32 R18, RZ, RZ, UR4 ;  /* 0x00000004ff127e24 */ /* 0x001fe2000f8e00ff */
[----:B------:R-:W-:Y:S06]  /*20790*/  BAR.SYNC.DEFER_BLOCKING 0x5, 0x180 ;  /* 0x0146000000007b1d */ /* 0x000fec0000010000 */
[----:B------:R0:W1:Y:S02]  /*207a0*/  LDS.128 R128, [R18+0x334d0] ;  /* 0x0334d00012807984 */ /* 0x0000640000000c00 */
[----:B------:R-:W-:Y:S06]  /*207b0*/  BAR.ARV 0x4, 0x180 ;  /* 0x0106000000007b1d */ /* 0x000fec0000002000 */
[----:B--2---:R-:W-:-:S13]  /*207c0*/  ISETP.NE.AND P1, PT, R162, RZ, PT ;  /* 0x000000ffa200720c */ /* 0x004fda0003f25270 */
[----:B------:R-:W2:Y:S02]  /*207d0*/  @!P1 LDC R162, c[0x0][0xad4] ;  /* 0x0002b500ffa29b82 */ /* 0x000ea40000000800 */
[----:B--2---:R0:W-:Y:S01]  /*207e0*/  @!P1 STL [R1+0x50], R162 ;  /* 0x000050a201009387 */ /* 0x0041e20000100800 */
[----:B-1----:R-:W-:Y:S05]  /*207f0*/  @P0 BRA `(.L_x_603) ;  /* 0x0000004c00340947 */ /* 0x002fea0003800000 */
[----:B------:R-:W2:Y:S01]  /*20800*/  LDL R30, [R1+0x13c] ;  /* 0x00013c00011e7983 */ /* 0x000ea20000100800 */
[----:B------:R-:W-:Y:S01]  /*20810*/  ULDC.64 UR4, c[0x4][0x38] ;  /* 0x01000e0000047ab9 */ /* 0x000fe20000000a00 */
[----:B------:R-:W1:Y:S01]  /*20820*/  S2R R163, SR_TID.X ;  /* 0x0000000000a37919 */ /* 0x000e620000002100 */
[----:B------:R-:W3:Y:S01]  /*20830*/  S2R R27, SR_SWINHI ;  /* 0x00000000001b7919 */ /* 0x000ee20000002f00 */
[----:B-1----:R-:W-:Y:S02]  /*20840*/  SHF.L.U32 R0, R163, 0x2, RZ ;  /* 0x00000002a3007819 */ /* 0x002fe400000006ff */
[----:B------:R-:W-:Y:S02]  /*20850*/  MOV R78, R18 ;  /* 0x00000012004e7202 */ /* 0x000fe40000000f00 */
[----:B---3--:R-:W-:Y:S02]  /*20860*/  MOV R79, R27 ;  /* 0x0000001b004f7202 */ /* 0x008fe40000000f00 */
[----:B------:R-:W-:-:S04]  /*20870*/  LOP3.LUT R0, R0, 0xc, RZ, 0xc0, !PT ;  /* 0x0000000c00007812 */ /* 0x000fc800078ec0ff */
[----:B------:R-:W-:-:S05]  /*20880*/  IADD3 R2, P0, R0, UR4, RZ ;  /* 0x0000000400027c10 */ /* 0x000fca000ff1e0ff */
[----:B------:R-:W-:Y:S01]  /*20890*/  IMAD.X R3, RZ, RZ, UR5, P0 ;  /* 0x00000005ff037e24 */ /* 0x000fe200080e06ff */
[----:B------:R-:W-:-:S04]  /*208a0*/  LOP3.LUT P0, R26, R163, 0x3, RZ, 0xc0, !PT ;  /* 0x00000003a31a7812 */ /* 0x000fc8000780c0ff */
[----:B------:R-:W-:Y:S01]  /*208b0*/  ISETP.EQ.OR P0, PT, R26, 0x3, !P0 ;  /* 0x000000031a00780c */ /* 0x000fe20004702670 */
[----:B------:R1:W5:Y:S01]  /*208c0*/  LDG.E.CONSTANT R0, desc[UR50][R2.64] ;  /* 0x0000003202007981 */ /* 0x000362000c1e9900 */
[----:B------:R-:W-:Y:S02]  /*208d0*/  UMOV UR4, 0xffffffff ;  /* 0xffffffff00047882 */ /* 0x000fe40000000000 */
[----:B------:R-:W-:Y:S02]  /*208e0*/  SEL R144, R122, R69, P0 ;  /* 0x000000457a907207 */ /* 0x000fe40000000000 */
[----:B-1----:R-:W-:Y:S02]  /*208f0*/  SEL R2, R13, R145, P0 ;  /* 0x000000910d027207 */ /* 0x002fe40000000000 */
[----:B------:R-:W-:Y:S02]  /*20900*/  SEL R145, R145, R13, P0 ;  /* 0x0000000d91917207 */ /* 0x000fe40000000000 */
[----:B------:R-:W-:Y:S01]  /*20910*/  SEL R13, R69, R122, P0 ;  /* 0x0000007a450d7207 */ /* 0x000fe20000000000 */
[----:B--2---:R-:W-:-:S03]  /*20920*/  IMAD.WIDE R54, R30, 0x2, R78 ;  /* 0x000000021e367825 */ /* 0x004fc600078e024e */
[C---:B------:R-:W-:Y:S02]  /*20930*/  IADD3 R59, P3, R54.reuse, 0x8060, RZ ;  /* 0x00008060363b7810 */ /* 0x040fe40007f7e0ff */
[C---:B------:R-:W-:Y:S02]  /*20940*/  IADD3 R63, P4, R54.reuse, 0x8040, RZ ;  /* 0x00008040363f7810 */ /* 0x040fe40007f9e0ff */
[----:B------:R-:W-:Y:S02]  /*20950*/  LOP3.LUT R58, R59, 0x380, RZ, 0xc0, !PT ;  /* 0x000003803b3a7812 */ /* 0x000fe400078ec0ff */
[----:B------:R-:W-:Y:S02]  /*20960*/  IADD3 R67, P5, R54, 0x8020, RZ ;  /* 0x0000802036437810 */ /* 0x000fe40007fbe0ff */
[----:B------:R-:W-:Y:S02]  /*20970*/  SHF.R.U64 R58, R58, 0x3, RZ ;  /* 0x000000033a3a7819 */ /* 0x000fe400000012ff */
[----:B------:R-:W-:-:S02]  /*20980*/  IADD3 R69, P1, R54, 0x8000, RZ ;  /* 0x0000800036457810 */ /* 0x000fc40007f3e0ff */
[----:B------:R-:W-:Y:S01]  /*20990*/  LOP3.LUT R58, R58, R59, RZ, 0x3c, !PT ;  /* 0x0000003b3a3a7212 */ /* 0x000fe200078e3cff */
[----:B------:R-:W-:Y:S01]  /*209a0*/  IMAD.X R59, RZ, RZ, R55, P3 ;  /* 0x000000ffff3b7224 */ /* 0x000fe200018e0637 */
[C---:B------:R-:W-:Y:S02]  /*209b0*/  IADD3 R71, P2, R54.reuse, 0x4060, RZ ;  /* 0x0000406036477810 */ /* 0x040fe40007f5e0ff */
[----:B------:R-:W-:Y:S02]  /*209c0*/  IADD3 R73, P3, R54, 0x4040, RZ ;  /* 0x0000404036497810 */ /* 0x000fe40007f7e0ff */
[----:B------:R-:W-:Y:S02]  /*209d0*/  LOP3.LUT R62, R63, 0x380, RZ, 0xc0, !PT ;  /* 0x000003803f3e7812 */ /* 0x000fe400078ec0ff */
[----:B------:R-:W-:Y:S02]  /*209e0*/  LOP3.LUT R66, R67, 0x380, RZ, 0xc0, !PT ;  /* 0x0000038043427812 */ /* 0x000fe400078ec0ff */
[----:B------:R-:W-:-:S02]  /*209f0*/  LOP3.LUT R68, R69, 0x380, RZ, 0xc0, !PT ;  /* 0x0000038045447812 */ /* 0x000fc400078ec0ff */
[----:B------:R-:W-:Y:S02]  /*20a00*/  LOP3.LUT R70, R71, 0x380, RZ, 0xc0, !PT ;  /* 0x0000038047467812 */ /* 0x000fe400078ec0ff */
[----:B------:R-:W-:Y:S02]  /*20a10*/  LOP3.LUT R72, R73, 0x380, RZ, 0xc0, !PT ;  /* 0x0000038049487812 */ /* 0x000fe400078ec0ff */
[----:B------:R-:W-:Y:S02]  /*20a20*/  SHF.R.U64 R62, R62, 0x3, RZ ;  /* 0x000000033e3e7819 */ /* 0x000fe400000012ff */
[----:B------:R-:W-:Y:S02]  /*20a30*/  SHF.R.U64 R66, R66, 0x3, RZ ;  /* 0x0000000342427819 */ /* 0x000fe400000012ff */
[----:B------:R-:W-:Y:S02]  /*20a40*/  SHF.R.U64 R68, R68, 0x3, RZ ;  /* 0x0000000344447819 */ /* 0x000fe400000012ff */
[----:B------:R-:W-:-:S02]  /*20a50*/  SHF.R.U64 R70, R70, 0x3, RZ ;  /* 0x0000000346467819 */ /* 0x000fc400000012ff */
[----:B------:R-:W-:Y:S02]  /*20a60*/  SHF.R.U64 R72, R72, 0x3, RZ ;  /* 0x0000000348487819 */ /* 0x000fe400000012ff */
[----:B------:R-:W-:Y:S01]  /*20a70*/  LOP3.LUT R62, R62, R63, RZ, 0x3c, !PT ;  /* 0x0000003f3e3e7212 */ /* 0x000fe200078e3cff */
[--C-:B------:R-:W-:Y:S01]  /*20a80*/  IMAD.X R63, RZ, RZ, R55.reuse, P4 ;  /* 0x000000ffff3f7224 */ /* 0x100fe200020e0637 */
[----:B------:R-:W-:Y:S01]  /*20a90*/  LOP3.LUT R66, R66, R67, RZ, 0x3c, !PT ;  /* 0x0000004342427212 */ /* 0x000fe200078e3cff */
[--C-:B------:R-:W-:Y:S01]  /*20aa0*/  IMAD.X R67, RZ, RZ, R55.reuse, P5 ;  /* 0x000000ffff437224 */ /* 0x100fe200028e0637 */
[----:B------:R-:W-:Y:S01]  /*20ab0*/  LOP3.LUT R68, R68, R69, RZ, 0x3c, !PT ;  /* 0x0000004544447212 */ /* 0x000fe200078e3cff */
[--C-:B------:R-:W-:Y:S01]  /*20ac0*/  IMAD.X R69, RZ, RZ, R55.reuse, P1 ;  /* 0x000000ffff457224 */ /* 0x100fe200008e0637 */
[----:B------:R-:W-:Y:S02]  /*20ad0*/  LOP3.LUT R70, R70, R71, RZ, 0x3c, !PT ;  /* 0x0000004746467212 */ /* 0x000fe400078e3cff */
[----:B------:R-:W-:Y:S01]  /*20ae0*/  LOP3.LUT R72, R72, R73, RZ, 0x3c, !PT ;  /* 0x0000004948487212 */ /* 0x000fe200078e3cff */
[----:B------:R-:W-:Y:S01]  /*20af0*/  IMAD.X R73, RZ, RZ, R55, P3 ;  /* 0x000000ffff497224 */ /* 0x000fe200018e0637 */
[----:B------:R-:W-:-:S02]  /*20b00*/  IADD3.X R71, RZ, R55, RZ, P2, !PT ;  /* 0x00000037ff477210 */ /* 0x000fc400017fe4ff */
[C---:B------:R-:W-:Y:S02]  /*20b10*/  IADD3 R75, P4, R54.reuse, 0x4020, RZ ;  /* 0x00004020364b7810 */ /* 0x040fe40007f9e0ff */
[C---:B------:R-:W-:Y:S02]  /*20b20*/  IADD3 R27, P5, R54.reuse, 0x4000, RZ ;  /* 0x00004000361b7810 */ /* 0x040fe40007fbe0ff */
[C---:B------:R-:W-:Y:S02]  /*20b30*/  IADD3 R31, P1, R54.reuse, 0x60, RZ ;  /* 0x00000060361f7810 */ /* 0x040fe40007f3e0ff */
[C---:B------:R-:W-:Y:S02]  /*20b40*/  IADD3 R35, P2, R54.reuse, 0x40, RZ ;  /* 0x0000004036237810 */ /* 0x040fe40007f5e0ff */
[----:B------:R-:W-:Y:S02]  /*20b50*/  IADD3 R51, P3, R54, 0x20, RZ ;  /* 0x0000002036337810 */ /* 0x000fe40007f7e0ff */
[----:B------:R-:W-:-:S02]  /*20b60*/  LOP3.LUT R74, R75, 0x380, RZ, 0xc0, !PT ;  /* 0x000003804b4a7812 */ /* 0x000fc400078ec0ff */
[----:B------:R-:W-:Y:S02]  /*20b70*/  LOP3.LUT R26, R27, 0x380, RZ, 0xc0, !PT ;  /* 0x000003801b1a7812 */ /* 0x000fe400078ec0ff */
[----:B------:R-:W-:Y:S02]  /*20b80*/  LOP3.LUT R30, R31, 0x380, RZ, 0xc0, !PT ;  /* 0x000003801f1e7812 */ /* 0x000fe400078ec0ff */
[----:B------:R-:W-:Y:S02]  /*20b90*/  LOP3.LUT R34, R35, 0x380, RZ, 0xc0, !PT ;  /* 0x0000038023227812 */ /* 0x000fe400078ec0ff */
[----:B------:R-:W-:Y:S02]  /*20ba0*/  LOP3.LUT R50, R51, 0x380, RZ, 0xc0, !PT ;  /* 0x0000038033327812 */ /* 0x000fe400078ec0ff */
[----:B------:R-:W-:Y:S02]  /*20bb0*/  LOP3.LUT R3, R54, 0x380, RZ, 0xc0, !PT ;  /* 0x0000038036037812 */ /* 0x000fe400078ec0ff */
[----:B------:R-:W-:-:S02]  /*20bc0*/  SHF.R.U64 R74, R74, 0x3, RZ ;  /* 0x000000034a4a7819 */ /* 0x000fc400000012ff */
[----:B------:R-:W-:Y:S02]  /*20bd0*/  SHF.R.U64 R26, R26, 0x3, RZ ;  /* 0x000000031a1a7819 */ /* 0x000fe400000012ff */
[----:B------:R-:W-:Y:S02]  /*20be0*/  SHF.R.U64 R30, R30, 0x3, RZ ;  /* 0x000000031e1e7819 */ /* 0x000fe400000012ff */
[----:B------:R-:W-:Y:S02]  /*20bf0*/  SHF.R.U64 R34, R34, 0x3, RZ ;  /* 0x0000000322227819 */ /* 0x000fe400000012ff */
[----:B------:R-:W-:Y:S02]  /*20c00*/  SHF.R.U64 R50, R50, 0x3, RZ ;  /* 0x0000000332327819 */ /* 0x000fe400000012ff */
[----:B------:R-:W-:Y:S02]  /*20c10*/  SHF.R.U64 R3, R3, 0x3, RZ ;  /* 0x0000000303037819 */ /* 0x000fe400000012ff */
        /* <DEDUP_REMOVED lines=8> */
[----:B------:R-:W-:-:S02]  /*20ca0*/  LOP3.LUT R50, R50, R51, RZ, 0x3c, !PT ;  /* 0x0000003332327212 */ /* 0x000fc400078e3cff */
[----:B------:R-:W-:Y:S02]  /*20cb0*/  LOP3.LUT R54, R3, R54, RZ, 0x3c, !PT ;  /* 0x0000003603367212 */ /* 0x000fe400078e3cff */
[----:B------:R-:W-:Y:S02]  /*20cc0*/  IADD3.X R51, RZ, R55, RZ, P3, !PT ;  /* 0x00000037ff337210 */ /* 0x000fe40001ffe4ff */
[----:B------:R-:W-:Y:S02]  /*20cd0*/  MOV R161, R58 ;  /* 0x0000003a00a17202 */ /* 0x000fe40000000f00 */
[----:B------:R-:W-:Y:S02]  /*20ce0*/  MOV R160, R62 ;  /* 0x0000003e00a07202 */ /* 0x000fe40000000f00 */
[----:B------:R-:W-:Y:S02]  /*20cf0*/  MOV R159, R66 ;  /* 0x00000042009f7202 */ /* 0x000fe40000000f00 */
[----:B------:R-:W-:-:S02]  /*20d00*/  MOV R158, R68 ;  /* 0x00000044009e7202 */ /* 0x000fc40000000f00 */
[----:B------:R-:W-:Y:S02]  /*20d10*/  MOV R157, R70 ;  /* 0x00000046009d7202 */ /* 0x000fe40000000f00 */
[----:B------:R-:W-:Y:S02]  /*20d20*/  MOV R156, R72 ;  /* 0x00000048009c7202 */ /* 0x000fe40000000f00 */
[----:B------:R-:W-:Y:S02]  /*20d30*/  MOV R155, R74 ;  /* 0x0000004a009b7202 */ /* 0x000fe40000000f00 */
[----:B------:R-:W-:Y:S02]  /*20d40*/  MOV R154, R26 ;  /* 0x0000001a009a7202 */ /* 0x000fe40000000f00 */
[----:B------:R-:W-:Y:S02]  /*20d50*/  MOV R151, R54 ;  /* 0x0000003600977202 */ /* 0x000fe40000000f00 */
[----:B------:R-:W-:-:S02]  /*20d60*/  MOV R153, R30 ;  /* 0x0000001e00997202 */ /* 0x000fc40000000f00 */
[----:B------:R-:W-:Y:S02]  /*20d70*/  MOV R152, R34 ;  /* 0x0000002200987202 */ /* 0x000fe40000000f00 */
[----:B------:R-:W-:Y:S01]  /*20d80*/  MOV R150, R50 ;  /* 0x0000003200967202 */ /* 0x000fe20000000f00 */
[----:B------:R-:W-:Y:S06]  /*20d90*/  BRA.DIV UR4, `(.L_x_604) ;  /* 0x000000ea04f07947 */ /* 0x000fec000b800000 */
[----:B------:R-:W-:Y:S02]  /*20da0*/  SEL R3, R5, R96, P0 ;  /* 0x0000006005037207 */ /* 0x000fe40000000000 */
[----:B------:R-:W-:Y:S02]  /*20db0*/  SEL R75, R104, R121, P0 ;  /* 0x00000079684b7207 */ /* 0x000fe40000000000 */
[----:B------:R-:W-:Y:S02]  /*20dc0*/  SEL R62, R116, R4, P0 ;  /* 0x00000004743e7207 */ /* 0x000fe40000000000 */
[----:B------:R-:W-:Y:S02]  /*20dd0*/  SEL R63, R4, R116, P0 ;  /* 0x00000074043f7207 */ /* 0x000fe40000000000 */
[----:B------:R-:W-:Y:S02]  /*20de0*/  SEL R143, R96, R5, P0 ;  /* 0x00000005608f7207 */ /* 0x000fe40000000000 */
[----:B------:R-:W-:Y:S01]  /*20df0*/  SEL R121, R121, R104, P0 ;  /* 0x0000006879797207 */ /* 0x000fe20000000000 */
[----:B-----5:R-:W-:Y:S01]  /*20e00*/  SHFL.IDX PT, R62, R62, R0, 0x1c1f ;  /* 0x001c1f003e3e7589 */ /* 0x020fe200000e0000 */
[----:B------:R-:W-:-:S02]  /*20e10*/  LOP3.LUT R116, R0, 0x2, RZ, 0x3c, !PT ;  /* 0x0000000200747812 */ /* 0x000fc400078e3cff */
[----:B------:R-:W-:Y:S02]  /*20e20*/  SEL R5, R120, R127, P0 ;  /* 0x0000007f78057207 */ /* 0x000fe40000000000 */
        /* <DEDUP_REMOVED lines=12> */
[----:B------:R-:W-:Y:S01]  /*20ef0*/  SEL R122, R10, R124, P0 ;  /* 0x0000007c0a7a7207 */ /* 0x000fe20000000000 */
[----:B------:R-:W1:Y:S01]  /*20f00*/  SHFL.IDX PT, R3, R75, R0, 0x1c1f ;  /* 0x001c1f004b037589 */ /* 0x000e6200000e0000 */
        /* <DEDUP_REMOVED lines=14> */
[----:B------:R-:W2:Y:S01]  /*20ff0*/  SHFL.IDX PT, R6, R127, R116, 0x1c1f ;  /* 0x001c1f747f067589 */ /* 0x000ea200000e0000 */
        /* <DEDUP_REMOVED lines=8> */
[----:B------:R1:W3:Y:S01]  /*21080*/  SHFL.IDX PT, R7, R120, R0, 0x1c1f ;  /* 0x001c1f0078077589 */ /* 0x0002e200000e0000 */
[----:B------:R-:W-:Y:S01]  /*21090*/  SEL R94, R45, R98, P0 ;  /* 0x000000622d5e7207 */ /* 0x000fe20000000000 */
[----:B------:R-:W-:Y:S01]  /*210a0*/  IMAD.MOV.U32 R125, RZ, RZ, RZ ;  /* 0x000000ffff7d7224 */ /* 0x000fe200078e00ff */
        /* <DEDUP_REMOVED lines=13> */
[----:B------:R-:W4:Y:S01]  /*21180*/  SHFL.IDX PT, R20, R93, R0, 0x1c1f ;  /* 0x001c1f005d147589 */ /* 0x000f2200000e0000 */
[----:B------:R-:W-:-:S02]  /*21190*/  SEL R30, R33, R32, P0 ;  /* 0x00000020211e7207 */ /* 0x000fc40000000000 */
[----:B------:R-:W-:Y:S01]  /*211a0*/  SEL R31, R32, R33, P0 ;  /* 0x00000021201f7207 */ /* 0x000fe20000000000 */
[----:B------:R-:W-:Y:S01]  /*211b0*/  SHFL.IDX PT, R28, R28, R0, 0x1c1f ;  /* 0x001c1f001c1c7589 */ /* 0x000fe200000e0000 */
[----:B------:R-:W-:Y:S02]  /*211c0*/  SEL R32, R15, R60, P0 ;  /* 0x0000003c0f207207 */ /* 0x000fe40000000000 */
[----:B------:R-:W-:Y:S01]  /*211d0*/  SEL R33, R60, R15, P0 ;  /* 0x0000000f3c217207 */ /* 0x000fe20000000000 */
[----:B------:R-:W0:Y:S01]  /*211e0*/  SHFL.IDX PT, R29, R29, R116, 0x1c1f ;  /* 0x001c1f741d1d7589 */ /* 0x000e2200000e0000 */
[----:B------:R-:W-:Y:S02]  /*211f0*/  SEL R34, R52, R14, P0 ;  /* 0x0000000e34227207 */ /* 0x000fe40000000000 */
[----:B------:R-:W-:Y:S01]  /*21200*/  SEL R35, R14, R52, P0 ;  /* 0x000000340e237207 */ /* 0x000fe20000000000 */
[----:B------:R-:W-:Y:S01]  /*21210*/  SHFL.IDX PT, R30, R30, R0, 0x1c1f ;  /* 0x001c1f001e1e7589 */ /* 0x000fe200000e0000 */
[----:B------:R-:W-:-:S02]  /*21220*/  SEL R52, R53, R97, P0 ;  /* 0x0000006135347207 */ /* 0x000fc40000000000 */
[----:B------:R-:W-:Y:S01]  /*21230*/  SEL R53, R97, R53, P0 ;  /* 0x0000003561357207 */ /* 0x000fe20000000000 */
[----:B------:R-:W0:Y:S01]  /*21240*/  SHFL.IDX PT, R31, R31, R116, 0x1c1f ;  /* 0x001c1f741f1f7589 */ /* 0x000e2200000e0000 */
[----:B------:R-:W-:Y:S02]  /*21250*/  SEL R54, R100, R12, P0 ;  /* 0x0000000c64367207 */ /* 0x000fe40000000000 */
[----:B------:R-:W-:Y:S01]  /*21260*/  SEL R55, R12, R100, P0 ;  /* 0x000000640c377207 */ /* 0x000fe20000000000 */
[----:B------:R-:W-:Y:S01]  /*21270*/  SHFL.IDX PT, R32, R32, R0, 0x1c1f ;  /* 0x001c1f0020207589 */ /* 0x000fe200000e0000 */
[----:B------:R-:W-:Y:S02]  /*21280*/  SEL R56, R11, R57, P0 ;  /* 0x000000390b387207 */ /* 0x000fe40000000000 */
[----:B------:R-:W-:Y:S01]  /*21290*/  SEL R57, R57, R11, P0 ;  /* 0x0000000b39397207 */ /* 0x000fe20000000000 */
[----:B------:R-:W0:Y:S01]  /*212a0*/  SHFL.IDX PT, R33, R33, R116, 0x1c1f ;  /* 0x001c1f7421217589 */ /* 0x000e2200000e0000 */
[----:B------:R-:W-:-:S02]  /*212b0*/  SEL R60, R61, R113, P0 ;  /* 0x000000713d3c7207 */ /* 0x000fc40000000000 */
[----:B------:R-:W-:Y:S01]  /*212c0*/  SEL R61, R113, R61, P0 ;  /* 0x0000003d713d7207 */ /* 0x000fe20000000000 */
[----:B------:R-:W-:Y:S01]  /*212d0*/  SHFL.IDX PT, R34, R34, R0, 0x1c1f ;  /* 0x001c1f0022227589 */ /* 0x000fe200000e0000 */
[----:B-1----:R-:W-:Y:S02]  /*212e0*/  SEL R120, R3, R4, P0 ;  /* 0x0000000403787207 */ /* 0x002fe40000000000 */
[----:B------:R-:W-:Y:S01]  /*212f0*/  SEL R3, R4, R3, P0 ;  /* 0x0000000304037207 */ /* 0x000fe20000000000 */
[----:B------:R-:W1:Y:S01]  /*21300*/  SHFL.IDX PT, R35, R35, R116, 0x1c1f ;  /* 0x001c1f7423237589 */ /* 0x000e6200000e0000 */
[----:B--2---:R-:W-:Y:S02]  /*21310*/  SEL R4, R5, R6, P0 ;  /* 0x0000000605047207 */ /* 0x004fe40000000000 */
[----:B------:R-:W-:Y:S01]  /*21320*/  SEL R64, R65, R138, P0 ;  /* 0x0000008a41407207 */ /* 0x000fe20000000000 */
[----:B------:R-:W-:Y:S01]  /*21330*/  SHFL.IDX PT, R52, R52, R0, 0x1c1f ;  /* 0x001c1f0034347589 */ /* 0x000fe200000e0000 */
[----:B------:R-:W-:-:S02]  /*21340*/  SEL R5, R6, R5, P0 ;  /* 0x0000000506057207 */ /* 0x000fc40000000000 */
[----:B------:R-:W-:Y:S01]  /*21350*/  SEL R65, R138, R65, P0 ;  /* 0x000000418a417207 */ /* 0x000fe20000000000 */
[----:B------:R-:W2:Y:S01]  /*21360*/  SHFL.IDX PT, R53, R53, R116, 0x1c1f ;  /* 0x001c1f7435357589 */ /* 0x000ea200000e0000 */
[----:B---3--:R-:W-:Y:S02]  /*21370*/  SEL R6, R7, R8, P0 ;  /* 0x0000000807067207 */ /* 0x008fe40000000000 */
[----:B------:R-:W-:Y:S01]  /*21380*/  SEL R7, R8, R7, P0 ;  /* 0x0000000708077207 */ /* 0x000fe20000000000 */
[----:B------:R-:W-:Y:S01]  /*21390*/  SHFL.IDX PT, R54, R54, R0, 0x1c1f ;  /* 0x001c1f0036367589 */ /* 0x000fe200000e0000 */
[----:B------:R-:W-:Y:S02]  /*213a0*/  SEL R66, R136, R92, P0 ;  /* 0x0000005c88427207 */ /* 0x000fe40000000000 */
[----:B------:R-:W-:Y:S01]  /*213b0*/  SEL R67, R92, R136, P0 ;  /* 0x000000885c437207 */ /* 0x000fe20000000000 */
[----:B------:R-:W3:Y:S01]  /*213c0*/  SHFL.IDX PT, R55, R55, R116, 0x1c1f ;  /* 0x001c1f7437377589 */ /* 0x000ee200000e0000 */
[----:B------:R-:W-:-:S02]  /*213d0*/  SEL R8, R9, R10, P0 ;  /* 0x0000000a09087207 */ /* 0x000fc40000000000 */
[----:B------:R-:W-:Y:S01]  /*213e0*/  SEL R9, R10, R9, P0 ;  /* 0x000000090a097207 */ /* 0x000fe20000000000 */
[----:B------:R-:W-:Y:S01]  /*213f0*/  SHFL.IDX PT, R56, R56, R0, 0x1c1f ;  /* 0x001c1f0038387589 */ /* 0x000fe200000e0000 */
[----:B------:R-:W-:Y:S02]  /*21400*/  SEL R68, R89, R137, P0 ;  /* 0x0000008959447207 */ /* 0x000fe40000000000 */
[----:B------:R-:W-:Y:S01]  /*21410*/  SEL R69, R137, R89, P0 ;  /* 0x0000005989457207 */ /* 0x000fe20000000000 */
[----:B------:R-:W3:Y:S01]  /*21420*/  SHFL.IDX PT, R57, R57, R116, 0x1c1f ;  /* 0x001c1f7439397589 */ /* 0x000ee200000e0000 */
[----:B----4-:R-:W-:Y:S02]  /*21430*/  SEL R10, R20, R21, P0 ;  /* 0x00000015140a7207 */ /* 0x010fe40000000000 */
[----:B------:R-:W-:Y:S01]  /*21440*/  SEL R20, R21, R20, P0 ;  /* 0x0000001415147207 */ /* 0x000fe20000000000 */
[----:B------:R-:W4:Y:S01]  /*21450*/  SHFL.IDX PT, R59, R59, R116, 0x1c1f ;  /* 0x001c1f743b3b7589 */ /* 0x000f2200000e0000 */
[----:B------:R-:W-:-:S02]  /*21460*/  SEL R70, R134, R88, P0 ;  /* 0x0000005886467207 */ /* 0x000fc40000000000 */
[----:B------:R-:W-:Y:S01]  /*21470*/  SEL R71, R88, R134, P0 ;  /* 0x0000008658477207 */ /* 0x000fe20000000000 */
[----:B------:R-:W-:Y:S01]  /*21480*/  SHFL.IDX PT, R60, R60, R0, 0x1c1f ;  /* 0x001c1f003c3c7589 */ /* 0x000fe200000e0000 */
[----:B------:R-:W-:Y:S02]  /*21490*/  SEL R72, R80, R135, P0 ;  /* 0x0000008750487207 */ /* 0x000fe40000000000 */
[----:B------:R-:W-:Y:S01]  /*214a0*/  SEL R73, R135, R80, P0 ;  /* 0x0000005087497207 */ /* 0x000fe20000000000 */
[----:B------:R-:W4:Y:S01]  /*214b0*/  SHFL.IDX PT, R61, R61, R116, 0x1c1f ;  /* 0x001c1f743d3d7589 */ /* 0x000f2200000e0000 */
[----:B------:R-:W-:Y:S02]  /*214c0*/  SEL R21, R24, R25, P0 ;  /* 0x0000001918157207 */ /* 0x000fe40000000000 */
[----:B------:R-:W-:Y:S01]  /*214d0*/  SEL R76, R77, R133, P0 ;  /* 0x000000854d4c7207 */ /* 0x000fe20000000000 */
[----:B------:R-:W-:Y:S01]  /*214e0*/  SHFL.IDX PT, R64, R64, R0, 0x1c1f ;  /* 0x001c1f0040407589 */ /* 0x000fe200000e0000 */
[----:B------:R-:W-:-:S02]  /*214f0*/  SEL R80, R82, R85, P0 ;  /* 0x0000005552507207 */ /* 0x000fc40000000000 */
[----:B------:R-:W-:Y:S01]  /*21500*/  SEL R48, R85, R82, P0 ;  /* 0x0000005255307207 */ /* 0x000fe20000000000 */
[----:B------:R-:W4:Y:S01]  /*21510*/  SHFL.IDX PT, R65, R65, R116, 0x1c1f ;  /* 0x001c1f7441417589 */ /* 0x000f2200000e0000 */
        /* <DEDUP_REMOVED lines=39> */
[----:B0-----:R-:W-:Y:S02]  /*21790*/  SEL R27, R28, R29, P0 ;  /* 0x0000001d1c1b7207 */ /* 0x001fe40000000000 */
        /* <DEDUP_REMOVED lines=8> */
[----:B-1----:R-:W-:Y:S02]  /*21820*/  SEL R33, R34, R35, P0 ;  /* 0x0000002322217207 */ /* 0x002fe40000000000 */
[----:B------:R-:W-:Y:S01]  /*21830*/  SEL R34, R35, R34, P0 ;  /* 0x0000002223227207 */ /* 0x000fe20000000000 */
[----:B------:R-:W0:Y:S01]  /*21840*/  SHFL.IDX PT, R89, R143, R116, 0x1c1f ;  /* 0x001c1f748f597589 */ /* 0x000e2200000e0000 */
[----:B--2---:R-:W-:-:S02]  /*21850*/  SEL R35, R52, R53, P0 ;  /* 0x0000003534237207 */ /* 0x004fc40000000000 */
[----:B------:R-:W-:Y:S01]  /*21860*/  SEL R52, R53, R52, P0 ;  /* 0x0000003435347207 */ /* 0x000fe20000000000 */
[----:B------:R-:W1:Y:S01]  /*21870*/  SHFL.IDX PT, R83, R141, R116, 0x1c1f ;  /* 0x001c1f748d537589 */ /* 0x000e6200000e0000 */
[----:B---3--:R-:W-:Y:S02]  /*21880*/  SEL R53, R54, R55, P0 ;  /* 0x0000003736357207 */ /* 0x008fe40000000000 */
[----:B------:R-:W-:Y:S01]  /*21890*/  SEL R54, R55, R54, P0 ;  /* 0x0000003637367207 */ /* 0x000fe20000000000 */
[----:B------:R-:W2:Y:S01]  /*218a0*/  SHFL.IDX PT, R85, R142, R116, 0x1c1f ;  /* 0x001c1f748e557589 */ /* 0x000ea200000e0000 */
[----:B------:R-:W-:Y:S02]  /*218b0*/  SEL R55, R56, R57, P0 ;  /* 0x0000003938377207 */ /* 0x000fe40000000000 */
[----:B------:R-:W-:Y:S01]  /*218c0*/  SEL R56, R57, R56, P0 ;  /* 0x0000003839387207 */ /* 0x000fe20000000000 */
[----:B------:R-:W-:Y:S01]  /*218d0*/  SHFL.IDX PT, R81, R139, R116, 0x1c1f ;  /* 0x001c1f748b517589 */ /* 0x000fe200000e0000 */
[----:B----4-:R-:W-:-:S02]  /*218e0*/  SEL R57, R58, R59, P0 ;  /* 0x0000003b3a397207 */ /* 0x010fc40000000000 */
[----:B------:R-:W-:Y:S01]  /*218f0*/  SEL R58, R59, R58, P0 ;  /* 0x0000003a3b3a7207 */ /* 0x000fe20000000000 */
[----:B------:R-:W3:Y:S01]  /*21900*/  SHFL.IDX PT, R73, R73, R116, 0x1c1f ;  /* 0x001c1f7449497589 */ /* 0x000ee200000e0000 */
        /* <DEDUP_REMOVED lines=22> */
[----:B-1----:R-:W-:Y:S01]  /*21a70*/  SEL R112, R114, R83, P0 ;  /* 0x0000005372707207 */ /* 0x002fe20000000000 */
[----:B------:R-:W-:Y:S01]  /*21a80*/  SHFL.IDX PT, R90, R90, R0, 0x1c1f ;  /* 0x001c1f005a5a7589 */ /* 0x000fe200000e0000 */
[----:B--2---:R-:W-:-:S02]  /*21a90*/  SEL R117, R119, R85, P0 ;  /* 0x0000005577757207 */ /* 0x004fc40000000000 */
[----:B---3--:R-:W-:Y:S01]  /*21aa0*/  SEL R71, R72, R73, P0 ;  /* 0x0000004948477207 */ /* 0x008fe20000000000 */
[----:B------:R-:W-:Y:S01]  /*21ab0*/  SHFL.IDX PT, R92, R92, R0, 0x1c1f ;  /* 0x001c1f005c5c7589 */ /* 0x000fe200000e0000 */
[----:B----4-:R-:W-:Y:S02]  /*21ac0*/  SEL R75, R76, R77, P0 ;  /* 0x0000004d4c4b7207 */ /* 0x010fe40000000000 */
[----:B------:R-:W-:Y:S01]  /*21ad0*/  SEL R115, R89, R115, P0 ;  /* 0x0000007359737207 */ /* 0x000fe20000000000 */
[----:B------:R-:W-:Y:S01]  /*21ae0*/  SHFL.IDX PT, R94, R94, R0, 0x1c1f ;  /* 0x001c1f005e5e7589 */ /* 0x000fe200000e0000 */
[----:B------:R-:W-:Y:S02]  /*21af0*/  SEL R114, R83, R114, P0 ;  /* 0x0000007253727207 */ /* 0x000fe40000000000 */
[----:B------:R-:W-:Y:S01]  /*21b00*/  SEL R119, R85, R119, P0 ;  /* 0x0000007755777207 */ /* 0x000fe20000000000 */
[----:B------:R-:W-:Y:S01]  /*21b10*/  SHFL.IDX PT, R96, R96, R0, 0x1c1f ;  /* 0x001c1f0060607589 */ /* 0x000fe200000e0000 */
[----:B------:R-:W-:-:S02]  /*21b20*/  SEL R72, R73, R72, P0 ;  /* 0x0000004849487207 */ /* 0x000fc40000000000 */
[----:B------:R-:W-:Y:S01]  /*21b30*/  SEL R76, R77, R76, P0 ;  /* 0x0000004c4d4c7207 */ /* 0x000fe20000000000 */
[----:B------:R-:W-:Y:S04]  /*21b40*/  SHFL.IDX PT, R98, R98, R0, 0x1c1f ;  /* 0x001c1f0062627589 */ /* 0x000fe800000e0000 */
[----:B------:R-:W-:Y:S04]  /*21b50*/  SHFL.IDX PT, R100, R100, R0, 0x1c1f ;  /* 0x001c1f0064647589 */ /* 0x000fe800000e0000 */
[----:B------:R-:W-:Y:S04]  /*21b60*/  SHFL.IDX PT, R102, R102, R0, 0x1c1f ;  /* 0x001c1f0066667589 */ /* 0x000fe800000e0000 */
[----:B------:R-:W-:Y:S04]  /*21b70*/  SHFL.IDX PT, R104, R104, R0, 0x1c1f ;  /* 0x001c1f0068687589 */ /* 0x000fe800000e0000 */
[----:B------:R-:W-:Y:S04]  /*21b80*/  SHFL.IDX PT, R106, R106, R0, 0x1c1f ;  /* 0x001c1f006a6a7589 */ /* 0x000fe800000e0000 */
[----:B------:R-:W-:Y:S04]  /*21b90*/  SHFL.IDX PT, R108, R108, R0, 0x1c1f ;  /* 0x001c1f006c6c7589 */ /* 0x000fe800000e0000 */
[----:B------:R-:W0:Y:S04]  /*21ba0*/  SHFL.IDX PT, R50, R50, R116, 0x1c1f ;  /* 0x001c1f7432327589 */ /* 0x000e2800000e0000 */
[----:B------:R-:W1:Y:S04]  /*21bb0*/  SHFL.IDX PT, R48, R48, R116, 0x1c1f ;  /* 0x001c1f7430307589 */ /* 0x000e6800000e0000 */
[----:B------:R-:W-:Y:S04]  /*21bc0*/  SHFL.IDX PT, R51, R51, R116, 0x1c1f ;  /* 0x001c1f7433337589 */ /* 0x000fe800000e0000 */
[----:B------:R-:W2:Y:S04]  /*21bd0*/  SHFL.IDX PT, R46, R46, R116, 0x1c1f ;  /* 0x001c1f742e2e7589 */ /* 0x000ea800000e0000 */
[----:B------:R-:W3:Y:S04]  /*21be0*/  SHFL.IDX PT, R49, R49, R116, 0x1c1f ;  /* 0x001c1f7431317589 */ /* 0x000ee800000e0000 */
[----:B------:R-:W-:Y:S04]  /*21bf0*/  SHFL.IDX PT, R44, R44, R116, 0x1c1f ;  /* 0x001c1f742c2c7589 */ /* 0x000fe800000e0000 */
[----:B------:R-:W4:Y:S01]  /*21c00*/  SHFL.IDX PT, R47, R47, R116, 0x1c1f ;  /* 0x001c1f742f2f7589 */ /* 0x000f2200000e0000 */
[----:B0-----:R-:W-:-:S02]  /*21c10*/  SEL R73, R74, R50, P0 ;  /* 0x000000324a497207 */ /* 0x001fc40000000000 */
[----:B------:R-:W-:Y:S01]  /*21c20*/  SEL R74, R50, R74, P0 ;  /* 0x0000004a324a7207 */ /* 0x000fe20000000000 */
[----:B------:R-:W0:Y:S01]  /*21c30*/  SHFL.IDX PT, R42, R42, R116, 0x1c1f ;  /* 0x001c1f742a2a7589 */ /* 0x000e2200000e0000 */
[----:B-1----:R-:W-:Y:S02]  /*21c40*/  SEL R77, R80, R48, P0 ;  /* 0x00000030504d7207 */ /* 0x002fe40000000000 */
[----:B------:R-:W-:Y:S01]  /*21c50*/  SEL R80, R48, R80, P0 ;  /* 0x0000005030507207 */ /* 0x000fe20000000000 */
[----:B------:R-:W1:Y:S04]  /*21c60*/  SHFL.IDX PT, R45, R45, R116, 0x1c1f ;  /* 0x001c1f742d2d7589 */ /* 0x000e6800000e0000 */
[----:B------:R-:W1:Y:S01]  /*21c70*/  SHFL.IDX PT, R40, R40, R116, 0x1c1f ;  /* 0x001c1f7428287589 */ /* 0x000e6200000e0000 */
[----:B--2---:R-:W-:-:S02]  /*21c80*/  SEL R83, R84, R46, P0 ;  /* 0x0000002e54537207 */ /* 0x004fc40000000000 */
[----:B------:R-:W-:Y:S01]  /*21c90*/  SEL R84, R46, R84, P0 ;  /* 0x000000542e547207 */ /* 0x000fe20000000000 */
[----:B------:R-:W2:Y:S01]  /*21ca0*/  SHFL.IDX PT, R43, R43, R116, 0x1c1f ;  /* 0x001c1f742b2b7589 */ /* 0x000ea200000e0000 */
[----:B---3--:R-:W-:Y:S02]  /*21cb0*/  SEL R85, R86, R49, P0 ;  /* 0x0000003156557207 */ /* 0x008fe40000000000 */
[----:B------:R-:W-:Y:S01]  /*21cc0*/  SEL R86, R49, R86, P0 ;  /* 0x0000005631567207 */ /* 0x000fe20000000000 */
[----:B------:R-:W3:Y:S04]  /*21cd0*/  SHFL.IDX PT, R38, R38, R116, 0x1c1f ;  /* 0x001c1f7426267589 */ /* 0x000ee800000e0000 */
[----:B------:R-:W3:Y:S01]  /*21ce0*/  SHFL.IDX PT, R41, R41, R116, 0x1c1f ;  /* 0x001c1f7429297589 */ /* 0x000ee200000e0000 */
[----:B----4-:R-:W-:-:S02]  /*21cf0*/  SEL R89, R90, R47, P0 ;  /* 0x0000002f5a597207 */ /* 0x010fc40000000000 */
[----:B------:R-:W-:Y:S01]  /*21d00*/  SEL R90, R47, R90, P0 ;  /* 0x0000005a2f5a7207 */ /* 0x000fe20000000000 */
[----:B------:R-:W4:Y:S01]  /*21d10*/  SHFL.IDX PT, R37, R37, R116, 0x1c1f ;  /* 0x001c1f7425257589 */ /* 0x000f2200000e0000 */
[----:B0-----:R-:W-:Y:S02]  /*21d20*/  SEL R91, R92, R42, P0 ;  /* 0x0000002a5c5b7207 */ /* 0x001fe40000000000 */
[----:B------:R-:W-:Y:S01]  /*21d30*/  SEL R92, R42, R92, P0 ;  /* 0x0000005c2a5c7207 */ /* 0x000fe20000000000 */
[----:B------:R-:W0:Y:S01]  /*21d40*/  SHFL.IDX PT, R39, R39, R116, 0x1c1f ;  /* 0x001c1f7427277589 */ /* 0x000e2200000e0000 */
[----:B-1----:R-:W-:Y:S02]  /*21d50*/  SEL R93, R94, R45, P0 ;  /* 0x0000002d5e5d7207 */ /* 0x002fe40000000000 */
[----:B------:R-:W-:Y:S01]  /*21d60*/  SEL R94, R45, R94, P0 ;  /* 0x0000005e2d5e7207 */ /* 0x000fe20000000000 */
[----:B------:R-:W1:Y:S01]  /*21d70*/  SHFL.IDX PT, R36, R36, R116, 0x1c1f ;  /* 0x001c1f7424247589 */ /* 0x000e6200000e0000 */
[----:B------:R-:W-:-:S02]  /*21d80*/  SEL R95, R96, R40, P0 ;  /* 0x00000028605f7207 */ /* 0x000fc40000000000 */
[----:B------:R-:W-:Y:S01]  /*21d90*/  SEL R96, R40, R96, P0 ;  /* 0x0000006028607207 */ /* 0x000fe20000000000 */
[----:B------:R-:W0:Y:S01]  /*21da0*/  SHFL.IDX PT, R124, R148, R0, 0x1c1f ;  /* 0x001c1f00947c7589 */ /* 0x000e2200000e0000 */
[----:B--2---:R-:W-:Y:S02]  /*21db0*/  SEL R97, R98, R43, P0 ;  /* 0x0000002b62617207 */ /* 0x004fe40000000000 */
[----:B------:R-:W-:Y:S01]  /*21dc0*/  SEL R98, R43, R98, P0 ;  /* 0x000000622b627207 */ /* 0x000fe20000000000 */
[----:B------:R2:W0:Y:S01]  /*21dd0*/  SHFL.IDX PT, R111, R111, R0, 0x1c1f ;  /* 0x001c1f006f6f7589 */ /* 0x00042200000e0000 */
[----:B---3--:R-:W-:Y:S02]  /*21de0*/  SEL R99, R100, R38, P0 ;  /* 0x0000002664637207 */ /* 0x008fe40000000000 */
[----:B------:R-:W-:Y:S01]  /*21df0*/  SEL R100, R38, R100, P0 ;  /* 0x0000006426647207 */ /* 0x000fe20000000000 */
[----:B------:R-:W3:Y:S01]  /*21e00*/  SHFL.IDX PT, R11, R149, R116, 0x1c1f ;  /* 0x001c1f74950b7589 */ /* 0x000ee200000e0000 */
[----:B------:R-:W-:-:S02]  /*21e10*/  SEL R101, R102, R41, P0 ;  /* 0x0000002966657207 */ /* 0x000fc40000000000 */
[----:B------:R-:W-:Y:S01]  /*21e20*/  SEL R102, R41, R102, P0 ;  /* 0x0000006629667207 */ /* 0x000fe20000000000 */
[----:B------:R1:W3:Y:S01]  /*21e30*/  SHFL.IDX PT, R123, R123, R116, 0x1c1f ;  /* 0x001c1f747b7b7589 */ /* 0x0002e200000e0000 */
[----:B----4-:R-:W-:Y:S02]  /*21e40*/  SEL R103, R104, R37, P0 ;  /* 0x0000002568677207 */ /* 0x010fe40000000000 */
[----:B--2---:R-:W-:Y:S02]  /*21e50*/  SEL R0, R110, R2, P0 ;  /* 0x000000026e007207 */ /* 0x004fe40000000000 */
[----:B------:R-:W-:Y:S02]  /*21e60*/  SEL R110, R2, R110, P0 ;  /* 0x0000006e026e7207 */ /* 0x000fe40000000000 */
[----:B------:R-:W-:Y:S02]  /*21e70*/  SEL R2, R109, R87, P0 ;  /* 0x000000576d027207 */ /* 0x000fe40000000000 */
[----:B------:R-:W-:-:S02]  /*21e80*/  SEL R109, R87, R109, P0 ;  /* 0x0000006d576d7207 */ /* 0x000fc40000000000 */
[----:B-1----:R-:W-:Y:S02]  /*21e90*/  SEL R116, R118, R81, P0 ;  /* 0x0000005176747207 */ /* 0x002fe40000000000 */
[----:B------:R-:W-:Y:S02]  /*21ea0*/  SEL R118, R81, R118, P0 ;  /* 0x0000007651767207 */ /* 0x000fe40000000000 */
[----:B------:R-:W-:Y:S02]  /*21eb0*/  SEL R81, R82, R51, P0 ;  /* 0x0000003352517207 */ /* 0x000fe40000000000 */
[----:B------:R-:W-:Y:S02]  /*21ec0*/  SEL R87, R88, R44, P0 ;  /* 0x0000002c58577207 */ /* 0x000fe40000000000 */
[----:B0-----:R-:W-:Y:S02]  /*21ed0*/  SEL R105, R106, R39, P0 ;  /* 0x000000276a697207 */ /* 0x001fe40000000000 */
[----:B------:R-:W-:-:S02]  /*21ee0*/  SEL R107, R108, R36, P0 ;  /* 0x000000246c6b7207 */ /* 0x000fc40000000000 */
[----:B------:R-:W-:Y:S02]  /*21ef0*/  SEL R82, R51, R82, P0 ;  /* 0x0000005233527207 */ /* 0x000fe40000000000 */
[----:B------:R-:W-:Y:S02]  /*21f00*/  SEL R88, R44, R88, P0 ;  /* 0x000000582c587207 */ /* 0x000fe40000000000 */
[----:B------:R-:W-:Y:S02]  /*21f10*/  SEL R104, R37, R104, P0 ;  /* 0x0000006825687207 */ /* 0x000fe40000000000 */
[----:B------:R-:W-:Y:S02]  /*21f20*/  SEL R106, R39, R106, P0 ;  /* 0x0000006a276a7207 */ /* 0x000fe40000000000 */
[----:B---3--:R-:W-:-:S07]  /*21f30*/  SEL R108, R36, R108, P0 ;  /* 0x0000006c246c7207 */ /* 0x008fce0000000000 */
.L_x_921:
[----:B------:R-:W2:Y:S04]  /*21f40*/  LDL.LU R127, [R1+0x54] ;  /* 0x00005400017f7983 */ /* 0x000ea80000300800 */
[----:B------:R-:W3:Y:S01]  /*21f50*/  LDL.LU R126, [R1+0x58] ;  /* 0x00005800017e7983 */ /* 0x000ee20000300800 */
[----:B------:R-:W-:Y:S05]  /*21f60*/  WARPSYNC.ALL ;  /* 0x0000000000007948 */ /* 0x000fea0003800000 */
[----:B------:R-:W-:Y:S01]  /*21f70*/  F2FP.BF16.F32.PACK_AB R12, R2, R0 ;  /* 0x00000000020c723e */ /* 0x000fe200000010ff */
[----:B------:R-:W-:Y:S01]  /*21f80*/  ULDC.64 UR4, c[0x0][0xc00] ;  /* 0x0003000000047ab9 */ /* 0x000fe20000000a00 */
[----:B------:R-:W-:Y:S01]  /*21f90*/  F2FP.BF16.F32.PACK_AB R13, R65, R63 ;  /* 0x0000003f410d723e */ /* 0x000fe200000010ff */
[----:B------:R-:W-:Y:S01]  /*21fa0*/  ULDC.64 UR6, c[0x0][0xc08] ;  /* 0x0003020000067ab9 */ /* 0x000fe20000000a00 */
[----:B------:R-:W-:-:S02]  /*21fb0*/  F2FP.BF16.F32.PACK_AB R14, R109, R110 ;  /* 0x0000006e6d0e723e */ /* 0x000fc400000010ff */
[----:B------:R-:W-:Y:S01]  /*21fc0*/  F2FP.BF16.F32.PACK_AB R15, R66, R64 ;  /* 0x00000040420f723e */ /* 0x000fe200000010ff */
[----:B------:R-:W-:Y:S01]  /*21fd0*/  BAR.SYNC.DEFER_BLOCKING 0x1, 0x100 ;  /* 0x0044000000007b1d */ /* 0x000fe20000010000 */
[----:B------:R-:W-:Y:S02]  /*21fe0*/  F2FP.BF16.F32.PACK_AB R36, R112, R113 ;  /* 0x000000717024723e */ /* 0x000fe400000010ff */
[----:B------:R-:W-:Y:S02]  /*21ff0*/  F2FP.BF16.F32.PACK_AB R37, R69, R67 ;  /* 0x000000434525723e */ /* 0x000fe400000010ff */
[----:B------:R-:W-:Y:S02]  /*22000*/  F2FP.BF16.F32.PACK_AB R38, R114, R115 ;  /* 0x000000737226723e */ /* 0x000fe400000010ff */
[----:B------:R-:W-:Y:S02]  /*22010*/  F2FP.BF16.F32.PACK_AB R39, R70, R68 ;  /* 0x000000444627723e */ /* 0x000fe400000010ff */
[----:B------:R-:W-:-:S02]  /*22020*/  F2FP.BF16.F32.PACK_AB R40, R116, R117 ;  /* 0x000000757428723e */ /* 0x000fc400000010ff */
[----:B------:R-:W-:Y:S02]  /*22030*/  F2FP.BF16.F32.PACK_AB R41, R73, R71 ;  /* 0x000000474929723e */ /* 0x000fe400000010ff */
[----:B------:R-:W-:Y:S02]  /*22040*/  F2FP.BF16.F32.PACK_AB R42, R118, R119 ;  /* 0x00000077762a723e */ /* 0x000fe400000010ff */
[----:B------:R-:W-:Y:S02]  /*22050*/  F2FP.BF16.F32.PACK_AB R43, R74, R72 ;  /* 0x000000484a2b723e */ /* 0x000fe400000010ff */
[----:B------:R-:W-:Y:S02]  /*22060*/  F2FP.BF16.F32.PACK_AB R44, R120, R121 ;  /* 0x00000079782c723e */ /* 0x000fe400000010ff */
[----:B------:R-:W-:Y:S02]  /*22070*/  F2FP.BF16.F32.PACK_AB R45, R77, R75 ;  /* 0x0000004b4d2d723e */ /* 0x000fe400000010ff */
[----:B------:R-:W-:-:S02]  /*22080*/  F2FP.BF16.F32.PACK_AB R46, R3, R122 ;  /* 0x0000007a032e723e */ /* 0x000fc400000010ff */
[----:B------:R-:W-:Y:S01]  /*22090*/  F2FP.BF16.F32.PACK_AB R47, R80, R76 ;  /* 0x0000004c502f723e */ /* 0x000fe200000010ff */
[----:B------:R0:W-:Y:S01]  /*220a0*/  STSM.16.M88.4 [R151], R12 ;  /* 0x0000000c97007844 */ /* 0x0001e20000000200 */
[----:B------:R-:W-:Y:S02]  /*220b0*/  F2FP.BF16.F32.PACK_AB R48, R6, R4 ;  /* 0x000000040630723e */ /* 0x000fe400000010ff */
[----:B------:R-:W-:Y:S01]  /*220c0*/  F2FP.BF16.F32.PACK_AB R49, R83, R81 ;  /* 0x000000515331723e */ /* 0x000fe200000010ff */
[----:B------:R1:W-:Y:S01]  /*220d0*/  STSM.16.M88.4 [R150], R36 ;  /* 0x0000002496007844 */ /* 0x0003e20000000200 */
[----:B------:R-:W-:Y:S02]  /*220e0*/  F2FP.BF16.F32.PACK_AB R50, R7, R5 ;  /* 0x000000050732723e */ /* 0x000fe400000010ff */
[----:B------:R-:W-:Y:S01]  /*220f0*/  F2FP.BF16.F32.PACK_AB R51, R84, R82 ;  /* 0x000000525433723e */ /* 0x000fe200000010ff */
[----:B------:R4:W-:Y:S04]  /*22100*/  STSM.16.M88.4 [R152], R40 ;  /* 0x0000002898007844 */ /* 0x0009e80000000200 */
[----:B------:R-:W-:Y:S04]  /*22110*/  STSM.16.M88.4 [R153], R44 ;  /* 0x0000002c99007844 */ /* 0x000fe80000000200 */
[----:B------:R4:W-:Y:S01]  /*22120*/  STSM.16.M88.4 [R154], R48 ;  /* 0x000000309a007844 */ /* 0x0009e20000000200 */
[----:B0-----:R-:W-:-:S02]  /*22130*/  F2FP.BF16.F32.PACK_AB R12, R25, R21 ;  /* 0x00000015190c723e */ /* 0x001fc400000010ff */
[----:B------:R-:W-:Y:S02]  /*22140*/  F2FP.BF16.F32.PACK_AB R13, R91, R89 ;  /* 0x000000595b0d723e */ /* 0x000fe400000010ff */
[----:B-1----:R-:W-:Y:S02]  /*22150*/  F2FP.BF16.F32.PACK_AB R36, R10, R8 ;  /* 0x000000080a24723e */ /* 0x002fe400000010ff */
[----:B------:R-:W-:Y:S02]  /*22160*/  F2FP.BF16.F32.PACK_AB R37, R87, R85 ;  /* 0x000000555725723e */ /* 0x000fe400000010ff */
[----:B------:R-:W-:Y:S02]  /*22170*/  F2FP.BF16.F32.PACK_AB R38, R20, R9 ;  /* 0x000000091426723e */ /* 0x000fe400000010ff */
[----:B------:R-:W-:Y:S02]  /*22180*/  F2FP.BF16.F32.PACK_AB R39, R88, R86 ;  /* 0x000000565827723e */ /* 0x000fe400000010ff */
[----:B------:R-:W-:-:S02]  /*22190*/  F2FP.BF16.F32.PACK_AB R14, R26, R24 ;  /* 0x000000181a0e723e */ /* 0x000fc400000010ff */
[----:B------:R-:W-:Y:S01]  /*221a0*/  F2FP.BF16.F32.PACK_AB R15, R92, R90 ;  /* 0x0000005a5c0f723e */ /* 0x000fe200000010ff */
[----:B------:R0:W-:Y:S01]  /*221b0*/  STSM.16.M88.4 [R155], R36 ;  /* 0x000000249b007844 */ /* 0x0001e20000000200 */
[----:B----4-:R-:W-:Y:S02]  /*221c0*/  F2FP.BF16.F32.PACK_AB R40, R29, R27 ;  /* 0x0000001b1d28723e */ /* 0x010fe400000010ff */
[----:B------:R-:W-:Y:S01]  /*221d0*/  F2FP.BF16.F32.PACK_AB R41, R95, R93 ;  /* 0x0000005d5f29723e */ /* 0x000fe200000010ff */
[----:B------:R1:W-:Y:S01]  /*221e0*/  STSM.16.M88.4 [R156], R12 ;  /* 0x0000000c9c007844 */ /* 0x0003e20000000200 */
[----:B------:R-:W-:Y:S02]  /*221f0*/  F2FP.BF16.F32.PACK_AB R42, R30, R28 ;  /* 0x0000001c1e2a723e */ /* 0x000fe400000010ff */
[----:B------:R-:W-:Y:S02]  /*22200*/  F2FP.BF16.F32.PACK_AB R43, R96, R94 ;  /* 0x0000005e602b723e */ /* 0x000fe400000010ff */
[----:B------:R-:W-:-:S02]  /*22210*/  SEL R48, R124, R11, P0 ;  /* 0x0000000b7c307207 */ /* 0x000fc40000000000 */
[----:B------:R-:W-:Y:S01]  /*22220*/  SEL R50, R11, R124, P0 ;  /* 0x0000007c0b327207 */ /* 0x000fe20000000000 */
[----:B------:R-:W-:Y:S01]  /*22230*/  STSM.16.M88.4 [R157], R40 ;  /* 0x000000289d007844 */ /* 0x000fe20000000200 */
[----:B------:R-:W-:Y:S02]  /*22240*/  SEL R49, R111, R123, P0 ;  /* 0x0000007b6f317207 */ /* 0x000fe40000000000 */
[----:B------:R-:W-:Y:S02]  /*22250*/  SEL R51, R123, R111, P0 ;  /* 0x0000006f7b337207 */ /* 0x000fe40000000000 */
[----:B0-----:R-:W-:Y:S01]  /*22260*/  F2FP.BF16.F32.PACK_AB R36, R33, R31 ;  /* 0x0000001f2124723e */ /* 0x001fe200000010ff */
[----:B------:R-:W0:Y:S01]  /*22270*/  LDC R111, c[0x0][0xbe8] ;  /* 0x0002fa00ff6f7b82 */ /* 0x000e220000000800 */
[----:B------:R-:W-:Y:S02]  /*22280*/  F2FP.BF16.F32.PACK_AB R37, R99, R97 ;  /* 0x000000616325723e */ /* 0x000fe400000010ff */
[----:B------:R-:W-:-:S02]  /*22290*/  F2FP.BF16.F32.PACK_AB R38, R34, R32 ;  /* 0x000000202226723e */ /* 0x000fc400000010ff */
[----:B------:R-:W-:Y:S02]  /*222a0*/  F2FP.BF16.F32.PACK_AB R39, R100, R98 ;  /* 0x000000626427723e */ /* 0x000fe400000010ff */
[----:B------:R-:W-:Y:S02]  /*222b0*/  F2FP.BF16.F32.PACK_AB R44, R53, R35 ;  /* 0x00000023352c723e */ /* 0x000fe400000010ff */
[----:B------:R-:W-:Y:S01]  /*222c0*/  F2FP.BF16.F32.PACK_AB R45, R103, R101 ;  /* 0x00000065672d723e */ /* 0x000fe200000010ff */
[----:B------:R4:W-:Y:S01]  /*222d0*/  STSM.16.M88.4 [R158], R36 ;  /* 0x000000249e007844 */ /* 0x0009e20000000200 */
[----:B------:R-:W-:Y:S02]  /*222e0*/  F2FP.BF16.F32.PACK_AB R46, R54, R52 ;  /* 0x00000034362e723e */ /* 0x000fe400000010ff */
[----:B------:R-:W-:Y:S02]  /*222f0*/  F2FP.BF16.F32.PACK_AB R47, R104, R102 ;  /* 0x00000066682f723e */ /* 0x000fe400000010ff */
[----:B-1----:R-:W-:-:S02]  /*22300*/  F2FP.BF16.F32.PACK_AB R12, R57, R55 ;  /* 0x00000037390c723e */ /* 0x002fc400000010ff */
[----:B------:R-:W-:Y:S01]  /*22310*/  F2FP.BF16.F32.PACK_AB R13, R107, R105 ;  /* 0x000000696b0d723e */ /* 0x000fe200000010ff */
[----:B------:R-:W-:Y:S01]  /*22320*/  STSM.16.M88.4 [R159], R44 ;  /* 0x0000002c9f007844 */ /* 0x000fe20000000200 */
[----:B------:R-:W-:Y:S02]  /*22330*/  F2FP.BF16.F32.PACK_AB R14, R58, R56 ;  /* 0x000000383a0e723e */ /* 0x000fe400000010ff */
[----:B------:R-:W-:Y:S02]  /*22340*/  F2FP.BF16.F32.PACK_AB R15, R108, R106 ;  /* 0x0000006a6c0f723e */ /* 0x000fe400000010ff */
[----:B------:R-:W-:Y:S02]  /*22350*/  ISETP.NE.U32.AND P0, PT, RZ, UR4, PT ;  /* 0x00000004ff007c0c */ /* 0x000fe4000bf05070 */
[----:B----4-:R-:W-:Y:S01]  /*22360*/  F2FP.BF16.F32.PACK_AB R36, R61, R59 ;  /* 0x0000003b3d24723e */ /* 0x010fe200000010ff */
[----:B------:R-:W-:Y:S01]  /*22370*/  STSM.16.M88.4 [R160], R12 ;  /* 0x0000000ca0007844 */ /* 0x000fe20000000200 */
[----:B------:R-:W-:-:S02]  /*22380*/  F2FP.BF16.F32.PACK_AB R38, R62, R60 ;  /* 0x0000003c3e26723e */ /* 0x000fc400000010ff */
[----:B------:R-:W-:Y:S02]  /*22390*/  F2FP.BF16.F32.PACK_AB R37, R49, R48 ;  /* 0x000000303125723e */ /* 0x000fe400000010ff */
[----:B------:R-:W-:Y:S02]  /*223a0*/  F2FP.BF16.F32.PACK_AB R39, R51, R50 ;  /* 0x000000323327723e */ /* 0x000fe400000010ff */
[----:B------:R-:W-:-:S03]  /*223b0*/  ISETP.NE.AND.EX P0, PT, RZ, UR5, PT, P0 ;  /* 0x00000005ff007c0c */ /* 0x000fc6000bf05300 */
[----:B------:R1:W-:Y:S01]  /*223c0*/  STSM.16.M88.4 [R161], R36 ;  /* 0x00000024a1007844 */ /* 0x0003e20000000200 */
[----:B------:R-:W-:Y:S01]  /*223d0*/  BAR.SYNC.DEFER_BLOCKING 0x1, 0x100 ;  /* 0x0044000000007b1d */ /* 0x000fe20000010000 */
[----:B--2---:R-:W-:-:S04]  /*223e0*/  IADD3 R40, P1, R127, UR4, RZ ;  /* 0x000000047f287c10 */ /* 0x004fc8000ff3e0ff */
[----:B---3--:R-:W-:-:S05]  /*223f0*/  IADD3.X R41, R126, UR5, RZ, P1, !PT ;  /* 0x000000057e297c10 */ /* 0x008fca0008ffe4ff */
[----:B------:R-:W5:Y:S01]  /*22400*/  @P0 LDG.E R125, desc[UR50][R40.64] ;  /* 0x00000032287d0981 */ /* 0x000f62000c1e1900 */
[----:B------:R-:W-:-:S04]  /*22410*/  ISETP.NE.U32.AND P3, PT, RZ, UR6, PT ;  /* 0x00000006ff007c0c */ /* 0x000fc8000bf65070 */
[----:B------:R-:W-:Y:S01]  /*22420*/  ISETP.NE.AND.EX P3, PT, RZ, UR7, PT, P3 ;  /* 0x00000007ff007c0c */ /* 0x000fe2000bf65330 */
[----:B-1----:R-:W-:Y:S01]  /*22430*/  IMAD.MOV.U32 R38, RZ, RZ, 0x9b8 ;  /* 0x000009b8ff267424 */ /* 0x002fe200078e00ff */
[----:B------:R-:W-:-:S04]  /*22440*/  ISETP.GT.AND P2, PT, R162, 0x1, PT ;  /* 0x00000001a200780c */ /* 0x000fc80003f44270 */
[----:B------:R-:W-:-:S07]  /*22450*/  SEL R38, R38, 0x978, P2 ;  /* 0x0000097826267807 */ /* 0x000fce0001000000 */
[----:B------:R-:W-:Y:S01]  /*22460*/  @P3 IADD3 R12, P1, R127, UR6, RZ ;  /* 0x000000067f0c3c10 */ /* 0x000fe2000ff3e0ff */
[----:B------:R-:W-:Y:S02]  /*22470*/  ULDC UR6, c[0x0][0xa88] ;  /* 0x0002a20000067ab9 */ /* 0x000fe40000000800 */
[----:B------:R-:W-:Y:S01]  /*22480*/  IMAD.U32 R43, RZ, RZ, UR6 ;  /* 0x00000006ff2b7e24 */ /* 0x000fe2000f8e00ff */
[----:B------:R-:W-:Y:S01]  /*22490*/  @P3 IADD3.X R13, R126, UR7, RZ, P1, !PT ;  /* 0x000000077e0d3c10 */ /* 0x000fe20008ffe4ff */
[----:B------:R1:W2:Y:S04]  /*224a0*/  LDC.64 R36, c[0x0][R38+0x218] ;  /* 0x0000860026247b82 */ /* 0x0002a80000000a00 */
[----:B------:R3:W5:Y:S01]  /*224b0*/  @P3 LDG.E R43, desc[UR50][R12.64] ;  /* 0x000000320c2b3981 */ /* 0x000762000c1e1900 */
[----:B0-----:R-:W-:-:S03]  /*224c0*/  ISETP.NE.AND P1, PT, R111, 0x1, PT ;  /* 0x000000016f00780c */ /* 0x001fc60003f25270 */
[----:B------:R1:W0:Y:S08]  /*224d0*/  LDC.64 R14, c[0x0][R38+0x228] ;  /* 0x00008a00260e7b82 */ /* 0x0002300000000a00 */
[----:B---3--:R1:W3:Y:S01]  /*224e0*/  LDC.64 R12, c[0x0][R38+0x220] ;  /* 0x00008800260c7b82 */ /* 0x0082e20000000a00 */
[----:B------:R-:W-:Y:S05]  /*224f0*/  @P3 BRA `(.L_x_605) ;  /* 0x0000000000103947 */ /* 0x000fea0003800000 */
[----:B------:R-:W-:Y:S05]  /*22500*/  @!P0 BRA `(.L_x_605) ;  /* 0x00000000000c8947 */ /* 0x000fea0003800000 */
[----:B------:R-:W4:Y:S04]  /*22510*/  LDG.E R42, desc[UR50][R40.64] ;  /* 0x00000032282a7981 */ /* 0x000f28000c1e1900 */
[----:B-----5:R-:W4:Y:S02]  /*22520*/  LDG.E R43, desc[UR50][R40.64+0x4] ;  /* 0x00000432282b7981 */ /* 0x020f24000c1e1900 */
[----:B----4-:R-:W-:-:S07]  /*22530*/  IMAD.IADD R43, R43, 0x1, -R42 ;  /* 0x000000012b2b7824 */ /* 0x010fce00078e0a2a */
.L_x_605:
[----:B------:R-:W4:Y:S01]  /*22540*/  LDL.LU R11, [R1+0x4c] ;  /* 0x00004c00010b7983 */ /* 0x000f220000300800 */
[----:B------:R-:W-:Y:S01]  /*22550*/  ISETP.NE.U32.AND P0, PT, RZ, UR4, PT ;  /* 0x00000004ff007c0c */ /* 0x000fe2000bf05070 */
[----:B-1----:R-:W1:Y:S02]  /*22560*/  LDC.64 R38, c[0x0][R38+0x210] ;  /* 0x0000840026267b82 */ /* 0x002e640000000a00 */
[----:B------:R-:W2:Y:S04]  /*22570*/  LDL.LU R40, [R1+0x5c] ;  /* 0x00005c0001287983 */ /* 0x000ea80000300800 */
[----:B------:R-:W3:Y:S02]  /*22580*/  LDL R42, [R1+0x138] ;  /* 0x00013800012a7983 */ /* 0x000ee40000100800 */
[----:B------:R-:W0:Y:S02]  /*22590*/  @P1 LDC R123, c[0x0][0xbec] ;  /* 0x0002fb00ff7b1b82 */ /* 0x000e240000000800 */
[----:B------:R-:W3:Y:S04]  /*225a0*/  LDL R126, [R1+0x60] ;  /* 0x00006000017e7983 */ /* 0x000ee80000100800 */
[----:B------:R-:W3:Y:S01]  /*225b0*/  LDL R124, [R1+0x64] ;  /* 0x00006400017c7983 */ /* 0x000ee20000100800 */
[----:B------:R-:W-:Y:S01]  /*225c0*/  ISETP.NE.AND.EX P0, PT, RZ, UR5, PT, P0 ;  /* 0x00000005ff007c0c */ /* 0x000fe2000bf05300 */
[----:B------:R-:W1:Y:S02]  /*225d0*/  @P1 LDC R127, c[0x0][0xbf0] ;  /* 0x0002fc00ff7f1b82 */ /* 0x000e640000000800 */
[----:B------:R-:W3:Y:S04]  /*225e0*/  LDL R132, [R1+0x134] ;  /* 0x0001340001847983 */ /* 0x000ee80000100800 */
[----:B------:R-:W3:Y:S01]  /*225f0*/  LDL R128, [R1+0xc8] ;  /* 0x0000c80001807983 */ /* 0x000ee20000100800 */
[----:B----4-:R-:W-:-:S02]  /*22600*/  SEL R11, R11, RZ, !P0 ;  /* 0x000000ff0b0b7207 */ /* 0x010fc40004000000 */
[----:B--2---:R-:W-:-:S03]  /*22610*/  SEL R45, R40, RZ, !P0 ;  /* 0x000000ff282d7207 */ /* 0x004fc60004000000 */
[----:B---3--:R-:W-:Y:S01]  /*22620*/  IMAD R13, R13, R11, RZ ;  /* 0x0000000b0d0d7224 */ /* 0x008fe200078e02ff */
[----:B------:R-:W2:Y:S03]  /*22630*/  LDC.64 R40, c[0x0][0xba8] ;  /* 0x0002ea00ff287b82 */ /* 0x000ea60000000a00 */
[C---:B------:R-:W-:Y:S02]  /*22640*/  IMAD R47, R12.reuse, R45, R13 ;  /* 0x0000002d0c2f7224 */ /* 0x040fe400078e020d */
[----:B------:R-:W-:Y:S02]  /*22650*/  IMAD R45, R37, R223, RZ ;  /* 0x000000df252d7224 */ /* 0x000fe400078e02ff */
[----:B------:R-:W-:-:S04]  /*22660*/  IMAD.WIDE.U32 R12, R12, R11, RZ ;  /* 0x0000000b0c0c7225 */ /* 0x000fc800078e00ff */
[----:B------:R-:W-:-:S04]  /*22670*/  IMAD.WIDE.U32 R36, R36, R223, RZ ;  /* 0x000000df24247225 */ /* 0x000fc800078e00ff */
[----:B------:R-:W-:Y:S01]  /*22680*/  IMAD R42, R126, 0x80, R42 ;  /* 0x000000807e2a7824 */ /* 0x000fe200078e022a */
[----:B-----5:R-:W-:-:S03]  /*22690*/  IADD3 R44, P0, P3, R12, R36, R125 ;  /* 0x000000240c2c7210 */ /* 0x020fc60007b1e07d */
[----:B0-----:R-:W-:Y:S01]  /*226a0*/  @P1 IMAD.HI.U32 R12, R42, R123, RZ ;  /* 0x0000007b2a0c1227 */ /* 0x001fe200078e00ff */
[----:B------:R-:W-:Y:S02]  /*226b0*/  IADD3 R46, R13, R47, RZ ;  /* 0x0000002f0d2e7210 */ /* 0x000fe40007ffe0ff */
[----:B------:R-:W-:Y:S01]  /*226c0*/  SEL R13, R124, RZ, P2 ;  /* 0x000000ff7c0d7207 */ /* 0x000fe20001000000 */
[----:B------:R-:W-:Y:S01]  /*226d0*/  IMAD.IADD R45, R37, 0x1, R45 ;  /* 0x00000001252d7824 */ /* 0x000fe200078e022d */
[----:B--2---:R-:W0:Y:S01]  /*226e0*/  @!P2 LDC R40, c[0x0][0xb50] ;  /* 0x0002d400ff28ab82 */ /* 0x004e220000000800 */
[----:B------:R-:W-:Y:S01]  /*226f0*/  IMAD.MOV.U32 R37, RZ, RZ, R42 ;  /* 0x000000ffff257224 */ /* 0x000fe200078e002a */
[----:B-1----:R-:W-:Y:S01]  /*22700*/  @P1 SHF.R.U32.HI R37, RZ, R127, R12 ;  /* 0x0000007fff251219 */ /* 0x002fe2000001160c */
[-C--:B------:R-:W-:Y:S01]  /*22710*/  IMAD R47, R15, R13.reuse, RZ ;  /* 0x0000000d0f2f7224 */ /* 0x080fe200078e02ff */
[----:B------:R-:W-:Y:S01]  /*22720*/  SHF.R.S32.HI R36, RZ, 0x1f, R125 ;  /* 0x0000001fff247819 */ /* 0x000fe2000001147d */
[----:B------:R-:W-:-:S03]  /*22730*/  IMAD.WIDE.U32 R14, R14, R13, RZ ;  /* 0x0000000d0e0e7225 */ /* 0x000fc600078e00ff */
[----:B------:R-:W1:Y:S01]  /*22740*/  @!P2 LDC R41, c[0x0][0xb54] ;  /* 0x0002d500ff29ab82 */ /* 0x000e620000000800 */
[----:B------:R-:W-:Y:S01]  /*22750*/  IMAD.MOV R13, RZ, RZ, -R37 ;  /* 0x000000ffff0d7224 */ /* 0x000fe200078e0a25 */
[----:B------:R-:W-:Y:S01]  /*22760*/  IADD3.X R45, R46, R45, R36, P0, P3 ;  /* 0x0000002d2e2d7210 */ /* 0x000fe200007e6424 */
[----:B------:R-:W-:Y:S01]  /*22770*/  IMAD.IADD R47, R15, 0x1, R47 ;  /* 0x000000010f2f7824 */ /* 0x000fe200078e022f */
[----:B------:R-:W-:Y:S01]  /*22780*/  IADD3 R14, P0, P3, R37, R44, R14 ;  /* 0x0000002c250e7210 */ /* 0x000fe20007b1e00e */
[----:B------:R-:W-:Y:S01]  /*22790*/  IMAD R13, R111, R13, R42 ;  /* 0x0000000d6f0d7224 */ /* 0x000fe200078e022a */
[----:B------:R-:W-:-:S04]  /*227a0*/  SHF.R.S32.HI R12, RZ, 0x1f, R37 ;  /* 0x0000001fff0c7819 */ /* 0x000fc80000011425 */
[----:B------:R-:W-:Y:S01]  /*227b0*/  IADD3.X R15, R12, R45, R47, P0, P3 ;  /* 0x0000002d0c0f7210 */ /* 0x000fe200007e642f */
[-C--:B------:R-:W-:Y:S01]  /*227c0*/  IMAD R12, R39, R13.reuse, RZ ;  /* 0x0000000d270c7224 */ /* 0x080fe200078e02ff */
[----:B------:R-:W-:Y:S01]  /*227d0*/  SHF.R.S32.HI R37, RZ, 0x1f, R13 ;  /* 0x0000001fff257819 */ /* 0x000fe2000001140d */
[----:B------:R-:W-:-:S04]  /*227e0*/  IMAD.WIDE.U32 R14, R38, R13, R14 ;  /* 0x0000000d260e7225 */ /* 0x000fc800078e000e */
[----:B------:R-:W-:Y:S01]  /*227f0*/  IMAD R37, R38, R37, R12 ;  /* 0x0000002526257224 */ /* 0x000fe200078e020c */
[----:B0-----:R-:W-:-:S03]  /*22800*/  LEA R40, P0, R14, R40, 0x2 ;  /* 0x000000280e287211 */ /* 0x001fc600078010ff */
[----:B------:R-:W-:-:S05]  /*22810*/  IMAD.IADD R12, R15, 0x1, R37 ;  /* 0x000000010f0c7824 */ /* 0x000fca00078e0225 */
[----:B-1----:R-:W-:Y:S02]  /*22820*/  LEA.HI.X R41, R14, R41, R12, 0x2, P0 ;  /* 0x000000290e297211 */ /* 0x002fe400000f140c */
[----:B------:R-:W-:Y:S01]  /*22830*/  SHFL.IDX PT, R12, R40, RZ, 0x1c1f ;  /* 0x001c1fff280c7589 */ /* 0x000fe200000e0000 */
[----:B------:R-:W-:-:S03]  /*22840*/  LEA R37, R126, R132, 0x7 ;  /* 0x000000847e257211 */ /* 0x000fc600078e38ff */
[----:B------:R-:W0:Y:S04]  /*22850*/  SHFL.IDX PT, R13, R41, RZ, 0x1c1f ;  /* 0x001c1fff290d7589 */ /* 0x000e2800000e0000 */
[----:B------:R-:W-:Y:S04]  /*22860*/  SHFL.IDX PT, R14, R40, 0x1, 0x1c1f ;  /* 0x003c1f00280e7f89 */ /* 0x000fe800000e0000 */
[----:B------:R-:W1:Y:S01]  /*22870*/  SHFL.IDX PT, R15, R41, 0x1, 0x1c1f ;  /* 0x003c1f00290f7f89 */ /* 0x000e6200000e0000 */
[----:B------:R-:W-:Y:S01]  /*22880*/  IMAD R38, R43, R111, RZ ;  /* 0x0000006f2b267224 */ /* 0x000fe200078e02ff */
[----:B------:R-:W-:Y:S01]  /*22890*/  LOP3.LUT P0, RZ, R128, 0x3, RZ, 0xc0, !PT ;  /* 0x0000000380ff7812 */ /* 0x000fe2000780c0ff */
[----:B------:R-:W-:-:S03]  /*228a0*/  VIADD R39, R37, 0x8 ;  /* 0x0000000825277836 */ /* 0x000fc60000000000 */
[-C--:B------:R-:W-:Y:S02]  /*228b0*/  ISETP.GE.OR P3, PT, R37, R38.reuse, P0 ;  /* 0x000000262500720c */ /* 0x080fe40000766670 */
[----:B------:R-:W-:-:S11]  /*228c0*/  ISETP.GE.OR P0, PT, R39, R38, P0 ;  /* 0x000000262700720c */ /* 0x000fd60000706670 */
[----:B0-----:R0:W-:Y:S04]  /*228d0*/  @!P3 ST.E desc[UR50][R12.64], R146 ;  /* 0x000000920c00b985 */ /* 0x0011e8000c101932 */
[----:B-1----:R0:W-:Y:S01]  /*228e0*/  @!P0 ST.E desc[UR50][R14.64], R147 ;  /* 0x000000930e008985 */ /* 0x0021e2000c101932 */
[----:B------:R-:W-:Y:S05]  /*228f0*/  @P2 BRA `(.L_x_606) ;  /* 0x0000000c00782947 */ /* 0x000fea0003800000 */
[----:B------:R-:W-:Y:S01]  /*22900*/  VIADD R0, R163, 0xffffff80 ;  /* 0xffffff80a3007836 */ /* 0x000fe20000000000 */
[----:B0-----:R-:W0:Y:S01]  /*22910*/  @P1 LDC R13, c[0x0][0xbec] ;  /* 0x0002fb00ff0d1b82 */ /* 0x001e220000000800 */
[----:B------:R-:W-:-:S03]  /*22920*/  ULDC.64 UR4, c[0x0][0xaa0] ;  /* 0x0002a80000047ab9 */ /* 0x000fc60000000a00 */
[----:B------:R-:W-:-:S04]  /*22930*/  SHF.R.S32.HI R3, RZ, 0x1f, R0 ;  /* 0x0000001fff037819 */ /* 0x000fc80000011400 */
[----:B------:R-:W-:Y:S01]  /*22940*/  LEA.HI R3, R3, R0, RZ, 0x3 ;  /* 0x0000000003037211 */ /* 0x000fe200078f18ff */
[----:B------:R-:W1:Y:S03]  /*22950*/  @P1 LDC R15, c[0x0][0xbf0] ;  /* 0x0002fc00ff0f1b82 */ /* 0x000e660000000800 */
[----:B------:R-:W-:Y:S02]  /*22960*/  LOP3.LUT R5, R3, 0xfffffff8, RZ, 0xc0, !PT ;  /* 0xfffffff803057812 */ /* 0x000fe400078ec0ff */
[----:B------:R-:W-:-:S03]  /*22970*/  SHF.R.S32.HI R8, RZ, 0x3, R3 ;  /* 0x00000003ff087819 */ /* 0x000fc60000011403 */
[----:B------:R-:W-:-:S04]  /*22980*/  IMAD.IADD R21, R0, 0x1, -R5 ;  /* 0x0000000100157824 */ /* 0x000fc800078e0a05 */
[----:B------:R-:W-:-:S04]  /*22990*/  IMAD.SHL.U32 R37, R21, 0x8, RZ ;  /* 0x0000000815257824 */ /* 0x000fc800078e00ff */
[----:B------:R-:W-:-:S04]  /*229a0*/  IMAD R3, R8, 0x40, R37 ;  /* 0x0000004008037824 */ /* 0x000fc800078e0225 */
[----:B------:R-:W-:-:S03]  /*229b0*/  IMAD.WIDE R78, R3, 0x2, R78 ;  /* 0x00000002034e7825 */ /* 0x000fc600078e024e */
[C---:B------:R-:W-:Y:S02]  /*229c0*/  IADD3 R25, P3, R78.reuse, 0x1000, RZ ;  /* 0x000010004e197810 */ /* 0x040fe40007f7e0ff */
[C---:B------:R-:W-:Y:S02]  /*229d0*/  IADD3 R29, P4, R78.reuse, 0x2000, RZ ;  /* 0x000020004e1d7810 */ /* 0x040fe40007f9e0ff */
[----:B------:R-:W-:Y:S02]  /*229e0*/  LOP3.LUT R24, R25, 0x380, RZ, 0xc0, !PT ;  /* 0x0000038019187812 */ /* 0x000fe400078ec0ff */
[----:B------:R-:W-:Y:S02]  /*229f0*/  IADD3 R33, P5, R78, 0x3000, RZ ;  /* 0x000030004e217810 */ /* 0x000fe40007fbe0ff */
[----:B------:R-:W-:Y:S02]  /*22a00*/  SHF.R.U64 R24, R24, 0x3, RZ ;  /* 0x0000000318187819 */ /* 0x000fe400000012ff */
[----:B------:R-:W-:-:S02]  /*22a10*/  IADD3 R41, P0, R78, 0x4000, RZ ;  /* 0x000040004e297810 */ /* 0x000fc40007f1e0ff */
[----:B------:R-:W-:Y:S02]  /*22a20*/  LOP3.LUT R24, R24, R25, RZ, 0x3c, !PT ;  /* 0x0000001918187212 */ /* 0x000fe400078e3cff */
[----:B------:R-:W-:Y:S02]  /*22a30*/  IADD3.X R25, RZ, R79, RZ, P3, !PT ;  /* 0x0000004fff197210 */ /* 0x000fe40001ffe4ff */
[C---:B------:R-:W-:Y:S02]  /*22a40*/  IADD3 R49, P3, R78.reuse, 0x6000, RZ ;  /* 0x000060004e317810 */ /* 0x040fe40007f7e0ff */
[----:B------:R-:W-:Y:S02]  /*22a50*/  IADD3 R45, P2, R78, 0x5000, RZ ;  /* 0x000050004e2d7810 */ /* 0x000fe40007f5e0ff */
[----:B------:R-:W-:Y:S01]  /*22a60*/  LOP3.LUT R48, R49, 0x380, RZ, 0xc0, !PT ;  /* 0x0000038031307812 */ /* 0x000fe200078ec0ff */
[----:B------:R-:W-:Y:S01]  /*22a70*/  IMAD R36, R36, UR4, RZ ;  /* 0x0000000424247c24 */ /* 0x000fe2000f8e02ff */
[----:B------:R-:W-:Y:S01]  /*22a80*/  LOP3.LUT R28, R29, 0x380, RZ, 0xc0, !PT ;  /* 0x000003801d1c7812 */ /* 0x000fe200078ec0ff */
[----:B------:R-:W5:Y:S01]  /*22a90*/  LD.E.128 R24, desc[UR50][R24.64] ;  /* 0x0000003218187980 */ /* 0x000f62000c101d00 */
        /* <DEDUP_REMOVED lines=18> */
[----:B------:R-:W-:-:S02]  /*22bc0*/  IADD3 R3, P3, R78, 0xb000, RZ ;  /* 0x0000b0004e037810 */ /* 0x000fc40007f7e0ff */
[C---:B------:R-:W-:Y:S01]  /*22bd0*/  LOP3.LUT R5, R78.reuse, 0x380, RZ, 0xc0, !PT ;  /* 0x000003804e057812 */ /* 0x040fe200078ec0ff */
[----:B------:R-:W-:Y:S01]  /*22be0*/  IMAD R9, R125, UR5, R36 ;  /* 0x000000057d097c24 */ /* 0x000fe2000f8e0224 */
[C---:B------:R-:W-:Y:S01]  /*22bf0*/  IADD3 R53, P4, R78.reuse, 0x7000, RZ ;  /* 0x000070004e357810 */ /* 0x040fe20007f9e0ff */
[----:B------:R-:W-:Y:S01]  /*22c00*/  IMAD.X R69, RZ, RZ, R79, P3 ;  /* 0x000000ffff457224 */ /* 0x000fe200018e064f */
[C---:B------:R-:W-:Y:S01]  /*22c10*/  IADD3 R57, P5, R78.reuse, 0x8000, RZ ;  /* 0x000080004e397810 */ /* 0x040fe20007fbe0ff */
[----:B------:R-:W5:Y:S01]  /*22c20*/  LD.E.128 R28, desc[UR50][R28.64] ;  /* 0x000000321c1c7980 */ /* 0x000f62000c101d00 */
[C---:B------:R-:W-:Y:S02]  /*22c30*/  IADD3 R61, P0, R78.reuse, 0x9000, RZ ;  /* 0x000090004e3d7810 */ /* 0x040fe40007f1e0ff */
[----:B------:R-:W-:Y:S01]  /*22c40*/  IADD3 R65, P2, R78, 0xa000, RZ ;  /* 0x0000a0004e417810 */ /* 0x000fe20007f5e0ff */
[----:B------:R-:W5:Y:S01]  /*22c50*/  LD.E.128 R32, desc[UR50][R32.64] ;  /* 0x0000003220207980 */ /* 0x000f62000c101d00 */
[----:B------:R-:W-:-:S02]  /*22c60*/  LOP3.LUT R0, R3, 0x380, RZ, 0xc0, !PT ;  /* 0x0000038003007812 */ /* 0x000fc400078ec0ff */
[----:B------:R-:W-:Y:S01]  /*22c70*/  LOP3.LUT R52, R53, 0x380, RZ, 0xc0, !PT ;  /* 0x0000038035347812 */ /* 0x000fe200078ec0ff */
[----:B------:R-:W5:Y:S01]  /*22c80*/  LD.E.128 R40, desc[UR50][R40.64] ;  /* 0x0000003228287980 */ /* 0x000f62000c101d00 */
[----:B------:R-:W-:Y:S02]  /*22c90*/  LOP3.LUT R56, R57, 0x380, RZ, 0xc0, !PT ;  /* 0x0000038039387812 */ /* 0x000fe400078ec0ff */
[----:B------:R-:W-:Y:S01]  /*22ca0*/  LOP3.LUT R60, R61, 0x380, RZ, 0xc0, !PT ;  /* 0x000003803d3c7812 */ /* 0x000fe200078ec0ff */
[----:B------:R-:W5:Y:S01]  /*22cb0*/  LD.E.128 R44, desc[UR50][R44.64] ;  /* 0x000000322c2c7980 */ /* 0x000f62000c101d00 */
[----:B------:R-:W-:Y:S02]  /*22cc0*/  LOP3.LUT R64, R65, 0x380, RZ, 0xc0, !PT ;  /* 0x0000038041407812 */ /* 0x000fe400078ec0ff */
[----:B------:R-:W-:Y:S01]  /*22cd0*/  SHF.R.U64 R0, R0, 0x3, RZ ;  /* 0x0000000300007819 */ /* 0x000fe200000012ff */
[----:B------:R-:W5:Y:S01]  /*22ce0*/  LD.E.128 R48, desc[UR50][R48.64] ;  /* 0x0000003230307980 */ /* 0x000f62000c101d00 */
[----:B------:R-:W-:-:S02]  /*22cf0*/  SHF.R.U64 R52, R52, 0x3, RZ ;  /* 0x0000000334347819 */ /* 0x000fc400000012ff */
[----:B------:R-:W-:Y:S02]  /*22d00*/  SHF.R.U64 R56, R56, 0x3, RZ ;  /* 0x0000000338387819 */ /* 0x000fe400000012ff */
[----:B------:R-:W-:Y:S02]  /*22d10*/  SHF.R.U64 R60, R60, 0x3, RZ ;  /* 0x000000033c3c7819 */ /* 0x000fe400000012ff */
[----:B------:R-:W-:Y:S02]  /*22d20*/  SHF.R.U64 R64, R64, 0x3, RZ ;  /* 0x0000000340407819 */ /* 0x000fe400000012ff */
[----:B------:R-:W-:Y:S02]  /*22d30*/  SHF.R.U64 R5, R5, 0x3, RZ ;  /* 0x0000000305057819 */ /* 0x000fe400000012ff */
[----:B------:R-:W-:Y:S01]  /*22d40*/  LOP3.LUT R68, R0, R3, RZ, 0x3c, !PT ;  /* 0x0000000300447212 */ /* 0x000fe200078e3cff */
[----:B------:R-:W-:Y:S01]  /*22d50*/  IMAD.WIDE.U32 R2, R125, UR4, RZ ;  /* 0x000000047d027c25 */ /* 0x000fe2000f8e00ff */
[----:B------:R-:W-:Y:S01]  /*22d60*/  LEA R0, R21, R8, 0x5 ;  /* 0x0000000815007211 */ /* 0x000fe200078e28ff */
[----:B------:R-:W-:Y:S01]  /*22d70*/  ULDC.64 UR4, c[0x0][0xae8] ;  /* 0x0002ba0000047ab9 */ /* 0x000fe20000000a00 */
[----:B------:R-:W-:-:S02]  /*22d80*/  LOP3.LUT R52, R52, R53, RZ, 0x3c, !PT ;  /* 0x0000003534347212 */ /* 0x000fc400078e3cff */
[----:B------:R-:W-:Y:S01]  /*22d90*/  LOP3.LUT R56, R56, R57, RZ, 0x3c, !PT ;  /* 0x0000003938387212 */ /* 0x000fe200078e3cff */
[--C-:B------:R-:W-:Y:S01]  /*22da0*/  IMAD.X R57, RZ, RZ, R79.reuse, P5 ;  /* 0x000000ffff397224 */ /* 0x100fe200028e064f */
[----:B------:R-:W-:Y:S01]  /*22db0*/  LOP3.LUT R60, R60, R61, RZ, 0x3c, !PT ;  /* 0x0000003d3c3c7212 */ /* 0x000fe200078e3cff */
[--C-:B------:R-:W-:Y:S01]  /*22dc0*/  IMAD.X R61, RZ, RZ, R79.reuse, P0 ;  /* 0x000000ffff3d7224 */ /* 0x100fe200000e064f */
[----:B------:R-:W-:Y:S01]  /*22dd0*/  LOP3.LUT R64, R64, R65, RZ, 0x3c, !PT ;  /* 0x0000004140407212 */ /* 0x000fe200078e3cff */
[----:B------:R-:W-:Y:S01]  /*22de0*/  IMAD.X R65, RZ, RZ, R79, P2 ;  /* 0x000000ffff417224 */ /* 0x000fe200010e064f */
[----:B------:R-:W-:Y:S02]  /*22df0*/  IADD3.X R53, RZ, R79, RZ, P4, !PT ;  /* 0x0000004fff357210 */ /* 0x000fe400027fe4ff */
[----:B------:R-:W-:Y:S01]  /*22e00*/  LOP3.LUT R78, R5, R78, RZ, 0x3c, !PT ;  /* 0x0000004e054e7212 */ /* 0x000fe200078e3cff */
[----:B------:R-:W-:Y:S01]  /*22e10*/  IMAD.IADD R3, R3, 0x1, R9 ;  /* 0x0000000103037824 */ /* 0x000fe200078e0209 */
[----:B------:R-:W5:Y:S01]  /*22e20*/  LD.E.128 R56, desc[UR50][R56.64] ;  /* 0x0000003238387980 */ /* 0x000f62000c101d00 */
[----:B------:R-:W-:-:S02]  /*22e30*/  IMAD R14, R126, 0x80, R0 ;  /* 0x000000807e0e7824 */ /* 0x000fc400078e0200 */
[C---:B------:R-:W-:Y:S01]  /*22e40*/  IMAD.WIDE.U32 R2, R223.reuse, UR4, R2 ;  /* 0x00000004df027c25 */ /* 0x040fe2000f8e0002 */
[----:B------:R2:W5:Y:S01]  /*22e50*/  LD.E.128 R4, desc[UR50][R78.64] ;  /* 0x000000324e047980 */ /* 0x000562000c101d00 */
[----:B------:R-:W-:Y:S02]  /*22e60*/  SHF.R.S32.HI R10, RZ, 0x1f, R11 ;  /* 0x0000001fff0a7819 */ /* 0x000fe4000001140b */
[----:B0-----:R-:W-:Y:S01]  /*22e70*/  @P1 IMAD.HI.U32 R0, R14, R13, RZ ;  /* 0x0000000d0e001227 */ /* 0x001fe200078e00ff */
[----:B------:R-:W5:Y:S04]  /*22e80*/  LD.E.128 R52, desc[UR50][R52.64] ;  /* 0x0000003234347980 */ /* 0x000f68000c101d00 */
[----:B------:R-:W5:Y:S04]  /*22e90*/  LD.E.128 R60, desc[UR50][R60.64] ;  /* 0x000000323c3c7980 */ /* 0x000f68000c101d00 */
[----:B------:R-:W5:Y:S04]  /*22ea0*/  LD.E.128 R64, desc[UR50][R64.64] ;  /* 0x0000003240407980 */ /* 0x000f68000c101d00 */
[----:B------:R-:W5:Y:S01]  /*22eb0*/  LD.E.128 R68, desc[UR50][R68.64] ;  /* 0x0000003244447980 */ /* 0x000f62000c101d00 */
[----:B------:R-:W-:Y:S01]  /*22ec0*/  @!PT LDS RZ, [RZ] ;  /* 0x00000000fffff984 */ /* 0x000fe20000000800 */
[----:B------:R-:W-:Y:S01]  /*22ed0*/  @!PT LDS RZ, [RZ] ;  /* 0x00000000fffff984 */ /* 0x000fe20000000800 */
[----:B------:R-:W-:Y:S01]  /*22ee0*/  @!PT LDS RZ, [RZ] ;  /* 0x00000000fffff984 */ /* 0x000fe20000000800 */
[----:B------:R-:W-:Y:S01]  /*22ef0*/  @!PT LDS RZ, [RZ] ;  /* 0x00000000fffff984 */ /* 0x000fe20000000800 */
[----:B------:R0:W-:Y:S06]  /*22f00*/  MEMBAR.ALL.CTA ;  /* 0x0000000000007992 */ /* 0x0001ec0000008000 */
[----:B0-----:R-:W0:Y:S01]  /*22f10*/  FENCE.VIEW.ASYNC.S ;  /* 0x00000000000073c6 */ /* 0x001e220000000000 */
[----:B------:R-:W-:Y:S01]  /*22f20*/  IMAD R3, R223, UR5, R3 ;  /* 0x00000005df037c24 */ /* 0x000fe2000f8e0203 */
[----:B------:R-:W-:Y:S01]  /*22f30*/  ULDC.64 UR4, c[0x0][0xaf0] ;  /* 0x0002bc0000047ab9 */ /* 0x000fe20000000a00 */
[----:B------:R-:W-:Y:S01]  /*22f40*/  IMAD.MOV.U32 R9, RZ, RZ, R14 ;  /* 0x000000ffff097224 */ /* 0x000fe200078e000e */
[----:B-1----:R-:W-:Y:S01]  /*22f50*/  @P1 SHF.R.U32.HI R9, RZ, R15, R0 ;  /* 0x0000000fff091219 */ /* 0x002fe20000011600 */
[----:B------:R-:W-:-:S03]  /*22f60*/  IMAD R10, R10, UR4, RZ ;  /* 0x000000040a0a7c24 */ /* 0x000fc6000f8e02ff */
[----:B------:R-:W-:Y:S01]  /*22f70*/  SHF.R.S32.HI R0, RZ, 0x1f, R9 ;  /* 0x0000001fff007819 */ /* 0x000fe20000011409 */
[C---:B------:R-:W-:Y:S02]  /*22f80*/  IMAD R13, R11.reuse, UR5, R10 ;  /* 0x000000050b0d7c24 */ /* 0x040fe4000f8e020a */
[----:B------:R-:W-:Y:S01]  /*22f90*/  IMAD.WIDE.U32 R2, R11, UR4, R2 ;  /* 0x000000040b027c25 */ /* 0x000fe2000f8e0002 */
[----:B------:R-:W-:-:S03]  /*22fa0*/  ULDC.64 UR4, c[0x0][0xae0] ;  /* 0x0002b80000047ab9 */ /* 0x000fc60000000a00 */
[----:B------:R-:W-:Y:S02]  /*22fb0*/  IMAD.MOV R12, RZ, RZ, -R9 ;  /* 0x000000ffff0c7224 */ /* 0x000fe400078e0a09 */
[----:B------:R-:W-:Y:S02]  /*22fc0*/  IMAD R10, R0, UR4, RZ ;  /* 0x00000004000a7c24 */ /* 0x000fe4000f8e02ff */
[----:B------:R-:W-:Y:S02]  /*22fd0*/  IMAD.IADD R3, R3, 0x1, R13 ;  /* 0x0000000103037824 */ /* 0x000fe400078e020d */
[----:B------:R-:W-:Y:S02]  /*22fe0*/  IMAD R111, R111, R12, R14 ;  /* 0x0000000c6f6f7224 */ /* 0x000fe400078e020e */
[----:B------:R-:W-:Y:S02]  /*22ff0*/  VIADD R0, R18, 0x33420 ;  /* 0x0003342012007836 */ /* 0x000fe40000000000 */
[----:B------:R-:W-:-:S03]  /*23000*/  IMAD.WIDE.U32 R2, R9, UR4, R2 ;  /* 0x0000000409027c25 */ /* 0x000fc6000f8e0002 */
[----:B------:R-:W-:Y:S01]  /*23010*/  PRMT R0, RZ, 0x654, R0 ;  /* 0x00000654ff007816 */ /* 0x000fe20000000000 */
[----:B------:R-:W-:Y:S01]  /*23020*/  IMAD R11, R9, UR5, R10 ;  /* 0x00000005090b7c24 */ /* 0x000fe2000f8e020a */
[----:B------:R-:W-:Y:S01]  /*23030*/  SHF.R.S32.HI R9, RZ, 0x1f, R111 ;  /* 0x0000001fff097819 */ /* 0x000fe2000001146f */
[----:B------:R-:W-:Y:S01]  /*23040*/  ULDC.64 UR4, c[0x0][0xad8] ;  /* 0x0002b60000047ab9 */ /* 0x000fe20000000a00 */
[----:B0-----:R0:W-:Y:S02]  /*23050*/  SYNCS.ARRIVE.TRANS64.RED.A1T0 RZ, [R0+URZ], RZ ;  /* 0x000000ff00ff79a7 */ /* 0x0011e4000810043f */
[----:B------:R-:W-:Y:S01]  /*23060*/  IADD3 R3, R3, R11, RZ ;  /* 0x0000000b03037210 */ /* 0x000fe20007ffe0ff */
[----:B0-----:R-:W-:Y:S02]  /*23070*/  IMAD R0, R9, UR4, RZ ;  /* 0x0000000409007c24 */ /* 0x001fe4000f8e02ff */
[----:B------:R-:W-:-:S04]  /*23080*/  IMAD.WIDE.U32 R2, R111, UR4, R2 ;  /* 0x000000046f027c25 */ /* 0x000fc8000f8e0002 */
[----:B------:R-:W-:Y:S01]  /*23090*/  IMAD R21, R111, UR5, R0 ;  /* 0x000000056f157c24 */ /* 0x000fe2000f8e0200 */
[----:B------:R-:W-:Y:S02]  /*230a0*/  ULDC.64 UR4, c[0x0][0xa80] ;  /* 0x0002a00000047ab9 */ /* 0x000fe40000000a00 */
[----:B------:R-:W-:Y:S01]  /*230b0*/  LEA R20, P0, R2, UR4, 0x1 ;  /* 0x0000000402147c11 */ /* 0x000fe2000f8008ff */
[----:B------:R-:W-:Y:S01]  /*230c0*/  IMAD.IADD R21, R3, 0x1, R21 ;  /* 0x0000000103157824 */ /* 0x000fe200078e0215 */
[----:B------:R-:W-:Y:S01]  /*230d0*/  UMOV UR4, 0xffffffff ;  /* 0xffffffff00047882 */ /* 0x000fe20000000000 */
[----:B------:R-:W-:-:S03]  /*230e0*/  VIADD R73, R37, 0x40 ;  /* 0x0000004025497836 */ /* 0x000fc60000000000 */
[----:B------:R-:W-:Y:S01]  /*230f0*/  LEA.HI.X R21, R2, UR5, R21, 0x1, P0 ;  /* 0x0000000502157c11 */ /* 0x000fe200080f0c15 */
[----:B------:R-:W-:Y:S01]  /*23100*/  VIADD R75, R37, 0x80 ;  /* 0x00000080254b7836 */ /* 0x000fe20000000000 */
[----:B--2---:R-:W-:Y:S06]  /*23110*/  BRA.DIV UR4, `(.L_x_607) ;  /* 0x000000f604407947 */ /* 0x004fec000b800000 */
[----:B------:R0:W1:Y:S04]  /*23120*/  SHFL.IDX PT, R0, R21, RZ, 0x181f ;  /* 0x00181fff15007589 */ /* 0x00006800000e0000 */
[----:B------:R0:W2:Y:S02]  /*23130*/  SHFL.IDX PT, R14, R20, RZ, 0x181f ;  /* 0x00181fff140e7589 */ /* 0x0000a400000e0000 */
.L_x_924:
[----:B------:R-:W-:Y:S01]  /*23140*/  IMAD R39, R126, 0x80, R8 ;  /* 0x000000807e277824 */ /* 0x000fe200078e0208 */
[----:B------:R-:W-:Y:S01]  /*23150*/  BSSY B1, `(.L_x_608) ;  /* 0x0000014000017945 */ /* 0x000fe20003800000 */
[----:B------:R-:W-:-:S03]  /*23160*/  SHF.R.S32.HI R36, RZ, 0x1f, R37 ;  /* 0x0000001fff247819 */ /* 0x000fc60000011425 */
[----:B------:R-:W-:-:S13]  /*23170*/  ISETP.GE.AND P0, PT, R39, R38, PT ;  /* 0x000000262700720c */ /* 0x000fda0003f06270 */
[----:B------:R-:W-:Y:S05]  /*23180*/  @P0 BRA `(.L_x_609) ;  /* 0x0000000000400947 */ /* 0x000fea0003800000 */
[----:B------:R-:W-:Y:S01]  /*23190*/  ULDC UR4, c[0x0][0xac8] ;  /* 0x0002b20000047ab9 */ /* 0x000fe20000000800 */
[----:B------:R-:W-:Y:S02]  /*231a0*/  SHF.R.S32.HI R3, RZ, 0x1f, R37 ;  /* 0x0000001fff037819 */ /* 0x000fe40000011425 */
[----:B------:R-:W-:Y:S02]  /*231b0*/  ISETP.GE.AND P0, PT, R37, UR4, PT ;  /* 0x0000000425007c0c */ /* 0x000fe4000bf06270 */
[----:B------:R-:W-:Y:S02]  /*231c0*/  ISETP.GE.AND P1, PT, R73, UR4, PT ;  /* 0x0000000449007c0c */ /* 0x000fe4000bf26270 */
[----:B------:R-:W-:Y:S02]  /*231d0*/  ISETP.GE.AND P2, PT, R75, UR4, PT ;  /* 0x000000044b007c0c */ /* 0x000fe4000bf46270 */
[----:B------:R-:W-:Y:S02]  /*231e0*/  SHF.R.S32.HI R9, RZ, 0x1f, R73 ;  /* 0x0000001fff097819 */ /* 0x000fe40000011449 */
[----:B------:R-:W-:-:S05]  /*231f0*/  SHF.R.S32.HI R11, RZ, 0x1f, R75 ;  /* 0x0000001fff0b7819 */ /* 0x000fca000001144b */
[-C--:B--2---:R-:W-:Y:S02]  /*23200*/  @!P0 LEA R2, P3, R37, R14.reuse, 0x1 ;  /* 0x0000000e25028211 */ /* 0x084fe400078608ff */
[-C--:B------:R-:W-:Y:S02]  /*23210*/  @!P1 LEA R8, P4, R73, R14.reuse, 0x1 ;  /* 0x0000000e49089211 */ /* 0x080fe400078808ff */
[----:B------:R-:W-:Y:S02]  /*23220*/  @!P2 LEA R10, P5, R75, R14, 0x1 ;  /* 0x0000000e4b0aa211 */ /* 0x000fe400078a08ff */
[-C--:B-1----:R-:W-:Y:S02]  /*23230*/  @!P0 LEA.HI.X R3, R37, R0.reuse, R3, 0x1, P3 ;  /* 0x0000000025038211 */ /* 0x082fe400018f0c03 */
[-C--:B------:R-:W-:Y:S02]  /*23240*/  @!P1 LEA.HI.X R9, R73, R0.reuse, R9, 0x1, P4 ;  /* 0x0000000049099211 */ /* 0x080fe400020f0c09 */
[----:B------:R-:W-:Y:S01]  /*23250*/  @!P2 LEA.HI.X R11, R75, R0, R11, 0x1, P5 ;  /* 0x000000004b0ba211 */ /* 0x000fe200028f0c0b */
[----:B-----5:R3:W-:Y:S04]  /*23260*/  @!P0 ST.E.128 desc[UR50][R2.64], R4 ;  /* 0x0000000402008985 */ /* 0x0207e8000c101d32 */
[----:B------:R3:W-:Y:S04]  /*23270*/  @!P1 ST.E.128 desc[UR50][R8.64], R40 ;  /* 0x0000002808009985 */ /* 0x0007e8000c101d32 */
[----:B------:R3:W-:Y:S02]  /*23280*/  @!P2 ST.E.128 desc[UR50][R10.64], R56 ;  /* 0x000000380a00a985 */ /* 0x0007e4000c101d32 */
.L_x_609:
[----:B------:R-:W-:Y:S05]  /*23290*/  BSYNC B1 ;  /* 0x0000000000017941 */ /* 0x000fea0003800000 */
.L_x_608:
[----:B------:R-:W-:Y:S01]  /*232a0*/  UMOV UR4, 0xffffffff ;  /* 0xffffffff00047882 */ /* 0x000fe20000000000 */
[----:B---3-5:R-:W-:Y:S02]  /*232b0*/  SHF.R.S32.HI R6, RZ, 0x1f, R75 ;  /* 0x0000001fff067819 */ /* 0x028fe4000001144b */
[----:B------:R-:W-:Y:S01]  /*232c0*/  SHF.R.S32.HI R7, RZ, 0x1f, R73 ;  /* 0x0000001fff077819 */ /* 0x000fe20000011449 */
[----:B------:R-:W-:Y:S06]  /*232d0*/  BRA.DIV UR4, `(.L_x_610) ;  /* 0x000000f604047947 */ /* 0x000fec000b800000 */
[----:B-1----:R1:W3:Y:S04]  /*232e0*/  SHFL.IDX PT, R0, R21, 0x1, 0x181f ;  /* 0x00381f0015007f89 */ /* 0x0022e800000e0000 */
[----:B--2---:R1:W2:Y:S02]  /*232f0*/  SHFL.IDX PT, R14, R20, 0x1, 0x181f ;  /* 0x00381f00140e7f89 */ /* 0x0042a400000e0000 */
.L_x_928:
[----:B------:R-:W-:Y:S01]  /*23300*/  VIADD R3, R39, 0x20 ;  /* 0x0000002027037836 */ /* 0x000fe20000000000 */
[----:B------:R-:W-:Y:S04]  /*23310*/  BSSY B1, `(.L_x_611) ;  /* 0x0000010000017945 */ /* 0x000fe80003800000 */
[----:B------:R-:W-:-:S13]  /*23320*/  ISETP.GE.AND P0, PT, R3, R38, PT ;  /* 0x000000260300720c */ /* 0x000fda0003f06270 */
[----:B------:R-:W-:Y:S05]  /*23330*/  @P0 BRA `(.L_x_612) ;  /* 0x0000000000340947 */ /* 0x000fea0003800000 */
[----:B------:R-:W-:Y:S02]  /*23340*/  ULDC UR4, c[0x0][0xac8] ;  /* 0x0002b20000047ab9 */ /* 0x000fe40000000800 */
[----:B------:R-:W-:Y:S02]  /*23350*/  ISETP.GE.AND P3, PT, R37, UR4, PT ;  /* 0x0000000425007c0c */ /* 0x000fe4000bf66270 */
[----:B------:R-:W-:Y:S02]  /*23360*/  ISETP.GE.AND P4, PT, R73, UR4, PT ;  /* 0x0000000449007c0c */ /* 0x000fe4000bf86270 */
[----:B------:R-:W-:-:S09]  /*23370*/  ISETP.GE.AND P5, PT, R75, UR4, PT ;  /* 0x000000044b007c0c */ /* 0x000fd2000bfa6270 */
[-C--:B--2---:R-:W-:Y:S02]  /*23380*/  @!P3 LEA R4, P0, R37, R14.reuse, 0x1 ;  /* 0x0000000e2504b211 */ /* 0x084fe400078008ff */
[-C--:B------:R-:W-:Y:S02]  /*23390*/  @!P4 LEA R2, P1, R73, R14.reuse, 0x1 ;  /* 0x0000000e4902c211 */ /* 0x080fe400078208ff */
[----:B------:R-:W-:Y:S02]  /*233a0*/  @!P5 LEA R14, P2, R75, R14, 0x1 ;  /* 0x0000000e4b0ed211 */ /* 0x000fe400078408ff */
[-C--:B---3--:R-:W-:Y:S02]  /*233b0*/  @!P3 LEA.HI.X R5, R37, R0.reuse, R36, 0x1, P0 ;  /* 0x000000002505b211 */ /* 0x088fe400000f0c24 */
[-C--:B------:R-:W-:Y:S02]  /*233c0*/  @!P4 LEA.HI.X R3, R73, R0.reuse, R7, 0x1, P1 ;  /* 0x000000004903c211 */ /* 0x080fe400008f0c07 */
[----:B------:R-:W-:Y:S01]  /*233d0*/  @!P5 LEA.HI.X R15, R75, R0, R6, 0x1, P2 ;  /* 0x000000004b0fd211 */ /* 0x000fe200010f0c06 */
[----:B------:R4:W-:Y:S04]  /*233e0*/  @!P3 ST.E.128 desc[UR50][R4.64], R24 ;  /* 0x000000180400b985 */ /* 0x0009e8000c101d32 */
[----:B------:R4:W-:Y:S04]  /*233f0*/  @!P4 ST.E.128 desc[UR50][R2.64], R44 ;  /* 0x0000002c0200c985 */ /* 0x0009e8000c101d32 */
[----:B------:R4:W-:Y:S02]  /*23400*/  @!P5 ST.E.128 desc[UR50][R14.64], R60 ;  /* 0x0000003c0e00d985 */ /* 0x0009e4000c101d32 */
.L_x_612:
[----:B------:R-:W-:Y:S05]  /*23410*/  BSYNC B1 ;  /* 0x0000000000017941 */ /* 0x000fea0003800000 */
.L_x_611:
[----:B------:R-:W-:-:S03]  /*23420*/  UMOV UR4, 0xffffffff ;  /* 0xffffffff00047882 */ /* 0x000fc60000000000 */
[----:B------:R-:W-:Y:S05]  /*23430*/  BRA.DIV UR4, `(.L_x_613) ;  /* 0x000000f204f47947 */ /* 0x000fea000b800000 */
[----:B---3--:R3:W0:Y:S04]  /*23440*/  SHFL.IDX PT, R0, R21, 0x2, 0x181f ;  /* 0x00581f0015007f89 */ /* 0x00862800000e0000 */
[----:B--2-4-:R3:W2:Y:S02]  /*23450*/  SHFL.IDX PT, R14, R20, 0x2, 0x181f ;  /* 0x00581f00140e7f89 */ /* 0x0146a400000e0000 */
.L_x_932:
[----:B------:R-:W-:Y:S01]  /*23460*/  IADD3 R3, R39, 0x40, RZ ;  /* 0x0000004027037810 */ /* 0x000fe20007ffe0ff */
[----:B------:R-:W-:Y:S03]  /*23470*/  BSSY B1, `(.L_x_614) ;  /* 0x0000010000017945 */ /* 0x000fe60003800000 */
        /* <DEDUP_REMOVED lines=12> */
[----:B------:R4:W-:Y:S04]  /*23540*/  @!P3 ST.E.128 desc[UR50][R2.64], R28 ;  /* 0x0000001c0200b985 */ /* 0x0009e8000c101d32 */
[----:B------:R4:W-:Y:S04]  /*23550*/  @!P4 ST.E.128 desc[UR50][R4.64], R48 ;  /* 0x000000300400c985 */ /* 0x0009e8000c101d32 */
[----:B------:R4:W-:Y:S02]  /*23560*/  @!P5 ST.E.128 desc[UR50][R14.64], R64 ;  /* 0x000000400e00d985 */ /* 0x0009e4000c101d32 */
.L_x_615:
[----:B------:R-:W-:Y:S05]  /*23570*/  BSYNC B1 ;  /* 0x0000000000017941 */ /* 0x000fea0003800000 */
.L_x_614:
[----:B------:R-:W-:-:S03]  /*23580*/  UMOV UR4, 0xffffffff ;  /* 0xffffffff00047882 */ /* 0x000fc60000000000 */
[----:B------:R-:W-:Y:S05]  /*23590*/  BRA.DIV UR4, `(.L_x_616) ;  /* 0x000000f204e47947 */ /* 0x000fea000b800000 */
[----:B0-----:R0:W0:Y:S04]  /*235a0*/  SHFL.IDX PT, R0, R21, 0x3, 0x181f ;  /* 0x00781f0015007f89 */ /* 0x00102800000e0000 */
[----:B--2-4-:R2:W4:Y:S02]  /*235b0*/  SHFL.IDX PT, R14, R20, 0x3, 0x181f ;  /* 0x00781f00140e7f89 */ /* 0x01452400000e0000 */
.L_x_936:
[----:B------:R-:W-:-:S05]  /*235c0*/  VIADD R3, R39, 0x60 ;  /* 0x0000006027037836 */ /* 0x000fca0000000000 */
[----:B------:R-:W-:-:S13]  /*235d0*/  ISETP.GE.AND P0, PT, R3, R38, PT ;  /* 0x000000260300720c */ /* 0x000fda0003f06270 */
[----:B------:R-:W-:Y:S05]  /*235e0*/  @P0 BRA `(.L_x_617) ;  /* 0x0000002c003c0947 */ /* 0x000fea0003800000 */
[----:B------:R-:W-:Y:S02]  /*235f0*/  ULDC UR4, c[0x0][0xac8] ;  /* 0x0002b20000047ab9 */ /* 0x000fe40000000800 */
[----:B------:R-:W-:Y:S02]  /*23600*/  ISETP.GE.AND P2, PT, R37, UR4, PT ;  /* 0x0000000425007c0c */ /* 0x000fe4000bf46270 */
[----:B------:R-:W-:-:S11]  /*23610*/  ISETP.GE.AND P3, PT, R73, UR4, PT ;  /* 0x0000000449007c0c */ /* 0x000fd6000bf66270 */
[-C--:B----4-:R-:W-:Y:S02]  /*23620*/  @!P2 LEA R2, P0, R37, R14.reuse, 0x1 ;  /* 0x0000000e2502a211 */ /* 0x090fe400078008ff */
[----:B------:R-:W-:Y:S02]  /*23630*/  @!P3 LEA R4, P1, R73, R14, 0x1 ;  /* 0x0000000e4904b211 */ /* 0x000fe400078208ff */
[-C--:B0-----:R-:W-:Y:S02]  /*23640*/  @!P2 LEA.HI.X R3, R37, R0.reuse, R36, 0x1, P0 ;  /* 0x000000002503a211 */ /* 0x081fe400000f0c24 */
[----:B------:R-:W-:Y:S02]  /*23650*/  @!P3 LEA.HI.X R5, R73, R0, R7, 0x1, P1 ;  /* 0x000000004905b211 */ /* 0x000fe400008f0c07 */
[----:B------:R-:W-:Y:S01]  /*23660*/  ISETP.GE.AND P0, PT, R75, UR4, PT ;  /* 0x000000044b007c0c */ /* 0x000fe2000bf06270 */
[----:B------:R0:W-:Y:S04]  /*23670*/  @!P2 ST.E.128 desc[UR50][R2.64], R32 ;  /* 0x000000200200a985 */ /* 0x0001e8000c101d32 */
[----:B------:R0:W-:Y:S08]  /*23680*/  @!P3 ST.E.128 desc[UR50][R4.64], R52 ;  /* 0x000000340400b985 */ /* 0x0001f0000c101d32 */
[----:B------:R-:W-:Y:S05]  /*23690*/  @P0 BRA `(.L_x_617) ;  /* 0x0000002c00100947 */ /* 0x000fea0003800000 */
[----:B------:R-:W-:-:S04]  /*236a0*/  LEA R14, P0, R75, R14, 0x1 ;  /* 0x0000000e4b0e7211 */ /* 0x000fc800078008ff */
[----:B------:R-:W-:-:S05]  /*236b0*/  LEA.HI.X R15, R75, R0, R6, 0x1, P0 ;  /* 0x000000004b0f7211 */ /* 0x000fca00000f0c06 */
[----:B------:R4:W-:Y:S01]  /*236c0*/  ST.E.128 desc[UR50][R14.64], R68 ;  /* 0x000000440e007985 */ /* 0x0009e2000c101d32 */
[----:B------:R-:W-:Y:S05]  /*236d0*/  BRA `(.L_x_617) ;  /* 0x0000002c00007947 */ /* 0x000fea0003800000 */
.L_x_606:
[----:B------:R-:W-:Y:S01]  /*236e0*/  ULDC.64 UR4, c[0x0][0xb08] ;  /* 0x0002c20000047ab9 */ /* 0x000fe20000000a00 */
[----:B------:R-:W1:Y:S01]  /*236f0*/  @P1 LDC R41, c[0x0][0xbec] ;  /* 0x0002fb00ff291b82 */ /* 0x000e620000000800 */
[----:B------:R-:W-:Y:S01]  /*23700*/  IMAD R36, R36, UR4, RZ ;  /* 0x0000000424247c24 */ /* 0x000fe2000f8e02ff */
[----:B0-----:R-:W-:Y:S01]  /*23710*/  SHF.R.S32.HI R14, RZ, 0x1f, R11 ;  /* 0x0000001fff0e7819 */ /* 0x001fe2000001140b */
[----:B------:R-:W-:-:S04]  /*23720*/  IMAD.WIDE.U32 R12, R125, UR4, RZ ;  /* 0x000000047d0c7c25 */ /* 0x000fc8000f8e00ff */
[----:B------:R-:W-:Y:S01]  /*23730*/  IMAD R125, R125, UR5, R36 ;  /* 0x000000057d7d7c24 */ /* 0x000fe2000f8e0224 */
[----:B------:R-:W-:Y:S01]  /*23740*/  ULDC.64 UR4, c[0x0][0xb38] ;  /* 0x0002ce0000047ab9 */ /* 0x000fe20000000a00 */
[----:B------:R-:W0:Y:S02]  /*23750*/  @P1 LDC R36, c[0x0][0xbf0] ;  /* 0x0002fc00ff241b82 */ /* 0x000e240000000800 */
[----:B------:R-:W-:Y:S02]  /*23760*/  IMAD.IADD R13, R13, 0x1, R125 ;  /* 0x000000010d0d7824 */ /* 0x000fe400078e027d */
[----:B------:R-:W-:-:S04]  /*23770*/  IMAD.WIDE.U32 R12, R223, UR4, R12 ;  /* 0x00000004df0c7c25 */ /* 0x000fc8000f8e000c */
[----:B------:R-:W-:Y:S01]  /*23780*/  IMAD R13, R223, UR5, R13 ;  /* 0x00000005df0d7c24 */ /* 0x000fe2000f8e020d */
[----:B------:R-:W-:Y:S02]  /*23790*/  ULDC.64 UR4, c[0x0][0xb40] ;  /* 0x0002d00000047ab9 */ /* 0x000fe40000000a00 */
[----:B------:R-:W-:Y:S02]  /*237a0*/  IMAD R14, R14, UR4, RZ ;  /* 0x000000040e0e7c24 */ /* 0x000fe4000f8e02ff */
[----:B------:R-:W-:-:S04]  /*237b0*/  IMAD.WIDE.U32 R12, R11, UR4, R12 ;  /* 0x000000040b0c7c25 */ /* 0x000fc8000f8e000c */
[----:B------:R-:W-:Y:S01]  /*237c0*/  IMAD R15, R11, UR5, R14 ;  /* 0x000000050b0f7c24 */ /* 0x000fe2000f8e020e */
[----:B------:R-:W-:Y:S01]  /*237d0*/  ULDC.64 UR4, c[0x0][0xb48] ;  /* 0x0002d20000047ab9 */ /* 0x000fe20000000a00 */
[----:B-1----:R-:W-:-:S04]  /*237e0*/  @P1 IMAD.HI.U32 R41, R42, R41, RZ ;  /* 0x000000292a291227 */ /* 0x002fc800078e00ff */
[----:B------:R-:W-:Y:S02]  /*237f0*/  IMAD.IADD R13, R13, 0x1, R15 ;  /* 0x000000010d0d7824 */ /* 0x000fe400078e020f */
[----:B------:R-:W-:Y:S01]  /*23800*/  IMAD.MOV.U32 R11, RZ, RZ, R42 ;  /* 0x000000ffff0b7224 */ /* 0x000fe200078e002a */
[----:B0-----:R-:W-:Y:S01]  /*23810*/  @P1 SHF.R.U32.HI R11, RZ, R36, R41 ;  /* 0x00000024ff0b1219 */ /* 0x001fe20000011629 */
[----:B------:R-:W-:Y:S01]  /*23820*/  IMAD.WIDE.U32 R12, R124, UR4, R12 ;  /* 0x000000047c0c7c25 */ /* 0x000fe2000f8e000c */
[----:B------:R-:W-:Y:S02]  /*23830*/  IADD3 R36, R18, 0x33420, RZ ;  /* 0x0003342012247810 */ /* 0x000fe40007ffe0ff */
[--C-:B------:R-:W-:Y:S01]  /*23840*/  SHF.R.S32.HI R14, RZ, 0x1f, R11.reuse ;  /* 0x0000001fff0e7819 */ /* 0x100fe2000001140b */
[----:B------:R-:W-:Y:S01]  /*23850*/  IMAD.MOV R15, RZ, RZ, -R11 ;  /* 0x000000ffff0f7224 */ /* 0x000fe200078e0a0b */
[----:B------:R-:W-:Y:S01]  /*23860*/  PRMT R36, RZ, 0x654, R36 ;  /* 0x00000654ff247816 */ /* 0x000fe20000000024 */
[----:B------:R-:W-:Y:S01]  /*23870*/  IMAD R13, R124, UR5, R13 ;  /* 0x000000057c0d7c24 */ /* 0x000fe2000f8e020d */
[----:B------:R-:W-:Y:S01]  /*23880*/  ULDC.64 UR4, c[0x0][0xb30] ;  /* 0x0002cc0000047ab9 */ /* 0x000fe20000000a00 */
[----:B------:R-:W-:Y:S01]  /*23890*/  IMAD R111, R111, R15, R42 ;  /* 0x0000000f6f6f7224 */ /* 0x000fe200078e022a */
[----:B------:R0:W-:Y:S01]  /*238a0*/  SYNCS.ARRIVE.TRANS64.RED.A1T0 RZ, [R36+URZ], RZ ;  /* 0x000000ff24ff79a7 */ /* 0x0001e2000810043f */
[----:B------:R-:W-:-:S02]  /*238b0*/  IMAD R14, R14, UR4, RZ ;  /* 0x000000040e0e7c24 */ /* 0x000fc4000f8e02ff */
[----:B------:R-:W-:-:S04]  /*238c0*/  IMAD.WIDE.U32 R12, R11, UR4, R12 ;  /* 0x000000040b0c7c25 */ /* 0x000fc8000f8e000c */
[----:B------:R-:W-:Y:S01]  /*238d0*/  IMAD R15, R11, UR5, R14 ;  /* 0x000000050b0f7c24 */ /* 0x000fe2000f8e020e */
[----:B------:R-:W-:Y:S01]  /*238e0*/  SHF.R.S32.HI R11, RZ, 0x1f, R111 ;  /* 0x0000001fff0b7819 */ /* 0x000fe2000001146f */
[----:B------:R-:W-:Y:S02]  /*238f0*/  ULDC.64 UR4, c[0x0][0xb28] ;  /* 0x0002ca0000047ab9 */ /* 0x000fe40000000a00 */
[----:B------:R-:W-:Y:S02]  /*23900*/  IMAD.IADD R13, R13, 0x1, R15 ;  /* 0x000000010d0d7824 */ /* 0x000fe400078e020f */
[----:B------:R-:W-:Y:S02]  /*23910*/  IMAD R14, R11, UR4, RZ ;  /* 0x000000040b0e7c24 */ /* 0x000fe4000f8e02ff */
[----:B------:R-:W-:-:S04]  /*23920*/  IMAD.WIDE.U32 R12, R111, UR4, R12 ;  /* 0x000000046f0c7c25 */ /* 0x000fc8000f8e000c */
[----:B------:R-:W-:Y:S01]  /*23930*/  IMAD R41, R111, UR5, R14 ;  /* 0x000000056f297c24 */ /* 0x000fe2000f8e020e */
[----:B------:R-:W-:Y:S02]  /*23940*/  ULDC.64 UR4, c[0x0][0xb00] ;  /* 0x0002c00000047ab9 */ /* 0x000fe40000000a00 */
[----:B------:R-:W-:Y:S01]  /*23950*/  LEA R40, P0, R12, UR4, 0x2 ;  /* 0x000000040c287c11 */ /* 0x000fe2000f8010ff */
[----:B------:R-:W-:Y:S01]  /*23960*/  IMAD.IADD R41, R13, 0x1, R41 ;  /* 0x000000010d297824 */ /* 0x000fe200078e0229 */
[----:B------:R-:W-:-:S04]  /*23970*/  UMOV UR4, 0xffffffff ;  /* 0xffffffff00047882 */ /* 0x000fc80000000000 */
[----:B------:R-:W-:Y:S01]  /*23980*/  LEA.HI.X R41, R12, UR5, R41, 0x2, P0 ;  /* 0x000000050c297c11 */ /* 0x000fe200080f1429 */
[----:B0-----:R-:W-:Y:S06]  /*23990*/  BRA.DIV UR4, `(.L_x_618) ;  /* 0x000000f2042c7947 */ /* 0x001fec000b800000 */
[----:B------:R0:W1:Y:S04]  /*239a0*/  SHFL.IDX PT, R42, R41, RZ, 0x1c1f ;  /* 0x001c1fff292a7589 */ /* 0x00006800000e0000 */
[----:B------:R0:W2:Y:S02]  /*239b0*/  SHFL.IDX PT, R43, R40, RZ, 0x1c1f ;  /* 0x001c1fff282b7589 */ /* 0x0000a400000e0000 */
.L_x_939:
[----:B------:R-:W-:Y:S01]  /*239c0*/  ISETP.GE.AND P0, PT, R37, R38, PT ;  /* 0x000000262500720c */ /* 0x000fe20003f06270 */
[----:B------:R-:W-:-:S12]  /*239d0*/  BSSY B1, `(.L_x_619) ;  /* 0x00000c0000017945 */ /* 0x000fd80003800000 */
[----:B------:R-:W-:Y:S05]  /*239e0*/  @P0 BRA `(.L_x_620) ;  /* 0x0000000800f80947 */ /* 0x000fea0003800000 */
[----:B------:R-:W3:Y:S01]  /*239f0*/  LDL R44, [R1+0xc4] ;  /* 0x0000c400012c7983 */ /* 0x000ee20000100800 */
[----:B------:R-:W-:-:S03]  /*23a00*/  ULDC UR4, c[0x0][0xac8] ;  /* 0x0002b20000047ab9 */ /* 0x000fc60000000800 */
[----:B------:R-:W4:Y:S04]  /*23a10*/  LDL R36, [R1+0x68] ;  /* 0x0000680001247983 */ /* 0x000f280000100800 */
[----:B------:R-:W1:Y:S04]  /*23a20*/  LDL R45, [R1+0x124] ;  /* 0x00012400012d7983 */ /* 0x000e680000100800 */
[----:B------:R-:W5:Y:S04]  /*23a30*/  LDL R47, [R1+0xbc] ;  /* 0x0000bc00012f7983 */ /* 0x000f680000100800 */
        /* <DEDUP_REMOVED lines=9> */
[----:B------:R-:W5:Y:S01]  /*23ad0*/  LDL R123, [R1+0x110] ;  /* 0x00011000017b7983 */ /* 0x000f620000100800 */
[----:B---3--:R-:W-:-:S02]  /*23ae0*/  ISETP.GE.AND P3, PT, R44, UR4, PT ;  /* 0x000000042c007c0c */ /* 0x008fc4000bf66270 */
[----:B----4-:R-:W-:-:S11]  /*23af0*/  ISETP.GE.AND P2, PT, R36, UR4, PT ;  /* 0x0000000424007c0c */ /* 0x010fd6000bf46270 */
[C---:B--2---:R-:W-:Y:S02]  /*23b00*/  @!P3 LEA R12, P4, R44.reuse, R43, 0x2 ;  /* 0x0000002b2c0cb211 */ /* 0x044fe400078810ff */
[----:B-----5:R-:W-:Y:S02]  /*23b10*/  ISETP.GE.AND P1, PT, R47, UR4, PT ;  /* 0x000000042f007c0c */ /* 0x020fe4000bf26270 */
[----:B-1----:R-:W-:Y:S01]  /*23b20*/  @!P3 LEA.HI.X R13, R44, R42, R45, 0x2, P4 ;  /* 0x0000002a2c0db211 */ /* 0x002fe200020f142d */
[----:B------:R-:W-:Y:S01]  /*23b30*/  @!P2 IMAD.MOV.U32 R14, RZ, RZ, R43 ;  /* 0x000000ffff0ea224 */ /* 0x000fe200078e002b */
[----:B------:R-:W2:Y:S01]  /*23b40*/  LDL R44, [R1+0xa8] ;  /* 0x0000a800012c7983 */ /* 0x000ea20000100800 */
[----:B------:R-:W-:Y:S01]  /*23b50*/  @!P2 IMAD.MOV.U32 R15, RZ, RZ, R42 ;  /* 0x000000ffff0fa224 */ /* 0x000fe200078e002a */
[----:B------:R-:W-:Y:S01]  /*23b60*/  @!P2 MOV R37, R2 ;  /* 0x000000020025a202 */ /* 0x000fe20000000f00 */
[----:B------:R-:W-:Y:S01]  /*23b70*/  @!P3 IMAD.MOV.U32 R111, RZ, RZ, R109 ;  /* 0x000000ffff6fb224 */ /* 0x000fe200078e006d */
[----:B------:R-:W3:Y:S01]  /*23b80*/  LDL R2, [R1+0x10c] ;  /* 0x00010c0001027983 */ /* 0x000ee20000100800 */
[----:B------:R-:W-:-:S03]  /*23b90*/  @!P2 IMAD.WIDE R14, R36, 0x4, R14 ;  /* 0x00000004240ea825 */ /* 0x000fc600078e020e */
[----:B------:R-:W4:Y:S01]  /*23ba0*/  LDL R45, [R1+0xa4] ;  /* 0x0000a400012d7983 */ /* 0x000f220000100800 */
[----:B------:R-:W-:Y:S01]  /*23bb0*/  @!P2 IMAD.MOV.U32 R36, RZ, RZ, R0 ;  /* 0x000000ffff24a224 */ /* 0x000fe200078e0000 */
[----:B------:R-:W-:Y:S02]  /*23bc0*/  ISETP.GE.AND P0, PT, R11, UR4, PT ;  /* 0x000000040b007c0c */ /* 0x000fe4000bf06270 */
[----:B------:R-:W-:Y:S01]  /*23bd0*/  @!P1 LOP3.LUT R115, R115, R114, RZ, 0x3c, !PT ;  /* 0x0000007273739212 */ /* 0x000fe200078e3cff */
[----:B------:R-:W5:Y:S04]  /*23be0*/  LDL R0, [R1+0x94] ;  /* 0x0000940001007983 */ /* 0x000f680000100800 */
[----:B------:R1:W-:Y:S04]  /*23bf0*/  @!P2 ST.E.64 desc[UR50][R14.64], R36 ;  /* 0x000000240e00a985 */ /* 0x0003e8000c101b32 */
[----:B------:R0:W-:Y:S04]  /*23c00*/  @!P3 ST.E.64 desc[UR50][R12.64], R110 ;  /* 0x0000006e0c00b985 */ /* 0x0001e8000c101b32 */
[----:B------:R-:W5:Y:S04]  /*23c10*/  LDL R109, [R1+0xf0] ;  /* 0x0000f000016d7983 */ /* 0x000f680000100800 */
[----:B-1----:R-:W5:Y:S01]  /*23c20*/  LDL R37, [R1+0x104] ;  /* 0x0001040001257983 */ /* 0x002f620000100800 */
[----:B0-----:R-:W-:-:S03]  /*23c30*/  @!P1 LEA R12, P5, R47, R43, 0x2 ;  /* 0x0000002b2f0c9211 */ /* 0x001fc600078a10ff */
[----:B------:R-:W5:Y:S01]  /*23c40*/  LDL R36, [R1+0x9c] ;  /* 0x00009c0001247983 */ /* 0x000f620000100800 */
[----:B------:R-:W-:-:S03]  /*23c50*/  @!P1 LEA.HI.X R13, R47, R42, R127, 0x2, P5 ;  /* 0x0000002a2f0d9211 */ /* 0x000fc600028f147f */
[----:B------:R-:W5:Y:S04]  /*23c60*/  LDL R111, [R1+0xfc] ;  /* 0x0000fc00016f7983 */ /* 0x000f680000100800 */
[----:B------:R-:W5:Y:S01]  /*23c70*/  LDL R47, [R1+0x108] ;  /* 0x00010800012f7983 */ /* 0x000f620000100800 */
[----:B------:R-:W-:Y:S02]  /*23c80*/  ISETP.GE.AND P2, PT, R125, UR4, PT ;  /* 0x000000047d007c0c */ /* 0x000fe4000bf46270 */
[----:B------:R-:W-:Y:S01]  /*23c90*/  @!P0 LOP3.LUT R113, R113, R112, RZ, 0x3c, !PT ;  /* 0x0000007071718212 */ /* 0x000fe200078e3cff */
[----:B------:R-:W5:Y:S01]  /*23ca0*/  LDL R110, [R1+0xf8] ;  /* 0x0000f800016e7983 */ /* 0x000f620000100800 */
[----:B------:R-:W-:Y:S02]  /*23cb0*/  ISETP.GE.AND P3, PT, R46, UR4, PT ;  /* 0x000000042e007c0c */ /* 0x000fe4000bf66270 */
[----:B------:R-:W-:-:S02]  /*23cc0*/  @!P0 LEA R14, P4, R11, R43, 0x2 ;  /* 0x0000002b0b0e8211 */ /* 0x000fc400078810ff */
[----:B------:R-:W-:Y:S02]  /*23cd0*/  @!P0 LOP3.LUT R112, R113, R112, RZ, 0x3c, !PT ;  /* 0x0000007071708212 */ /* 0x000fe400078e3cff */
[----:B------:R-:W-:Y:S02]  /*23ce0*/  @!P1 LOP3.LUT R114, R115, R114, RZ, 0x3c, !PT ;  /* 0x0000007273729212 */ /* 0x000fe400078e3cff */
[----:B------:R-:W-:Y:S02]  /*23cf0*/  @!P0 LEA.HI.X R15, R11, R42, R128, 0x2, P4 ;  /* 0x0000002a0b0f8211 */ /* 0x000fe400020f1480 */
[----:B------:R-:W-:Y:S01]  /*23d00*/  @!P0 LOP3.LUT R113, R113, R112, RZ, 0x3c, !PT ;  /* 0x0000007071718212 */ /* 0x000fe200078e3cff */
[----:B------:R-:W5:Y:S01]  /*23d10*/  LDL R11, [R1+0xa0] ;  /* 0x0000a000010b7983 */ /* 0x000f620000100800 */
[----:B------:R-:W-:Y:S02]  /*23d20*/  @!P1 LOP3.LUT R115, R115, R114, RZ, 0x3c, !PT ;  /* 0x0000007273739212 */ /* 0x000fe400078e3cff */
[-C--:B------:R-:W-:Y:S01]  /*23d30*/  @!P2 LOP3.LUT R117, R117, R116.reuse, RZ, 0x3c, !PT ;  /* 0x000000747575a212 */ /* 0x080fe200078e3cff */
[----:B------:R0:W-:Y:S04]  /*23d40*/  @!P0 ST.E.64 desc[UR50][R14.64], R112 ;  /* 0x000000700e008985 */ /* 0x0001e8000c101b32 */
[----:B------:R1:W-:Y:S01]  /*23d50*/  @!P1 ST.E.64 desc[UR50][R12.64], R114 ;  /* 0x000000720c009985 */ /* 0x0003e2000c101b32 */
[----:B------:R-:W-:-:S02]  /*23d60*/  @!P2 LOP3.LUT R116, R117, R116, RZ, 0x3c, !PT ;  /* 0x000000747574a212 */ /* 0x000fc400078e3cff */
[----:B------:R-:W-:Y:S02]  /*23d70*/  @!P3 LOP3.LUT R119, R119, R118, RZ, 0x3c, !PT ;  /* 0x000000767777b212 */ /* 0x000fe400078e3cff */
[----:B------:R-:W-:Y:S02]  /*23d80*/  @!P2 LOP3.LUT R117, R117, R116, RZ, 0x3c, !PT ;  /* 0x000000747575a212 */ /* 0x000fe400078e3cff */
[CC--:B0-----:R-:W-:Y:S01]  /*23d90*/  @!P2 LEA R14, P4, R125.reuse, R43.reuse, 0x2 ;  /* 0x0000002b7d0ea211 */ /* 0x0c1fe200078810ff */
[----:B------:R-:W5:Y:S01]  /*23da0*/  LDL R112, [R1+0x100] ;  /* 0x0001000001707983 */ /* 0x000f620000100800 */
[C---:B-1----:R-:W-:Y:S02]  /*23db0*/  @!P3 LEA R12, P5, R46.reuse, R43, 0x2 ;  /* 0x0000002b2e0cb211 */ /* 0x042fe400078a10ff */
[-C--:B------:R-:W-:Y:S02]  /*23dc0*/  @!P2 LEA.HI.X R15, R125, R42.reuse, R126, 0x2, P4 ;  /* 0x0000002a7d0fa211 */ /* 0x080fe400020f147e */
[----:B------:R-:W-:-:S02]  /*23dd0*/  @!P3 LEA.HI.X R13, R46, R42, R124, 0x2, P5 ;  /* 0x0000002a2e0db211 */ /* 0x000fc400028f147c */
[----:B------:R-:W5:Y:S01]  /*23de0*/  LDL R46, [R1+0x98] ;  /* 0x00009800012e7983 */ /* 0x000f620000100800 */
[----:B------:R-:W-:Y:S02]  /*23df0*/  ISETP.GE.AND P0, PT, R79, UR4, PT ;  /* 0x000000044f007c0c */ /* 0x000fe4000bf06270 */
[----:B------:R-:W-:Y:S01]  /*23e00*/  ISETP.GE.AND P1, PT, R78, UR4, PT ;  /* 0x000000044e007c0c */ /* 0x000fe2000bf26270 */
[----:B------:R0:W-:Y:S01]  /*23e10*/  @!P2 ST.E.64 desc[UR50][R14.64], R116 ;  /* 0x000000740e00a985 */ /* 0x0001e2000c101b32 */
[----:B------:R-:W-:-:S04]  /*23e20*/  @!P3 LOP3.LUT R118, R119, R118, RZ, 0x3c, !PT ;  /* 0x000000767776b212 */ /* 0x000fc800078e3cff */
[----:B------:R-:W-:-:S05]  /*23e30*/  @!P3 LOP3.LUT R119, R119, R118, RZ, 0x3c, !PT ;  /* 0x000000767777b212 */ /* 0x000fca00078e3cff */
[----:B------:R1:W-:Y:S01]  /*23e40*/  @!P3 ST.E.64 desc[UR50][R12.64], R118 ;  /* 0x000000760c00b985 */ /* 0x0003e2000c101b32 */
[-C--:B0-----:R-:W-:Y:S02]  /*23e50*/  @!P0 LEA R14, P4, R79, R43.reuse, 0x2 ;  /* 0x0000002b4f0e8211 */ /* 0x081fe400078810ff */
[----:B------:R-:W-:Y:S02]  /*23e60*/  @!P0 LOP3.LUT R121, R121, R120, RZ, 0x3c, !PT ;  /* 0x0000007879798212 */ /* 0x000fe400078e3cff */
[----:B------:R-:W-:Y:S02]  /*23e70*/  @!P0 LEA.HI.X R15, R79, R42, R123, 0x2, P4 ;  /* 0x0000002a4f0f8211 */ /* 0x000fe400020f147b */
[----:B-1----:R-:W-:Y:S01]  /*23e80*/  @!P1 LEA R12, P5, R78, R43, 0x2 ;  /* 0x0000002b4e0c9211 */ /* 0x002fe200078a10ff */
[----:B------:R-:W-:Y:S01]  /*23e90*/  @!P1 IMAD.MOV.U32 R123, RZ, RZ, R3 ;  /* 0x000000ffff7b9224 */ /* 0x000fe200078e0003 */
[C---:B------:R-:W-:Y:S01]  /*23ea0*/  @!P0 LOP3.LUT R120, R121.reuse, R120, RZ, 0x3c, !PT ;  /* 0x0000007879788212 */ /* 0x040fe200078e3cff */
[----:B------:R-:W5:Y:S03]  /*23eb0*/  LDL R79, [R1+0x90] ;  /* 0x00009000014f7983 */ /* 0x000f660000100800 */
[----:B------:R-:W-:-:S05]  /*23ec0*/  @!P0 LOP3.LUT R121, R121, R120, RZ, 0x3c, !PT ;  /* 0x0000007879798212 */ /* 0x000fca00078e3cff */
[----:B------:R0:W-:Y:S01]  /*23ed0*/  @!P0 ST.E.64 desc[UR50][R14.64], R120 ;  /* 0x000000780e008985 */ /* 0x0001e2000c101b32 */
[----:B--2---:R-:W-:Y:S02]  /*23ee0*/  ISETP.GE.AND P2, PT, R44, UR4, PT ;  /* 0x000000042c007c0c */ /* 0x004fe4000bf46270 */
[----:B---3--:R-:W-:Y:S02]  /*23ef0*/  @!P1 LEA.HI.X R13, R78, R42, R2, 0x2, P5 ;  /* 0x0000002a4e0d9211 */ /* 0x008fe400028f1402 */
[----:B------:R-:W2:Y:S01]  /*23f00*/  LDL R78, [R1+0x8c] ;  /* 0x00008c00014e7983 */ /* 0x000ea20000100800 */
[----:B----4-:R-:W-:-:S08]  /*23f10*/  ISETP.GE.AND P3, PT, R45, UR4, PT ;  /* 0x000000042d007c0c */ /* 0x010fd0000bf66270 */
[CC--:B------:R-:W-:Y:S01]  /*23f20*/  @!P2 LEA R2, P4, R44.reuse, R43.reuse, 0x2 ;  /* 0x0000002b2c02a211 */ /* 0x0c0fe200078810ff */
[----:B0-----:R-:W-:Y:S01]  /*23f30*/  @!P2 IMAD.MOV.U32 R14, RZ, RZ, R4 ;  /* 0x000000ffff0ea224 */ /* 0x001fe200078e0004 */
[----:B------:R0:W-:Y:S01]  /*23f40*/  @!P1 ST.E.64 desc[UR50][R12.64], R122 ;  /* 0x0000007a0c009985 */ /* 0x0001e2000c101b32 */
[----:B------:R-:W-:Y:S02]  /*23f50*/  @!P2 IMAD.MOV.U32 R15, RZ, RZ, R6 ;  /* 0x000000ffff0fa224 */ /* 0x000fe400078e0006 */
[C---:B0-----:R-:W-:Y:S02]  /*23f60*/  @!P3 LEA R12, P5, R45.reuse, R43, 0x2 ;  /* 0x0000002b2d0cb211 */ /* 0x041fe400078a10ff */
[-C--:B-----5:R-:W-:Y:S02]  /*23f70*/  @!P2 LEA.HI.X R3, R44, R42.reuse, R47, 0x2, P4 ;  /* 0x0000002a2c03a211 */ /* 0x0a0fe400020f142f */
[----:B------:R-:W3:Y:S01]  /*23f80*/  LDL R44, [R1+0xf4] ;  /* 0x0000f400012c7983 */ /* 0x000ee20000100800 */
[----:B------:R-:W-:-:S03]  /*23f90*/  @!P3 LEA.HI.X R13, R45, R42, R37, 0x2, P5 ;  /* 0x0000002a2d0db211 */ /* 0x000fc600028f1425 */
[----:B------:R0:W-:Y:S01]  /*23fa0*/  @!P2 ST.E.64 desc[UR50][R2.64], R14 ;  /* 0x0000000e0200a985 */ /* 0x0001e2000c101b32 */
[----:B------:R-:W-:-:S03]  /*23fb0*/  ISETP.GE.AND P1, PT, R36, UR4, PT ;  /* 0x0000000424007c0c */ /* 0x000fc6000bf26270 */
[----:B------:R-:W4:Y:S04]  /*23fc0*/  LDL R47, [R1+0x88] ;  /* 0x00008800012f7983 */ /* 0x000f280000100800 */
[----:B------:R-:W5:Y:S01]  /*23fd0*/  LDL R45, [R1+0x84] ;  /* 0x00008400012d7983 */ /* 0x000f620000100800 */
[----:B------:R-:W-:Y:S02]  /*23fe0*/  ISETP.GE.AND P0, PT, R11, UR4, PT ;  /* 0x000000040b007c0c */ /* 0x000fe4000bf06270 */
[----:B------:R-:W-:Y:S01]  /*23ff0*/  ISETP.GE.AND P4, PT, R0, UR4, PT ;  /* 0x0000000400007c0c */ /* 0x000fe2000bf86270 */
[----:B------:R-:W5:Y:S01]  /*24000*/  LDL R37, [R1+0x80] ;  /* 0x0000800001257983 */ /* 0x000f620000100800 */
[----:B0-----:R-:W-:Y:S01]  /*24010*/  @!P3 IMAD.MOV.U32 R2, RZ, RZ, R5 ;  /* 0x000000ffff02b224 */ /* 0x001fe200078e0005 */
[----:B------:R-:W-:-:S02]  /*24020*/  @!P3 MOV R3, R7 ;  /* 0x000000070003b202 */ /* 0x000fc40000000f00 */
[----:B------:R-:W5:Y:S04]  /*24030*/  LDL R15, [R1+0x78] ;  /* 0x00007800010f7983 */ /* 0x000f680000100800 */
[----:B------:R0:W-:Y:S04]  /*24040*/  @!P3 ST.E.64 desc[UR50][R12.64], R2 ;  /* 0x000000020c00b985 */ /* 0x0001e8000c101b32 */
[----:B------:R-:W5:Y:S04]  /*24050*/  LDL R14, [R1+0xd4] ;  /* 0x0000d400010e7983 */ /* 0x000f680000100800 */
[----:B0-----:R-:W4:Y:S01]  /*24060*/  LDL R12, [R1+0xec] ;  /* 0x0000ec00010c7983 */ /* 0x001f220000100800 */
[----:B------:R-:W-:-:S02]  /*24070*/  @!P0 LEA R4, P5, R11, R43, 0x2 ;  /* 0x0000002b0b048211 */ /* 0x000fc400078a10ff */
[----:B------:R-:W-:Y:S01]  /*24080*/  ISETP.GE.AND P2, PT, R46, UR4, PT ;  /* 0x000000042e007c0c */ /* 0x000fe2000bf46270 */
[----:B------:R-:W5:Y:S01]  /*24090*/  LDL R13, [R1+0x74] ;  /* 0x00007400010d7983 */ /* 0x000f620000100800 */
[-C--:B------:R-:W-:Y:S01]  /*240a0*/  @!P0 LEA.HI.X R5, R11, R42.reuse, R112, 0x2, P5 ;  /* 0x0000002a0b058211 */ /* 0x080fe200028f1470 */
[----:B------:R-:W-:Y:S01]  /*240b0*/  @!P0 IMAD.MOV.U32 R11, RZ, RZ, R10 ;  /* 0x000000ffff0b8224 */ /* 0x000fe200078e000a */
[C---:B------:R-:W-:Y:S01]  /*240c0*/  @!P1 LEA R2, P3, R36.reuse, R43, 0x2 ;  /* 0x0000002b24029211 */ /* 0x040fe200078610ff */
[----:B------:R-:W-:Y:S02]  /*240d0*/  @!P0 IMAD.MOV.U32 R10, RZ, RZ, R8 ;  /* 0x000000ffff0a8224 */ /* 0x000fe400078e0008 */
[----:B------:R-:W5:Y:S01]  /*240e0*/  LDL R8, [R1+0xe8] ;  /* 0x0000e80001087983 */ /* 0x000f620000100800 */
[----:B------:R-:W-:-:S03]  /*240f0*/  @!P1 LEA.HI.X R3, R36, R42, R111, 0x2, P3 ;  /* 0x0000002a24039211 */ /* 0x000fc600018f146f */
[----:B------:R0:W-:Y:S02]  /*24100*/  @!P0 ST.E.64 desc[UR50][R4.64], R10 ;  /* 0x0000000a04008985 */ /* 0x0001e4000c101b32 */
[C---:B------:R-:W-:Y:S02]  /*24110*/  @!P2 LEA R6, P3, R46.reuse, R43, 0x2 ;  /* 0x0000002b2e06a211 */ /* 0x040fe400078610ff */
[----:B------:R-:W5:Y:S02]  /*24120*/  LDL R36, [R1+0x7c] ;  /* 0x00007c0001247983 */ /* 0x000f640000100800 */
[----:B------:R-:W-:Y:S02]  /*24130*/  @!P2 LEA.HI.X R7, R46, R42, R110, 0x2, P3 ;  /* 0x0000002a2e07a211 */ /* 0x000fe400018f146e */
[----:B------:R-:W5:Y:S01]  /*24140*/  LDL R46, [R1+0xe4] ;  /* 0x0000e400012e7983 */ /* 0x000f620000100800 */
[----:B0-----:R-:W-:-:S03]  /*24150*/  @!P1 IMAD.MOV.U32 R4, RZ, RZ, R9 ;  /* 0x000000ffff049224 */ /* 0x001fc600078e0009 */
[----:B------:R-:W5:Y:S01]  /*24160*/  LDL R11, [R1+0x70] ;  /* 0x00007000010b7983 */ /* 0x000f620000100800 */
[----:B------:R-:W-:-:S03]  /*24170*/  @!P1 IMAD.MOV.U32 R5, RZ, RZ, R20 ;  /* 0x000000ffff059224 */ /* 0x000fc600078e0014 */
[----:B------:R-:W5:Y:S04]  /*24180*/  LDL R20, [R1+0xd8] ;  /* 0x0000d80001147983 */ /* 0x000f680000100800 */
[----:B------:R0:W-:Y:S04]  /*24190*/  @!P1 ST.E.64 desc[UR50][R2.64], R4 ;  /* 0x0000000402009985 */ /* 0x0001e8000c101b32 */
[----:B------:R-:W5:Y:S01]  /*241a0*/  LDL R10, [R1+0xcc] ;  /* 0x0000cc00010a7983 */ /* 0x000f620000100800 */
[----:B0-----:R-:W-:Y:S01]  /*241b0*/  @!P4 LEA R2, P5, R0, R43, 0x2 ;  /* 0x0000002b0002c211 */ /* 0x001fe200078a10ff */
[----:B------:R-:W-:-:S02]  /*241c0*/  @!P2 IMAD.MOV.U32 R4, RZ, RZ, R21 ;  /* 0x000000ffff04a224 */ /* 0x000fc400078e0015 */
[----:B------:R-:W5:Y:S01]  /*241d0*/  LDL R21, [R1+0xdc] ;  /* 0x0000dc0001157983 */ /* 0x000f620000100800 */
[----:B------:R-:W-:Y:S01]  /*241e0*/  @!P2 MOV R5, R25 ;  /* 0x000000190005a202 */ /* 0x000fe20000000f00 */
[----:B------:R-:W-:-:S04]  /*241f0*/  @!P4 IMAD.MOV.U32 R25, RZ, RZ, R26 ;  /* 0x000000ffff19c224 */ /* 0x000fc800078e001a */
[----:B------:R-:W-:Y:S01]  /*24200*/  @!P2 ST.E.64 desc[UR50][R6.64], R4 ;  /* 0x000000040600a985 */ /* 0x000fe2000c101b32 */
[----:B--2---:R-:W-:Y:S02]  /*24210*/  ISETP.GE.AND P1, PT, R78, UR4, PT ;  /* 0x000000044e007c0c */ /* 0x004fe4000bf26270 */
[----:B---3--:R-:W-:Y:S02]  /*24220*/  @!P4 LEA.HI.X R3, R0, R42, R44, 0x2, P5 ;  /* 0x0000002a0003c211 */ /* 0x008fe400028f142c */
[----:B------:R-:W2:Y:S04]  /*24230*/  LDL R44, [R1+0xe0] ;  /* 0x0000e000012c7983 */ /* 0x000ea80000100800 */
[----:B------:R-:W3:Y:S04]  /*24240*/  LDL R0, [R1+0x6c] ;  /* 0x00006c0001007983 */ /* 0x000ee80000100800 */
[----:B------:R0:W-:Y:S02]  /*24250*/  @!P4 ST.E.64 desc[UR50][R2.64], R24 ;  /* 0x000000180200c985 */ /* 0x0001e4000c101b32 */
[----:B0-----:R-:W-:-:S04]  /*24260*/  @!P1 LEA R2, P5, R78, R43, 0x2 ;  /* 0x0000002b4e029211 */ /* 0x001fc800078a10ff */
[----:B----4-:R-:W-:Y:S02]  /*24270*/  @!P1 LEA.HI.X R3, R78, R42, R12, 0x2, P5 ;  /* 0x0000002a4e039211 */ /* 0x010fe400028f140c */
[----:B------:R-:W4:Y:S01]  /*24280*/  LDL R12, [R1+0xd0] ;  /* 0x0000d000010c7983 */ /* 0x000f220000100800 */
[----:B------:R-:W-:Y:S02]  /*24290*/  ISETP.GE.AND P0, PT, R79, UR4, PT ;  /* 0x000000044f007c0c */ /* 0x000fe4000bf06270 */
[----:B------:R-:W-:Y:S02]  /*242a0*/  ISETP.GE.AND P2, PT, R47, UR4, PT ;  /* 0x000000042f007c0c */ /* 0x000fe4000bf46270 */
[----:B-----5:R-:W-:-:S09]  /*242b0*/  ISETP.GE.AND P4, PT, R45, UR4, PT ;  /* 0x000000042d007c0c */ /* 0x020fd2000bf86270 */
[C---:B------:R-:W-:Y:S01]  /*242c0*/  @!P0 LEA R4, P3, R79.reuse, R43, 0x2 ;  /* 0x0000002b4f048211 */ /* 0x040fe200078610ff */
[----:B------:R-:W-:Y:S02]  /*242d0*/  @!P0 IMAD.MOV.U32 R6, RZ, RZ, R27 ;  /* 0x000000ffff068224 */ /* 0x000fe400078e001b */
[----:B------:R-:W-:Y:S01]  /*242e0*/  @!P0 IMAD.MOV.U32 R7, RZ, RZ, R29 ;  /* 0x000000ffff078224 */ /* 0x000fe200078e001d */
[----:B------:R-:W-:Y:S01]  /*242f0*/  @!P0 LEA.HI.X R5, R79, R42, R109, 0x2, P3 ;  /* 0x0000002a4f058211 */ /* 0x000fe200018f146d */
[----:B------:R-:W-:Y:S01]  /*24300*/  @!P1 IMAD.MOV.U32 R29, RZ, RZ, R30 ;  /* 0x000000ffff1d9224 */ /* 0x000fe200078e001e */
[----:B------:R-:W-:-:S03]  /*24310*/  ISETP.GE.AND P3, PT, R37, UR4, PT ;  /* 0x0000000425007c0c */ /* 0x000fc6000bf66270 */
[----:B------:R0:W-:Y:S04]  /*24320*/  @!P0 ST.E.64 desc[UR50][R4.64], R6 ;  /* 0x0000000604008985 */ /* 0x0001e8000c101b32 */
[----:B------:R1:W-:Y:S01]  /*24330*/  @!P1 ST.E.64 desc[UR50][R2.64], R28 ;  /* 0x0000001c02009985 */ /* 0x0003e2000c101b32 */
[----:B0-----:R-:W-:-:S04]  /*24340*/  @!P2 LEA R4, P0, R47, R43, 0x2 ;  /* 0x0000002b2f04a211 */ /* 0x001fc800078010ff */
[-C--:B------:R-:W-:Y:S02]  /*24350*/  @!P2 LEA.HI.X R5, R47, R42.reuse, R8, 0x2, P0 ;  /* 0x0000002a2f05a211 */ /* 0x080fe400000f1408 */
[C---:B-1----:R-:W-:Y:S02]  /*24360*/  @!P4 LEA R2, P1, R45.reuse, R43, 0x2 ;  /* 0x0000002b2d02c211 */ /* 0x042fe400078210ff */
[----:B------:R-:W-:Y:S01]  /*24370*/  ISETP.GE.AND P0, PT, R36, UR4, PT ;  /* 0x0000000424007c0c */ /* 0x000fe2000bf06270 */
[----:B------:R-:W-:Y:S01]  /*24380*/  @!P2 IMAD.MOV.U32 R6, RZ, RZ, R31 ;  /* 0x000000ffff06a224 */ /* 0x000fe200078e001f */
[----:B------:R-:W-:Y:S01]  /*24390*/  @!P2 MOV R7, R33 ;  /* 0x000000210007a202 */ /* 0x000fe20000000f00 */
[----:B------:R-:W-:Y:S01]  /*243a0*/  @!P4 IMAD.MOV.U32 R33, RZ, RZ, R34 ;  /* 0x000000ffff21c224 */ /* 0x000fe200078e0022 */
[----:B------:R-:W-:Y:S02]  /*243b0*/  @!P4 LEA.HI.X R3, R45, R42, R46, 0x2, P1 ;  /* 0x0000002a2d03c211 */ /* 0x000fe400008f142e */
[----:B------:R-:W-:Y:S01]  /*243c0*/  ISETP.GE.AND P1, PT, R15, UR4, PT ;  /* 0x000000040f007c0c */ /* 0x000fe2000bf26270 */
[----:B------:R0:W-:Y:S01]  /*243d0*/  @!P2 ST.E.64 desc[UR50][R4.64], R6 ;  /* 0x000000060400a985 */ /* 0x0001e2000c101b32 */
[----:B------:R-:W-:-:S03]  /*243e0*/  @!P3 LEA R8, P5, R37, R43, 0x2 ;  /* 0x0000002b2508b211 */ /* 0x000fc600078a10ff */
[----:B------:R1:W-:Y:S01]  /*243f0*/  @!P4 ST.E.64 desc[UR50][R2.64], R32 ;  /* 0x000000200200c985 */ /* 0x0003e2000c101b32 */
[----:B------:R-:W-:Y:S02]  /*24400*/  ISETP.GE.AND P4, PT, R13, UR4, PT ;  /* 0x000000040d007c0c */ /* 0x000fe4000bf86270 */
[C---:B0-----:R-:W-:Y:S01]  /*24410*/  @!P0 LEA R4, P2, R36.reuse, R43, 0x2 ;  /* 0x0000002b24048211 */ /* 0x041fe200078410ff */
[----:B-1----:R-:W-:Y:S02]  /*24420*/  @!P3 IMAD.MOV.U32 R2, RZ, RZ, R35 ;  /* 0x000000ffff02b224 */ /* 0x002fe400078e0023 */
[----:B------:R-:W-:Y:S01]  /*24430*/  @!P3 IMAD.MOV.U32 R3, RZ, RZ, R53 ;  /* 0x000000ffff03b224 */ /* 0x000fe200078e0035 */
[-C--:B------:R-:W-:Y:S01]  /*24440*/  @!P0 LEA.HI.X R5, R36, R42.reuse, R21, 0x2, P2 ;  /* 0x0000002a24058211 */ /* 0x080fe200010f1415 */
[----:B------:R-:W-:Y:S01]  /*24450*/  @!P0 IMAD.MOV.U32 R53, RZ, RZ, R54 ;  /* 0x000000ffff358224 */ /* 0x000fe200078e0036 */
[----:B--2---:R-:W-:Y:S02]  /*24460*/  @!P3 LEA.HI.X R9, R37, R42, R44, 0x2, P5 ;  /* 0x0000002a2509b211 */ /* 0x004fe400028f142c */
[----:B------:R-:W-:-:S03]  /*24470*/  ISETP.GE.AND P5, PT, R11, UR4, PT ;  /* 0x000000040b007c0c */ /* 0x000fc6000bfa6270 */
[----:B------:R0:W-:Y:S01]  /*24480*/  @!P3 ST.E.64 desc[UR50][R8.64], R2 ;  /* 0x000000020800b985 */ /* 0x0001e2000c101b32 */
[----:B---3--:R-:W-:-:S03]  /*24490*/  ISETP.GE.AND P3, PT, R0, UR4, PT ;  /* 0x0000000400007c0c */ /* 0x008fc6000bf66270 */
[----:B------:R1:W-:Y:S01]  /*244a0*/  @!P0 ST.E.64 desc[UR50][R4.64], R52 ;  /* 0x0000003404008985 */ /* 0x0003e2000c101b32 */
[-C--:B------:R-:W-:Y:S02]  /*244b0*/  @!P4 LEA R6, P0, R13, R43.reuse, 0x2 ;  /* 0x0000002b0d06c211 */ /* 0x080fe400078010ff */
[----:B0-----:R-:W-:-:S04]  /*244c0*/  @!P1 LEA R2, P2, R15, R43, 0x2 ;  /* 0x0000002b0f029211 */ /* 0x001fc800078410ff */
[-C--:B------:R-:W-:Y:S01]  /*244d0*/  @!P1 LEA.HI.X R3, R15, R42.reuse, R20, 0x2, P2 ;  /* 0x0000002a0f039211 */ /* 0x080fe200010f1414 */
[----:B-1----:R-:W-:Y:S01]  /*244e0*/  @!P1 IMAD.MOV.U32 R4, RZ, RZ, R55 ;  /* 0x000000ffff049224 */ /* 0x002fe200078e0037 */
[----:B------:R-:W-:Y:S01]  /*244f0*/  @!P1 MOV R5, R57 ;  /* 0x0000003900059202 */ /* 0x000fe20000000f00 */
[----:B------:R-:W-:Y:S01]  /*24500*/  @!P4 IMAD.MOV.U32 R57, RZ, RZ, R58 ;  /* 0x000000ffff39c224 */ /* 0x000fe200078e003a */
[----:B------:R-:W-:-:S03]  /*24510*/  @!P4 LEA.HI.X R7, R13, R42, R14, 0x2, P0 ;  /* 0x0000002a0d07c211 */ /* 0x000fc600000f140e */
[----:B------:R0:W-:Y:S04]  /*24520*/  @!P1 ST.E.64 desc[UR50][R2.64], R4 ;  /* 0x0000000402009985 */ /* 0x0001e8000c101b32 */
[----:B------:R1:W-:Y:S01]  /*24530*/  @!P4 ST.E.64 desc[UR50][R6.64], R56 ;  /* 0x000000380600c985 */ /* 0x0003e2000c101b32 */
[CC--:B0-----:R-:W-:Y:S02]  /*24540*/  @!P5 LEA R2, P1, R11.reuse, R43.reuse, 0x2 ;  /* 0x0000002b0b02d211 */ /* 0x0c1fe400078210ff */
[C---:B------:R-:W-:Y:S02]  /*24550*/  @!P3 LEA R4, P2, R0.reuse, R43, 0x2 ;  /* 0x0000002b0004b211 */ /* 0x040fe400078410ff */
[-C--:B----4-:R-:W-:Y:S01]  /*24560*/  @!P5 LEA.HI.X R3, R11, R42.reuse, R12, 0x2, P1 ;  /* 0x0000002a0b03d211 */ /* 0x090fe200008f140c */
[----:B-1----:R-:W-:Y:S01]  /*24570*/  @!P5 IMAD.MOV.U32 R6, RZ, RZ, R59 ;  /* 0x000000ffff06d224 */ /* 0x002fe200078e003b */
[----:B------:R-:W-:Y:S01]  /*24580*/  @!P3 LEA.HI.X R5, R0, R42, R10, 0x2, P2 ;  /* 0x0000002a0005b211 */ /* 0x000fe200010f140a */
[----:B------:R-:W-:-:S02]  /*24590*/  @!P5 IMAD.MOV.U32 R7, RZ, RZ, R61 ;  /* 0x000000ffff07d224 */ /* 0x000fc400078e003d */
[----:B------:R-:W-:-:S03]  /*245a0*/  @!P3 IMAD.MOV.U32 R61, RZ, RZ, R62 ;  /* 0x000000ffff3db224 */ /* 0x000fc600078e003e */
[----:B------:R3:W-:Y:S04]  /*245b0*/  @!P5 ST.E.64 desc[UR50][R2.64], R6 ;  /* 0x000000060200d985 */ /* 0x0007e8000c101b32 */
[----:B------:R3:W-:Y:S02]  /*245c0*/  @!P3 ST.E.64 desc[UR50][R4.64], R60 ;  /* 0x0000003c0400b985 */ /* 0x0007e4000c101b32 */
.L_x_620:
[----:B------:R-:W-:Y:S05]  /*245d0*/  BSYNC B1 ;  /* 0x0000000000017941 */ /* 0x000fea0003800000 */
.L_x_619:
[----:B------:R-:W-:-:S03]  /*245e0*/  UMOV UR4, 0xffffffff ;  /* 0xffffffff00047882 */ /* 0x000fc60000000000 */
[----:B------:R-:W-:Y:S05]  /*245f0*/  BRA.DIV UR4, `(.L_x_621) ;  /* 0x000000e6044c7947 */ /* 0x000fea000b800000 */
[----:B0-----:R-:W0:Y:S04]  /*24600*/  SHFL.IDX PT, R41, R41, 0x1, 0x1c1f ;  /* 0x003c1f0029297f89 */ /* 0x001e2800000e0000 */
[----:B------:R4:W0:Y:S02]  /*24610*/  SHFL.IDX PT, R14, R40, 0x1, 0x1c1f ;  /* 0x003c1f00280e7f89 */ /* 0x00082400000e0000 */
.L_x_943:
[----:B------:R-:W-:-:S13]  /*24620*/  ISETP.GE.AND P0, PT, R39, R38, PT ;  /* 0x000000262700720c */ /* 0x000fda0003f06270 */
[----:B------:R-:W-:Y:S05]  /*24630*/  @P0 BRA `(.L_x_617) ;  /* 0x0000001c00280947 */ /* 0x000fea0003800000 */
[----:B--2---:R-:W2:Y:S01]  /*24640*/  LDL R43, [R1+0x68] ;  /* 0x00006800012b7983 */ /* 0x004ea20000100800 */
[----:B------:R-:W-:-:S03]  /*24650*/  ULDC UR4, c[0x0][0xac8] ;  /* 0x0002b20000047ab9 */ /* 0x000fc60000000800 */
[----:B------:R-:W5:Y:S04]  /*24660*/  LDL R55, [R1+0xc4] ;  /* 0x0000c40001377983 */ /* 0x000f680000100800 */
[----:B----4-:R-:W4:Y:S04]  /*24670*/  LDL R40, [R1+0x124] ;  /* 0x0001240001287983 */ /* 0x010f280000100800 */
[----:B---3--:R-:W3:Y:S04]  /*24680*/  LDL R6, [R1+0xfc] ;  /* 0x0000fc0001067983 */ /* 0x008ee80000100800 */
[----:B------:R-:W3:Y:S04]  /*24690*/  LDL R36, [R1+0x120] ;  /* 0x0001200001247983 */ /* 0x000ee80000100800 */
        /* <DEDUP_REMOVED lines=13> */
[----:B-1----:R-:W3:Y:S04]  /*24770*/  LDL R42, [R1+0xa4] ;  /* 0x0000a400012a7983 */ /* 0x002ee80000100800 */
        /* <DEDUP_REMOVED lines=19> */
[----:B------:R-:W3:Y:S01]  /*248b0*/  LDL R0, [R1+0x6c] ;  /* 0x00006c0001007983 */ /* 0x000ee20000100800 */
[----:B--2---:R-:W-:-:S02]  /*248c0*/  ISETP.GE.AND P3, PT, R43, UR4, PT ;  /* 0x000000042b007c0c */ /* 0x004fc4000bf66270 */
[----:B-----5:R-:W-:Y:S01]  /*248d0*/  ISETP.GE.AND P0, PT, R55, UR4, PT ;  /* 0x0000000437007c0c */ /* 0x020fe2000bf06270 */
[----:B----4-:R-:W-:-:S10]  /*248e0*/  IMAD.MOV.U32 R60, RZ, RZ, R40 ;  /* 0x000000ffff3c7224 */ /* 0x010fd400078e0028 */
[----:B0-----:R-:W-:Y:S01]  /*248f0*/  @!P3 MOV R3, R41 ;  /* 0x000000290003b202 */ /* 0x001fe20000000f00 */
[----:B------:R-:W-:Y:S02]  /*24900*/  @!P3 IMAD.MOV.U32 R2, RZ, RZ, R14 ;  /* 0x000000ffff02b224 */ /* 0x000fe400078e000e */
[----:B---3--:R-:W-:Y:S01]  /*24910*/  IMAD.MOV.U32 R40, RZ, RZ, R6 ;  /* 0x000000ffff287224 */ /* 0x008fe200078e0006 */
[----:B------:R-:W-:Y:S01]  /*24920*/  @!P0 LEA R6, P4, R55, R14, 0x2 ;  /* 0x0000000e37068211 */ /* 0x000fe200078810ff */
[----:B------:R-:W-:Y:S01]  /*24930*/  @!P3 IMAD.WIDE R2, R43, 0x4, R2 ;  /* 0x000000042b02b825 */ /* 0x000fe200078e0202 */
[----:B------:R-:W-:-:S03]  /*24940*/  MOV R43, R5 ;  /* 0x00000005002b7202 */ /* 0x000fc60000000f00 */
[----:B------:R-:W-:Y:S02]  /*24950*/  IMAD.MOV.U32 R53, RZ, RZ, R36 ;  /* 0x000000ffff357224 */ /* 0x000fe400078e0024 */
[----:B------:R-:W-:Y:S01]  /*24960*/  IMAD.MOV.U32 R47, RZ, RZ, R32 ;  /* 0x000000ffff2f7224 */ /* 0x000fe200078e0020 */
[----:B------:R-:W2:Y:S01]  /*24970*/  LDL R36, [R1+0x110] ;  /* 0x0001100001247983 */ /* 0x000ea20000100800 */
[----:B------:R-:W-:Y:S01]  /*24980*/  MOV R45, R27 ;  /* 0x0000001b002d7202 */ /* 0x000fe20000000f00 */
[----:B------:R-:W-:Y:S02]  /*24990*/  IMAD.MOV.U32 R27, RZ, RZ, R13 ;  /* 0x000000ffff1b7224 */ /* 0x000fe400078e000d */
[----:B------:R-:W-:Y:S01]  /*249a0*/  IMAD.MOV.U32 R13, RZ, RZ, R7 ;  /* 0x000000ffff0d7224 */ /* 0x000fe200078e0007 */
[----:B------:R-:W-:Y:S01]  /*249b0*/  @!P0 LEA.HI.X R7, R55, R41, R60, 0x2, P4 ;  /* 0x0000002937078211 */ /* 0x000fe200020f143c */
[----:B------:R-:W-:Y:S02]  /*249c0*/  IMAD.MOV.U32 R55, RZ, RZ, R47 ;  /* 0x000000ffff377224 */ /* 0x000fe400078e002f */
[----:B------:R-:W-:-:S02]  /*249d0*/  IMAD.MOV.U32 R47, RZ, RZ, R43 ;  /* 0x000000ffff2f7224 */ /* 0x000fc400078e002b */
[----:B------:R-:W-:Y:S02]  /*249e0*/  IMAD.MOV.U32 R43, RZ, RZ, R34 ;  /* 0x000000ffff2b7224 */ /* 0x000fe400078e0022 */
[----:B------:R-:W-:Y:S02]  /*249f0*/  IMAD.MOV.U32 R34, RZ, RZ, R31 ;  /* 0x000000ffff227224 */ /* 0x000fe400078e001f */
[----:B------:R-:W3:Y:S01]  /*24a00*/  LDL R31, [R1+0x100] ;  /* 0x00010000011f7983 */ /* 0x000ee20000100800 */
[----:B------:R-:W-:Y:S01]  /*24a10*/  ISETP.GE.AND P1, PT, R59, UR4, PT ;  /* 0x000000043b007c0c */ /* 0x000fe2000bf26270 */
[----:B------:R-:W-:Y:S02]  /*24a20*/  @!P3 IMAD.MOV.U32 R5, RZ, RZ, R65 ;  /* 0x000000ffff05b224 */ /* 0x000fe400078e0041 */
[----:B------:R-:W-:Y:S02]  /*24a30*/  IMAD.MOV.U32 R32, RZ, RZ, R25 ;  /* 0x000000ffff207224 */ /* 0x000fe400078e0019 */
[----:B------:R-:W-:-:S02]  /*24a40*/  IMAD.MOV.U32 R25, RZ, RZ, R4 ;  /* 0x000000ffff197224 */ /* 0x000fc400078e0004 */
[----:B------:R-:W-:Y:S02]  /*24a50*/  @!P3 IMAD.MOV.U32 R4, RZ, RZ, R63 ;  /* 0x000000ffff04b224 */ /* 0x000fe400078e003f */
[----:B------:R-:W-:Y:S01]  /*24a60*/  IMAD.MOV.U32 R60, RZ, RZ, R53 ;  /* 0x000000ffff3c7224 */ /* 0x000fe200078e0035 */
[----:B------:R-:W-:Y:S02]  /*24a70*/  MOV R53, R45 ;  /* 0x0000002d00357202 */ /* 0x000fe40000000f00 */
[----:B------:R0:W-:Y:S02]  /*24a80*/  @!P3 ST.E.64 desc[UR50][R2.64], R4 ;  /* 0x000000040200b985 */ /* 0x0001e4000c101b32 */
[----:B0-----:R-:W-:-:S04]  /*24a90*/  @!P1 LEA R2, P5, R59, R14, 0x2 ;  /* 0x0000000e3b029211 */ /* 0x001fc800078a10ff */
[----:B------:R-:W-:Y:S01]  /*24aa0*/  @!P1 LEA.HI.X R3, R59, R41, R60, 0x2, P5 ;  /* 0x000000293b039211 */ /* 0x000fe200028f143c */
[----:B------:R-:W-:Y:S02]  /*24ab0*/  IMAD.MOV.U32 R59, RZ, RZ, R55 ;  /* 0x000000ffff3b7224 */ /* 0x000fe400078e0037 */
[----:B------:R-:W-:Y:S02]  /*24ac0*/  IMAD.MOV.U32 R55, RZ, RZ, R53 ;  /* 0x000000ffff377224 */ /* 0x000fe400078e0035 */
[----:B------:R-:W-:Y:S02]  /*24ad0*/  IMAD.MOV.U32 R53, RZ, RZ, R47 ;  /* 0x000000ffff357224 */ /* 0x000fe400078e002f */
[----:B--2---:R-:W-:Y:S02]  /*24ae0*/  IMAD.MOV.U32 R45, RZ, RZ, R36 ;  /* 0x000000ffff2d7224 */ /* 0x004fe400078e0024 */
[----:B------:R-:W-:Y:S01]  /*24af0*/  IMAD.MOV.U32 R36, RZ, RZ, R33 ;  /* 0x000000ffff247224 */ /* 0x000fe200078e0021 */
[----:B------:R-:W-:Y:S01]  /*24b00*/  MOV R33, R29 ;  /* 0x0000001d00217202 */ /* 0x000fe20000000f00 */
[----:B------:R-:W-:Y:S01]  /*24b10*/  IMAD.MOV.U32 R47, RZ, RZ, R45 ;  /* 0x000000ffff2f7224 */ /* 0x000fe200078e002d */
[----:B------:R-:W-:Y:S01]  /*24b20*/  MOV R45, R43 ;  /* 0x0000002b002d7202 */ /* 0x000fe20000000f00 */
[----:B------:R-:W-:Y:S01]  /*24b30*/  IMAD.MOV.U32 R43, RZ, RZ, R36 ;  /* 0x000000ffff2b7224 */ /* 0x000fe200078e0024 */
[----:B------:R-:W-:Y:S01]  /*24b40*/  ISETP.GE.AND P2, PT, R58, UR4, PT ;  /* 0x000000043a007c0c */ /* 0x000fe2000bf46270 */
[----:B------:R-:W-:-:S02]  /*24b50*/  IMAD.MOV.U32 R36, RZ, RZ, R33 ;  /* 0x000000ffff247224 */ /* 0x000fc400078e0021 */
[----:B------:R-:W-:Y:S02]  /*24b60*/  @!P0 IMAD.MOV.U32 R65, RZ, RZ, R66 ;  /* 0x000000ffff418224 */ /* 0x000fe400078e0042 */
[----:B------:R-:W-:Y:S01]  /*24b70*/  IMAD.MOV.U32 R44, RZ, RZ, R42 ;  /* 0x000000ffff2c7224 */ /* 0x000fe200078e002a */
[----:B------:R-:W-:Y:S01]  /*24b80*/  ISETP.GE.AND P3, PT, R57, UR4, PT ;  /* 0x0000000439007c0c */ /* 0x000fe2000bf66270 */
[----:B------:R-:W-:Y:S01]  /*24b90*/  @!P1 IMAD.MOV.U32 R4, RZ, RZ, R67 ;  /* 0x000000ffff049224 */ /* 0x000fe200078e0043 */
[----:B------:R-:W2:Y:S01]  /*24ba0*/  LDL R29, [R1+0x80] ;  /* 0x00008000011d7983 */ /* 0x000ea20000100800 */
[----:B---3--:R-:W-:-:S03]  /*24bb0*/  IMAD.MOV.U32 R33, RZ, RZ, R31 ;  /* 0x000000ffff217224 */ /* 0x008fc600078e001f */
[----:B------:R-:W3:Y:S04]  /*24bc0*/  LDL R31, [R1+0xf4] ;  /* 0x0000f400011f7983 */ /* 0x000ee80000100800 */
[----:B------:R0:W-:Y:S01]  /*24bd0*/  @!P0 ST.E.64 desc[UR50][R6.64], R64 ;  /* 0x0000004006008985 */ /* 0x0001e2000c101b32 */
[----:B------:R-:W-:Y:S02]  /*24be0*/  IMAD.MOV.U32 R42, RZ, RZ, R37 ;  /* 0x000000ffff2a7224 */ /* 0x000fe400078e0025 */
[----:B------:R-:W-:Y:S02]  /*24bf0*/  IMAD.MOV.U32 R37, RZ, RZ, R24 ;  /* 0x000000ffff257224 */ /* 0x000fe400078e0018 */
[----:B------:R-:W4:Y:S01]  /*24c00*/  LDL R24, [R1+0x90] ;  /* 0x0000900001187983 */ /* 0x000f220000100800 */
[----:B0-----:R-:W-:-:S04]  /*24c10*/  @!P2 LEA R6, P4, R58, R14, 0x2 ;  /* 0x0000000e3a06a211 */ /* 0x001fc800078810ff */
[----:B------:R-:W-:Y:S02]  /*24c20*/  @!P2 LEA.HI.X R7, R58, R41, R59, 0x2, P4 ;  /* 0x000000293a07a211 */ /* 0x000fe400020f143b */
[----:B------:R-:W-:Y:S01]  /*24c30*/  MOV R58, R55 ;  /* 0x00000037003a7202 */ /* 0x000fe20000000f00 */
[----:B------:R-:W-:Y:S02]  /*24c40*/  IMAD.MOV.U32 R55, RZ, RZ, R53 ;  /* 0x000000ffff377224 */ /* 0x000fe400078e0035 */
[----:B------:R-:W-:Y:S02]  /*24c50*/  IMAD.MOV.U32 R53, RZ, RZ, R47 ;  /* 0x000000ffff357224 */ /* 0x000fe400078e002f */
[----:B------:R-:W-:Y:S02]  /*24c60*/  IMAD.MOV.U32 R47, RZ, RZ, R45 ;  /* 0x000000ffff2f7224 */ /* 0x000fe400078e002d */
[----:B------:R-:W-:Y:S02]  /*24c70*/  IMAD.MOV.U32 R45, RZ, RZ, R43 ;  /* 0x000000ffff2d7224 */ /* 0x000fe400078e002b */
[----:B------:R-:W-:Y:S01]  /*24c80*/  IMAD.MOV.U32 R43, RZ, RZ, R36 ;  /* 0x000000ffff2b7224 */ /* 0x000fe200078e0024 */
[----:B------:R-:W-:Y:S01]  /*24c90*/  MOV R36, R33 ;  /* 0x0000002100247202 */ /* 0x000fe20000000f00 */
[----:B------:R-:W-:-:S05]  /*24ca0*/  @!P1 IMAD.MOV.U32 R5, RZ, RZ, R69 ;  /* 0x000000ffff059224 */ /* 0x000fca00078e0045 */
[----:B------:R0:W-:Y:S02]  /*24cb0*/  @!P1 ST.E.64 desc[UR50][R2.64], R4 ;  /* 0x0000000402009985 */ /* 0x0001e4000c101b32 */
[----:B0-----:R-:W-:-:S04]  /*24cc0*/  @!P3 LEA R2, P5, R57, R14, 0x2 ;  /* 0x0000000e3902b211 */ /* 0x001fc800078a10ff */
[----:B------:R-:W-:Y:S02]  /*24cd0*/  @!P3 LEA.HI.X R3, R57, R41, R58, 0x2, P5 ;  /* 0x000000293903b211 */ /* 0x000fe400028f143a */
[----:B------:R-:W-:Y:S01]  /*24ce0*/  MOV R57, R55 ;  /* 0x0000003700397202 */ /* 0x000fe20000000f00 */
[----:B------:R-:W-:Y:S02]  /*24cf0*/  IMAD.MOV.U32 R55, RZ, RZ, R53 ;  /* 0x000000ffff377224 */ /* 0x000fe400078e0035 */
[----:B------:R-:W-:Y:S02]  /*24d00*/  IMAD.MOV.U32 R53, RZ, RZ, R47 ;  /* 0x000000ffff357224 */ /* 0x000fe400078e002f */
[----:B------:R-:W-:Y:S02]  /*24d10*/  IMAD.MOV.U32 R47, RZ, RZ, R43 ;  /* 0x000000ffff2f7224 */ /* 0x000fe400078e002b */
[----:B------:R-:W-:Y:S02]  /*24d20*/  IMAD.MOV.U32 R43, RZ, RZ, R36 ;  /* 0x000000ffff2b7224 */ /* 0x000fe400078e0024 */
[----:B---3--:R-:W-:-:S02]  /*24d30*/  IMAD.MOV.U32 R33, RZ, RZ, R31 ;  /* 0x000000ffff217224 */ /* 0x008fc400078e001f */
[----:B------:R-:W-:Y:S02]  /*24d40*/  IMAD.MOV.U32 R31, RZ, RZ, R21 ;  /* 0x000000ffff1f7224 */ /* 0x000fe400078e0015 */
[----:B------:R-:W-:Y:S02]  /*24d50*/  IMAD.MOV.U32 R21, RZ, RZ, R12 ;  /* 0x000000ffff157224 */ /* 0x000fe400078e000c */
[----:B------:R-:W-:Y:S02]  /*24d60*/  IMAD.MOV.U32 R12, RZ, RZ, R8 ;  /* 0x000000ffff0c7224 */ /* 0x000fe400078e0008 */
[----:B------:R-:W3:Y:S01]  /*24d70*/  LDL R8, [R1+0xe0] ;  /* 0x0000e00001087983 */ /* 0x000ee20000100800 */
[----:B------:R-:W-:Y:S01]  /*24d80*/  IMAD.MOV.U32 R36, RZ, RZ, R33 ;  /* 0x000000ffff247224 */ /* 0x000fe200078e0021 */
[----:B------:R-:W-:Y:S02]  /*24d90*/  MOV R33, R21 ;  /* 0x0000001500217202 */ /* 0x000fe40000000f00 */
[----:B------:R-:W5:Y:S01]  /*24da0*/  LDL R21, [R1+0x74] ;  /* 0x0000740001157983 */ /* 0x000f620000100800 */
[----:B------:R-:W-:Y:S01]  /*24db0*/  ISETP.GE.AND P0, PT, R56, UR4, PT ;  /* 0x0000000438007c0c */ /* 0x000fe2000bf06270 */
[----:B------:R-:W-:Y:S01]  /*24dc0*/  @!P2 IMAD.MOV.U32 R69, RZ, RZ, R70 ;  /* 0x000000ffff45a224 */ /* 0x000fe200078e0046 */
[----:B------:R-:W-:Y:S01]  /*24dd0*/  ISETP.GE.AND P1, PT, R54, UR4, PT ;  /* 0x0000000436007c0c */ /* 0x000fe2000bf26270 */
[----:B------:R-:W-:-:S03]  /*24de0*/  @!P3 IMAD.MOV.U32 R4, RZ, RZ, R71 ;  /* 0x000000ffff04b224 */ /* 0x000fc600078e0047 */
[----:B------:R0:W-:Y:S01]  /*24df0*/  @!P2 ST.E.64 desc[UR50][R6.64], R68 ;  /* 0x000000440600a985 */ /* 0x0001e2000c101b32 */
[----:B------:R-:W-:Y:S01]  /*24e00*/  ISETP.GE.AND P2, PT, R52, UR4, PT ;  /* 0x0000000434007c0c */ /* 0x000fe2000bf46270 */
[----:B------:R-:W-:-:S05]  /*24e10*/  @!P3 IMAD.MOV.U32 R5, RZ, RZ, R73 ;  /* 0x000000ffff05b224 */ /* 0x000fca00078e0049 */
[----:B------:R1:W-:Y:S01]  /*24e20*/  @!P3 ST.E.64 desc[UR50][R2.64], R4 ;  /* 0x000000040200b985 */ /* 0x0003e2000c101b32 */
[----:B------:R-:W-:Y:S01]  /*24e30*/  @!P0 IMAD.MOV.U32 R73, RZ, RZ, R74 ;  /* 0x000000ffff498224 */ /* 0x000fe200078e004a */
[----:B------:R-:W-:Y:S02]  /*24e40*/  ISETP.GE.AND P3, PT, R46, UR4, PT ;  /* 0x000000042e007c0c */ /* 0x000fe4000bf66270 */
[----:B0-----:R-:W-:-:S04]  /*24e50*/  @!P0 LEA R6, P4, R56, R14, 0x2 ;  /* 0x0000000e38068211 */ /* 0x001fc800078810ff */
[-C--:B------:R-:W-:Y:S02]  /*24e60*/  @!P0 LEA.HI.X R7, R56, R41.reuse, R57, 0x2, P4 ;  /* 0x0000002938078211 */ /* 0x080fe400020f1439 */
[C---:B-1----:R-:W-:Y:S01]  /*24e70*/  @!P1 LEA R2, P5, R54.reuse, R14, 0x2 ;  /* 0x0000000e36029211 */ /* 0x042fe200078a10ff */
[----:B------:R-:W-:Y:S02]  /*24e80*/  @!P1 IMAD.MOV.U32 R4, RZ, RZ, R75 ;  /* 0x000000ffff049224 */ /* 0x000fe400078e004b */
[----:B------:R0:W-:Y:S01]  /*24e90*/  @!P0 ST.E.64 desc[UR50][R6.64], R72 ;  /* 0x0000004806008985 */ /* 0x0001e2000c101b32 */
[----:B------:R-:W-:Y:S01]  /*24ea0*/  @!P1 IMAD.MOV.U32 R5, RZ, RZ, R77 ;  /* 0x000000ffff059224 */ /* 0x000fe200078e004d */
[----:B------:R-:W-:Y:S02]  /*24eb0*/  @!P1 LEA.HI.X R3, R54, R41, R55, 0x2, P5 ;  /* 0x0000002936039211 */ /* 0x000fe400028f1437 */
[----:B------:R-:W-:Y:S02]  /*24ec0*/  ISETP.GE.AND P0, PT, R44, UR4, PT ;  /* 0x000000042c007c0c */ /* 0x000fe4000bf06270 */
[----:B------:R-:W-:Y:S01]  /*24ed0*/  @!P2 MOV R77, R80 ;  /* 0x00000050004da202 */ /* 0x000fe20000000f00 */
[----:B------:R1:W-:Y:S01]  /*24ee0*/  @!P1 ST.E.64 desc[UR50][R2.64], R4 ;  /* 0x0000000402009985 */ /* 0x0003e2000c101b32 */
[----:B------:R-:W-:-:S02]  /*24ef0*/  ISETP.GE.AND P1, PT, R42, UR4, PT ;  /* 0x000000042a007c0c */ /* 0x000fc4000bf26270 */
[----:B0-----:R-:W-:-:S04]  /*24f00*/  @!P2 LEA R6, P4, R52, R14, 0x2 ;  /* 0x0000000e3406a211 */ /* 0x001fc800078810ff */
[----:B------:R-:W-:Y:S02]  /*24f10*/  @!P2 LEA.HI.X R7, R52, R41, R53, 0x2, P4 ;  /* 0x000000293407a211 */ /* 0x000fe400020f1435 */
[----:B-1----:R-:W-:-:S03]  /*24f20*/  @!P3 LEA R2, P5, R46, R14, 0x2 ;  /* 0x0000000e2e02b211 */ /* 0x002fc600078a10ff */
[----:B------:R0:W-:Y:S01]  /*24f30*/  @!P2 ST.E.64 desc[UR50][R6.64], R76 ;  /* 0x0000004c0600a985 */ /* 0x0001e2000c101b32 */
[----:B------:R-:W-:Y:S01]  /*24f40*/  ISETP.GE.AND P2, PT, R37, UR4, PT ;  /* 0x0000000425007c0c */ /* 0x000fe2000bf46270 */
[----:B------:R-:W-:Y:S01]  /*24f50*/  @!P3 IMAD.MOV.U32 R4, RZ, RZ, R81 ;  /* 0x000000ffff04b224 */ /* 0x000fe200078e0051 */
[----:B------:R-:W-:Y:S01]  /*24f60*/  @!P3 LEA.HI.X R3, R46, R41, R47, 0x2, P5 ;  /* 0x000000292e03b211 */ /* 0x000fe200028f142f */
[----:B------:R-:W-:Y:S01]  /*24f70*/  @!P3 IMAD.MOV.U32 R5, RZ, RZ, R83 ;  /* 0x000000ffff05b224 */ /* 0x000fe200078e0053 */
[----:B------:R-:W-:Y:S01]  /*24f80*/  ISETP.GE.AND P4, PT, R32, UR4, PT ;  /* 0x0000000420007c0c */ /* 0x000fe2000bf86270 */
[----:B------:R-:W-:-:S03]  /*24f90*/  @!P0 IMAD.MOV.U32 R83, RZ, RZ, R84 ;  /* 0x000000ffff538224 */ /* 0x000fc600078e0054 */
[----:B------:R1:W-:Y:S01]  /*24fa0*/  @!P3 ST.E.64 desc[UR50][R2.64], R4 ;  /* 0x000000040200b985 */ /* 0x0003e2000c101b32 */
[----:B0-----:R-:W-:-:S04]  /*24fb0*/  @!P0 LEA R6, P5, R44, R14, 0x2 ;  /* 0x0000000e2c068211 */ /* 0x001fc800078a10ff */
[----:B------:R-:W-:Y:S02]  /*24fc0*/  @!P0 LEA.HI.X R7, R44, R41, R45, 0x2, P5 ;  /* 0x000000292c078211 */ /* 0x000fe400028f142d */
[----:B-1----:R-:W-:-:S03]  /*24fd0*/  @!P1 LEA R2, P3, R42, R14, 0x2 ;  /* 0x0000000e2a029211 */ /* 0x002fc600078610ff */
[----:B------:R0:W-:Y:S01]  /*24fe0*/  @!P0 ST.E.64 desc[UR50][R6.64], R82 ;  /* 0x0000005206008985 */ /* 0x0001e2000c101b32 */
[----:B------:R-:W-:Y:S01]  /*24ff0*/  @!P1 IMAD.MOV.U32 R4, RZ, RZ, R85 ;  /* 0x000000ffff049224 */ /* 0x000fe200078e0055 */
[----:B------:R-:W-:Y:S01]  /*25000*/  @!P1 LEA.HI.X R3, R42, R41, R43, 0x2, P3 ;  /* 0x000000292a039211 */ /* 0x000fe200018f142b */
[----:B------:R-:W-:Y:S01]  /*25010*/  @!P1 IMAD.MOV.U32 R5, RZ, RZ, R87 ;  /* 0x000000ffff059224 */ /* 0x000fe200078e0057 */
[----:B------:R-:W-:Y:S02]  /*25020*/  ISETP.GE.AND P0, PT, R35, UR4, PT ;  /* 0x0000000423007c0c */ /* 0x000fe4000bf06270 */
[----:B------:R-:W-:Y:S02]  /*25030*/  @!P2 MOV R87, R88 ;  /* 0x000000580057a202 */ /* 0x000fe40000000f00 */
[----:B------:R1:W-:Y:S01]  /*25040*/  @!P1 ST.E.64 desc[UR50][R2.64], R4 ;  /* 0x0000000402009985 */ /* 0x0003e2000c101b32 */
[----:B0-----:R-:W-:Y:S02]  /*25050*/  @!P2 LEA R6, P3, R37, R14, 0x2 ;  /* 0x0000000e2506a211 */ /* 0x001fe400078610ff */
[----:B----4-:R-:W-:-:S02]  /*25060*/  ISETP.GE.AND P1, PT, R24, UR4, PT ;  /* 0x0000000418007c0c */ /* 0x010fc4000bf26270 */
[----:B------:R-:W-:Y:S02]  /*25070*/  @!P2 LEA.HI.X R7, R37, R41, R40, 0x2, P3 ;  /* 0x000000292507a211 */ /* 0x000fe400018f1428 */
[----:B-1----:R-:W-:-:S03]  /*25080*/  @!P4 LEA R2, P5, R32, R14, 0x2 ;  /* 0x0000000e2002c211 */ /* 0x002fc600078a10ff */
[----:B------:R0:W-:Y:S01]  /*25090*/  @!P2 ST.E.64 desc[UR50][R6.64], R86 ;  /* 0x000000560600a985 */ /* 0x0001e2000c101b32 */
[----:B------:R-:W-:Y:S02]  /*250a0*/  ISETP.GE.AND P2, PT, R12, UR4, PT ;  /* 0x000000040c007c0c */ /* 0x000fe4000bf46270 */
[----:B------:R-:W-:Y:S01]  /*250b0*/  @!P4 LEA.HI.X R3, R32, R41, R34, 0x2, P5 ;  /* 0x000000292003c211 */ /* 0x000fe200028f1422 */
[----:B------:R-:W-:Y:S02]  /*250c0*/  IMAD.MOV.U32 R34, RZ, RZ, R30 ;  /* 0x000000ffff227224 */ /* 0x000fe400078e001e */
[----:B------:R-:W-:Y:S01]  /*250d0*/  @!P1 LEA R4, P5, R24, R14, 0x2 ;  /* 0x0000000e18049211 */ /* 0x000fe200078a10ff */
[----:B------:R-:W-:Y:S02]  /*250e0*/  IMAD.MOV.U32 R32, RZ, RZ, R9 ;  /* 0x000000ffff207224 */ /* 0x000fe400078e0009 */
[----:B0-----:R-:W-:Y:S02]  /*250f0*/  @!P4 IMAD.MOV.U32 R6, RZ, RZ, R89 ;  /* 0x000000ffff06c224 */ /* 0x001fe400078e0059 */
[----:B------:R-:W-:Y:S01]  /*25100*/  @!P4 IMAD.MOV.U32 R7, RZ, RZ, R91 ;  /* 0x000000ffff07c224 */ /* 0x000fe200078e005b */
[----:B------:R-:W-:-:S04]  /*25110*/  @!P0 MOV R91, R92 ;  /* 0x0000005c005b8202 */ /* 0x000fc80000000f00 */
[----:B------:R0:W-:Y:S01]  /*25120*/  @!P4 ST.E.64 desc[UR50][R2.64], R6 ;  /* 0x000000060200c985 */ /* 0x0001e2000c101b32 */
[----:B------:R-:W-:Y:S02]  /*25130*/  ISETP.GE.AND P4, PT, R33, UR4, PT ;  /* 0x0000000421007c0c */ /* 0x000fe4000bf86270 */
[----:B------:R-:W-:Y:S01]  /*25140*/  @!P1 LEA.HI.X R5, R24, R41, R26, 0x2, P5 ;  /* 0x0000002918059211 */ /* 0x000fe200028f141a */
[----:B------:R-:W-:Y:S02]  /*25150*/  IMAD.MOV.U32 R26, RZ, RZ, R10 ;  /* 0x000000ffff1a7224 */ /* 0x000fe400078e000a */
[----:B------:R-:W-:Y:S02]  /*25160*/  IMAD.MOV.U32 R24, RZ, RZ, R11 ;  /* 0x000000ffff187224 */ /* 0x000fe400078e000b */
[----:B0-----:R-:W-:Y:S02]  /*25170*/  @!P1 IMAD.MOV.U32 R2, RZ, RZ, R93 ;  /* 0x000000ffff029224 */ /* 0x001fe400078e005d */
[----:B------:R-:W-:-:S02]  /*25180*/  @!P1 IMAD.MOV.U32 R3, RZ, RZ, R95 ;  /* 0x000000ffff039224 */ /* 0x000fc400078e005f */
[----:B------:R-:W-:Y:S02]  /*25190*/  @!P2 IMAD.MOV.U32 R95, RZ, RZ, R96 ;  /* 0x000000ffff5fa224 */ /* 0x000fe400078e0060 */
[----:B---3--:R-:W-:Y:S01]  /*251a0*/  IMAD.MOV.U32 R30, RZ, RZ, R8 ;  /* 0x000000ffff1e7224 */ /* 0x008fe200078e0008 */
[----:B------:R-:W-:-:S04]  /*251b0*/  @!P0 LEA R8, P3, R35, R14, 0x2 ;  /* 0x0000000e23088211 */ /* 0x000fc800078610ff */
[----:B------:R-:W-:Y:S02]  /*251c0*/  @!P0 LEA.HI.X R9, R35, R41, R36, 0x2, P3 ;  /* 0x0000002923098211 */ /* 0x000fe400018f1424 */
[----:B------:R-:W-:-:S03]  /*251d0*/  ISETP.GE.AND P3, PT, R31, UR4, PT ;  /* 0x000000041f007c0c */ /* 0x000fc6000bf66270 */
[----:B------:R-:W-:Y:S01]  /*251e0*/  @!P0 ST.E.64 desc[UR50][R8.64], R90 ;  /* 0x0000005a08008985 */ /* 0x000fe2000c101b32 */
[----:B------:R-:W-:-:S03]  /*251f0*/  @!P2 LEA R10, P0, R12, R14, 0x2 ;  /* 0x0000000e0c0aa211 */ /* 0x000fc600078010ff */
[----:B------:R0:W-:Y:S01]  /*25200*/  @!P1 ST.E.64 desc[UR50][R4.64], R2 ;  /* 0x0000000204009985 */ /* 0x0001e2000c101b32 */
[-C--:B------:R-:W-:Y:S02]  /*25210*/  @!P2 LEA.HI.X R11, R12, R41.reuse, R13, 0x2, P0 ;  /* 0x000000290c0ba211 */ /* 0x080fe400000f140d */
[-C--:B------:R-:W-:Y:S02]  /*25220*/  @!P4 LEA R6, P1, R33, R14.reuse, 0x2 ;  /* 0x0000000e2106c211 */ /* 0x080fe400078210ff */
[----:B--2---:R-:W-:Y:S02]  /*25230*/  ISETP.GE.AND P0, PT, R29, UR4, PT ;  /* 0x000000041d007c0c */ /* 0x004fe4000bf06270 */
[----:B------:R-:W-:Y:S02]  /*25240*/  @!P4 LEA.HI.X R7, R33, R41, R34, 0x2, P1 ;  /* 0x000000292107c211 */ /* 0x000fe400008f1422 */
[----:B------:R-:W-:Y:S02]  /*25250*/  ISETP.GE.AND P1, PT, R27, UR4, PT ;  /* 0x000000041b007c0c */ /* 0x000fe4000bf26270 */
[----:B------:R-:W-:-:S02]  /*25260*/  @!P3 LEA R12, P5, R31, R14, 0x2 ;  /* 0x0000000e1f0cb211 */ /* 0x000fc400078a10ff */
[----:B0-----:R-:W-:Y:S01]  /*25270*/  @!P4 MOV R2, R97 ;  /* 0x000000610002c202 */ /* 0x001fe20000000f00 */
[----:B------:R-:W-:Y:S01]  /*25280*/  @!P4 IMAD.MOV.U32 R3, RZ, RZ, R99 ;  /* 0x000000ffff03c224 */ /* 0x000fe200078e0063 */
[----:B------:R-:W-:Y:S01]  /*25290*/  @!P3 LEA.HI.X R13, R31, R41, R32, 0x2, P5 ;  /* 0x000000291f0db211 */ /* 0x000fe200028f1420 */
[----:B------:R-:W-:Y:S01]  /*252a0*/  @!P3 IMAD.MOV.U32 R99, RZ, RZ, R100 ;  /* 0x000000ffff63b224 */ /* 0x000fe200078e0064 */
[----:B------:R-:W-:Y:S01]  /*252b0*/  @!P2 ST.E.64 desc[UR50][R10.64], R94 ;  /* 0x0000005e0a00a985 */ /* 0x000fe2000c101b32 */
[----:B------:R-:W-:-:S03]  /*252c0*/  @!P0 LEA R4, P2, R29, R14, 0x2 ;  /* 0x0000000e1d048211 */ /* 0x000fc600078410ff */
[----:B------:R0:W-:Y:S01]  /*252d0*/  @!P4 ST.E.64 desc[UR50][R6.64], R2 ;  /* 0x000000020600c985 */ /* 0x0001e2000c101b32 */
[----:B------:R-:W-:Y:S02]  /*252e0*/  ISETP.GE.AND P4, PT, R25, UR4, PT ;  /* 0x0000000419007c0c */ /* 0x000fe4000bf86270 */
[----:B-----5:R-:W-:Y:S01]  /*252f0*/  ISETP.GE.AND P5, PT, R21, UR4, PT ;  /* 0x0000000415007c0c */ /* 0x020fe2000bfa6270 */
[----:B------:R1:W-:Y:S01]  /*25300*/  @!P3 ST.E.64 desc[UR50][R12.64], R98 ;  /* 0x000000620c00b985 */ /* 0x0003e2000c101b32 */
[----:B------:R-:W-:Y:S02]  /*25310*/  ISETP.GE.AND P3, PT, R15, UR4, PT ;  /* 0x000000040f007c0c */ /* 0x000fe4000bf66270 */
[----:B------:R-:W-:Y:S02]  /*25320*/  @!P0 LEA.HI.X R5, R29, R41, R30, 0x2, P2 ;  /* 0x000000291d058211 */ /* 0x000fe400010f141e */
[----:B------:R-:W-:-:S04]  /*25330*/  @!P1 LEA R8, P2, R27, R14, 0x2 ;  /* 0x0000000e1b089211 */ /* 0x000fc800078410ff */
[----:B------:R-:W-:Y:S01]  /*25340*/  @!P1 LEA.HI.X R9, R27, R41, R28, 0x2, P2 ;  /* 0x000000291b099211 */ /* 0x000fe200010f141c */
[----:B0-----:R-:W-:Y:S02]  /*25350*/  @!P0 IMAD.MOV.U32 R2, RZ, RZ, R101 ;  /* 0x000000ffff028224 */ /* 0x001fe400078e0065 */
[----:B------:R-:W-:Y:S02]  /*25360*/  @!P0 IMAD.MOV.U32 R3, RZ, RZ, R103 ;  /* 0x000000ffff038224 */ /* 0x000fe400078e0067 */
[----:B------:R-:W-:-:S03]  /*25370*/  @!P1 IMAD.MOV.U32 R103, RZ, RZ, R104 ;  /* 0x000000ffff679224 */ /* 0x000fc600078e0068 */
[----:B------:R0:W-:Y:S01]  /*25380*/  @!P0 ST.E.64 desc[UR50][R4.64], R2 ;  /* 0x0000000204008985 */ /* 0x0001e2000c101b32 */
[----:B------:R-:W-:-:S03]  /*25390*/  @!P4 LEA R6, P0, R25, R14, 0x2 ;  /* 0x0000000e1906c211 */ /* 0x000fc600078010ff */
[----:B------:R2:W-:Y:S01]  /*253a0*/  @!P1 ST.E.64 desc[UR50][R8.64], R102 ;  /* 0x0000006608009985 */ /* 0x0005e2000c101b32 */
[-C--:B------:R-:W-:Y:S02]  /*253b0*/  @!P5 LEA R10, P1, R21, R14.reuse, 0x2 ;  /* 0x0000000e150ad211 */ /* 0x080fe400078210ff */
[----:B-1----:R-:W-:Y:S02]  /*253c0*/  @!P3 LEA R12, P2, R15, R14, 0x2 ;  /* 0x0000000e0f0cb211 */ /* 0x002fe400078410ff */
[-C--:B------:R-:W-:Y:S02]  /*253d0*/  @!P4 LEA.HI.X R7, R25, R41.reuse, R26, 0x2, P0 ;  /* 0x000000291907c211 */ /* 0x080fe400000f141a */
[----:B------:R-:W-:Y:S02]  /*253e0*/  @!P5 LEA.HI.X R11, R21, R41, R24, 0x2, P1 ;  /* 0x00000029150bd211 */ /* 0x000fe400008f1418 */
[----:B0-----:R-:W-:Y:S01]  /*253f0*/  @!P4 MOV R2, R105 ;  /* 0x000000690002c202 */ /* 0x001fe20000000f00 */
[----:B------:R-:W-:Y:S01]  /*25400*/  @!P4 IMAD.MOV.U32 R3, RZ, RZ, R107 ;  /* 0x000000ffff03c224 */ /* 0x000fe200078e006b */
[----:B------:R-:W-:Y:S01]  /*25410*/  @!P3 LEA.HI.X R13, R15, R41, R20, 0x2, P2 ;  /* 0x000000290f0db211 */ /* 0x000fe200010f1414 */
[----:B------:R-:W-:-:S03]  /*25420*/  @!P5 IMAD.MOV.U32 R107, RZ, RZ, R108 ;  /* 0x000000ffff6bd224 */ /* 0x000fc600078e006c */
[----:B------:R2:W-:Y:S04]  /*25430*/  @!P4 ST.E.64 desc[UR50][R6.64], R2 ;  /* 0x000000020600c985 */ /* 0x0005e8000c101b32 */
[----:B------:R2:W-:Y:S04]  /*25440*/  @!P5 ST.E.64 desc[UR50][R10.64], R106 ;  /* 0x0000006a0a00d985 */ /* 0x0005e8000c101b32 */
[----:B------:R2:W-:Y:S01]  /*25450*/  @!P3 ST.E.64 desc[UR50][R12.64], R48 ;  /* 0x000000300c00b985 */ /* 0x0005e2000c101b32 */
[----:B------:R-:W-:-:S13]  /*25460*/  ISETP.GE.AND P0, PT, R0, UR4, PT ;  /* 0x0000000400007c0c */ /* 0x000fda000bf06270 */
[----:B--2---:R-:W-:Y:S05]  /*25470*/  @P0 BRA `(.L_x_617) ;  /* 0x0000000c00980947 */ /* 0x004fea0003800000 */
[----:B------:R-:W2:Y:S01]  /*25480*/  LDL R20, [R1+0xcc] ;  /* 0x0000cc0001147983 */ /* 0x000ea20000100800 */
[----:B------:R-:W-:-:S04]  /*25490*/  LEA R14, P0, R0, R14, 0x2 ;  /* 0x0000000e000e7211 */ /* 0x000fc800078010ff */
[----:B--2---:R-:W-:-:S05]  /*254a0*/  LEA.HI.X R15, R0, R41, R20, 0x2, P0 ;  /* 0x00000029000f7211 */ /* 0x004fca00000f1414 */
[----:B------:R0:W-:Y:S01]  /*254b0*/  ST.E.64 desc[UR50][R14.64], R50 ;  /* 0x000000320e007985 */ /* 0x0001e2000c101b32 */
[----:B------:R-:W-:Y:S05]  /*254c0*/  BRA `(.L_x_617) ;  /* 0x0000000c00847947 */ /* 0x000fea0003800000 */
.L_x_603:
[----:B------:R-:W2:Y:S01]  /*254d0*/  LDL.LU R4, [R1+0x54] ;  /* 0x0000540001047983 */ /* 0x000ea20000300800 */
[----:B------:R-:W-:Y:S01]  /*254e0*/  ULDC.64 UR6, c[0x0][0xc08] ;  /* 0x0003020000067ab9 */ /* 0x000fe20000000a00 */
[----:B------:R-:W-:Y:S02]  /*254f0*/  ULDC.64 UR4, c[0x0][0xc00] ;  /* 0x0003000000047ab9 */ /* 0x000fe40000000a00 */
[----:B------:R-:W3:Y:S01]  /*25500*/  LDL.LU R0, [R1+0x58] ;  /* 0x0000580001007983 */ /* 0x000ee20000300800 */
[----:B------:R-:W-:Y:S01]  /*25510*/  ISETP.NE.U32.AND P1, PT, RZ, UR6, PT ;  /* 0x00000006ff007c0c */ /* 0x000fe2000bf25070 */
[----:B------:R-:W-:Y:S01]  /*25520*/  IMAD.MOV.U32 R15, RZ, RZ, RZ ;  /* 0x000000ffff0f7224 */ /* 0x000fe200078e00ff */
[----:B------:R-:W-:Y:S02]  /*25530*/  ISETP.NE.U32.AND P0, PT, RZ, UR4, PT ;  /* 0x00000004ff007c0c */ /* 0x000fe4000bf05070 */
[----:B------:R-:W-:Y:S02]  /*25540*/  ISETP.NE.AND.EX P1, PT, RZ, UR7, PT, P1 ;  /* 0x00000007ff007c0c */ /* 0x000fe4000bf25310 */
[----:B------:R-:W-:Y:S01]  /*25550*/  ISETP.NE.AND.EX P0, PT, RZ, UR5, PT, P0 ;  /* 0x00000005ff007c0c */ /* 0x000fe2000bf05300 */
[----:B------:R-:W1:Y:S01]  /*25560*/  S2R R28, SR_TID.X ;  /* 0x00000000001c7919 */ /* 0x000e620000002100 */
[----:B--2---:R-:W-:Y:S01]  /*25570*/  IADD3 R2, P2, R4, UR4, RZ ;  /* 0x0000000404027c10 */ /* 0x004fe2000ff5e0ff */
[----:B------:R-:W-:-:S03]  /*25580*/  ULDC UR4, c[0x0][0xa88] ;  /* 0x0002a20000047ab9 */ /* 0x000fc60000000800 */
[----:B---3--:R-:W-:-:S05]  /*25590*/  IADD3.X R3, R0, UR5, RZ, P2, !PT ;  /* 0x0000000500037c10 */ /* 0x008fca00097fe4ff */
[----:B------:R-:W-:Y:S01]  /*255a0*/  @P1 IADD3 R4, P2, R4, UR6, RZ ;  /* 0x0000000604041c10 */ /* 0x000fe2000ff5e0ff */
[----:B------:R-:W-:Y:S01]  /*255b0*/  IMAD.U32 R20, RZ, RZ, UR4 ;  /* 0x00000004ff147e24 */ /* 0x000fe2000f8e00ff */
[----:B------:R2:W5:Y:S02]  /*255c0*/  @P0 LDG.E R15, desc[UR50][R2.64] ;  /* 0x00000032020f0981 */ /* 0x000564000c1e1900 */
[----:B------:R-:W-:-:S05]  /*255d0*/  @P1 IADD3.X R5, R0, UR7, RZ, P2, !PT ;  /* 0x0000000700051c10 */ /* 0x000fca00097fe4ff */
[----:B------:R2:W5:Y:S01]  /*255e0*/  @P1 LDG.E R20, desc[UR50][R4.64] ;  /* 0x0000003204141981 */ /* 0x000562000c1e1900 */
[----:B-1----:R-:W-:Y:S01]  /*255f0*/  VIADD R0, R28, 0xffffff80 ;  /* 0xffffff801c007836 */ /* 0x002fe20000000000 */
[----:B------:R-:W-:-:S04]  /*25600*/  ISETP.GT.AND P2, PT, R162, 0x1, PT ;  /* 0x00000001a200780c */ /* 0x000fc80003f44270 */
[----:B------:R-:W-:Y:S01]  /*25610*/  ISETP.GT.AND P3, PT, R0, 0x7f, PT ;  /* 0x0000007f0000780c */ /* 0x000fe20003f64270 */
[----:B------:R-:W-:-:S12]  /*25620*/  @P1 BRA `(.L_x_622) ;  /* 0x0000000000101947 */ /* 0x000fd80003800000 */
[----:B------:R-:W-:Y:S05]  /*25630*/  @!P0 BRA `(.L_x_622) ;  /* 0x00000000000c8947 */ /* 0x000fea0003800000 */
[----:B--2---:R-:W2:Y:S04]  /*25640*/  LDG.E R5, desc[UR50][R2.64] ;  /* 0x0000003202057981 */ /* 0x004ea8000c1e1900 */
[----:B-----5:R-:W2:Y:S02]  /*25650*/  LDG.E R20, desc[UR50][R2.64+0x4] ;  /* 0x0000043202147981 */ /* 0x020ea4000c1e1900 */
[----:B--2---:R-:W-:-:S07]  /*25660*/  IADD3 R20, -R5, R20, RZ ;  /* 0x0000001405147210 */ /* 0x004fce0007ffe1ff */
.L_x_622:
[----:B--2---:R-:W2:Y:S04]  /*25670*/  LDL.LU R2, [R1+0x4c] ;  /* 0x00004c0001027983 */ /* 0x004ea80000300800 */
[----:B------:R-:W3:Y:S01]  /*25680*/  LDL.LU R0, [R1+0x5c] ;  /* 0x00005c0001007983 */ /* 0x000ee20000300800 */
[----:B------:R-:W-:Y:S01]  /*25690*/  BSSY B1, `(.L_x_623) ;  /* 0x0000038000017945 */ /* 0x000fe20003800000 */
[----:B-----5:R-:W-:Y:S02]  /*256a0*/  SHF.R.S32.HI R14, RZ, 0x1f, R15 ;  /* 0x0000001fff0e7819 */ /* 0x020fe4000001140f */
[----:B--2---:R-:W-:Y:S02]  /*256b0*/  SEL R25, R2, RZ, !P0 ;  /* 0x000000ff02197207 */ /* 0x004fe40004000000 */
[----:B---3--:R-:W-:Y:S01]  /*256c0*/  SEL R24, R0, RZ, !P0 ;  /* 0x000000ff00187207 */ /* 0x008fe20004000000 */
[----:B------:R-:W-:Y:S06]  /*256d0*/  @P3 BRA `(.L_x_624) ;  /* 0x0000000000cc3947 */ /* 0x000fec0003800000 */
[----:B------:R-:W2:Y:S01]  /*256e0*/  LDL R0, [R1+0x60] ;  /* 0x0000600001007983 */ /* 0x000ea20000100800 */
[----:B------:R-:W1:Y:S02]  /*256f0*/  LDC R29, c[0x0][0xbe8] ;  /* 0x0002fa00ff1d7b82 */ /* 0x000e640000000800 */
[----:B-1----:R-:W-:Y:S02]  /*25700*/  IMAD R2, R20, R29, RZ ;  /* 0x0000001d14027224 */ /* 0x002fe400078e02ff */
[----:B--2---:R-:W-:-:S04]  /*25710*/  IMAD R0, R0, 0x80, R28 ;  /* 0x0000008000007824 */ /* 0x004fc800078e021c */
[----:B------:R-:W-:-:S05]  /*25720*/  VIADD R27, R0, 0xffffff80 ;  /* 0xffffff80001b7836 */ /* 0x000fca0000000000 */
[----:B------:R-:W-:-:S13]  /*25730*/  ISETP.GE.AND P0, PT, R27, R2, PT ;  /* 0x000000021b00720c */ /* 0x000fda0003f06270 */
[----:B------:R-:W-:Y:S05]  /*25740*/  @P0 BRA `(.L_x_624) ;  /* 0x0000000000b00947 */ /* 0x000fea0003800000 */
[----:B------:R-:W2:Y:S01]  /*25750*/  LDL.LU R30, [R1+0x64] ;  /* 0x00006400011e7983 */ /* 0x000ea20000300800 */
[----:B------:R-:W-:Y:S01]  /*25760*/  IMAD.MOV.U32 R0, RZ, RZ, 0x9b8 ;  /* 0x000009b8ff007424 */ /* 0x000fe200078e00ff */
[----:B------:R-:W-:Y:S01]  /*25770*/  ISETP.GT.AND P3, PT, R162, 0x1, PT ;  /* 0x00000001a200780c */ /* 0x000fe20003f64270 */
[----:B------:R-:W1:Y:S01]  /*25780*/  LDC.64 R2, c[0x0][0xba8] ;  /* 0x0002ea00ff027b82 */ /* 0x000e620000000a00 */
[----:B------:R-:W-:Y:S01]  /*25790*/  ISETP.NE.AND P0, PT, R29, 0x1, PT ;  /* 0x000000011d00780c */ /* 0x000fe20003f05270 */
[----:B------:R-:W-:Y:S01]  /*257a0*/  IMAD.MOV.U32 R21, RZ, RZ, R27 ;  /* 0x000000ffff157224 */ /* 0x000fe200078e001b */
[----:B------:R-:W-:-:S05]  /*257b0*/  SEL R26, R0, 0x978, P3 ;  /* 0x00000978001a7807 */ /* 0x000fca0001800000 */
[----:B------:R-:W3:Y:S08]  /*257c0*/  LDC.64 R10, c[0x0][R26+0x220] ;  /* 0x000088001a0a7b82 */ /* 0x000ef00000000a00 */
[----:B------:R-:W4:Y:S08]  /*257d0*/  LDC.64 R8, c[0x0][R26+0x218] ;  /* 0x000086001a087b82 */ /* 0x000f300000000a00 */
[----:B------:R-:W5:Y:S08]  /*257e0*/  LDC.64 R6, c[0x0][R26+0x228] ;  /* 0x00008a001a067b82 */ /* 0x000f700000000a00 */
[----:B------:R-:W0:Y:S08]  /*257f0*/  LDC.64 R4, c[0x0][R26+0x210] ;  /* 0x000084001a047b82 */ /* 0x000e300000000a00 */
[----:B------:R-:W4:Y:S08]  /*25800*/  @P0 LDC R0, c[0x0][0xbec] ;  /* 0x0002fb00ff000b82 */ /* 0x000f300000000800 */
[----:B------:R-:W5:Y:S01]  /*25810*/  @P0 LDC R33, c[0x0][0xbf0] ;  /* 0x0002fc00ff210b82 */ /* 0x000f620000000800 */
[----:B---3--:R-:W-:-:S07]  /*25820*/  IMAD R11, R11, R25, RZ ;  /* 0x000000190b0b7224 */ /* 0x008fce00078e02ff */
[----:B-1----:R-:W1:Y:S01]  /*25830*/  @!P3 LDC R2, c[0x0][0xb50] ;  /* 0x0002d400ff02bb82 */ /* 0x002e620000000800 */
[----:B------:R-:W-:Y:S02]  /*25840*/  IMAD R11, R10, R24, R11 ;  /* 0x000000180a0b7224 */ /* 0x000fe400078e020b */
[----:B----4-:R-:W-:-:S05]  /*25850*/  @P0 IMAD.HI.U32 R0, R27, R0, RZ ;  /* 0x000000001b000227 */ /* 0x010fca00078e00ff */
[----:B------:R-:W3:Y:S01]  /*25860*/  @!P3 LDC R3, c[0x0][0xb54] ;  /* 0x0002d500ff03bb82 */ /* 0x000ee20000000800 */
[-C--:B------:R-:W-:Y:S02]  /*25870*/  IMAD R31, R9, R223.reuse, RZ ;  /* 0x000000df091f7224 */ /* 0x080fe400078e02ff */
[----:B------:R-:W-:Y:S01]  /*25880*/  IMAD.WIDE.U32 R12, R8, R223, RZ ;  /* 0x000000df080c7225 */ /* 0x000fe200078e00ff */
[----:B-----5:R-:W-:-:S03]  /*25890*/  @P0 SHF.R.U32.HI R21, RZ, R33, R0 ;  /* 0x00000021ff150219 */ /* 0x020fc60000011600 */
[----:B------:R-:W-:Y:S01]  /*258a0*/  IMAD.WIDE.U32 R8, R10, R25, RZ ;  /* 0x000000190a087225 */ /* 0x000fe200078e00ff */
[----:B------:R-:W-:-:S03]  /*258b0*/  IADD3 R0, -R21, RZ, RZ ;  /* 0x000000ff15007210 */ /* 0x000fc60007ffe1ff */
[----:B------:R-:W-:Y:S01]  /*258c0*/  IMAD.IADD R13, R31, 0x1, R13 ;  /* 0x000000011f0d7824 */ /* 0x000fe200078e020d */
[----:B------:R-:W-:Y:S01]  /*258d0*/  IADD3 R12, P0, P1, R8, R12, R15 ;  /* 0x0000000c080c7210 */ /* 0x000fe2000791e00f */
[----:B------:R-:W-:Y:S02]  /*258e0*/  IMAD.IADD R11, R9, 0x1, R11 ;  /* 0x00000001090b7824 */ /* 0x000fe400078e020b */
[----:B------:R-:W-:-:S03]  /*258f0*/  IMAD R9, R29, R0, R27 ;  /* 0x000000001d097224 */ /* 0x000fc600078e021b */
[----:B------:R-:W-:Y:S02]  /*25900*/  IADD3.X R0, R11, R13, R14, P0, P1 ;  /* 0x0000000d0b007210 */ /* 0x000fe400007e240e */
[----:B------:R-:W-:Y:S02]  /*25910*/  SHF.R.S32.HI R11, RZ, 0x1f, R9 ;  /* 0x0000001fff0b7819 */ /* 0x000fe40000011409 */
[----:B--2---:R-:W-:-:S05]  /*25920*/  SEL R33, R30, RZ, P3 ;  /* 0x000000ff1e217207 */ /* 0x004fca0001800000 */
[-C--:B------:R-:W-:Y:S02]  /*25930*/  IMAD R31, R7, R33.reuse, RZ ;  /* 0x00000021071f7224 */ /* 0x080fe400078e02ff */
[----:B------:R-:W-:-:S04]  /*25940*/  IMAD.WIDE.U32 R6, R6, R33, RZ ;  /* 0x0000002106067225 */ /* 0x000fc800078e00ff */
[----:B------:R-:W-:Y:S01]  /*25950*/  IMAD.IADD R7, R31, 0x1, R7 ;  /* 0x000000011f077824 */ /* 0x000fe200078e0207 */
[----:B------:R-:W-:Y:S02]  /*25960*/  IADD3 R6, P0, P1, R21, R12, R6 ;  /* 0x0000000c15067210 */ /* 0x000fe4000791e006 */
[----:B------:R-:W-:-:S04]  /*25970*/  SHF.R.S32.HI R21, RZ, 0x1f, R21 ;  /* 0x0000001fff157819 */ /* 0x000fc80000011415 */
[----:B------:R-:W-:Y:S01]  /*25980*/  IADD3.X R7, R21, R0, R7, P0, P1 ;  /* 0x0000000015077210 */ /* 0x000fe200007e2407 */
[----:B0-----:R-:W-:-:S04]  /*25990*/  IMAD R0, R5, R9, RZ ;  /* 0x0000000905007224 */ /* 0x001fc800078e02ff */
[C---:B------:R-:W-:Y:S02]  /*259a0*/  IMAD R11, R4.reuse, R11, R0 ;  /* 0x0000000b040b7224 */ /* 0x040fe400078e0200 */
[----:B------:R-:W-:-:S04]  /*259b0*/  IMAD.WIDE.U32 R4, R4, R9, R6 ;  /* 0x0000000904047225 */ /* 0x000fc800078e0006 */
[----:B------:R-:W-:Y:S01]  /*259c0*/  IMAD.IADD R0, R5, 0x1, R11 ;  /* 0x0000000105007824 */ /* 0x000fe200078e020b */
[----:B-1----:R-:W-:Y:S01]  /*259d0*/  LEA R2, P0, R4, R2, 0x2 ;  /* 0x0000000204027211 */ /* 0x002fe200078010ff */
[----:B------:R-:W-:-:S03]  /*259e0*/  IMAD.MOV.U32 R5, RZ, RZ, -0x800000 ;  /* 0xff800000ff057424 */ /* 0x000fc600078e00ff */
[----:B---3--:R-:W-:-:S05]  /*259f0*/  LEA.HI.X R3, R4, R3, R0, 0x2, P0 ;  /* 0x0000000304037211 */ /* 0x008fca00000f1400 */
[----:B------:R1:W-:Y:S04]  /*25a00*/  STG.E desc[UR50][R2.64], R5 ;  /* 0x0000000502007986 */ /* 0x0003e8000c101932 */
.L_x_624:
[----:B------:R-:W-:Y:S05]  /*25a10*/  BSYNC B1 ;  /* 0x0000000000017941 */ /* 0x000fea0003800000 */
.L_x_623:
[----:B------:R-:W-:Y:S05]  /*25a20*/  @P2 BRA `(.L_x_617) ;  /* 0x00000008002c2947 */ /* 0x000fea0003800000 */
[----:B------:R-:W2:Y:S01]  /*25a30*/  LDL R26, [R1+0x60] ;  /* 0x00006000011a7983 */ /* 0x000ea20000100800 */
[----:B------:R-:W3:Y:S01]  /*25a40*/  LDC R21, c[0x0][0xbe8] ;  /* 0x0002fa00ff157b82 */ /* 0x000ee20000000800 */
[----:B------:R-:W-:Y:S01]  /*25a50*/  VIADD R4, R28, 0xffffff80 ;  /* 0xffffff801c047836 */ /* 0x000fe20000000000 */
[----:B------:R-:W-:Y:S01]  /*25a60*/  ULDC.64 UR4, c[0x0][0xaa0] ;  /* 0x0002a80000047ab9 */ /* 0x000fe20000000a00 */
[----:B------:R-:W-:Y:S01]  /*25a70*/  ULDC.64 UR6, c[0x0][0xaf0] ;  /* 0x0002bc0000067ab9 */ /* 0x000fe20000000a00 */
[----:B------:R-:W-:Y:S02]  /*25a80*/  IMAD R0, R14, UR4, RZ ;  /* 0x000000040e007c24 */ /* 0x000fe4000f8e02ff */
[----:B-1----:R-:W-:Y:S02]  /*25a90*/  SHF.R.S32.HI R3, RZ, 0x1f, R4 ;  /* 0x0000001fff037819 */ /* 0x002fe40000011404 */
[----:B------:R-:W-:Y:S02]  /*25aa0*/  IMAD R5, R15, UR5, R0 ;  /* 0x000000050f057c24 */ /* 0x000fe4000f8e0200 */
[----:B------:R-:W-:Y:S01]  /*25ab0*/  LEA.HI R7, R3, R4, RZ, 0x3 ;  /* 0x0000000403077211 */ /* 0x000fe200078f18ff */
[----:B------:R-:W-:Y:S01]  /*25ac0*/  IMAD.WIDE.U32 R2, R15, UR4, RZ ;  /* 0x000000040f027c25 */ /* 0x000fe2000f8e00ff */
[----:B------:R-:W-:-:S02]  /*25ad0*/  ULDC.64 UR4, c[0x0][0xae8] ;  /* 0x0002ba0000047ab9 */ /* 0x000fc40000000a00 */
[----:B------:R-:W-:Y:S01]  /*25ae0*/  LOP3.LUT R9, R7, 0xfffffff8, RZ, 0xc0, !PT ;  /* 0xfffffff807097812 */ /* 0x000fe200078ec0ff */
[----:B------:R-:W-:Y:S01]  /*25af0*/  IMAD.IADD R3, R3, 0x1, R5 ;  /* 0x0000000103037824 */ /* 0x000fe200078e0205 */
[----:B------:R-:W-:Y:S02]  /*25b00*/  SHF.R.S32.HI R27, RZ, 0x3, R7 ;  /* 0x00000003ff1b7819 */ /* 0x000fe40000011407 */
[----:B------:R-:W-:Y:S01]  /*25b10*/  IADD3 R8, R4, -R9, RZ ;  /* 0x8000000904087210 */ /* 0x000fe20007ffe0ff */
[----:B------:R-:W-:-:S04]  /*25b20*/  IMAD.WIDE.U32 R2, R223, UR4, R2 ;  /* 0x00000004df027c25 */ /* 0x000fc8000f8e0002 */
[----:B------:R-:W-:Y:S01]  /*25b30*/  IMAD R0, R8, 0x20, R27 ;  /* 0x0000002008007824 */ /* 0x000fe200078e021b */
[----:B---3--:R-:W-:Y:S01]  /*25b40*/  ISETP.NE.AND P0, PT, R21, 0x1, PT ;  /* 0x000000011500780c */ /* 0x008fe20003f05270 */
[----:B------:R-:W-:Y:S01]  /*25b50*/  IMAD R3, R223, UR5, R3 ;  /* 0x00000005df037c24 */ /* 0x000fe2000f8e0203 */
[----:B------:R-:W-:Y:S01]  /*25b60*/  ULDC.64 UR4, c[0x0][0xae0] ;  /* 0x0002b80000047ab9 */ /* 0x000fe20000000a00 */
[----:B------:R-:W-:Y:S02]  /*25b70*/  IMAD R4, R24, UR6, RZ ;  /* 0x0000000618047c24 */ /* 0x000fe4000f8e02ff */
[----:B------:R-:W-:-:S04]  /*25b80*/  IMAD.WIDE.U32 R2, R25, UR6, R2 ;  /* 0x0000000619027c25 */ /* 0x000fc8000f8e0002 */
[----:B------:R-:W-:-:S04]  /*25b90*/  IMAD R7, R25, UR7, R4 ;  /* 0x0000000719077c24 */ /* 0x000fc8000f8e0204 */
[----:B------:R-:W1:Y:S01]  /*25ba0*/  @P0 LDC R6, c[0x0][0xbec] ;  /* 0x0002fb00ff060b82 */ /* 0x000e620000000800 */
[----:B------:R-:W-:-:S07]  /*25bb0*/  IADD3 R3, R3, R7, RZ ;  /* 0x0000000703037210 */ /* 0x000fce0007ffe0ff */
[----:B------:R-:W3:Y:S01]  /*25bc0*/  @P0 LDC R11, c[0x0][0xbf0] ;  /* 0x0002fc00ff0b0b82 */ /* 0x000ee20000000800 */
[----:B--2---:R-:W-:-:S04]  /*25bd0*/  IMAD R9, R26, 0x80, R0 ;  /* 0x000000801a097824 */ /* 0x004fc800078e0200 */
[----:B-1----:R-:W-:-:S04]  /*25be0*/  @P0 IMAD.HI.U32 R0, R9, R6, RZ ;  /* 0x0000000609000227 */ /* 0x002fc800078e00ff */
[----:B------:R-:W-:Y:S01]  /*25bf0*/  IMAD.MOV.U32 R5, RZ, RZ, R9 ;  /* 0x000000ffff057224 */ /* 0x000fe200078e0009 */
[----:B---3--:R-:W-:-:S04]  /*25c00*/  @P0 SHF.R.U32.HI R5, RZ, R11, R0 ;  /* 0x0000000bff050219 */ /* 0x008fc80000011600 */
[--C-:B------:R-:W-:Y:S01]  /*25c10*/  SHF.R.S32.HI R0, RZ, 0x1f, R5.reuse ;  /* 0x0000001fff007819 */ /* 0x100fe20000011405 */
[----:B------:R-:W-:Y:S02]  /*25c20*/  IMAD.MOV R4, RZ, RZ, -R5 ;  /* 0x000000ffff047224 */ /* 0x000fe400078e0a05 */
[----:B------:R-:W-:-:S04]  /*25c30*/  IMAD.WIDE.U32 R2, R5, UR4, R2 ;  /* 0x0000000405027c25 */ /* 0x000fc8000f8e0002 */
[----:B------:R-:W-:Y:S02]  /*25c40*/  IMAD R0, R0, UR4, RZ ;  /* 0x0000000400007c24 */ /* 0x000fe4000f8e02ff */
[----:B------:R-:W-:Y:S02]  /*25c50*/  IMAD R7, R21, R4, R9 ;  /* 0x0000000415077224 */ /* 0x000fe400078e0209 */
[----:B------:R-:W-:Y:S01]  /*25c60*/  IMAD R5, R5, UR5, R0 ;  /* 0x0000000505057c24 */ /* 0x000fe2000f8e0200 */
[----:B------:R-:W-:Y:S02]  /*25c70*/  ULDC.64 UR4, c[0x0][0xad8] ;  /* 0x0002b60000047ab9 */ /* 0x000fe40000000a00 */
[----:B------:R-:W-:Y:S01]  /*25c80*/  SHF.R.S32.HI R0, RZ, 0x1f, R7 ;  /* 0x0000001fff007819 */ /* 0x000fe20000011407 */
[----:B------:R-:W-:-:S04]  /*25c90*/  IMAD.IADD R3, R3, 0x1, R5 ;  /* 0x0000000103037824 */ /* 0x000fc800078e0205 */
[----:B------:R-:W-:Y:S02]  /*25ca0*/  IMAD R0, R0, UR4, RZ ;  /* 0x0000000400007c24 */ /* 0x000fe4000f8e02ff */
[----:B------:R-:W-:-:S04]  /*25cb0*/  IMAD.WIDE.U32 R4, R7, UR4, R2 ;  /* 0x0000000407047c25 */ /* 0x000fc8000f8e0002 */
[----:B------:R-:W-:Y:S01]  /*25cc0*/  IMAD R9, R7, UR5, R0 ;  /* 0x0000000507097c24 */ /* 0x000fe2000f8e0200 */
[----:B------:R-:W-:Y:S01]  /*25cd0*/  ULDC.64 UR4, c[0x0][0xa80] ;  /* 0x0002a00000047ab9 */ /* 0x000fe20000000a00 */
[----:B------:R-:W-:Y:S01]  /*25ce0*/  IMAD.SHL.U32 R7, R8, 0x8, RZ ;  /* 0x0000000808077824 */ /* 0x000fe200078e00ff */
[C---:B------:R-:W-:Y:S01]  /*25cf0*/  LEA R2, P0, R4.reuse, UR4, 0x1 ;  /* 0x0000000404027c11 */ /* 0x040fe2000f8008ff */
[----:B------:R-:W-:Y:S01]  /*25d00*/  IMAD.IADD R3, R5, 0x1, R9 ;  /* 0x0000000105037824 */ /* 0x000fe200078e0209 */
[----:B------:R-:W-:Y:S01]  /*25d10*/  UMOV UR4, 0xffffffff ;  /* 0xffffffff00047882 */ /* 0x000fe20000000000 */
[C---:B------:R-:W-:Y:S01]  /*25d20*/  VIADD R5, R7.reuse, 0x80 ;  /* 0x0000008007057836 */ /* 0x040fe20000000000 */
[----:B------:R-:W-:Y:S01]  /*25d30*/  SHF.R.S32.HI R24, RZ, 0x1f, R7 ;  /* 0x0000001fff187819 */ /* 0x000fe20000011407 */
[----:B------:R-:W-:Y:S01]  /*25d40*/  VIADD R9, R7, 0x40 ;  /* 0x0000004007097836 */ /* 0x000fe20000000000 */
[----:B------:R-:W-:Y:S02]  /*25d50*/  LEA.HI.X R3, R4, UR5, R3, 0x1, P0 ;  /* 0x0000000504037c11 */ /* 0x000fe400080f0c03 */
[----:B------:R-:W-:-:S02]  /*25d60*/  SHF.R.S32.HI R8, RZ, 0x1f, R5 ;  /* 0x0000001fff087819 */ /* 0x000fc40000011405 */
[----:B------:R-:W-:Y:S01]  /*25d70*/  SHF.R.S32.HI R10, RZ, 0x1f, R9 ;  /* 0x0000001fff0a7819 */ /* 0x000fe20000011409 */
[----:B------:R-:W-:Y:S06]  /*25d80*/  BRA.DIV UR4, `(.L_x_625) ;  /* 0x000000ce04b07947 */ /* 0x000fec000b800000 */
[----:B------:R1:W2:Y:S04]  /*25d90*/  SHFL.IDX PT, R0, R3, RZ, 0x181f ;  /* 0x00181fff03007589 */ /* 0x0002a800000e0000 */
[----:B------:R1:W3:Y:S02]  /*25da0*/  SHFL.IDX PT, R14, R2, RZ, 0x181f ;  /* 0x00181fff020e7589 */ /* 0x0002e400000e0000 */
.L_x_946:
[----:B------:R-:W-:Y:S01]  /*25db0*/  IMAD R21, R20, R21, RZ ;  /* 0x0000001514157224 */ /* 0x000fe200078e02ff */
[----:B------:R-:W-:Y:S01]  /*25dc0*/  LEA R6, R26, R27, 0x7 ;  /* 0x0000001b1a067211 */ /* 0x000fe200078e38ff */
[----:B------:R-:W-:Y:S03]  /*25dd0*/  BSSY B1, `(.L_x_626) ;  /* 0x0000010000017945 */ /* 0x000fe60003800000 */
[----:B------:R-:W-:-:S13]  /*25de0*/  ISETP.GE.AND P0, PT, R6, R21, PT ;  /* 0x000000150600720c */ /* 0x000fda0003f06270 */
[----:B------:R-:W-:Y:S05]  /*25df0*/  @P0 BRA `(.L_x_627) ;  /* 0x0000000000340947 */ /* 0x000fea0003800000 */
[----:B------:R-:W-:Y:S02]  /*25e00*/  ULDC UR4, c[0x0][0xac8] ;  /* 0x0002b20000047ab9 */ /* 0x000fe40000000800 */
[----:B------:R-:W-:Y:S02]  /*25e10*/  ISETP.GE.AND P3, PT, R7, UR4, PT ;  /* 0x0000000407007c0c */ /* 0x000fe4000bf66270 */
[----:B------:R-:W-:Y:S02]  /*25e20*/  ISETP.GE.AND P4, PT, R9, UR4, PT ;  /* 0x0000000409007c0c */ /* 0x000fe4000bf86270 */
[----:B------:R-:W-:-:S09]  /*25e30*/  ISETP.GE.AND P5, PT, R5, UR4, PT ;  /* 0x0000000405007c0c */ /* 0x000fd2000bfa6270 */
[-C--:B---3--:R-:W-:Y:S02]  /*25e40*/  @!P3 LEA R12, P0, R7, R14.reuse, 0x1 ;  /* 0x0000000e070cb211 */ /* 0x088fe400078008ff */
[-C--:B------:R-:W-:Y:S02]  /*25e50*/  @!P4 LEA R26, P1, R9, R14.reuse, 0x1 ;  /* 0x0000000e091ac211 */ /* 0x080fe400078208ff */
[----:B------:R-:W-:Y:S02]  /*25e60*/  @!P5 LEA R14, P2, R5, R14, 0x1 ;  /* 0x0000000e050ed211 */ /* 0x000fe400078408ff */
[-C--:B--2---:R-:W-:Y:S02]  /*25e70*/  @!P3 LEA.HI.X R13, R7, R0.reuse, R24, 0x1, P0 ;  /* 0x00000000070db211 */ /* 0x084fe400000f0c18 */
[-C--:B------:R-:W-:Y:S02]  /*25e80*/  @!P4 LEA.HI.X R27, R9, R0.reuse, R10, 0x1, P1 ;  /* 0x00000000091bc211 */ /* 0x080fe400008f0c0a */
[----:B------:R-:W-:Y:S01]  /*25e90*/  @!P5 LEA.HI.X R15, R5, R0, R8, 0x1, P2 ;  /* 0x00000000050fd211 */ /* 0x000fe200010f0c08 */
[----:B------:R4:W-:Y:S04]  /*25ea0*/  @!P3 ST.E.128 desc[UR50][R12.64], RZ ;  /* 0x000000ff0c00b985 */ /* 0x0009e8000c101d32 */
[----:B------:R4:W-:Y:S04]  /*25eb0*/  @!P4 ST.E.128 desc[UR50][R26.64], RZ ;  /* 0x000000ff1a00c985 */ /* 0x0009e8000c101d32 */
[----:B------:R4:W-:Y:S02]  /*25ec0*/  @!P5 ST.E.128 desc[UR50][R14.64], RZ ;  /* 0x000000ff0e00d985 */ /* 0x0009e4000c101d32 */
.L_x_627:
[----:B------:R-:W-:Y:S05]  /*25ed0*/  BSYNC B1 ;  /* 0x0000000000017941 */ /* 0x000fea0003800000 */
.L_x_626:
[----:B------:R-:W-:-:S03]  /*25ee0*/  UMOV UR4, 0xffffffff ;  /* 0xffffffff00047882 */ /* 0x000fc60000000000 */
[----:B------:R-:W-:Y:S05]  /*25ef0*/  BRA.DIV UR4, `(.L_x_628) ;  /* 0x000000ce04887947 */ /* 0x000fea000b800000 */
[----:B--2---:R2:W0:Y:S04]  /*25f00*/  SHFL.IDX PT, R0, R3, 0x1, 0x181f ;  /* 0x00381f0003007f89 */ /* 0x00442800000e0000 */
[----:B---34-:R2:W3:Y:S02]  /*25f10*/  SHFL.IDX PT, R14, R2, 0x1, 0x181f ;  /* 0x00381f00020e7f89 */ /* 0x0184e400000e0000 */
.L_x_950:
        /* <DEDUP_REMOVED lines=17> */
.L_x_630:
[----:B------:R-:W-:Y:S05]  /*26030*/  BSYNC B1 ;  /* 0x0000000000017941 */ /* 0x000fea0003800000 */
.L_x_629:
[----:B------:R-:W-:-:S03]  /*26040*/  UMOV UR4, 0xffffffff ;  /* 0xffffffff00047882 */ /* 0x000fc60000000000 */
[----:B------:R-:W-:Y:S05]  /*26050*/  BRA.DIV UR4, `(.L_x_631) ;  /* 0x000000ce04787947 */ /* 0x000fea000b800000 */
[----:B0-----:R0:W0:Y:S04]  /*26060*/  SHFL.IDX PT, R0, R3, 0x2, 0x181f ;  /* 0x00581f0003007f89 */ /* 0x00102800000e0000 */
[----:B---34-:R3:W4:Y:S02]  /*26070*/  SHFL.IDX PT, R14, R2, 0x2, 0x181f ;  /* 0x00581f00020e7f89 */ /* 0x01872400000e0000 */
.L_x_954:
        /* <DEDUP_REMOVED lines=8> */
[-C--:B----4-:R-:W-:Y:S02]  /*26100*/  @!P3 LEA R12, P0, R7, R14.reuse, 0x1 ;  /* 0x0000000e070cb211 */ /* 0x090fe400078008ff */
        /* <DEDUP_REMOVED lines=8> */
.L_x_633:
[----:B------:R-:W-:Y:S05]  /*26190*/  BSYNC B1 ;  /* 0x0000000000017941 */ /* 0x000fea0003800000 */
.L_x_632:
[----:B------:R-:W-:-:S03]  /*261a0*/  UMOV UR4, 0xffffffff ;  /* 0xffffffff00047882 */ /* 0x000fc60000000000 */
[----:B------:R-:W-:Y:S05]  /*261b0*/  BRA.DIV UR4, `(.L_x_634) ;  /* 0x000000ce04687947 */ /* 0x000fea000b800000 */
[----:B0-----:R0:W0:Y:S04]  /*261c0*/  SHFL.IDX PT, R0, R3, 0x3, 0x181f ;  /* 0x00781f0003007f89 */ /* 0x00102800000e0000 */
[----:B----4-:R4:W0:Y:S02]  /*261d0*/  SHFL.IDX PT, R14, R2, 0x3, 0x181f ;  /* 0x00781f00020e7f89 */ /* 0x01082400000e0000 */
.L_x_958:
[----:B-1234-:R-:W-:-:S05]  /*261e0*/  VIADD R2, R6, 0x60 ;  /* 0x0000006006027836 */ /* 0x01efca0000000000 */
[----:B------:R-:W-:-:S13]  /*261f0*/  ISETP.GE.AND P0, PT, R2, R21, PT ;  /* 0x000000150200720c */ /* 0x000fda0003f06270 */
[----:B------:R-:W-:Y:S05]  /*26200*/  @P0 BRA `(.L_x_617) ;  /* 0x0000000000340947 */ /* 0x000fea0003800000 */
[----:B------:R-:W-:Y:S02]  /*26210*/  ULDC UR4, c[0x0][0xac8] ;  /* 0x0002b20000047ab9 */ /* 0x000fe40000000800 */
[----:B------:R-:W-:Y:S02]  /*26220*/  ISETP.GE.AND P3, PT, R7, UR4, PT ;  /* 0x0000000407007c0c */ /* 0x000fe4000bf66270 */
[----:B------:R-:W-:Y:S02]  /*26230*/  ISETP.GE.AND P4, PT, R9, UR4, PT ;  /* 0x0000000409007c0c */ /* 0x000fe4000bf86270 */
[----:B------:R-:W-:-:S09]  /*26240*/  ISETP.GE.AND P5, PT, R5, UR4, PT ;  /* 0x0000000405007c0c */ /* 0x000fd2000bfa6270 */
[-C--:B0-----:R-:W-:Y:S02]  /*26250*/  @!P3 LEA R2, P0, R7, R14.reuse, 0x1 ;  /* 0x0000000e0702b211 */ /* 0x081fe400078008ff */
[-C--:B------:R-:W-:Y:S02]  /*26260*/  @!P4 LEA R6, P1, R9, R14.reuse, 0x1 ;  /* 0x0000000e0906c211 */ /* 0x080fe400078208ff */
[----:B------:R-:W-:Y:S02]  /*26270*/  @!P5 LEA R14, P2, R5, R14, 0x1 ;  /* 0x0000000e050ed211 */ /* 0x000fe400078408ff */
[-C--:B------:R-:W-:Y:S02]  /*26280*/  @!P3 LEA.HI.X R3, R7, R0.reuse, R24, 0x1, P0 ;  /* 0x000000000703b211 */ /* 0x080fe400000f0c18 */
[-C--:B------:R-:W-:Y:S02]  /*26290*/  @!P4 LEA.HI.X R7, R9, R0.reuse, R10, 0x1, P1 ;  /* 0x000000000907c211 */ /* 0x080fe400008f0c0a */
[----:B------:R-:W-:Y:S01]  /*262a0*/  @!P5 LEA.HI.X R15, R5, R0, R8, 0x1, P2 ;  /* 0x00000000050fd211 */ /* 0x000fe200010f0c08 */
[----:B------:R0:W-:Y:S04]  /*262b0*/  @!P3 ST.E.128 desc[UR50][R2.64], RZ ;  /* 0x000000ff0200b985 */ /* 0x0001e8000c101d32 */
[----:B------:R0:W-:Y:S04]  /*262c0*/  @!P4 ST.E.128 desc[UR50][R6.64], RZ ;  /* 0x000000ff0600c985 */ /* 0x0001e8000c101d32 */
[----:B------:R0:W-:Y:S02]  /*262d0*/  @!P5 ST.E.128 desc[UR50][R14.64], RZ ;  /* 0x000000ff0e00d985 */ /* 0x0001e4000c101d32 */
.L_x_617:
[----:B------:R-:W-:Y:S05]  /*262e0*/  BSYNC B0 ;  /* 0x0000000000007941 */ /* 0x000fea0003800000 */
.L_x_602:
[----:B------:R-:W-:Y:S02]  /*262f0*/  ULDC UR4, c[0x0][0xc3c] ;  /* 0x00030f0000047ab9 */ /* 0x000fe40000000800 */
[----:B------:R-:W-:-:S13]  /*26300*/  ISETP.GE.AND P0, PT, R131, UR4, PT ;  /* 0x0000000483007c0c */ /* 0x000fda000bf06270 */
[----:B------:R-:W-:Y:S05]  /*26310*/  @!P0 BRA `(.L_x_635) ;  /* 0xfffffdb400a08947 */ /* 0x000fea000383ffff */
[----:B------:R-:W-:Y:S05]  /*26320*/  BRA `(.L_x_423) ;  /* 0x0000008400e47947 */ /* 0x000fea0003800000 */
.L_x_421:
[----:B------:R-:W-:-:S08]  /*26330*/  NOP ;  /* 0x0000000000007918 */ /* 0x000fd00000000000 */
[----:B------:R-:W0:-:S00]  /*26340*/  USETMAXREG.DEALLOC.CTAPOOL 0x28 ;  /* 0x00000028000079c8 */ /* 0x000e0000080e0500 */
[----:B0-----:R-:W2:Y:S01]  /*26350*/  LDL.LU R3, [R1+0x8] ;  /* 0x0000080001037983 */ /* 0x001ea20000300800 */
[----:B------:R-:W-:-:S06]  /*26360*/  LOP3.LUT R0, R0, 0x3, RZ, 0xc0, !PT ;  /* 0x0000000300007812 */ /* 0x000fcc00078ec0ff */
[----:B------:R-:W0:Y:S02]  /*26370*/  SHFL.IDX PT, R0, R0, RZ, 0x1f ;  /* 0x00001fff00007589 */ /* 0x000e2400000e0000 */
[----:B0-----:R-:W-:-:S13]  /*26380*/  ISETP.NE.AND P0, PT, R0, RZ, PT ;  /* 0x000000ff0000720c */ /* 0x001fda0003f05270 */
[----:B------:R-:W-:Y:S01]  /*26390*/  @P0 BAR.SYNC.DEFER_BLOCKING 0x5, 0x180 ;  /* 0x0146000000000b1d */ /* 0x000fe20000010000 */
[----:B--2---:R-:W-:-:S04]  /*263a0*/  LOP3.LUT R3, R3, 0xffffff7f, RZ, 0xc0, !PT ;  /* 0xffffff7f03037812 */ /* 0x004fc800078ec0ff */
[----:B------:R-:W-:-:S05]  /*263b0*/  @P0 LOP3.LUT R3, R3, 0x80, RZ, 0xfc, !PT ;  /* 0x0000008003030812 */ /* 0x000fca00078efcff */
[----:B------:R0:W-:Y:S02]  /*263c0*/  STL [R1+0x8], R3 ;  /* 0x0000080301007387 */ /* 0x0001e40000100800 */
[----:B0-----:R-:W-:-:S04]  /*263d0*/  @P0 MOV R3, 0x400 ;  /* 0x0000040000030802 */ /* 0x001fc80000000f00 */
[----:B------:R-:W-:-:S05]  /*263e0*/  @P0 LEA R2, R2, R3, 0x18 ;  /* 0x0000000302020211 */ /* 0x000fca00078ec0ff */
[----:B------:R0:W1:Y:S01]  /*263f0*/  @P0 LDS.128 R16, [R2+0x334d0] ;  /* 0x0334d00002100984 */ /* 0x0000620000000c00 */
[----:B------:R-:W-:Y:S06]  /*26400*/  @P0 BAR.ARV 0x4, 0x180 ;  /* 0x0106000000000b1d */ /* 0x000fec0000002000 */
[----:B------:R-:W-:Y:S05]  /*26410*/  @P0 BRA `(.L_x_636) ;  /* 0x0000000800980947 */ /* 0x000fea0003800000 */
[----:B------:R-:W2:Y:S01]  /*26420*/  S2R R4, SR_TID.X ;  /* 0x0000000000047919 */ /* 0x000ea20000002100 */
[----:B------:R-:W-:Y:S01]  /*26430*/  ULDC UR4, c[0x0][0xc3c] ;  /* 0x00030f0000047ab9 */ /* 0x000fe20000000800 */
[----:B------:R-:W-:Y:S02]  /*26440*/  IMAD.MOV.U32 R0, RZ, RZ, RZ ;  /* 0x000000ffff007224 */ /* 0x000fe400078e00ff */
[----:B------:R-:W-:Y:S01]  /*26450*/  IMAD.MOV.U32 R9, RZ, RZ, RZ ;  /* 0x000000ffff097224 */ /* 0x000fe200078e00ff */
[----:B------:R-:W3:Y:S01]  /*26460*/  S2UR UR6, SR_CTAID.X ;  /* 0x00000000000679c3 */ /* 0x000ee20000002500 */
[----:B------:R-:W-:Y:S01]  /*26470*/  ULDC UR5, c[0x0][0xc38] ;  /* 0x00030e0000057ab9 */ /* 0x000fe20000000800 */
[----:B--2---:R-:W-:-:S04]  /*26480*/  LOP3.LUT R7, R4, 0x1f, RZ, 0xc0, !PT ;  /* 0x0000001f04077812 */ /* 0x004fc800078ec0ff */
[----:B------:R-:W-:-:S04]  /*26490*/  ISETP.NE.AND P0, PT, R7, 0x1f, PT ;  /* 0x0000001f0700780c */ /* 0x000fc80003f05270 */
[----:B------:R-:W-:-:S13]  /*264a0*/  ISETP.GE.OR P1, PT, R7, UR4, !P0 ;  /* 0x0000000407007c0c */ /* 0x000fda000c726670 */
[----:B------:R-:W2:Y:S08]  /*264b0*/  @!P1 LDC.64 R4, c[0x0][0xc80] ;  /* 0x00032000ff049b82 */ /* 0x000eb00000000a00 */
[----:B0-----:R-:W0:Y:S01]  /*264c0*/  @!P1 LDC.64 R2, c[0x0][0xc78] ;  /* 0x00031e00ff029b82 */ /* 0x001e220000000a00 */
[----:B--2---:R-:W-:-:S05]  /*264d0*/  @!P1 IMAD.WIDE.U32 R4, R7, 0x4, R4 ;  /* 0x0000000407049825 */ /* 0x004fca00078e0004 */
[----:B------:R-:W2:Y:S01]  /*264e0*/  @!P1 LDG.E R0, desc[UR50][R4.64] ;  /* 0x0000003204009981 */ /* 0x000ea2000c1e1900 */
[----:B0-----:R-:W-:-:S05]  /*264f0*/  @!P1 IMAD.WIDE.U32 R2, R7, 0x4, R2 ;  /* 0x0000000407029825 */ /* 0x001fca00078e0002 */
[----:B------:R-:W2:Y:S01]  /*26500*/  @!P1 LDG.E R9, desc[UR50][R2.64] ;  /* 0x0000003202099981 */ /* 0x000ea2000c1e1900 */
[C---:B------:R-:W-:Y:S02]  /*26510*/  ISETP.NE.AND P1, PT, R7.reuse, RZ, PT ;  /* 0x000000ff0700720c */ /* 0x040fe40003f25270 */
[C---:B------:R-:W-:Y:S02]  /*26520*/  ISETP.GE.U32.AND P2, PT, R7.reuse, 0x2, PT ;  /* 0x000000020700780c */ /* 0x040fe40003f46070 */
[C---:B------:R-:W-:Y:S02]  /*26530*/  ISETP.GE.U32.AND P3, PT, R7.reuse, 0x4, PT ;  /* 0x000000040700780c */ /* 0x040fe40003f66070 */
[C---:B------:R-:W-:Y:S02]  /*26540*/  ISETP.GE.U32.AND P4, PT, R7.reuse, 0x8, PT ;  /* 0x000000080700780c */ /* 0x040fe40003f86070 */
[----:B------:R-:W-:Y:S01]  /*26550*/  ISETP.GE.U32.AND P5, PT, R7, 0x10, PT ;  /* 0x000000100700780c */ /* 0x000fe20003fa6070 */
[----:B------:R-:W-:Y:S01]  /*26560*/  UMOV UR4, URZ ;  /* 0x0000003f00047c82 */ /* 0x000fe20008000000 */
[----:B--2---:R-:W-:-:S05]  /*26570*/  IMAD R6, R0, R9, RZ ;  /* 0x0000000900067224 */ /* 0x004fca00078e02ff */
[----:B------:R-:W0:Y:S02]  /*26580*/  SHFL.UP PT, R8, R6, 0x1, RZ ;  /* 0x0420000006087989 */ /* 0x000e2400000e00ff */
[----:B0-----:R-:W-:-:S04]  /*26590*/  SEL R11, R8, RZ, P1 ;  /* 0x000000ff080b7207 */ /* 0x001fc80000800000 */
[----:B------:R-:W-:-:S05]  /*265a0*/  IADD3 R11, R6, R11, RZ ;  /* 0x0000000b060b7210 */ /* 0x000fca0007ffe0ff */
        /* <DEDUP_REMOVED lines=12> */
[----:B------:R-:W0:Y:S02]  /*26670*/  SHFL.IDX PT, R6, R5, 0x1f, 0x1f ;  /* 0x03e01f0005067f89 */ /* 0x000e2400000e0000 */
[----:B0-----:R-:W-:-:S05]  /*26680*/  IMAD R6, R6, UR5, RZ ;  /* 0x0000000506067c24 */ /* 0x001fca000f8e02ff */
[----:B---3--:R-:W-:Y:S01]  /*26690*/  ISETP.GT.AND P6, PT, R6, UR6, PT ;  /* 0x0000000606007c0c */ /* 0x008fe2000bfc4270 */
[----:B------:R-:W-:-:S12]  /*266a0*/  IMAD.MOV.U32 R3, RZ, RZ, R6 ;  /* 0x000000ffff037224 */ /* 0x000fd800078e0006 */
[----:B------:R-:W-:Y:S05]  /*266b0*/  @P6 BRA `(.L_x_637) ;  /* 0x0000000000a06947 */ /* 0x000fea0003800000 */
[----:B------:R-:W-:Y:S01]  /*266c0*/  MOV R6, R3 ;  /* 0x0000000300067202 */ /* 0x000fe20000000f00 */
[----:B------:R-:W-:Y:S01]  /*266d0*/  UMOV UR4, URZ ;  /* 0x0000003f00047c82 */ /* 0x000fe20008000000 */
[----:B------:R-:W-:-:S05]  /*266e0*/  ULDC UR5, c[0x0][0xc38] ;  /* 0x00030e0000057ab9 */ /* 0x000fca0000000800 */
.L_x_639:
[----:B------:R-:W0:Y:S01]  /*266f0*/  LDC R0, c[0x0][0xc3c] ;  /* 0x00030f00ff007b82 */ /* 0x000e220000000800 */
[----:B------:R-:W-:Y:S01]  /*26700*/  UIADD3 UR4, UR4, 0x1f, URZ ;  /* 0x0000001f04047890 */ /* 0x000fe2000fffe03f */
[----:B------:R-:W-:Y:S02]  /*26710*/  ULDC UR7, c[0x0][0xc3c] ;  /* 0x00030f0000077ab9 */ /* 0x000fe40000000800 */
[----:B-1----:R-:W-:-:S03]  /*26720*/  IMAD.U32 R19, RZ, RZ, UR7 ;  /* 0x00000007ff137e24 */ /* 0x002fc6000f8e00ff */
[----:B0-----:R-:W-:-:S13]  /*26730*/  ISETP.LE.AND P6, PT, R0, UR4, PT ;  /* 0x0000000400007c0c */ /* 0x001fda000bfc3270 */
[----:B------:R-:W-:Y:S05]  /*26740*/  @P6 BRA `(.L_x_638) ;  /* 0x0000000400a86947 */ /* 0x000fea0003800000 */
[----:B------:R-:W-:-:S05]  /*26750*/  VIADD R9, R7, UR4 ;  /* 0x0000000407097c36 */ /* 0x000fca0008000000 */
[----:B------:R-:W-:Y:S01]  /*26760*/  ISETP.GE.OR P6, PT, R9, R0, !P0 ;  /* 0x000000000900720c */ /* 0x000fe200047c6670 */
[----:B------:R-:W-:-:S12]  /*26770*/  IMAD.MOV.U32 R0, RZ, RZ, RZ ;  /* 0x000000ffff007224 */ /* 0x000fd800078e00ff */
[----:B------:R-:W0:Y:S08]  /*26780*/  @!P6 LDC.64 R4, c[0x0][0xc80] ;  /* 0x00032000ff04eb82 */ /* 0x000e300000000a00 */
[----:B------:R-:W1:Y:S01]  /*26790*/  @!P6 LDC.64 R2, c[0x0][0xc78] ;  /* 0x00031e00ff02eb82 */ /* 0x000e620000000a00 */
[----:B0-----:R-:W-:-:S05]  /*267a0*/  @!P6 IMAD.WIDE R4, R9, 0x4, R4 ;  /* 0x000000040904e825 */ /* 0x001fca00078e0204 */
[----:B------:R-:W2:Y:S01]  /*267b0*/  @!P6 LDG.E R0, desc[UR50][R4.64] ;  /* 0x000000320400e981 */ /* 0x000ea2000c1e1900 */
[----:B-1----:R-:W-:-:S04]  /*267c0*/  @!P6 IMAD.WIDE R2, R9, 0x4, R2 ;  /* 0x000000040902e825 */ /* 0x002fc800078e0202 */
[----:B------:R-:W-:-:S06]  /*267d0*/  IMAD.MOV.U32 R9, RZ, RZ, RZ ;  /* 0x000000ffff097224 */ /* 0x000fcc00078e00ff */
[----:B------:R-:W2:Y:S02]  /*267e0*/  @!P6 LDG.E R9, desc[UR50][R2.64] ;  /* 0x000000320209e981 */ /* 0x000ea4000c1e1900 */
[----:B--2---:R-:W-:-:S05]  /*267f0*/  IMAD R13, R0, R9, RZ ;  /* 0x00000009000d7224 */ /* 0x004fca00078e02ff */
[----:B------:R-:W0:Y:S02]  /*26800*/  SHFL.UP PT, R8, R13, 0x1, RZ ;  /* 0x042000000d087989 */ /* 0x000e2400000e00ff */
[----:B0-----:R-:W-:-:S05]  /*26810*/  SEL R8, R8, RZ, P1 ;  /* 0x000000ff08087207 */ /* 0x001fca0000800000 */
[----:B------:R-:W-:-:S05]  /*26820*/  IMAD.IADD R8, R13, 0x1, R8 ;  /* 0x000000010d087824 */ /* 0x000fca00078e0208 */
        /* <DEDUP_REMOVED lines=13> */
[----:B0-----:R-:W-:-:S04]  /*26900*/  IMAD R3, R2, UR5, RZ ;  /* 0x0000000502037c24 */ /* 0x001fc8000f8e02ff */
[----:B------:R-:W-:-:S05]  /*26910*/  IMAD.IADD R6, R3, 0x1, R6 ;  /* 0x0000000103067824 */ /* 0x000fca00078e0206 */
[----:B------:R-:W-:-:S13]  /*26920*/  ISETP.GT.AND P6, PT, R6, UR6, PT ;  /* 0x0000000606007c0c */ /* 0x000fda000bfc4270 */
[----:B------:R-:W-:Y:S05]  /*26930*/  @!P6 BRA `(.L_x_639) ;  /* 0xfffffffc006ce947 */ /* 0x000fea000383ffff */
.L_x_637:
[----:B------:R-:W-:Y:S02]  /*26940*/  IMAD.IADD R10, R6, 0x1, -R3 ;  /* 0x00000001060a7824 */ /* 0x000fe400078e0a03 */
[----:B-1----:R-:W-:Y:S02]  /*26950*/  IMAD.MOV.U32 R16, RZ, RZ, RZ ;  /* 0x000000ffff107224 */ /* 0x002fe400078e00ff */
[----:B------:R-:W-:-:S05]  /*26960*/  IMAD R2, R5, UR5, R10 ;  /* 0x0000000505027c24 */ /* 0x000fca000f8e020a */
[----:B------:R-:W-:-:S13]  /*26970*/  ISETP.GT.AND P0, PT, R2, UR6, PT ;  /* 0x0000000602007c0c */ /* 0x000fda000bf04270 */
[----:B------:R-:W-:-:S04]  /*26980*/  VOTE.ANY R6, PT, !P0 ;  /* 0x0000000000067806 */ /* 0x000fc800040e0100 */
[----:B------:R-:W0:Y:S01]  /*26990*/  POPC R19, R6 ;  /* 0x0000000600137309 */ /* 0x000e220000000000 */
[----:B------:R-:W-:Y:S01]  /*269a0*/  ISETP.NE.AND P0, PT, R6, RZ, PT ;  /* 0x000000ff0600720c */ /* 0x000fe20003f05270 */
[----:B0-----:R-:W0:Y:S04]  /*269b0*/  SHFL.IDX PT, R0, R0, R19, 0x1f ;  /* 0x00001f1300007589 */ /* 0x001e2800000e0000 */
[----:B------:R1:W2:Y:S01]  /*269c0*/  SHFL.IDX PT, R9, R9, R19, 0x1f ;  /* 0x00001f1309097589 */ /* 0x0002a200000e0000 */
[----:B0-----:R-:W-:-:S04]  /*269d0*/  IABS R4, R0 ;  /* 0x0000000000047213 */ /* 0x001fc80000000000 */
[----:B------:R-:W0:Y:S08]  /*269e0*/  I2F.RP R8, R4 ;  /* 0x0000000400087306 */ /* 0x000e300000209400 */
[----:B0-----:R-:W0:Y:S02]  /*269f0*/  MUFU.RCP R8, R8 ;  /* 0x0000000800087308 */ /* 0x001e240000001000 */
[----:B0-----:R-:W-:-:S06]  /*26a00*/  IADD3 R2, R8, 0xffffffe, RZ ;  /* 0x0ffffffe08027810 */ /* 0x001fcc0007ffe0ff */
[----:B------:R-:W0:Y:S02]  /*26a10*/  F2I.FTZ.U32.TRUNC.NTZ R3, R2 ;  /* 0x0000000200037305 */ /* 0x000e24000021f000 */
[----:B0-----:R-:W-:Y:S01]  /*26a20*/  IMAD.MOV R11, RZ, RZ, -R3 ;  /* 0x000000ffff0b7224 */ /* 0x001fe200078e0a03 */
[----:B-12---:R-:W-:Y:S06]  /*26a30*/  @!P0 BRA `(.L_x_640) ;  /* 0x0000000000088947 */ /* 0x006fec0003800000 */
[----:B------:R-:W-:-:S06]  /*26a40*/  VIADD R16, R19, 0xffffffff ;  /* 0xffffffff13107836 */ /* 0x000fcc0000000000 */
[----:B------:R0:W1:Y:S02]  /*26a50*/  SHFL.IDX PT, R16, R5, R16, 0x1f ;  /* 0x00001f1005107589 */ /* 0x00006400000e0000 */
.L_x_640:
[----:B-1----:R-:W-:Y:S01]  /*26a60*/  IMAD R16, R16, UR5, R10 ;  /* 0x0000000510107c24 */ /* 0x002fe2000f8e020a */
[----:B------:R-:W-:Y:S01]  /*26a70*/  IABS R10, R0 ;  /* 0x00000000000a7213 */ /* 0x000fe20000000000 */
[----:B------:R-:W-:Y:S01]  /*26a80*/  IMAD R11, R11, R4, RZ ;  /* 0x000000040b0b7224 */ /* 0x000fe200078e02ff */
[----:B0-----:R-:W-:Y:S01]  /*26a90*/  IABS R5, R9 ;  /* 0x0000000900057213 */ /* 0x001fe20000000000 */
[----:B------:R-:W-:Y:S01]  /*26aa0*/  IMAD.MOV.U32 R2, RZ, RZ, RZ ;  /* 0x000000ffff027224 */ /* 0x000fe200078e00ff */
[----:B------:R-:W-:Y:S01]  /*26ab0*/  IADD3 R17, -R16, UR6, RZ ;  /* 0x0000000610117c10 */ /* 0x000fe2000fffe1ff */
[----:B------:R-:W-:Y:S01]  /*26ac0*/  IMAD.MOV R10, RZ, RZ, -R10 ;  /* 0x000000ffff0a7224 */ /* 0x000fe200078e0a0a */
[----:B------:R-:W0:Y:S01]  /*26ad0*/  I2F.RP R6, R5 ;  /* 0x0000000500067306 */ /* 0x000e220000209400 */
[----:B------:R-:W-:Y:S01]  /*26ae0*/  IMAD.HI.U32 R2, R3, R11, R2 ;  /* 0x0000000b03027227 */ /* 0x000fe200078e0002 */
[----:B------:R-:W-:-:S03]  /*26af0*/  IABS R8, R17 ;  /* 0x0000001100087213 */ /* 0x000fc60000000000 */
[----:B------:R-:W-:Y:S01]  /*26b00*/  VIADD R19, R19, UR4 ;  /* 0x0000000413137c36 */ /* 0x000fe20008000000 */
[----:B------:R-:W-:Y:S01]  /*26b10*/  MOV R3, R8 ;  /* 0x0000000800037202 */ /* 0x000fe20000000f00 */
[----:B------:R-:W-:-:S04]  /*26b20*/  IMAD.MOV.U32 R8, RZ, RZ, R10 ;  /* 0x000000ffff087224 */ /* 0x000fc800078e000a */
        /* <DEDUP_REMOVED lines=9> */
[----:B------:R0:W1:Y:S01]  /*26bc0*/  F2I.FTZ.U32.TRUNC.NTZ R3, R8 ;  /* 0x0000000800037305 */ /* 0x000062000021f000 */
[----:B------:R-:W-:Y:S02]  /*26bd0*/  ISETP.NE.AND P1, PT, R0, RZ, PT ;  /* 0x000000ff0000720c */ /* 0x000fe40003f25270 */
[----:B------:R-:W-:-:S02]  /*26be0*/  ISETP.GE.AND P2, PT, R4, RZ, PT ;  /* 0x000000ff0400720c */ /* 0x000fc40003f46270 */
[----:B0-----:R-:W-:-:S05]  /*26bf0*/  IABS R8, R9 ;  /* 0x0000000900087213 */ /* 0x001fca0000000000 */
[----:B------:R-:W-:Y:S02]  /*26c00*/  @P0 VIADD R2, R2, 0x1 ;  /* 0x0000000102020836 */ /* 0x000fe40000000000 */
[----:B------:R-:W-:-:S03]  /*26c10*/  IMAD.MOV R8, RZ, RZ, -R8 ;  /* 0x000000ffff087224 */ /* 0x000fc600078e0a08 */
[----:B------:R-:W-:Y:S01]  /*26c20*/  MOV R6, R2 ;  /* 0x0000000200067202 */ /* 0x000fe20000000f00 */
[----:B-1----:R-:W-:-:S04]  /*26c30*/  IMAD.MOV R2, RZ, RZ, -R3 ;  /* 0x000000ffff027224 */ /* 0x002fc800078e0a03 */
[----:B------:R-:W-:Y:S01]  /*26c40*/  @!P2 IMAD.MOV R6, RZ, RZ, -R6 ;  /* 0x000000ffff06a224 */ /* 0x000fe200078e0a06 */
[----:B------:R-:W-:Y:S01]  /*26c50*/  @!P1 LOP3.LUT R6, RZ, R0, RZ, 0x33, !PT ;  /* 0x00000000ff069212 */ /* 0x000fe200078e33ff */
[----:B------:R-:W-:Y:S02]  /*26c60*/  IMAD R11, R2, R5, RZ ;  /* 0x00000005020b7224 */ /* 0x000fe400078e02ff */
[----:B------:R-:W-:Y:S01]  /*26c70*/  IMAD.MOV.U32 R2, RZ, RZ, RZ ;  /* 0x000000ffff027224 */ /* 0x000fe200078e00ff */
[-C--:B------:R-:W-:Y:S01]  /*26c80*/  IABS R4, R6.reuse ;  /* 0x0000000600047213 */ /* 0x080fe20000000000 */
[----:B------:R-:W-:Y:S02]  /*26c90*/  IMAD R0, R0, R6, RZ ;  /* 0x0000000600007224 */ /* 0x000fe400078e02ff */
[----:B------:R-:W-:-:S04]  /*26ca0*/  IMAD.HI.U32 R2, R3, R11, R2 ;  /* 0x0000000b03027227 */ /* 0x000fc800078e0002 */
[----:B------:R-:W-:Y:S01]  /*26cb0*/  IMAD.MOV.U32 R3, RZ, RZ, R4 ;  /* 0x000000ffff037224 */ /* 0x000fe200078e0004 */
[----:B------:R-:W-:Y:S01]  /*26cc0*/  MOV R4, R8 ;  /* 0x0000000800047202 */ /* 0x000fe20000000f00 */
[----:B------:R-:W-:Y:S02]  /*26cd0*/  IMAD.IADD R17, R17, 0x1, -R0 ;  /* 0x0000000111117824 */ /* 0x000fe400078e0a00 */
[----:B------:R-:W-:-:S04]  /*26ce0*/  IMAD.HI.U32 R2, R2, R3, RZ ;  /* 0x0000000302027227 */ /* 0x000fc800078e00ff */
[----:B------:R-:W-:Y:S01]  /*26cf0*/  IMAD R4, R2, R4, R3 ;  /* 0x0000000402047224 */ /* 0x000fe200078e0203 */
[----:B------:R-:W-:-:S04]  /*26d00*/  LOP3.LUT R3, R6, R9, RZ, 0x3c, !PT ;  /* 0x0000000906037212 */ /* 0x000fc800078e3cff */
[----:B------:R-:W-:Y:S02]  /*26d10*/  ISETP.GT.U32.AND P1, PT, R5, R4, PT ;  /* 0x000000040500720c */ /* 0x000fe40003f24070 */
[----:B------:R-:W-:-:S11]  /*26d20*/  ISETP.GE.AND P2, PT, R3, RZ, PT ;  /* 0x000000ff0300720c */ /* 0x000fd60003f46270 */
[----:B------:R-:W-:Y:S02]  /*26d30*/  @!P1 IMAD.IADD R4, R4, 0x1, -R5 ;  /* 0x0000000104049824 */ /* 0x000fe400078e0a05 */
[----:B------:R-:W-:Y:S01]  /*26d40*/  @!P1 VIADD R2, R2, 0x1 ;  /* 0x0000000102029836 */ /* 0x000fe20000000000 */
[----:B------:R-:W-:Y:S02]  /*26d50*/  ISETP.NE.AND P1, PT, R9, RZ, PT ;  /* 0x000000ff0900720c */ /* 0x000fe40003f25270 */
[----:B------:R-:W-:-:S13]  /*26d60*/  ISETP.GE.U32.AND P0, PT, R4, R5, PT ;  /* 0x000000050400720c */ /* 0x000fda0003f06070 */
[----:B------:R-:W-:-:S04]  /*26d70*/  @P0 VIADD R2, R2, 0x1 ;  /* 0x0000000102020836 */ /* 0x000fc80000000000 */
[----:B------:R-:W-:Y:S01]  /*26d80*/  @!P2 IMAD.MOV R2, RZ, RZ, -R2 ;  /* 0x000000ffff02a224 */ /* 0x000fe200078e0a02 */
[----:B------:R-:W-:-:S05]  /*26d90*/  @!P1 LOP3.LUT R2, RZ, R9, RZ, 0x33, !PT ;  /* 0x00000009ff029212 */ /* 0x000fca00078e33ff */
[----:B------:R-:W-:-:S04]  /*26da0*/  IMAD.MOV R18, RZ, RZ, -R2 ;  /* 0x000000ffff127224 */ /* 0x000fc800078e0a02 */
[C---:B------:R-:W-:Y:S01]  /*26db0*/  IMAD R18, R9.reuse, R18, R6 ;  /* 0x0000001209127224 */ /* 0x040fe200078e0206 */
[----:B------:R-:W-:-:S05]  /*26dc0*/  LEA R9, R9, R2, 0x18 ;  /* 0x0000000209097211 */ /* 0x000fca00078ec0ff */
[----:B------:R-:W-:Y:S01]  /*26dd0*/  IMAD R18, R18, 0x10000, R9 ;  /* 0x0001000012127824 */ /* 0x000fe200078e0209 */
[----:B------:R-:W-:Y:S06]  /*26de0*/  BRA `(.L_x_641) ;  /* 0x00000000000c7947 */ /* 0x000fec0003800000 */
.L_x_638:
[----:B------:R-:W-:Y:S01]  /*26df0*/  IMAD.MOV.U32 R17, RZ, RZ, RZ ;  /* 0x000000ffff117224 */ /* 0x000fe200078e00ff */
[----:B------:R-:W-:Y:S01]  /*26e00*/  MOV R18, RZ ;  /* 0x000000ff00127202 */ /* 0x000fe20000000f00 */
[----:B------:R-:W-:-:S07]  /*26e10*/  IMAD.U32 R16, RZ, RZ, UR6 ;  /* 0x00000006ff107e24 */ /* 0x000fce000f8e00ff */
.L_x_641:
[----:B------:R-:W-:-:S13]  /*26e20*/  ISETP.NE.AND P0, PT, R7, RZ, PT ;  /* 0x000000ff0700720c */ /* 0x000fda0003f05270 */
[----:B------:R-:W0:Y:S01]  /*26e30*/  @!P0 S2R R3, SR_CgaCtaId ;  /* 0x0000000000038919 */ /* 0x000e220000008800 */
[----:B------:R-:W-:-:S04]  /*26e40*/  @!P0 MOV R0, 0x400 ;  /* 0x0000040000008802 */ /* 0x000fc80000000f00 */
[----:B0-----:R-:W-:-:S05]  /*26e50*/  @!P0 LEA R0, R3, R0, 0x18 ;  /* 0x0000000003008211 */ /* 0x001fca00078ec0ff */
[----:B------:R2:W-:Y:S01]  /*26e60*/  @!P0 STS.128 [R0+0x334d0], R16 ;  /* 0x0334d01000008388 */ /* 0x0005e20000000c00 */
[----:B------:R-:W-:Y:S06]  /*26e70*/  BAR.ARV 0x5, 0x180 ;  /* 0x0146000000007b1d */ /* 0x000fec0000002000 */
.L_x_636:
[----:B------:R3:W-:Y:S01]  /*26e80*/  STL [R1+0x30], RZ ;  /* 0x000030ff01007387 */ /* 0x0007e20000100800 */
[----:B------:R-:W-:Y:S01]  /*26e90*/  ULDC UR4, c[0x0][0xc3c] ;  /* 0x00030f0000047ab9 */ /* 0x000fe20000000800 */
[----:B------:R-:W-:Y:S01]  /*26ea0*/  IMAD.MOV.U32 R33, RZ, RZ, 0x1 ;  /* 0x00000001ff217424 */ /* 0x000fe200078e00ff */
[----:B-1----:R-:W-:Y:S01]  /*26eb0*/  ISETP.GE.AND P0, PT, R19, UR4, PT ;  /* 0x0000000413007c0c */ /* 0x002fe2000bf06270 */
[----:B------:R-:W-:-:S12]  /*26ec0*/  IMAD.MOV.U32 R29, RZ, RZ, RZ ;  /* 0x000000ffff1d7224 */ /* 0x000fd800078e00ff */
[----:B---3--:R-:W-:Y:S05]  /*26ed0*/  @P0 BRA `(.L_x_642) ;  /* 0x0000007400fc0947 */ /* 0x008fea0003800000 */
[----:B------:R-:W0:Y:S01]  /*26ee0*/  S2R R9, SR_TID.X ;  /* 0x0000000000097919 */ /* 0x000e220000002100 */
[----:B------:R-:W1:Y:S01]  /*26ef0*/  S2UR UR4, SR_CgaCtaId ;  /* 0x00000000000479c3 */ /* 0x000e620000008800 */
[----:B------:R-:W-:Y:S01]  /*26f00*/  MOV R22, 0x400 ;  /* 0x0000040000167802 */ /* 0x000fe20000000f00 */
[----:B------:R-:W-:Y:S01]  /*26f10*/  BSSY B7, `(.L_x_642) ;  /* 0x000077b000077945 */ /* 0x000fe20003800000 */
[----:B------:R-:W-:Y:S01]  /*26f20*/  IMAD.MOV.U32 R35, RZ, RZ, 0x1 ;  /* 0x00000001ff237424 */ /* 0x000fe200078e00ff */
[----:B------:R-:W-:Y:S01]  /*26f30*/  ULDC.64 UR40, c[0x0][0x198] ;  /* 0x0000660000287ab9 */ /* 0x000fe20000000a00 */
[----:B------:R-:W-:Y:S01]  /*26f40*/  IMAD.MOV.U32 R31, RZ, RZ, RZ ;  /* 0x000000ffff1f7224 */ /* 0x000fe200078e00ff */
[----:B------:R-:W-:Y:S01]  /*26f50*/  ULOP3.LUT UR39, UR36, 0x2, URZ, 0xfc, !UPT ;  /* 0x0000000224277892 */ /* 0x000fe2000f8efc3f */
[----:B------:R-:W-:Y:S01]  /*26f60*/  IMAD.MOV.U32 R29, RZ, RZ, RZ ;  /* 0x000000ffff1d7224 */ /* 0x000fe200078e00ff */
[----:B------:R-:W-:Y:S01]  /*26f70*/  ULOP3.LUT UR37, UR36, 0x1, URZ, 0xfc, !UPT ;  /* 0x0000000124257892 */ /* 0x000fe2000f8efc3f */
[----:B------:R-:W-:Y:S01]  /*26f80*/  IMAD.MOV.U32 R33, RZ, RZ, 0x1 ;  /* 0x00000001ff217424 */ /* 0x000fe200078e00ff */
[----:B------:R-:W-:Y:S01]  /*26f90*/  ULDC UR38, c[0x0][0xc] ;  /* 0x0000030000267ab9 */ /* 0x000fe20000000800 */
[C---:B0-----:R-:W-:Y:S01]  /*26fa0*/  IMAD.SHL.U32 R2, R9.reuse, 0x40, RZ ;  /* 0x0000004009027824 */ /* 0x041fe200078e00ff */
[C---:B------:R-:W-:Y:S01]  /*26fb0*/  LOP3.LUT R11, R9.reuse, 0x7f, RZ, 0xc0, !PT ;  /* 0x0000007f090b7812 */ /* 0x040fe200078ec0ff */
[C---:B------:R-:W-:Y:S01]  /*26fc0*/  IMAD.SHL.U32 R36, R9.reuse, 0x10, RZ ;  /* 0x0000001009247824 */ /* 0x040fe200078e00ff */
[----:B------:R-:W-:Y:S01]  /*26fd0*/  SHF.R.U32.HI R3, RZ, 0x1, R9 ;  /* 0x00000001ff037819 */ /* 0x000fe20000011609 */
[----:B------:R-:W-:Y:S01]  /*26fe0*/  IMAD.SHL.U32 R6, R9, 0x2, RZ ;  /* 0x0000000209067824 */ /* 0x000fe200078e00ff */
[----:B--2---:R-:W-:Y:S01]  /*26ff0*/  LOP3.LUT R0, R2, 0x180, RZ, 0xc0, !PT ;  /* 0x0000018002007812 */ /* 0x004fe200078ec0ff */
[----:B------:R-:W-:Y:S01]  /*27000*/  IMAD.SHL.U32 R4, R11, 0x10, RZ ;  /* 0x000000100b047824 */ /* 0x000fe200078e00ff */
[----:B------:R-:W-:Y:S01]  /*27010*/  LOP3.LUT R5, R36, 0x1b0, RZ, 0xc0, !PT ;  /* 0x000001b024057812 */ /* 0x000fe200078ec0ff */
[----:B------:R-:W-:Y:S01]  /*27020*/  IMAD.SHL.U32 R8, R9, 0x4, RZ ;  /* 0x0000000409087824 */ /* 0x000fe200078e00ff */
[----:B------:R-:W-:-:S02]  /*27030*/  LOP3.LUT R3, R0, 0x30, R3, 0xf8, !PT ;  /* 0x0000003000037812 */ /* 0x000fc400078ef803 */
[----:B------:R-:W-:Y:S02]  /*27040*/  SHF.L.U32 R0, R9, 0x5, RZ ;  /* 0x0000000509007819 */ /* 0x000fe400000006ff */
[----:B------:R-:W-:Y:S02]  /*27050*/  LOP3.LUT R6, R5, 0x30, R6, 0x78, !PT ;  /* 0x0000003005067812 */ /* 0x000fe400078e7806 */
[----:B------:R-:W-:Y:S02]  /*27060*/  LOP3.LUT R5, R0, 0x80, RZ, 0xc0, !PT ;  /* 0x0000008000057812 */ /* 0x000fe400078ec0ff */
[----:B------:R-:W-:Y:S01]  /*27070*/  LOP3.LUT R7, R4, 0x600, RZ, 0xc0, !PT ;  /* 0x0000060004077812 */ /* 0x000fe200078ec0ff */
[----:B------:R-:W-:Y:S01]  /*27080*/  IMAD.SHL.U32 R4, R9, 0x8, RZ ;  /* 0x0000000809047824 */ /* 0x000fe200078e00ff */
[----:B------:R-:W-:Y:S02]  /*27090*/  LOP3.LUT R5, R5, 0x10, R9, 0xf8, !PT ;  /* 0x0000001005057812 */ /* 0x000fe400078ef809 */
[----:B------:R-:W-:-:S02]  /*270a0*/  LOP3.LUT R9, R7, 0x40, R36, 0xf8, !PT ;  /* 0x0000004007097812 */ /* 0x000fc400078ef824 */
[----:B------:R-:W-:Y:S02]  /*270b0*/  LOP3.LUT R3, R3, 0x30, R4, 0x78, !PT ;  /* 0x0000003003037812 */ /* 0x000fe400078e7804 */
[----:B------:R-:W-:Y:S02]  /*270c0*/  LOP3.LUT R7, R7, 0x60, R0, 0xf8, !PT ;  /* 0x0000006007077812 */ /* 0x000fe400078ef800 */
[----:B------:R-:W-:Y:S02]  /*270d0*/  LOP3.LUT R10, R9, R6, RZ, 0xfc, !PT ;  /* 0x00000006090a7212 */ /* 0x000fe400078efcff */
[----:B------:R-:W-:Y:S02]  /*270e0*/  LOP3.LUT R2, R3, 0x640, R2, 0xf8, !PT ;  /* 0x0000064003027812 */ /* 0x000fe400078ef802 */
[----:B------:R-:W-:Y:S01]  /*270f0*/  LOP3.LUT R5, R5, 0x10, R8, 0x78, !PT ;  /* 0x0000001005057812 */ /* 0x000fe200078e7808 */
[----:B------:R-:W-:Y:S01]  /*27100*/  STL [R1+0x10], R10 ;  /* 0x0000100a01007387 */ /* 0x000fe20000100800 */
[----:B------:R-:W-:-:S02]  /*27110*/  LOP3.LUT R4, R7, 0x100, R0, 0xf8, !PT ;  /* 0x0000010007047812 */ /* 0x000fc400078ef800 */
[----:B------:R-:W-:Y:S01]  /*27120*/  SHF.R.U32.HI R3, RZ, 0x2, R11 ;  /* 0x00000002ff037819 */ /* 0x000fe2000001160b */
[----:B------:R0:W-:Y:S01]  /*27130*/  STL [R1+0x18], R2 ;  /* 0x0000180201007387 */ /* 0x0001e20000100800 */
[----:B------:R-:W-:Y:S02]  /*27140*/  LOP3.LUT R36, R36, 0x30, RZ, 0xc0, !PT ;  /* 0x0000003024247812 */ /* 0x000fe400078ec0ff */
[----:B------:R-:W-:Y:S02]  /*27150*/  LOP3.LUT R0, R3, 0x60, R0, 0xf8, !PT ;  /* 0x0000006003007812 */ /* 0x000fe400078ef800 */
[----:B------:R-:W-:Y:S02]  /*27160*/  LOP3.LUT R3, R36, 0x80, RZ, 0xfc, !PT ;  /* 0x0000008024037812 */ /* 0x000fe400078efcff */
[----:B0-----:R-:W-:-:S05]  /*27170*/  LOP3.LUT R2, R4, R5, RZ, 0xfc, !PT ;  /* 0x0000000504027212 */ /* 0x001fca00078efcff */
[----:B------:R1:W-:Y:S04]  /*27180*/  STL [R1+0x14], R2 ;  /* 0x0000140201007387 */ /* 0x0003e80000100800 */
[----:B------:R-:W-:Y:S01]  /*27190*/  STL [R1+0x30], RZ ;  /* 0x000030ff01007387 */ /* 0x000fe20000100800 */
[----:B-1----:R-:W-:-:S04]  /*271a0*/  MOV R2, UR4 ;  /* 0x0000000400027c02 */ /* 0x002fc80008000f00 */
[----:B------:R-:W-:Y:S01]  /*271b0*/  LEA R22, R2, R22, 0x18 ;  /* 0x0000001602167211 */ /* 0x000fe200078ec0ff */
[----:B------:R0:W-:Y:S02]  /*271c0*/  STL [R1+0xc], R2 ;  /* 0x00000c0201007387 */ /* 0x0001e40000100800 */
[----:B0-----:R-:W-:Y:S02]  /*271d0*/  LOP3.LUT R2, R36, 0x40, RZ, 0xfc, !PT ;  /* 0x0000004024027812 */ /* 0x001fe400078efcff */
[----:B------:R-:W-:Y:S01]  /*271e0*/  LOP3.LUT R2, R0, 0x80, RZ, 0xfc, !PT ;  /* 0x0000008000027812 */ /* 0x000fe200078efcff */
[----:B------:R-:W-:-:S05]  /*271f0*/  IMAD.IADD R0, R22, 0x1, R10 ;  /* 0x0000000116007824 */ /* 0x000fca00078e020a */
[----:B------:R0:W-:Y:S02]  /*27200*/  STL [R1+0x1c], R0 ;  /* 0x00001c0001007387 */ /* 0x0001e40000100800 */
.L_x_764:
[----:B-123--:R-:W1:Y:S02]  /*27210*/  LDC.64 R2, c[0x0][0xc88] ;  /* 0x00032200ff027b82 */ /* 0x00ee640000000a00 */
[----:B-1----:R-:W-:-:S05]  /*27220*/  IMAD.WIDE R2, R19, 0x4, R2 ;  /* 0x0000000413027825 */ /* 0x002fca00078e0202 */
[----:B------:R-:W0:Y:S01]  /*27230*/  LDG.E R23, desc[UR50][R2.64] ;  /* 0x0000003202177981 */ /* 0x000e22000c1e1900 */
[----:B------:R-:W-:Y:S05]  /*27240*/  YIELD ;  /* 0x0000000000007946 */ /* 0x000fea0003800000 */
[----:B------:R-:W-:Y:S01]  /*27250*/  ULDC.64 UR4, c[0x0][0xa28] ;  /* 0x00028a0000047ab9 */ /* 0x000fe20000000a00 */
[----:B------:R-:W-:Y:S01]  /*27260*/  ULDC.64 UR8, c[0x0][0xa18] ;  /* 0x0002860000087ab9 */ /* 0x000fe20000000a00 */
[----:B------:R-:W-:Y:S01]  /*27270*/  ISETP.NE.U32.AND P0, PT, RZ, UR4, PT ;  /* 0x00000004ff007c0c */ /* 0x000fe2000bf05070 */
[----:B------:R-:W-:Y:S01]  /*27280*/  IMAD.MOV.U32 R37, RZ, RZ, RZ ;  /* 0x000000ffff257224 */ /* 0x000fe200078e00ff */
[----:B------:R-:W-:-:S02]  /*27290*/  ULDC.64 UR6, c[0x0][0xa10] ;  /* 0x0002840000067ab9 */ /* 0x000fc40000000a00 */
[----:B------:R-:W-:Y:S02]  /*272a0*/  ISETP.NE.AND.EX P0, PT, RZ, UR5, PT, P0 ;  /* 0x00000005ff007c0c */ /* 0x000fe4000bf05300 */
[----:B------:R-:W-:-:S04]  /*272b0*/  ISETP.NE.U32.AND P2, PT, RZ, UR6, PT ;  /* 0x00000006ff007c0c */ /* 0x000fc8000bf45070 */
[----:B------:R-:W-:Y:S02]  /*272c0*/  ISETP.NE.AND.EX P2, PT, RZ, UR7, PT, P2 ;  /* 0x00000007ff007c0c */ /* 0x000fe4000bf45320 */
[----:B------:R-:W-:Y:S02]  /*272d0*/  MOV R27, RZ ;  /* 0x000000ff001b7202 */ /* 0x000fe40000000f00 */
[----:B0---4-:R-:W-:-:S03]  /*272e0*/  SHF.R.S32.HI R0, RZ, 0x1f, R23 ;  /* 0x0000001fff007819 */ /* 0x011fc60000011417 */
[C---:B------:R-:W-:Y:S01]  /*272f0*/  @P0 LEA R2, P1, R23.reuse, UR4, 0x2 ;  /* 0x0000000417020c11 */ /* 0x040fe2000f8210ff */
[C---:B------:R-:W-:Y:S01]  /*27300*/  IMAD.SHL.U32 R24, R23.reuse, 0x4, RZ ;  /* 0x0000000417187824 */ /* 0x040fe200078e00ff */
[C-C-:B------:R-:W-:Y:S01]  /*27310*/  SHF.L.U64.HI R25, R23.reuse, 0x2, R0.reuse ;  /* 0x0000000217197819 */ /* 0x140fe20000010200 */
[----:B------:R0:W-:Y:S01]  /*27320*/  STL [R1+0x28], R0 ;  /* 0x0000280001007387 */ /* 0x0001e20000100800 */
[----:B------:R-:W-:Y:S01]  /*27330*/  @P0 LEA.HI.X R3, R23, UR5, R0, 0x2, P1 ;  /* 0x0000000517030c11 */ /* 0x000fe200088f1400 */
[----:B------:R-:W-:Y:S01]  /*27340*/  ULDC.64 UR4, c[0x0][0xa00] ;  /* 0x0002800000047ab9 */ /* 0x000fe20000000a00 */
[----:B------:R-:W-:-:S03]  /*27350*/  ISETP.NE.U32.AND P1, PT, RZ, UR8, PT ;  /* 0x00000008ff007c0c */ /* 0x000fc6000bf25070 */
[----:B------:R1:W5:Y:S01]  /*27360*/  @P0 LDG.E R37, desc[UR50][R2.64] ;  /* 0x0000003202250981 */ /* 0x000362000c1e1900 */
[----:B------:R-:W-:Y:S02]  /*27370*/  ISETP.NE.AND.EX P1, PT, RZ, UR9, PT, P1 ;  /* 0x00000009ff007c0c */ /* 0x000fe4000bf25310 */
[----:B------:R-:W-:Y:S01]  /*27380*/  ISETP.NE.U32.AND P0, PT, RZ, UR4, PT ;  /* 0x00000004ff007c0c */ /* 0x000fe2000bf05070 */
[----:B0-----:R-:W-:Y:S01]  /*27390*/  IMAD.MOV.U32 R0, RZ, RZ, RZ ;  /* 0x000000ffff007224 */ /* 0x001fe200078e00ff */
[C---:B------:R-:W-:Y:S02]  /*273a0*/  IADD3 R4, P4, R24.reuse, UR6, RZ ;  /* 0x0000000618047c10 */ /* 0x040fe4000ff9e0ff */
[----:B------:R-:W-:Y:S02]  /*273b0*/  ISETP.NE.AND.EX P0, PT, RZ, UR5, PT, P0 ;  /* 0x00000005ff007c0c */ /* 0x000fe4000bf05300 */
[----:B------:R-:W-:Y:S02]  /*273c0*/  IADD3.X R5, R25, UR7, RZ, P4, !PT ;  /* 0x0000000719057c10 */ /* 0x000fe4000a7fe4ff */
[----:B-1----:R-:W-:Y:S01]  /*273d0*/  IADD3 R2, P3, R24, UR4, RZ ;  /* 0x0000000418027c10 */ /* 0x002fe2000ff7e0ff */
[----:B------:R-:W-:-:S02]  /*273e0*/  ULDC UR4, c[0x0][0x288] ;  /* 0x0000a20000047ab9 */ /* 0x000fc40000000800 */
[----:B------:R-:W5:Y:S01]  /*273f0*/  @P2 LDG.E R0, desc[UR50][R4.64] ;  /* 0x0000003204002981 */ /* 0x000f62000c1e1900 */
[C---:B------:R-:W-:Y:S02]  /*27400*/  IADD3.X R3, R25.reuse, UR5, RZ, P3, !PT ;  /* 0x0000000519037c10 */ /* 0x040fe40009ffe4ff */
[----:B------:R-:W-:Y:S01]  /*27410*/  @P1 IADD3 R6, P3, R24, UR8, RZ ;  /* 0x0000000818061c10 */ /* 0x000fe2000ff7e0ff */
[----:B------:R-:W-:Y:S01]  /*27420*/  IMAD.U32 R8, RZ, RZ, UR4 ;  /* 0x00000004ff087e24 */ /* 0x000fe2000f8e00ff */
[----:B------:R-:W-:Y:S01]  /*27430*/  ULDC.64 UR4, c[0x0][0x418] ;  /* 0x0001060000047ab9 */ /* 0x000fe20000000a00 */
[----:B------:R-:W5:Y:S01]  /*27440*/  @P0 LDG.E R27, desc[UR50][R2.64] ;  /* 0x00000032021b0981 */ /* 0x000f62000c1e1900 */
[----:B------:R-:W-:-:S05]  /*27450*/  @P1 IADD3.X R7, R25, UR9, RZ, P3, !PT ;  /* 0x0000000919071c10 */ /* 0x000fca0009ffe4ff */
[----:B------:R0:W2:Y:S01]  /*27460*/  @P1 LDG.E R8, desc[UR50][R6.64] ;  /* 0x0000003206081981 */ /* 0x0000a2000c1e1900 */
[----:B------:R-:W-:-:S03]  /*27470*/  UISETP.NE.U32.AND UP0, UPT, UR4, URZ, UPT ;  /* 0x0000003f0400728c */ /* 0x000fc6000bf05070 */
[----:B------:R-:W-:Y:S01]  /*27480*/  ULDC UR4, c[0x0][0x424] ;  /* 0x0001090000047ab9 */ /* 0x000fe20000000800 */
[----:B------:R-:W-:-:S03]  /*27490*/  UISETP.NE.AND.EX UP0, UPT, UR5, URZ, UPT, UP0 ;  /* 0x0000003f0500728c */ /* 0x000fc6000bf05300 */
[----:B------:R-:W-:Y:S01]  /*274a0*/  ULDC UR5, c[0x0][0x2f0] ;  /* 0x0000bc0000057ab9 */ /* 0x000fe20000000800 */
[----:B------:R-:W-:-:S04]  /*274b0*/  USEL UR4, UR4, 0x1, UP0 ;  /* 0x0000000104047887 */ /* 0x000fc80008000000 */
[----:B------:R-:W-:-:S03]  /*274c0*/  UIMAD UR4, UR4, UR5, URZ ;  /* 0x00000005040472a4 */ /* 0x000fc6000f8e023f */
[----:B------:R-:W-:Y:S02]  /*274d0*/  ULDC UR5, c[0x0][0x348] ;  /* 0x0000d20000057ab9 */ /* 0x000fe40000000800 */
[----:B0-----:R-:W-:Y:S01]  /*274e0*/  IMAD.U32 R6, RZ, RZ, UR5 ;  /* 0x00000005ff067e24 */ /* 0x001fe2000f8e00ff */
[----:B--2---:R0:W-:Y:S02]  /*274f0*/  STL [R1+0x2c], R8 ;  /* 0x00002c0801007387 */ /* 0x0041e40000100800 */
[----:B0-----:R-:W-:Y:S01]  /*27500*/  IMAD.U32 R8, RZ, RZ, UR4 ;  /* 0x00000004ff087e24 */ /* 0x001fe2000f8e00ff */
[----:B------:R-:W-:Y:S06]  /*27510*/  @P1 BRA `(.L_x_643) ;  /* 0x0000000000141947 */ /* 0x000fec0003800000 */
[----:B------:R-:W-:Y:S05]  /*27520*/  @!P0 BRA `(.L_x_643) ;  /* 0x0000000000108947 */ /* 0x000fea0003800000 */
[----:B------:R-:W2:Y:S04]  /*27530*/  LDG.E R7, desc[UR50][R2.64] ;  /* 0x0000003202077981 */ /* 0x000ea8000c1e1900 */
[----:B------:R-:W2:Y:S02]  /*27540*/  LDG.E R2, desc[UR50][R2.64+0x4] ;  /* 0x0000043202027981 */ /* 0x000ea4000c1e1900 */
[----:B--2---:R-:W-:-:S05]  /*27550*/  IMAD.IADD R2, R2, 0x1, -R7 ;  /* 0x0000000102027824 */ /* 0x004fca00078e0a07 */
[----:B------:R0:W-:Y:S02]  /*27560*/  STL [R1+0x2c], R2 ;  /* 0x00002c0201007387 */ /* 0x0001e40000100800 */
.L_x_643:
[----:B------:R-:W-:Y:S01]  /*27570*/  ULDC.64 UR4, c[0x0][0xa20] ;  /* 0x0002880000047ab9 */ /* 0x000fe20000000a00 */
[C---:B------:R-:W-:Y:S02]  /*27580*/  LOP3.LUT R7, R18.reuse, 0xff000000, RZ, 0xc0, !PT ;  /* 0xff00000012077812 */ /* 0x040fe400078ec0ff */
[----:B------:R-:W-:Y:S02]  /*27590*/  ISETP.NE.U32.AND P0, PT, RZ, UR4, PT ;  /* 0x00000004ff007c0c */ /* 0x000fe4000bf05070 */
[----:B------:R-:W-:Y:S02]  /*275a0*/  SHF.R.U32.HI R7, RZ, 0x8, R7 ;  /* 0x00000008ff077819 */ /* 0x000fe40000011607 */
[----:B------:R-:W-:Y:S02]  /*275b0*/  ISETP.NE.AND.EX P0, PT, RZ, UR5, PT, P0 ;  /* 0x00000005ff007c0c */ /* 0x000fe4000bf05300 */
[C---:B0-----:R-:W-:Y:S02]  /*275c0*/  LOP3.LUT R2, R18.reuse, 0xff0000, RZ, 0xc0, !PT ;  /* 0x00ff000012027812 */ /* 0x041fe400078ec0ff */
[----:B------:R-:W-:-:S02]  /*275d0*/  LOP3.LUT R18, R18, 0xffff, RZ, 0xc0, !PT ;  /* 0x0000ffff12127812 */ /* 0x000fc400078ec0ff */
[----:B------:R-:W-:Y:S02]  /*275e0*/  LEA.HI R7, R2, R7, RZ, 0x10 ;  /* 0x0000000702077211 */ /* 0x000fe400078f80ff */
[----:B------:R-:W-:-:S05]  /*275f0*/  MOV R32, R23 ;  /* 0x0000001700207202 */ /* 0x000fca0000000f00 */
[----:B------:R-:W-:Y:S05]  /*27600*/  @!P0 BRA `(.L_x_644) ;  /* 0x0000000000108947 */ /* 0x000fea0003800000 */
[----:B------:R-:W-:-:S04]  /*27610*/  IADD3 R2, P0, R24, UR4, RZ ;  /* 0x0000000418027c10 */ /* 0x000fc8000ff1e0ff */
[----:B------:R-:W-:-:S05]  /*27620*/  IADD3.X R3, R25, UR5, RZ, P0, !PT ;  /* 0x0000000519037c10 */ /* 0x000fca00087fe4ff */
[----:B------:R0:W5:Y:S01]  /*27630*/  LDG.E R8, desc[UR50][R2.64] ;  /* 0x0000003202087981 */ /* 0x000162000c1e1900 */
[----:B------:R-:W-:Y:S05]  /*27640*/  BRA `(.L_x_645) ;  /* 0x0000000000247947 */ /* 0x000fea0003800000 */
.L_x_644:
[----:B------:R-:W-:Y:S02]  /*27650*/  ULDC.64 UR4, c[0x0][0xa08] ;  /* 0x0002820000047ab9 */ /* 0x000fe40000000a00 */
[----:B------:R-:W-:-:S04]  /*27660*/  ISETP.NE.U32.AND P0, PT, RZ, UR4, PT ;  /* 0x00000004ff007c0c */ /* 0x000fc8000bf05070 */
[----:B------:R-:W-:-:S13]  /*27670*/  ISETP.NE.AND.EX P0, PT, RZ, UR5, PT, P0 ;  /* 0x00000005ff007c0c */ /* 0x000fda000bf05300 */
[----:B------:R-:W-:Y:S05]  /*27680*/  @!P0 BRA `(.L_x_645) ;  /* 0x0000000000148947 */ /* 0x000fea0003800000 */
[----:B------:R-:W0:Y:S02]  /*27690*/  LDC.64 R2, c[0x0][0xa08] ;  /* 0x00028200ff027b82 */ /* 0x000e240000000a00 */
[----:B0-----:R-:W-:-:S05]  /*276a0*/  IMAD.WIDE R2, R32, 0x4, R2 ;  /* 0x0000000420027825 */ /* 0x001fca00078e0202 */
[----:B------:R-:W2:Y:S04]  /*276b0*/  LDG.E R8, desc[UR50][R2.64] ;  /* 0x0000003202087981 */ /* 0x000ea8000c1e1900 */
[----:B------:R-:W2:Y:S02]  /*276c0*/  LDG.E R2, desc[UR50][R2.64+0x4] ;  /* 0x0000043202027981 */ /* 0x000ea4000c1e1900 */
[----:B--2---:R-:W-:-:S07]  /*276d0*/  IMAD.IADD R8, R2, 0x1, -R8 ;  /* 0x0000000102087824 */ /* 0x004fce00078e0a08 */
.L_x_645:
[----:B0-----:R-:W2:Y:S04]  /*276e0*/  @P2 LDG.E R2, desc[UR50][R4.64] ;  /* 0x0000003204022981 */ /* 0x001ea8000c1e1900 */
[----:B------:R0:W2:Y:S01]  /*276f0*/  @P2 LDG.E R4, desc[UR50][R4.64+0x4] ;  /* 0x0000043204042981 */ /* 0x0000a2000c1e1900 */
[----:B-----5:R-:W-:Y:S01]  /*27700*/  IMAD.IADD R8, R8, 0x1, -R37 ;  /* 0x0000000108087824 */ /* 0x020fe200078e0a25 */
[----:B------:R-:W-:Y:S01]  /*27710*/  BSSY B0, `(.L_x_646) ;  /* 0x0000029000007945 */ /* 0x000fe20003800000 */
[----:B------:R-:W-:Y:S02]  /*27720*/  MOV R3, RZ ;  /* 0x000000ff00037202 */ /* 0x000fe40000000f00 */
[----:B0-----:R-:W-:Y:S01]  /*27730*/  SHF.R.U32.HI R5, RZ, 0x10, R7 ;  /* 0x00000010ff057819 */ /* 0x001fe20000011607 */
[----:B--2---:R-:W-:Y:S01]  /*27740*/  @P2 IMAD.IADD R6, R4, 0x1, -R2 ;  /* 0x0000000104062824 */ /* 0x004fe200078e0a02 */
[----:B------:R-:W-:-:S03]  /*27750*/  LOP3.LUT R4, R7, 0xff, RZ, 0xc0, !PT ;  /* 0x000000ff07047812 */ /* 0x000fc600078ec0ff */
[----:B------:R-:W-:-:S04]  /*27760*/  IMAD.IADD R26, R8, 0x1, R6 ;  /* 0x00000001081a7824 */ /* 0x000fc800078e0206 */
[C---:B------:R-:W-:Y:S01]  /*27770*/  VIADD R28, R26.reuse, 0x9f ;  /* 0x0000009f1a1c7836 */ /* 0x040fe20000000000 */
[----:B------:R-:W-:-:S03]  /*27780*/  ISETP.GE.AND P1, PT, R26, 0x1, PT ;  /* 0x000000011a00780c */ /* 0x000fc60003f26270 */
[----:B------:R-:W-:-:S05]  /*27790*/  IMAD.HI R28, R28, 0x66666667, RZ ;  /* 0x666666671c1c7827 */ /* 0x000fca00078e02ff */
[----:B------:R-:W-:-:S04]  /*277a0*/  SHF.R.U32.HI R2, RZ, 0x1f, R28 ;  /* 0x0000001fff027819 */ /* 0x000fc8000001161c */
[----:B------:R-:W-:Y:S01]  /*277b0*/  LEA.HI.SX32 R28, R28, R2, 0x1a ;  /* 0x000000021c1c7211 */ /* 0x000fe200078fd2ff */
[----:B------:R-:W-:Y:S06]  /*277c0*/  @!P1 BRA `(.L_x_647) ;  /* 0x0000000000749947 */ /* 0x000fec0003800000 */
[----:B------:R-:W-:Y:S01]  /*277d0*/  ISETP.NE.AND P0, PT, R5, RZ, PT ;  /* 0x000000ff0500720c */ /* 0x000fe20003f05270 */
[----:B------:R-:W-:-:S03]  /*277e0*/  ULDC UR4, c[0x0][0x9f0] ;  /* 0x00027c0000047ab9 */ /* 0x000fc60000000800 */
[----:B------:R-:W-:-:S04]  /*277f0*/  SEL R7, R5, UR4, P0 ;  /* 0x0000000405077c07 */ /* 0x000fc80008000000 */
[----:B------:R-:W-:Y:S02]  /*27800*/  IABS R10, R7 ;  /* 0x00000007000a7213 */ /* 0x000fe40000000000 */
[----:B------:R-:W-:Y:S02]  /*27810*/  IADD3 R9, R7, -0x1, R28 ;  /* 0xffffffff07097810 */ /* 0x000fe40007ffe01c */
[----:B------:R-:W0:Y:S08]  /*27820*/  I2F.RP R2, R10 ;  /* 0x0000000a00027306 */ /* 0x000e300000209400 */
[----:B0-----:R-:W0:Y:S02]  /*27830*/  MUFU.RCP R2, R2 ;  /* 0x0000000200027308 */ /* 0x001e240000001000 */
[----:B0-----:R-:W-:-:S06]  /*27840*/  VIADD R2, R2, 0xffffffe ;  /* 0x0ffffffe02027836 */ /* 0x001fcc0000000000 */
[----:B------:R0:W1:Y:S02]  /*27850*/  F2I.FTZ.U32.TRUNC.NTZ R3, R2 ;  /* 0x0000000200037305 */ /* 0x000064000021f000 */
[----:B0-----:R-:W-:-:S04]  /*27860*/  LOP3.LUT R2, R9, R7, RZ, 0x3c, !PT ;  /* 0x0000000709027212 */ /* 0x001fc800078e3cff */
[----:B------:R-:W-:Y:S01]  /*27870*/  ISETP.GE.AND P4, PT, R2, RZ, PT ;  /* 0x000000ff0200720c */ /* 0x000fe20003f86270 */
[----:B-1----:R-:W-:-:S04]  /*27880*/  IMAD.MOV R2, RZ, RZ, -R3 ;  /* 0x000000ffff027224 */ /* 0x002fc800078e0a03 */
[----:B------:R-:W-:Y:S02]  /*27890*/  IMAD R11, R2, R10, RZ ;  /* 0x0000000a020b7224 */ /* 0x000fe400078e02ff */
[----:B------:R-:W-:-:S04]  /*278a0*/  IMAD.MOV.U32 R2, RZ, RZ, RZ ;  /* 0x000000ffff027224 */ /* 0x000fc800078e00ff */
[----:B------:R-:W-:Y:S01]  /*278b0*/  IMAD.HI.U32 R11, R3, R11, R2 ;  /* 0x0000000b030b7227 */ /* 0x000fe200078e0002 */
[----:B------:R-:W-:Y:S02]  /*278c0*/  IABS R2, R9 ;  /* 0x0000000900027213 */ /* 0x000fe40000000000 */
[----:B------:R-:W-:-:S03]  /*278d0*/  IABS R3, R7 ;  /* 0x0000000700037213 */ /* 0x000fc60000000000 */
[----:B------:R-:W-:-:S04]  /*278e0*/  IMAD.HI.U32 R11, R11, R2, RZ ;  /* 0x000000020b0b7227 */ /* 0x000fc800078e00ff */
[----:B------:R-:W-:-:S04]  /*278f0*/  IMAD.MOV R3, RZ, RZ, -R3 ;  /* 0x000000ffff037224 */ /* 0x000fc800078e0a03 */
[----:B------:R-:W-:-:S05]  /*27900*/  IMAD R2, R11, R3, R2 ;  /* 0x000000030b027224 */ /* 0x000fca00078e0202 */
[----:B------:R-:W-:-:S13]  /*27910*/  ISETP.GT.U32.AND P3, PT, R10, R2, PT ;  /* 0x000000020a00720c */ /* 0x000fda0003f64070 */
[----:B------:R-:W-:Y:S01]  /*27920*/  @!P3 IMAD.IADD R2, R2, 0x1, -R10 ;  /* 0x000000010202b824 */ /* 0x000fe200078e0a0a */
[----:B------:R-:W-:Y:S02]  /*27930*/  @!P3 IADD3 R11, R11, 0x1, RZ ;  /* 0x000000010b0bb810 */ /* 0x000fe40007ffe0ff */
[----:B------:R-:W-:Y:S02]  /*27940*/  ISETP.NE.AND P3, PT, R7, RZ, PT ;  /* 0x000000ff0700720c */ /* 0x000fe40003f65270 */
[----:B------:R-:W-:-:S13]  /*27950*/  ISETP.GE.U32.AND P0, PT, R2, R10, PT ;  /* 0x0000000a0200720c */ /* 0x000fda0003f06070 */
[----:B------:R-:W-:-:S04]  /*27960*/  @P0 VIADD R11, R11, 0x1 ;  /* 0x000000010b0b0836 */ /* 0x000fc80000000000 */
[----:B------:R-:W-:-:S04]  /*27970*/  IMAD.MOV.U32 R3, RZ, RZ, R11 ;  /* 0x000000ffff037224 */ /* 0x000fc800078e000b */
[----:B------:R-:W-:Y:S01]  /*27980*/  @!P4 IMAD.MOV R3, RZ, RZ, -R3 ;  /* 0x000000ffff03c224 */ /* 0x000fe200078e0a03 */
[----:B------:R-:W-:-:S07]  /*27990*/  @!P3 LOP3.LUT R3, RZ, R7, RZ, 0x33, !PT ;  /* 0x00000007ff03b212 */ /* 0x000fce00078e33ff */
.L_x_647:
[----:B------:R-:W-:Y:S05]  /*279a0*/  BSYNC B0 ;  /* 0x0000000000007941 */ /* 0x000fea0003800000 */
.L_x_646:
[-C--:B------:R-:W-:Y:S01]  /*279b0*/  IMAD R2, R4, R3.reuse, RZ ;  /* 0x0000000304027224 */ /* 0x080fe200078e02ff */
[----:B------:R-:W-:Y:S04]  /*279c0*/  BSSY B0, `(.L_x_648) ;  /* 0x0000151000007945 */ /* 0x000fe80003800000 */
[C---:B------:R-:W-:Y:S01]  /*279d0*/  VIADDMNMX R3, R2.reuse, R3, R28, PT ;  /* 0x0000000302037246 */ /* 0x040fe2000380011c */
[----:B------:R-:W-:-:S04]  /*279e0*/  IMAD R2, R2, 0xa0, -R8 ;  /* 0x000000a002027824 */ /* 0x000fc800078e0a08 */
[----:B------:R-:W-:-:S05]  /*279f0*/  IMAD R3, R3, 0xa0, -R8 ;  /* 0x000000a003037824 */ /* 0x000fca00078e0a08 */
[----:B------:R-:W-:Y:S02]  /*27a00*/  VIMNMX R3, R3, R6, PT ;  /* 0x0000000603037248 */ /* 0x000fe40003fe0100 */
[----:B------:R-:W-:-:S04]  /*27a10*/  VIMNMX R6, RZ, R2, !PT ;  /* 0x00000002ff067248 */ /* 0x000fc80007fe0100 */
[----:B------:R-:W-:Y:S01]  /*27a20*/  ISETP.GT.AND P0, PT, R3, R6, PT ;  /* 0x000000060300720c */ /* 0x000fe20003f04270 */
[----:B------:R-:W-:-:S05]  /*27a30*/  IMAD.WIDE.U32 R6, R6, -0x33333333, RZ ;  /* 0xcccccccd06067825 */ /* 0x000fca00078e00ff */
[----:B------:R-:W-:-:S07]  /*27a40*/  SHF.R.U32.HI R6, RZ, 0x7, R7 ;  /* 0x00000007ff067819 */ /* 0x000fce0000011607 */
[----:B------:R-:W-:Y:S02]  /*27a50*/  @P0 VIADD R2, R3, 0x9f ;  /* 0x0000009f03020836 */ /* 0x000fe40000000000 */
[----:B------:R-:W-:Y:S02]  /*27a60*/  IMAD.MOV.U32 R3, RZ, RZ, R6 ;  /* 0x000000ffff037224 */ /* 0x000fe400078e0006 */
[----:B------:R-:W-:-:S05]  /*27a70*/  @P0 IMAD.HI R2, R2, 0x66666667, RZ ;  /* 0x6666666702020827 */ /* 0x000fca00078e02ff */
[----:B------:R-:W-:-:S04]  /*27a80*/  @P0 SHF.R.U32.HI R7, RZ, 0x1f, R2 ;  /* 0x0000001fff070819 */ /* 0x000fc80000011602 */
[----:B------:R-:W-:Y:S02]  /*27a90*/  @P0 LEA.HI.SX32 R3, R2, R7, 0x1a ;  /* 0x0000000702030211 */ /* 0x000fe400078fd2ff */
[----:B------:R-:W-:Y:S02]  /*27aa0*/  PLOP3.LUT P0, PT, PT, PT, PT, 0x80, 0x0 ;  /* 0x000000000000781c */ /* 0x000fe40003f0f070 */
[----:B------:R-:W-:-:S13]  /*27ab0*/  ISETP.GT.AND P3, PT, R3, R6, PT ;  /* 0x000000060300720c */ /* 0x000fda0003f64270 */
[----:B------:R-:W-:Y:S05]  /*27ac0*/  @!P3 BRA `(.L_x_649) ;  /* 0x000000140000b947 */ /* 0x000fea0003800000 */
[----:B------:R-:W-:Y:S01]  /*27ad0*/  UMOV UR4, 0xffffffff ;  /* 0xffffffff00047882 */ /* 0x000fe20000000000 */
[----:B------:R-:W-:Y:S02]  /*27ae0*/  SEL R2, R32, RZ, !P2 ;  /* 0x000000ff20027207 */ /* 0x000fe40005000000 */
[----:B------:R-:W-:Y:S05]  /*27af0*/  BRA.DIV UR4, `(.L_x_650) ;  /* 0x000000b604607947 */ /* 0x000fea000b800000 */
[----:B------:R-:W0:Y:S02]  /*27b00*/  S2R R7, SR_TID.X ;  /* 0x0000000000077919 */ /* 0x000e240000002100 */
[----:B0-----:R-:W-:-:S04]  /*27b10*/  SHF.R.U32.HI R7, RZ, 0x5, R7 ;  /* 0x00000005ff077819 */ /* 0x001fc80000011607 */
[----:B------:R-:W-:-:S05]  /*27b20*/  LOP3.LUT R7, R7, 0x3, RZ, 0xc0, !PT ;  /* 0x0000000307077812 */ /* 0x000fca00078ec0ff */
[----:B------:R0:W1:Y:S02]  /*27b30*/  SHFL.IDX PT, R14, R7, RZ, 0x1f ;  /* 0x00001fff070e7589 */ /* 0x00006400000e0000 */
.L_x_961:
[----:B-1----:R-:W-:Y:S02]  /*27b40*/  ISETP.NE.AND P0, PT, R14, RZ, PT ;  /* 0x000000ff0e00720c */ /* 0x002fe40003f05270 */
[----:B------:R-:W-:-:S11]  /*27b50*/  PLOP3.LUT P6, PT, PT, PT, PT, 0x8, 0x0 ;  /* 0x000000000000781c */ /* 0x000fd60003fce170 */
[----:B------:R-:W-:Y:S05]  /*27b60*/  @P0 BRA `(.L_x_651) ;  /* 0x00000000000c0947 */ /* 0x000fea0003800000 */
[----:B------:R-:W-:-:S03]  /*27b70*/  UMOV UR4, 0xffffffff ;  /* 0xffffffff00047882 */ /* 0x000fc60000000000 */
[----:B------:R-:W-:Y:S05]  /*27b80*/  BRA.DIV UR4, `(.L_x_652) ;  /* 0x000000b604707947 */ /* 0x000fea000b800000 */
[----:B------:R-:W-:-:S13]  /*27b90*/  ELECT P6, URZ, PT ;  /* 0x00000000003f782f */ /* 0x000fda00038c0000 */
.L_x_651:
[----:B0-----:R-:W2:Y:S01]  /*27ba0*/  LDL R7, [R1+0x30] ;  /* 0x0000300001077983 */ /* 0x001ea20000100800 */
[----:B------:R-:W-:Y:S01]  /*27bb0*/  BSSY B1, `(.L_x_653) ;  /* 0x0000008000017945 */ /* 0x000fe20003800000 */
[----:B--2---:R-:W-:-:S04]  /*27bc0*/  IADD3 R7, R7, 0x1, RZ ;  /* 0x0000000107077810 */ /* 0x004fc80007ffe0ff */
[----:B------:R-:W-:-:S04]  /*27bd0*/  LEA.HI R8, R7, R7, RZ, 0x1 ;  /* 0x0000000707087211 */ /* 0x000fc800078f08ff */
[----:B------:R-:W-:-:S05]  /*27be0*/  LOP3.LUT R8, R8, 0xfffffffe, RZ, 0xc0, !PT ;  /* 0xfffffffe08087812 */ /* 0x000fca00078ec0ff */
[----:B------:R-:W-:-:S05]  /*27bf0*/  IMAD.IADD R7, R7, 0x1, -R8 ;  /* 0x0000000107077824 */ /* 0x000fca00078e0a08 */
[----:B------:R-:W-:-:S04]  /*27c00*/  SHF.L.U32 R7, R7, 0x1f, RZ ;  /* 0x0000001f07077819 */ /* 0x000fc800000006ff */
[----:B------:R-:W0:Y:S02]  /*27c10*/  SYNCS.PHASECHK.TRANS64.TRYWAIT P0, [R22+URZ+0x33420], R7 ;  /* 0x03342007160075a7 */ /* 0x000e24000800017f */
[----:B0-----:R-:W-:Y:S05]  /*27c20*/  @!P0 BRA `(.L_x_654) ;  /* 0x000000b400688947 */ /* 0x001fea0003800000 */
.L_x_964:
[----:B------:R-:W-:Y:S05]  /*27c30*/  BSYNC B1 ;  /* 0x0000000000017941 */ /* 0x000fea0003800000 */
.L_x_653:
[----:B------:R-:W-:Y:S04]  /*27c40*/  BSSY B1, `(.L_x_655) ;  /* 0x000008b000017945 */ /* 0x000fe80003800000 */
[----:B------:R-:W-:Y:S05]  /*27c50*/  @!P6 BRA `(.L_x_656) ;  /* 0x000000080024e947 */ /* 0x000fea0003800000 */
[----:B------:R-:W-:Y:S01]  /*27c60*/  IMAD R11, R31, 0x8, R22 ;  /* 0x000000081f0b7824 */ /* 0x000fe200078e0216 */
[----:B------:R-:W-:Y:S01]  /*27c70*/  SHF.L.U32 R10, R35, 0x1f, RZ ;  /* 0x0000001f230a7819 */ /* 0x000fe200000006ff */
[----:B------:R-:W1:Y:S01]  /*27c80*/  S2R R8, SR_TID.X ;  /* 0x0000000000087919 */ /* 0x000e620000002100 */
[----:B------:R-:W-:Y:S02]  /*27c90*/  BSSY B2, `(.L_x_657) ;  /* 0x0000005000027945 */ /* 0x000fe40003800000 */
[----:B------:R-:W2:Y:S01]  /*27ca0*/  SYNCS.PHASECHK.TRANS64.TRYWAIT P0, [R11+URZ+0x334a0], R10 ;  /* 0x0334a00a0b0075a7 */ /* 0x000ea2000800017f */
[----:B-1----:R-:W-:-:S04]  /*27cb0*/  LOP3.LUT R8, R8, 0x7f, RZ, 0xc0, !PT ;  /* 0x0000007f08087812 */ /* 0x002fc800078ec0ff */
[----:B------:R-:W-:Y:S01]  /*27cc0*/  ISETP.NE.AND P2, PT, R8, RZ, PT ;  /* 0x000000ff0800720c */ /* 0x000fe20003f45270 */
[----:B--2---:R-:W-:-:S12]  /*27cd0*/  @!P0 BRA `(.L_x_658) ;  /* 0x000000b400508947 */ /* 0x004fd80003800000 */
.L_x_965:
[----:B------:R-:W-:Y:S05]  /*27ce0*/  BSYNC B2 ;  /* 0x0000000000027941 */ /* 0x000fea0003800000 */
.L_x_657:
[----:B------:R-:W-:Y:S04]  /*27cf0*/  BSSY B2, `(.L_x_659) ;  /* 0x0000009000027945 */ /* 0x000fe80003800000 */
[----:B------:R-:W-:Y:S05]  /*27d00*/  @P2 BRA `(.L_x_660) ;  /* 0x00000000001c2947 */ /* 0x000fea0003800000 */
[----:B0-----:R-:W0:Y:S02]  /*27d10*/  S2R R7, SR_TID.X ;  /* 0x0000000000077919 */ /* 0x001e240000002100 */
[----:B0-----:R-:W-:Y:S01]  /*27d20*/  LOP3.LUT R8, R7, 0x1f, RZ, 0xc0, !PT ;  /* 0x0000001f07087812 */ /* 0x001fe200078ec0ff */
[----:B------:R-:W-:-:S03]  /*27d30*/  IMAD.MOV.U32 R7, RZ, RZ, 0x7800 ;  /* 0x00007800ff077424 */ /* 0x000fc600078e00ff */
[----:B------:R-:W-:Y:S01]  /*27d40*/  ISETP.NE.AND P0, PT, R8, RZ, PT ;  /* 0x000000ff0800720c */ /* 0x000fe20003f05270 */
[----:B------:R2:W-:-:S12]  /*27d50*/  SYNCS.ARRIVE.TRANS64 RZ, [R11+URZ+0x33490], R7 ;  /* 0x033490070bff79a7 */ /* 0x0005d8000800003f */
[----:B--2---:R-:W-:Y:S05]  /*27d60*/  @!P0 BRA `(.L_x_660) ;  /* 0x0000000000048947 */ /* 0x004fea0003800000 */
[----:B------:R-:W-:Y:S01]  /*27d70*/  BPT.TRAP 0x1 ;  /* 0x000000040000795c */ /* 0x000fe20000300000 */
.L_x_660:
[----:B------:R-:W-:Y:S05]  /*27d80*/  BSYNC B2 ;  /* 0x0000000000027941 */ /* 0x000fea0003800000 */
.L_x_659:
[----:B------:R-:W-:Y:S01]  /*27d90*/  IMAD.MOV.U32 R20, RZ, RZ, RZ ;  /* 0x000000ffff147224 */ /* 0x000fe200078e00ff */
[----:B------:R-:W-:Y:S01]  /*27da0*/  UIADD3 UR4, UP0, UR40, 0x570, URZ ;  /* 0x0000057028047890 */ /* 0x000fe2000ff1e03f */
[----:B------:R-:W-:Y:S01]  /*27db0*/  IMAD R8, R3, 0xa0, R0 ;  /* 0x000000a003087824 */ /* 0x000fe200078e0200 */
[----:B------:R-:W-:Y:S01]  /*27dc0*/  PLOP3.LUT P0, PT, PT, PT, PT, 0x80, 0x0 ;  /* 0x000000000000781c */ /* 0x000fe20003f0f070 */
[----:B------:R-:W-:Y:S01]  /*27dd0*/  IMAD R9, R31, 0x7800, R22 ;  /* 0x000078001f097824 */ /* 0x000fe200078e0216 */
[----:B------:R-:W-:Y:S01]  /*27de0*/  R2UR UR10, R20 ;  /* 0x00000000140a72ca */ /* 0x000fe200000e0000 */
[----:B------:R-:W-:Y:S01]  /*27df0*/  VIADD R8, R8, 0xffffff60 ;  /* 0xffffff6008087836 */ /* 0x000fe20000000000 */
[----:B0-----:R-:W-:Y:S01]  /*27e00*/  IADD3 R7, R11, 0x33490, RZ ;  /* 0x000334900b077810 */ /* 0x001fe20007ffe0ff */
[----:B------:R-:W-:Y:S01]  /*27e10*/  VIADD R12, R9, 0x24200 ;  /* 0x00024200090c7836 */ /* 0x000fe20000000000 */
[----:B------:R-:W-:Y:S01]  /*27e20*/  UIADD3.X UR5, URZ, UR41, URZ, UP0, !UPT ;  /* 0x000000293f057290 */ /* 0x000fe200087fe43f */
[----:B------:R-:W-:Y:S01]  /*27e30*/  UMOV UR6, 0x0 ;  /* 0x0000000000067882 */ /* 0x000fe20000000000 */
[----:B------:R-:W-:-:S10]  /*27e40*/  UMOV UR7, 0x12f00000 ;  /* 0x12f0000000077882 */ /* 0x000fd40000000000 */
.L_x_661:
[----:B------:R-:W-:-:S13]  /*27e50*/  @P0 ELECT P3, URZ, PT ;  /* 0x00000000003f082f */ /* 0x000fda0003860000 */
[----:B------:R-:W-:Y:S02]  /*27e60*/  @P3 R2UR UR13, R2 ;  /* 0x00000000020d32ca */ /* 0x000fe400000e0000 */
[----:B------:R-:W-:Y:S02]  /*27e70*/  @P3 R2UR UR12, R18 ;  /* 0x00000000120c32ca */ /* 0x000fe400000e0000 */
[----:B------:R-:W-:Y:S02]  /*27e80*/  @P3 R2UR UR11, R8 ;  /* 0x00000000080b32ca */ /* 0x000fe400000e0000 */
[----:B------:R-:W-:Y:S02]  /*27e90*/  @P3 R2UR UR9, R7 ;  /* 0x00000000070932ca */ /* 0x000fe400000e0000 */
[----:B------:R-:W-:Y:S02]  /*27ea0*/  @P3 R2UR UR8, R12 ;  /* 0x000000000c0832ca */ /* 0x000fe400000e0000 */
[----:B------:R-:W-:-:S02]  /*27eb0*/  @P3 PLOP3.LUT P0, PT, P3, PT, PT, 0x8, 0x0 ;  /* 0x000000000000381c */ /* 0x000fc40001f0e170 */
[----:B------:R-:W-:-:S09]  /*27ec0*/  PLOP3.LUT P3, PT, PT, PT, PT, 0x8, 0x0 ;  /* 0x000000000000781c */ /* 0x000fd20003f6e170 */
[----:B------:R0:W-:Y:S02]  /*27ed0*/  UTMALDG.4D [UR8], [UR4], desc[UR6] ;  /* 0x00000608040075b4 */ /* 0x0001e40008019000 */
[----:B0-----:R-:W-:Y:S05]  /*27ee0*/  @P0 BRA.U.ANY `(.L_x_661) ;  /* 0xfffffffd00d80947 */ /* 0x001fea000393ffff */
[----:B------:R-:W-:Y:S01]  /*27ef0*/  IMAD.MOV.U32 R15, RZ, RZ, 0x40 ;  /* 0x00000040ff0f7424 */ /* 0x000fe200078e00ff */
[----:B------:R-:W-:Y:S01]  /*27f00*/  PLOP3.LUT P0, PT, PT, PT, PT, 0x80, 0x0 ;  /* 0x000000000000781c */ /* 0x000fe20003f0f070 */
[----:B------:R-:W-:Y:S01]  /*27f10*/  VIADD R12, R9, 0x26a00 ;  /* 0x00026a00090c7836 */ /* 0x000fe20000000000 */
[----:B------:R-:W-:Y:S01]  /*27f20*/  UMOV UR6, 0x0 ;  /* 0x0000000000067882 */ /* 0x000fe20000000000 */
[----:B------:R-:W-:Y:S01]  /*27f30*/  UMOV UR7, 0x12f00000 ;  /* 0x12f0000000077882 */ /* 0x000fe20000000000 */
[----:B------:R-:W-:-:S15]  /*27f40*/  R2UR UR10, R15 ;  /* 0x000000000f0a72ca */ /* 0x000fde00000e0000 */
.L_x_662:
        /* <DEDUP_REMOVED lines=16> */
.L_x_663:
        /* <DEDUP_REMOVED lines=10> */
[----:B------:R-:W0:Y:S01]  /*280f0*/  SYNCS.PHASECHK.TRANS64.TRYWAIT P0, [R11+URZ+0x334c0], R10 ;  /* 0x0334c00a0b0075a7 */ /* 0x000e22000800017f */
[----:B------:R-:W-:Y:S04]  /*28100*/  BSSY B2, `(.L_x_664) ;  /* 0x0000002000027945 */ /* 0x000fe80003800000 */
[----:B0-----:R-:W-:Y:S05]  /*28110*/  @!P0 BRA `(.L_x_665) ;  /* 0x000000b000548947 */ /* 0x001fea0003800000 */
.L_x_966:
[----:B------:R-:W-:Y:S05]  /*28120*/  BSYNC B2 ;  /* 0x0000000000027941 */ /* 0x000fea0003800000 */
.L_x_664:
[----:B------:R-:W-:Y:S01]  /*28130*/  BSSY B2, `(.L_x_666) ;  /* 0x000000b000027945 */ /* 0x000fe20003800000 */
[----:B------:R-:W-:Y:S01]  /*28140*/  MOV R12, 0x0 ;  /* 0x00000000000c7802 */ /* 0x000fe20000000f00 */
[----:B------:R-:W-:Y:S02]  /*28150*/  IMAD.MOV.U32 R13, RZ, RZ, 0x12f00000 ;  /* 0x12f00000ff0d7424 */ /* 0x000fe400078e00ff */
[----:B------:R-:W-:Y:S05]  /*28160*/  @P2 BRA `(.L_x_667) ;  /* 0x00000000001c2947 */ /* 0x000fea0003800000 */
[----:B------:R-:W2:Y:S02]  /*28170*/  S2R R7, SR_TID.X ;  /* 0x0000000000077919 */ /* 0x000ea40000002100 */
[----:B--2---:R-:W-:Y:S01]  /*28180*/  LOP3.LUT R21, R7, 0x1f, RZ, 0xc0, !PT ;  /* 0x0000001f07157812 */ /* 0x004fe200078ec0ff */
[----:B------:R-:W-:-:S03]  /*28190*/  IMAD.MOV.U32 R7, RZ, RZ, 0x7800 ;  /* 0x00007800ff077424 */ /* 0x000fc600078e00ff */
[----:B------:R-:W-:Y:S01]  /*281a0*/  ISETP.NE.AND P0, PT, R21, RZ, PT ;  /* 0x000000ff1500720c */ /* 0x000fe20003f05270 */
[----:B------:R2:W-:-:S12]  /*281b0*/  SYNCS.ARRIVE.TRANS64 RZ, [R11+URZ+0x334b0], R7 ;  /* 0x0334b0070bff79a7 */ /* 0x0005d8000800003f */
[----:B--2---:R-:W-:Y:S05]  /*281c0*/  @!P0 BRA `(.L_x_667) ;  /* 0x0000000000048947 */ /* 0x004fea0003800000 */
[----:B------:R-:W-:Y:S01]  /*281d0*/  BPT.TRAP 0x1 ;  /* 0x000000040000795c */ /* 0x000fe20000300000 */
.L_x_667:
[----:B------:R-:W-:Y:S05]  /*281e0*/  BSYNC B2 ;  /* 0x0000000000027941 */ /* 0x000fea0003800000 */
.L_x_666:
[----:B------:R-:W-:Y:S01]  /*281f0*/  R2UR UR10, R20 ;  /* 0x00000000140a72ca */ /* 0x000fe200000e0000 */
[----:B------:R-:W-:Y:S01]  /*28200*/  UIADD3 UR4, UP0, UR40, 0x670, URZ ;  /* 0x0000067028047890 */ /* 0x000fe2000ff1e03f */
[----:B------:R-:W-:Y:S01]  /*28210*/  R2UR UR6, R12 ;  /* 0x000000000c0672ca */ /* 0x000fe200000e0000 */
[----:B01----:R-:W-:Y:S01]  /*28220*/  VIADD R11, R11, 0x334b0 ;  /* 0x000334b00b0b7836 */ /* 0x003fe20000000000 */
[----:B------:R-:W-:Y:S01]  /*28230*/  R2UR UR7, R13 ;  /* 0x000000000d0772ca */ /* 0x000fe200000e0000 */
[----:B------:R-:W-:Y:S01]  /*28240*/  VIADD R7, R9, 0xf200 ;  /* 0x0000f20009077836 */ /* 0x000fe20000000000 */
[----:B------:R-:W-:Y:S01]  /*28250*/  PLOP3.LUT P0, PT, PT, PT, PT, 0x80, 0x0 ;  /* 0x000000000000781c */ /* 0x000fe20003f0f070 */
[----:B------:R-:W-:-:S12]  /*28260*/  UIADD3.X UR5, URZ, UR41, URZ, UP0, !UPT ;  /* 0x000000293f057290 */ /* 0x000fd800087fe43f */
.L_x_668:
        /* <DEDUP_REMOVED lines=10> */
[----:B------:R-:W-:Y:S01]  /*28310*/  R2UR UR10, R15 ;  /* 0x000000000f0a72ca */ /* 0x000fe200000e0000 */
[----:B------:R-:W-:Y:S01]  /*28320*/  VIADD R7, R9, 0x11a00 ;  /* 0x00011a0009077836 */ /* 0x000fe20000000000 */
[----:B------:R-:W-:Y:S02]  /*28330*/  R2UR UR6, R12 ;  /* 0x000000000c0672ca */ /* 0x000fe400000e0000 */
[----:B------:R-:W-:Y:S02]  /*28340*/  R2UR UR7, R13 ;  /* 0x000000000d0772ca */ /* 0x000fe400000e0000 */
[----:B------:R-:W-:-:S13]  /*28350*/  PLOP3.LUT P0, PT, PT, PT, PT, 0x80, 0x0 ;  /* 0x000000000000781c */ /* 0x000fda0003f0f070 */
.L_x_669:
        /* <DEDUP_REMOVED lines=10> */
[----:B------:R-:W-:Y:S02]  /*28400*/  R2UR UR10, R14 ;  /* 0x000000000e0a72ca */ /* 0x000fe400000e0000 */
[----:B------:R-:W-:Y:S02]  /*28410*/  R2UR UR6, R12 ;  /* 0x000000000c0672ca */ /* 0x000fe400000e0000 */
[----:B------:R-:W-:Y:S02]  /*28420*/  R2UR UR7, R13 ;  /* 0x000000000d0772ca */ /* 0x000fe400000e0000 */
[----:B------:R-:W-:Y:S02]  /*28430*/  PLOP3.LUT P0, PT, PT, PT, PT, 0x80, 0x0 ;  /* 0x000000000000781c */ /* 0x000fe40003f0f070 */
[----:B------:R-:W-:-:S11]  /*28440*/  IADD3 R9, R9, 0x14200, RZ ;  /* 0x0001420009097810 */ /* 0x000fd60007ffe0ff */
.L_x_670:
        /* <DEDUP_REMOVED lines=9> */
[----:B-1----:R-:W-:Y:S05]  /*284e0*/  @P0 BRA.U.ANY `(.L_x_670) ;  /* 0xfffffffd00d80947 */ /* 0x002fea000393ffff */
.L_x_656:
[----:B------:R-:W-:Y:S05]  /*284f0*/  BSYNC B1 ;  /* 0x0000000000017941 */ /* 0x000fea0003800000 */
.L_x_655:
[----:B------:R-:W-:Y:S01]  /*28500*/  VIADD R11, R3, 0xfffffffe ;  /* 0xfffffffe030b7836 */ /* 0x000fe20000000000 */
[----:B------:R-:W-:Y:S01]  /*28510*/  PLOP3.LUT P0, PT, PT, PT, PT, 0x8, 0x0 ;  /* 0x000000000000781c */ /* 0x000fe20003f0e170 */
[----:B------:R-:W-:-:S03]  /*28520*/  VIADD R31, R31, 0x1 ;  /* 0x000000011f1f7836 */ /* 0x000fc60000000000 */
[----:B------:R-:W-:Y:S02]  /*28530*/  ISETP.GE.AND P3, PT, R11, R6, PT ;  /* 0x000000060b00720c */ /* 0x000fe40003f66270 */
[----:B------:R-:W-:-:S04]  /*28540*/  ISETP.NE.AND P2, PT, R31, 0x2, PT ;  /* 0x000000021f00780c */ /* 0x000fc80003f45270 */
[----:B------:R-:W-:Y:S02]  /*28550*/  SEL R3, RZ, 0x1, P2 ;  /* 0x00000001ff037807 */ /* 0x000fe40001000000 */
[----:B------:R-:W-:Y:S02]  /*28560*/  SEL R31, R31, RZ, P2 ;  /* 0x000000ff1f1f7207 */ /* 0x000fe40001000000 */
[----:B------:R-:W-:-:S03]  /*28570*/  LOP3.LUT R35, R35, R3, RZ, 0x3c, !PT ;  /* 0x0000000323237212 */ /* 0x000fc600078e3cff */
[----:B------:R-:W-:Y:S05]  /*28580*/  @!P3 BRA `(.L_x_649) ;  /* 0x000000080050b947 */ /* 0x000fea0003800000 */
.L_x_687:
[----:B------:R-:W-:Y:S05]  /*28590*/  YIELD ;  /* 0x0000000000007946 */ /* 0x000fea0003800000 */
        /* <DEDUP_REMOVED lines=10> */
.L_x_967:
[----:B------:R-:W-:Y:S05]  /*28640*/  BSYNC B2 ;  /* 0x0000000000027941 */ /* 0x000fea0003800000 */
.L_x_673:
[----:B------:R-:W-:Y:S04]  /*28650*/  BSSY B2, `(.L_x_675) ;  /* 0x0000009000027945 */ /* 0x000fe80003800000 */
[----:B------:R-:W-:Y:S05]  /*28660*/  @P3 BRA `(.L_x_676) ;  /* 0x00000000001c3947 */ /* 0x000fea0003800000 */
[----:B------:R-:W0:Y:S02]  /*28670*/  S2R R3, SR_TID.X ;  /* 0x0000000000037919 */ /* 0x000e240000002100 */
[----:B0-----:R-:W-:Y:S01]  /*28680*/  LOP3.LUT R7, R3, 0x1f, RZ, 0xc0, !PT ;  /* 0x0000001f03077812 */ /* 0x001fe200078ec0ff */
[----:B------:R-:W-:-:S03]  /*28690*/  IMAD.MOV.U32 R3, RZ, RZ, 0x7800 ;  /* 0x00007800ff037424 */ /* 0x000fc600078e00ff */
[----:B------:R-:W-:Y:S01]  /*286a0*/  ISETP.NE.AND P2, PT, R7, RZ, PT ;  /* 0x000000ff0700720c */ /* 0x000fe20003f45270 */
[----:B------:R2:W-:-:S12]  /*286b0*/  SYNCS.ARRIVE.TRANS64 RZ, [R10+URZ+0x33490], R3 ;  /* 0x033490030aff79a7 */ /* 0x0005d8000800003f */
[----:B--2---:R-:W-:Y:S05]  /*286c0*/  @!P2 BRA `(.L_x_676) ;  /* 0x000000000004a947 */ /* 0x004fea0003800000 */
[----:B------:R-:W-:Y:S01]  /*286d0*/  BPT.TRAP 0x1 ;  /* 0x000000040000795c */ /* 0x000fe20000300000 */
.L_x_676:
[----:B------:R-:W-:Y:S05]  /*286e0*/  BSYNC B2 ;  /* 0x0000000000027941 */ /* 0x000fea0003800000 */
.L_x_675:
[----:B------:R-:W-:Y:S01]  /*286f0*/  IMAD.MOV.U32 R14, RZ, RZ, RZ ;  /* 0x000000ffff0e7224 */ /* 0x000fe200078e00ff */
[----:B------:R-:W-:Y:S01]  /*28700*/  UIADD3 UR4, UP0, UR40, 0x570, URZ ;  /* 0x0000057028047890 */ /* 0x000fe2000ff1e03f */
[----:B------:R-:W-:Y:S01]  /*28710*/  IMAD R8, R31, 0x7800, R22 ;  /* 0x000078001f087824 */ /* 0x000fe200078e0216 */
[----:B------:R-:W-:Y:S01]  /*28720*/  PLOP3.LUT P2, PT, PT, PT, PT, 0x80, 0x0 ;  /* 0x000000000000781c */ /* 0x000fe20003f4f070 */
[----:B0-----:R-:W-:Y:S01]  /*28730*/  IMAD R7, R11, 0xa0, R0 ;  /* 0x000000a00b077824 */ /* 0x001fe200078e0200 */
[----:B------:R-:W-:Y:S01]  /*28740*/  R2UR UR10, R14 ;  /* 0x000000000e0a72ca */ /* 0x000fe200000e0000 */
[----:B------:R-:W-:Y:S01]  /*28750*/  VIADD R12, R8, 0x24200 ;  /* 0x00024200080c7836 */ /* 0x000fe20000000000 */
[----:B------:R-:W-:Y:S01]  /*28760*/  IADD3 R3, R10, 0x33490, RZ ;  /* 0x000334900a037810 */ /* 0x000fe20007ffe0ff */
[----:B------:R-:W-:Y:S01]  /*28770*/  UIADD3.X UR5, URZ, UR41, URZ, UP0, !UPT ;  /* 0x000000293f057290 */ /* 0x000fe200087fe43f */
[----:B------:R-:W-:Y:S01]  /*28780*/  UMOV UR6, 0x0 ;  /* 0x0000000000067882 */ /* 0x000fe20000000000 */
[----:B------:R-:W-:-:S10]  /*28790*/  UMOV UR7, 0x12f00000 ;  /* 0x12f0000000077882 */ /* 0x000fd40000000000 */
.L_x_677:
        /* <DEDUP_REMOVED lines=16> */
.L_x_678:
        /* <DEDUP_REMOVED lines=16> */
.L_x_679:
        /* <DEDUP_REMOVED lines=13> */
.L_x_968:
[----:B------:R-:W-:Y:S05]  /*28a70*/  BSYNC B2 ;  /* 0x0000000000027941 */ /* 0x000fea0003800000 */
.L_x_680:
        /* <DEDUP_REMOVED lines=11> */
.L_x_683:
[----:B------:R-:W-:Y:S05]  /*28b30*/  BSYNC B2 ;  /* 0x0000000000027941 */ /* 0x000fea0003800000 */
.L_x_682:
        /* <DEDUP_REMOVED lines=8> */
.L_x_684:
        /* <DEDUP_REMOVED lines=15> */
.L_x_685:
        /* <DEDUP_REMOVED lines=15> */
.L_x_686:
        /* <DEDUP_REMOVED lines=10> */
.L_x_672:
[----:B------:R-:W-:Y:S05]  /*28e40*/  BSYNC B1 ;  /* 0x0000000000017941 */ /* 0x000fea0003800000 */
.L_x_671:
[----:B------:R-:W-:Y:S01]  /*28e50*/  ISETP.GT.AND P3, PT, R11, R6, PT ;  /* 0x000000060b00720c */ /* 0x000fe20003f64270 */
[----:B------:R-:W-:Y:S02]  /*28e60*/  VIADD R31, R31, 0x1 ;  /* 0x000000011f1f7836 */ /* 0x000fe40000000000 */
[----:B------:R-:W-:-:S03]  /*28e70*/  VIADD R11, R11, 0xffffffff ;  /* 0xffffffff0b0b7836 */ /* 0x000fc60000000000 */
[----:B------:R-:W-:-:S04]  /*28e80*/  ISETP.NE.AND P2, PT, R31, 0x2, PT ;  /* 0x000000021f00780c */ /* 0x000fc80003f45270 */
[----:B------:R-:W-:Y:S02]  /*28e90*/  SEL R3, RZ, 0x1, P2 ;  /* 0x00000001ff037807 */ /* 0x000fe40001000000 */
[----:B------:R-:W-:Y:S02]  /*28ea0*/  SEL R31, R31, RZ, P2 ;  /* 0x000000ff1f1f7207 */ /* 0x000fe40001000000 */
[----:B------:R-:W-:Y:S01]  /*28eb0*/  LOP3.LUT R35, R35, R3, RZ, 0x3c, !PT ;  /* 0x0000000323237212 */ /* 0x000fe200078e3cff */
[----:B------:R-:W-:Y:S06]  /*28ec0*/  @P3 BRA `(.L_x_687) ;  /* 0xfffffff400b03947 */ /* 0x000fec000383ffff */
.L_x_649:
[----:B------:R-:W-:Y:S05]  /*28ed0*/  BSYNC B0 ;  /* 0x0000000000007941 */ /* 0x000fea0003800000 */
.L_x_648:
[----:B------:R-:W-:Y:S05]  /*28ee0*/  @!P0 WARPSYNC.ALL ;  /* 0x0000000000008948 */ /* 0x000fea0003800000 */
[----:B------:R-:W-:Y:S01]  /*28ef0*/  @!P0 BAR.SYNC.DEFER_BLOCKING 0xc, 0x180 ;  /* 0x0306000000008b1d */ /* 0x000fe20000010000 */
[----:B------:R-:W-:-:S05]  /*28f00*/  IMAD.MOV.U32 R0, RZ, RZ, RZ ;  /* 0x000000ffff007224 */ /* 0x000fca00078e00ff */
[----:B------:R-:W-:Y:S04]  /*28f10*/  BSSY B0, `(.L_x_688) ;  /* 0x000001e000007945 */ /* 0x000fe80003800000 */
[----:B------:R-:W-:Y:S05]  /*28f20*/  @!P1 BRA `(.L_x_689) ;  /* 0x0000000000709947 */ /* 0x000fea0003800000 */
[----:B------:R-:W-:-:S13]  /*28f30*/  ISETP.NE.AND P0, PT, R5, RZ, PT ;  /* 0x000000ff0500720c */ /* 0x000fda0003f05270 */
[----:B------:R-:W1:Y:S02]  /*28f40*/  @!P0 LDC R5, c[0x0][0x9f0] ;  /* 0x00027c00ff058b82 */ /* 0x000e640000000800 */
[-C--:B-1----:R-:W-:Y:S02]  /*28f50*/  IABS R0, R5.reuse ;  /* 0x0000000500007213 */ /* 0x082fe40000000000 */
[----:B0-----:R-:W-:Y:S02]  /*28f60*/  IABS R7, R5 ;  /* 0x0000000500077213 */ /* 0x001fe40000000000 */
[----:B------:R-:W0:Y:S03]  /*28f70*/  I2F.RP R2, R0 ;  /* 0x0000000000027306 */ /* 0x000e260000209400 */
[----:B------:R-:W-:-:S05]  /*28f80*/  IMAD.MOV R7, RZ, RZ, -R7 ;  /* 0x000000ffff077224 */ /* 0x000fca00078e0a07 */
[----:B0-----:R-:W0:Y:S02]  /*28f90*/  MUFU.RCP R2, R2 ;  /* 0x0000000200027308 */ /* 0x001e240000001000 */
[----:B0-----:R-:W-:-:S06]  /*28fa0*/  VIADD R2, R2, 0xffffffe ;  /* 0x0ffffffe02027836 */ /* 0x001fcc0000000000 */
[----:B------:R-:W0:Y:S02]  /*28fb0*/  F2I.FTZ.U32.TRUNC.NTZ R3, R2 ;  /* 0x0000000200037305 */ /* 0x000e24000021f000 */
[----:B0-----:R-:W-:-:S04]  /*28fc0*/  IMAD.MOV R2, RZ, RZ, -R3 ;  /* 0x000000ffff027224 */ /* 0x001fc800078e0a03 */
[----:B------:R-:W-:Y:S01]  /*28fd0*/  IMAD R6, R2, R0, RZ ;  /* 0x0000000002067224 */ /* 0x000fe200078e02ff */
[----:B------:R-:W-:-:S05]  /*28fe0*/  MOV R2, RZ ;  /* 0x000000ff00027202 */ /* 0x000fca0000000f00 */
[----:B------:R-:W-:Y:S01]  /*28ff0*/  IMAD.HI.U32 R6, R3, R6, R2 ;  /* 0x0000000603067227 */ /* 0x000fe200078e0002 */
[----:B------:R-:W-:-:S04]  /*29000*/  IADD3 R3, R28, -0x1, R5 ;  /* 0xffffffff1c037810 */ /* 0x000fc80007ffe005 */
[----:B------:R-:W-:Y:S02]  /*29010*/  IABS R2, R3 ;  /* 0x0000000300027213 */ /* 0x000fe40000000000 */
[----:B------:R-:W-:-:S03]  /*29020*/  LOP3.LUT R3, R3, R5, RZ, 0x3c, !PT ;  /* 0x0000000503037212 */ /* 0x000fc600078e3cff */
[----:B------:R-:W-:Y:S01]  /*29030*/  IMAD.HI.U32 R6, R6, R2, RZ ;  /* 0x0000000206067227 */ /* 0x000fe200078e00ff */
[----:B------:R-:W-:-:S03]  /*29040*/  ISETP.GE.AND P2, PT, R3, RZ, PT ;  /* 0x000000ff0300720c */ /* 0x000fc60003f46270 */
[----:B------:R-:W-:-:S05]  /*29050*/  IMAD R2, R6, R7, R2 ;  /* 0x0000000706027224 */ /* 0x000fca00078e0202 */
[----:B------:R-:W-:-:S13]  /*29060*/  ISETP.GT.U32.AND P1, PT, R0, R2, PT ;  /* 0x000000020000720c */ /* 0x000fda0003f24070 */
[----:B------:R-:W-:Y:S02]  /*29070*/  @!P1 IMAD.IADD R2, R2, 0x1, -R0 ;  /* 0x0000000102029824 */ /* 0x000fe400078e0a00 */
[----:B------:R-:W-:Y:S01]  /*29080*/  @!P1 VIADD R6, R6, 0x1 ;  /* 0x0000000106069836 */ /* 0x000fe20000000000 */
[----:B------:R-:W-:Y:S02]  /*29090*/  ISETP.NE.AND P1, PT, R5, RZ, PT ;  /* 0x000000ff0500720c */ /* 0x000fe40003f25270 */
[----:B------:R-:W-:-:S13]  /*290a0*/  ISETP.GE.U32.AND P0, PT, R2, R0, PT ;  /* 0x000000000200720c */ /* 0x000fda0003f06070 */
[----:B------:R-:W-:-:S04]  /*290b0*/  @P0 VIADD R6, R6, 0x1 ;  /* 0x0000000106060836 */ /* 0x000fc80000000000 */
[----:B------:R-:W-:-:S05]  /*290c0*/  IMAD.MOV.U32 R0, RZ, RZ, R6 ;  /* 0x000000ffff007224 */ /* 0x000fca00078e0006 */
[----:B------:R-:W-:Y:S02]  /*290d0*/  @!P2 IADD3 R0, -R0, RZ, RZ ;  /* 0x000000ff0000a210 */ /* 0x000fe40007ffe1ff */
[----:B------:R-:W-:-:S07]  /*290e0*/  @!P1 LOP3.LUT R0, RZ, R5, RZ, 0x33, !PT ;  /* 0x00000005ff009212 */ /* 0x000fce00078e33ff */
.L_x_689:
[----:B------:R-:W-:Y:S05]  /*290f0*/  BSYNC B0 ;  /* 0x0000000000007941 */ /* 0x000fea0003800000 */
.L_x_688:
[----:B------:R-:W-:-:S05]  /*29100*/  IMAD R2, R4, R0, RZ ;  /* 0x0000000004027224 */ /* 0x000fca00078e02ff */
[----:B------:R1:W-:Y:S01]  /*29110*/  STL [R1+0x4], R2 ;  /* 0x0000040201007387 */ /* 0x0003e20000100800 */
[----:B------:R-:W-:-:S04]  /*29120*/  VIADDMNMX R28, R2, R0, R28, PT ;  /* 0x00000000021c7246 */ /* 0x000fc8000380011c */
[----:B------:R-:W-:-:S13]  /*29130*/  ISETP.GT.AND P0, PT, R28, R2, PT ;  /* 0x000000021c00720c */ /* 0x000fda0003f04270 */
[----:B-1----:R-:W-:Y:S05]  /*29140*/  @P0 BRA `(.L_x_690) ;  /* 0x0000000000440947 */ /* 0x002fea0003800000 */
        /* <DEDUP_REMOVED lines=13> */
[----:B0-----:R-:W0:Y:S01]  /*29220*/  POPC R7, R4 ;  /* 0x0000000400077309 */ /* 0x001e220000000000 */
[----:B--2---:R-:W0:Y:S02]  /*29230*/  SHFL.IDX PT, R0, R3, R0, 0x1f ;  /* 0x00001f0003007589 */ /* 0x004e2400000e0000 */
[----:B0-----:R-:W-:Y:S01]  /*29240*/  IADD3 R16, R0, UR38, R7 ;  /* 0x0000002600107c10 */ /* 0x001fe2000fffe007 */
[----:B------:R-:W-:Y:S06]  /*29250*/  BRA `(.L_x_691) ;  /* 0x0000004800007947 */ /* 0x000fec0003800000 */
.L_x_690:
        /* <DEDUP_REMOVED lines=8> */
[----:B------:R-:W-:Y:S01]  /*292e0*/  IMAD.U32 R4, RZ, RZ, UR6 ;  /* 0x00000006ff047e24 */ /* 0x000fe2000f8e00ff */
[----:B------:R-:W-:Y:S01]  /*292f0*/  MOV R10, UR4 ;  /* 0x00000004000a7c02 */ /* 0x000fe20008000f00 */
[----:B------:R-:W1:Y:S01]  /*29300*/  LDC.64 R2, c[0x4][R2] ;  /* 0x0100000002027b82 */ /* 0x000e620000000a00 */
[----:B------:R-:W-:Y:S02]  /*29310*/  IMAD.U32 R5, RZ, RZ, UR7 ;  /* 0x00000007ff057e24 */ /* 0x000fe4000f8e00ff */
[----:B------:R-:W-:Y:S02]  /*29320*/  IMAD.U32 R6, RZ, RZ, UR8 ;  /* 0x00000008ff067e24 */ /* 0x000fe4000f8e00ff */
[----:B0-----:R-:W-:-:S02]  /*29330*/  IMAD.U32 R7, RZ, RZ, UR9 ;  /* 0x00000009ff077e24 */ /* 0x001fc4000f8e00ff */
[----:B------:R-:W-:Y:S02]  /*29340*/  IMAD.U32 R11, RZ, RZ, UR5 ;  /* 0x00000005ff0b7e24 */ /* 0x000fe4000f8e00ff */
[----:B------:R-:W-:Y:S02]  /*29350*/  IMAD.MOV.U32 R8, RZ, RZ, 0x70 ;  /* 0x00000070ff087424 */ /* 0x000fe400078e00ff */
[----:B------:R-:W-:Y:S02]  /*29360*/  IMAD.MOV.U32 R12, RZ, RZ, 0x1 ;  /* 0x00000001ff0c7424 */ /* 0x000fe400078e00ff */
[----:B------:R-:W-:-:S07]  /*29370*/  IMAD.MOV.U32 R13, RZ, RZ, RZ ;  /* 0x000000ffff0d7224 */ /* 0x000fce00078e00ff */
[----:B------:R-:W-:-:S07]  /*29380*/  LEPC R20, `(.L_x_693) ;  /* 0x000000001014794e */ /* 0x000fce0000000000 */
[----:B-1----:R-:W-:Y:S05]  /*29390*/  CALL.ABS.NOINC R2 ;  /* 0x0000000002007343 */ /* 0x002fea0003c00000 */
.L_x_693:
[----:B------:R-:W-:Y:S05]  /*293a0*/  BSYNC B6 ;  /* 0x0000000000067941 */ /* 0x000fea0003800000 */
.L_x_692:
[----:B------:R-:W2:Y:S01]  /*293b0*/  LDL.LU R30, [R1+0x8] ;  /* 0x00000800011e7983 */ /* 0x000ea20000300800 */
[----:B------:R-:W-:Y:S01]  /*293c0*/  VIADD R0, R22, 0xf200 ;  /* 0x0000f20016007836 */ /* 0x000fe20000000000 */
[----:B------:R-:W-:Y:S04]  /*293d0*/  BSSY B6, `(.L_x_694) ;  /* 0x0000016000067945 */ /* 0x000fe80003800000 */
[----:B------:R-:W-:Y:S02]  /*293e0*/  LOP3.LUT P0, RZ, R0, 0x1bf, RZ, 0xc0, !PT ;  /* 0x000001bf00ff7812 */ /* 0x000fe4000780c0ff */
[----:B--2---:R-:W-:-:S11]  /*293f0*/  LOP3.LUT R30, R30, 0xfffffffe, RZ, 0xc0, !PT ;  /* 0xfffffffe1e1e7812 */ /* 0x004fd600078ec0ff */
[----:B------:R-:W-:-:S05]  /*29400*/  @P0 LOP3.LUT R30, R30, 0x1, RZ, 0xfc, !PT ;  /* 0x000000011e1e0812 */ /* 0x000fca00078efcff */
[----:B------:R1:W-:Y:S01]  /*29410*/  STL [R1+0x8], R30 ;  /* 0x0000081e01007387 */ /* 0x0003e20000100800 */
[----:B------:R-:W-:Y:S05]  /*29420*/  @!P0 BRA `(.L_x_695) ;  /* 0x0000000000408947 */ /* 0x000fea0003800000 */
[----:B------:R-:W-:Y:S01]  /*29430*/  MOV R2, 0x0 ;  /* 0x0000000000027802 */ /* 0x000fe20000000f00 */
[----:B------:R-:W-:Y:S01]  /*29440*/  ULDC.64 UR6, c[0x4][0xc0] ;  /* 0x0100300000067ab9 */ /* 0x000fe20000000a00 */
[----:B------:R-:W-:Y:S01]  /*29450*/  ULDC.64 UR8, c[0x4][0xc8] ;  /* 0x0100320000087ab9 */ /* 0x000fe20000000a00 */
[----:B------:R-:W-:Y:S01]  /*29460*/  ULDC.64 UR4, c[0x4][0x10] ;  /* 0x0100040000047ab9 */ /* 0x000fe20000000a00 */
[----:B------:R-:W-:Y:S01]  /*29470*/  MOV R4, UR6 ;  /* 0x0000000600047c02 */ /* 0x000fe20008000f00 */
[----:B------:R-:W-:Y:S01]  /*29480*/  IMAD.U32 R5, RZ, RZ, UR7 ;  /* 0x00000007ff057e24 */ /* 0x000fe2000f8e00ff */
[----:B------:R-:W2:Y:S01]  /*29490*/  LDC.64 R2, c[0x4][R2] ;  /* 0x0100000002027b82 */ /* 0x000ea20000000a00 */
[----:B------:R-:W-:Y:S01]  /*294a0*/  IMAD.U32 R6, RZ, RZ, UR8 ;  /* 0x00000008ff067e24 */ /* 0x000fe2000f8e00ff */
[----:B------:R-:W-:Y:S01]  /*294b0*/  MOV R8, 0x70 ;  /* 0x0000007000087802 */ /* 0x000fe20000000f00 */
[----:B0-----:R-:W-:Y:S02]  /*294c0*/  IMAD.U32 R7, RZ, RZ, UR9 ;  /* 0x00000009ff077e24 */ /* 0x001fe4000f8e00ff */
[----:B------:R-:W-:-:S02]  /*294d0*/  IMAD.U32 R10, RZ, RZ, UR4 ;  /* 0x00000004ff0a7e24 */ /* 0x000fc4000f8e00ff */
[----:B------:R-:W-:Y:S02]  /*294e0*/  IMAD.U32 R11, RZ, RZ, UR5 ;  /* 0x00000005ff0b7e24 */ /* 0x000fe4000f8e00ff */
[----:B------:R-:W-:Y:S02]  /*294f0*/  IMAD.MOV.U32 R12, RZ, RZ, 0x1 ;  /* 0x00000001ff0c7424 */ /* 0x000fe400078e00ff */
[----:B------:R-:W-:-:S07]  /*29500*/  IMAD.MOV.U32 R13, RZ, RZ, RZ ;  /* 0x000000ffff0d7224 */ /* 0x000fce00078e00ff */
[----:B------:R-:W-:-:S07]  /*29510*/  LEPC R20, `(.L_x_695) ;  /* 0x000000001014794e */ /* 0x000fce0000000000 */
[----:B-12---:R-:W-:Y:S05]  /*29520*/  CALL.ABS.NOINC R2 ;  /* 0x0000000002007343 */ /* 0x006fea0003c00000 */
.L_x_695:
[----:B------:R-:W-:Y:S05]  /*29530*/  BSYNC B6 ;  /* 0x0000000000067941 */ /* 0x000fea0003800000 */
.L_x_694:
        /* <DEDUP_REMOVED lines=10> */
[----:B------:R-:W2:Y:S01]  /*295e0*/  LDC.64 R2, c[0x4][R2] ;  /* 0x0100000002027b82 */ /* 0x000ea20000000a00 */
[----:B------:R-:W-:Y:S01]  /*295f0*/  IMAD.U32 R5, RZ, RZ, UR7 ;  /* 0x00000007ff057e24 */ /* 0x000fe2000f8e00ff */
[----:B------:R-:W-:Y:S01]  /*29600*/  MOV R13, RZ ;  /* 0x000000ff000d7202 */ /* 0x000fe20000000f00 */
[----:B0-----:R-:W-:Y:S02]  /*29610*/  IMAD.U32 R7, RZ, RZ, UR9 ;  /* 0x00000009ff077e24 */ /* 0x001fe4000f8e00ff */
[----:B------:R-:W-:-:S02]  /*29620*/  IMAD.U32 R10, RZ, RZ, UR4 ;  /* 0x00000004ff0a7e24 */ /* 0x000fc4000f8e00ff */
[----:B------:R-:W-:Y:S02]  /*29630*/  IMAD.U32 R11, RZ, RZ, UR5 ;  /* 0x00000005ff0b7e24 */ /* 0x000fe4000f8e00ff */
[----:B------:R-:W-:Y:S02]  /*29640*/  IMAD.MOV.U32 R8, RZ, RZ, 0x70 ;  /* 0x00000070ff087424 */ /* 0x000fe400078e00ff */
[----:B------:R-:W-:-:S07]  /*29650*/  IMAD.MOV.U32 R12, RZ, RZ, 0x1 ;  /* 0x00000001ff0c7424 */ /* 0x000fce00078e00ff */
[----:B------:R-:W-:-:S07]  /*29660*/  LEPC R20, `(.L_x_697) ;  /* 0x000000001014794e */ /* 0x000fce0000000000 */
[----:B-12---:R-:W-:Y:S05]  /*29670*/  CALL.ABS.NOINC R2 ;  /* 0x0000000002007343 */ /* 0x006fea0003c00000 */
.L_x_697:
[----:B------:R-:W-:Y:S05]  /*29680*/  BSYNC B6 ;  /* 0x0000000000067941 */ /* 0x000fea0003800000 */
.L_x_696:
[----:B------:R-:W-:Y:S01]  /*29690*/  LOP3.LUT P6, RZ, R30, 0x1, RZ, 0xc0, !PT ;  /* 0x000000011eff7812 */ /* 0x000fe200078cc0ff */
[----:B------:R-:W-:-:S12]  /*296a0*/  BSSY B6, `(.L_x_698) ;  /* 0x0000012000067945 */ /* 0x000fd80003800000 */
        /* <DEDUP_REMOVED lines=16> */
[----:B-12---:R-:W-:Y:S05]  /*297b0*/  CALL.ABS.NOINC R2 ;  /* 0x0000000002007343 */ /* 0x006fea0003c00000 */
.L_x_699:
[----:B------:R-:W-:Y:S05]  /*297c0*/  BSYNC B6 ;  /* 0x0000000000067941 */ /* 0x000fea0003800000 */
.L_x_698:
[----:B------:R-:W-:Y:S01]  /*297d0*/  ULDC.64 UR4, c[0x0][0x9f8] ;  /* 0x00027e0000047ab9 */ /* 0x000fe20000000a00 */
[----:B------:R-:W2:Y:S01]  /*297e0*/  S2R R2, SR_TID.X ;  /* 0x0000000000027919 */ /* 0x000ea20000002100 */
[----:B------:R-:W-:Y:S01]  /*297f0*/  ISETP.NE.U32.AND P0, PT, RZ, UR4, PT ;  /* 0x00000004ff007c0c */ /* 0x000fe2000bf05070 */
[----:B------:R-:W3:Y:S03]  /*29800*/  LDC R12, c[0x0][0x430] ;  /* 0x00010c00ff0c7b82 */ /* 0x000ee60000000800 */
[----:B------:R-:W-:-:S13]  /*29810*/  ISETP.NE.AND.EX P0, PT, RZ, UR5, PT, P0 ;  /* 0x00000005ff007c0c */ /* 0x000fda000bf05300 */
[----:B------:R-:W-:-:S04]  /*29820*/  @P0 IADD3 R24, P1, R24, UR4, RZ ;  /* 0x0000000418180c10 */ /* 0x000fc8000ff3e0ff */
[----:B------:R-:W-:-:S05]  /*29830*/  @P0 IADD3.X R25, R25, UR5, RZ, P1, !PT ;  /* 0x0000000519190c10 */ /* 0x000fca0008ffe4ff */
[----:B------:R-:W4:Y:S01]  /*29840*/  @P0 LDG.E R32, desc[UR50][R24.64] ;  /* 0x0000003218200981 */ /* 0x000f22000c1e1900 */
[----:B---3--:R-:W-:Y:S01]  /*29850*/  ISETP.NE.AND P0, PT, R12, 0x1, PT ;  /* 0x000000010c00780c */ /* 0x008fe20003f05270 */
[----:B------:R-:W-:Y:S01]  /*29860*/  IMAD.MOV.U32 R5, RZ, RZ, 0xa0 ;  /* 0x000000a0ff057424 */ /* 0x000fe200078e00ff */
[C---:B--2---:R-:W-:Y:S01]  /*29870*/  LOP3.LUT R20, R2.reuse, 0x7f, RZ, 0xc0, !PT ;  /* 0x0000007f02147812 */ /* 0x044fe200078ec0ff */
[----:B------:R-:W-:Y:S02]  /*29880*/  IMAD.SHL.U32 R2, R2, 0x20, RZ ;  /* 0x0000002002027824 */ /* 0x000fe400078e00ff */
[----:B------:R-:W-:Y:S01]  /*29890*/  IMAD R5, R28, R5, -0xa0 ;  /* 0xffffff601c057424 */ /* 0x000fe200078e0205 */
[----:B------:R-:W-:-:S04]  /*298a0*/  SHF.R.U32.HI R20, RZ, 0x2, R20 ;  /* 0x00000002ff147819 */ /* 0x000fc80000011614 */
[----:B------:R-:W-:-:S03]  /*298b0*/  LOP3.LUT R2, R20, 0x60, R2, 0xf8, !PT ;  /* 0x0000006014027812 */ /* 0x000fc600078ef802 */
[----:B------:R-:W2:Y:S01]  /*298c0*/  @P0 LDC R3, c[0x0][0x434] ;  /* 0x00010d00ff030b82 */ /* 0x000ea20000000800 */
[----:B------:R-:W3:Y:S01]  /*298d0*/  S2R R20, SR_TID.X ;  /* 0x0000000000147919 */ /* 0x000ee20000002100 */
[----:B------:R-:W-:-:S04]  /*298e0*/  IADD3 R2, R2, R5, RZ ;  /* 0x0000000502027210 */ /* 0x000fc80007ffe0ff */
[C---:B------:R-:W-:Y:S02]  /*298f0*/  ISETP.GE.AND P1, PT, R2.reuse, R26, PT ;  /* 0x0000001a0200720c */ /* 0x040fe40003f26270 */
[----:B------:R-:W0:Y:S01]  /*29900*/  @P0 LDC R0, c[0x0][0x438] ;  /* 0x00010e00ff000b82 */ /* 0x000e220000000800 */
[----:B------:R-:W-:-:S04]  /*29910*/  IMAD.IADD R6, R2, 0x1, R37 ;  /* 0x0000000102067824 */ /* 0x000fc800078e0225 */
[----:B------:R-:W-:-:S03]  /*29920*/  IMAD.MOV.U32 R8, RZ, RZ, R6 ;  /* 0x000000ffff087224 */ /* 0x000fc600078e0006 */
[----:B------:R-:W1:Y:S01]  /*29930*/  @P0 LDC R9, c[0x0][0x434] ;  /* 0x00010d00ff090b82 */ /* 0x000e620000000800 */
[----:B--2---:R-:W-:-:S07]  /*29940*/  @P0 IMAD.HI.U32 R3, R6, R3, RZ ;  /* 0x0000000306030227 */ /* 0x004fce00078e00ff */
[----:B------:R-:W2:Y:S01]  /*29950*/  @P0 LDC R4, c[0x0][0x438] ;  /* 0x00010e00ff040b82 */ /* 0x000ea20000000800 */
[----:B0-----:R-:W-:Y:S02]  /*29960*/  @P0 SHF.R.U32.HI R8, RZ, R0, R3 ;  /* 0x00000000ff080219 */ /* 0x001fe40000011603 */
[C---:B---3--:R-:W-:Y:S01]  /*29970*/  LOP3.LUT R21, R20.reuse, 0x7f, RZ, 0xc0, !PT ;  /* 0x0000007f14157812 */ /* 0x048fe200078ec0ff */
[----:B------:R-:W-:-:S04]  /*29980*/  IMAD.SHL.U32 R20, R20, 0x20, RZ ;  /* 0x0000002014147824 */ /* 0x000fc800078e00ff */
[----:B------:R-:W0:Y:S01]  /*29990*/  @!P1 LDC.64 R2, c[0x0][0x428] ;  /* 0x00010a00ff029b82 */ /* 0x000e220000000a00 */
[----:B------:R-:W-:-:S04]  /*299a0*/  SHF.R.U32.HI R21, RZ, 0x2, R21 ;  /* 0x00000002ff157819 */ /* 0x000fc80000011615 */
[----:B------:R-:W-:-:S04]  /*299b0*/  LOP3.LUT R20, R21, 0x60, R20, 0xf8, !PT ;  /* 0x0000006015147812 */ /* 0x000fc800078ef814 */
[----:B------:R-:W-:-:S05]  /*299c0*/  LOP3.LUT R20, R20, 0x80, RZ, 0xfc, !PT ;  /* 0x0000008014147812 */ /* 0x000fca00078efcff */
[----:B------:R-:W-:-:S04]  /*299d0*/  IMAD.IADD R5, R20, 0x1, R5 ;  /* 0x0000000114057824 */ /* 0x000fc800078e0205 */
[----:B------:R-:W-:-:S04]  /*299e0*/  IMAD.IADD R7, R5, 0x1, R37 ;  /* 0x0000000105077824 */ /* 0x000fc800078e0225 */
[----:B-1----:R-:W-:Y:S01]  /*299f0*/  @P0 IMAD.HI.U32 R9, R7, R9, RZ ;  /* 0x0000000907090227 */ /* 0x002fe200078e00ff */
[----:B------:R-:W-:-:S04]  /*29a00*/  MOV R0, R7 ;  /* 0x0000000700007202 */ /* 0x000fc80000000f00 */
[----:B--2---:R-:W-:Y:S01]  /*29a10*/  @P0 SHF.R.U32.HI R0, RZ, R4, R9 ;  /* 0x00000004ff000219 */ /* 0x004fe20000011609 */
[--C-:B------:R-:W-:Y:S01]  /*29a20*/  @!P1 IMAD.MOV.U32 R4, RZ, RZ, R8.reuse ;  /* 0x000000ffff049224 */ /* 0x100fe200078e0008 */
[----:B------:R-:W-:Y:S02]  /*29a30*/  ISETP.GE.AND P0, PT, R5, R26, PT ;  /* 0x0000001a0500720c */ /* 0x000fe40003f06270 */
[----:B------:R-:W-:Y:S02]  /*29a40*/  @!P1 SHF.R.S32.HI R5, RZ, 0x1f, R8 ;  /* 0x0000001fff059819 */ /* 0x000fe40000011408 */
[----:B------:R-:W-:Y:S02]  /*29a50*/  ISETP.GT.U32.OR P0, PT, R20, 0x9f, P0 ;  /* 0x0000009f1400780c */ /* 0x000fe40000704470 */
[----:B------:R-:W-:Y:S01]  /*29a60*/  LOP3.LUT R30, R30, 0xfffffff7, RZ, 0xc0, !PT ;  /* 0xfffffff71e1e7812 */ /* 0x000fe200078ec0ff */
[----:B------:R-:W-:Y:S01]  /*29a70*/  UMOV UR4, 0xffffffff ;  /* 0xffffffff00047882 */ /* 0x000fe20000000000 */
[----:B----4-:R-:W-:Y:S01]  /*29a80*/  SHF.R.S32.HI R13, RZ, 0x1f, R32 ;  /* 0x0000001fff0d7819 */ /* 0x010fe20000011420 */
[----:B0-----:R-:W-:-:S04]  /*29a90*/  @!P1 IMAD.WIDE.U32 R4, R32, R2, R4 ;  /* 0x0000000220049225 */ /* 0x001fc800078e0004 */
[----:B------:R-:W-:Y:S01]  /*29aa0*/  @!P1 IMAD R9, R13, R2, RZ ;  /* 0x000000020d099224 */ /* 0x000fe200078e02ff */
[----:B------:R0:W-:Y:S03]  /*29ab0*/  STL [R1], R13 ;  /* 0x0000000d01007387 */ /* 0x0001e60000100800 */
[----:B------:R-:W-:Y:S02]  /*29ac0*/  @!P1 IMAD R9, R32, R3, R9 ;  /* 0x0000000320099224 */ /* 0x000fe400078e0209 */
[----:B------:R-:W1:Y:S02]  /*29ad0*/  @!P1 LDC.64 R2, c[0x0][0x418] ;  /* 0x00010600ff029b82 */ /* 0x000e640000000a00 */
[----:B------:R-:W-:Y:S01]  /*29ae0*/  @!P1 IMAD.IADD R9, R5, 0x1, R9 ;  /* 0x0000000105099824 */ /* 0x000fe200078e0209 */
[----:B-1----:R-:W-:Y:S01]  /*29af0*/  @!P1 LEA R10, P2, R4, R2, 0x2 ;  /* 0x00000002040a9211 */ /* 0x002fe200078410ff */
[----:B------:R-:W-:-:S02]  /*29b00*/  IMAD.MOV R2, RZ, RZ, -R8 ;  /* 0x000000ffff027224 */ /* 0x000fc400078e0a08 */
[----:B------:R-:W-:Y:S01]  /*29b10*/  @!P0 IMAD.MOV.U32 R8, RZ, RZ, R0 ;  /* 0x000000ffff088224 */ /* 0x000fe200078e0000 */
[----:B------:R-:W-:Y:S01]  /*29b20*/  @!P1 LEA.HI.X R11, R4, R3, R9, 0x2, P2 ;  /* 0x00000003040b9211 */ /* 0x000fe200010f1409 */
[----:B------:R-:W-:Y:S01]  /*29b30*/  IMAD R6, R12, R2, R6 ;  /* 0x000000020c067224 */ /* 0x000fe200078e0206 */
[----:B------:R-:W1:Y:S01]  /*29b40*/  @!P0 LDC.64 R4, c[0x0][0x418] ;  /* 0x00010600ff048b82 */ /* 0x000e620000000a00 */
[--C-:B------:R-:W-:Y:S01]  /*29b50*/  IMAD.MOV R2, RZ, RZ, -R0.reuse ;  /* 0x000000ffff027224 */ /* 0x100fe200078e0a00 */
[----:B------:R-:W-:-:S03]  /*29b60*/  @!P0 SHF.R.S32.HI R9, RZ, 0x1f, R0 ;  /* 0x0000001fff098819 */ /* 0x000fc60000011400 */
[----:B------:R-:W-:-:S03]  /*29b70*/  IMAD R7, R12, R2, R7 ;  /* 0x000000020c077224 */ /* 0x000fc600078e0207 */
[----:B------:R-:W2:Y:S08]  /*29b80*/  @!P0 LDC.64 R2, c[0x0][0x428] ;  /* 0x00010a00ff028b82 */ /* 0x000eb00000000a00 */
[----:B------:R-:W3:Y:S01]  /*29b90*/  LDC R0, c[0x0][0x2f4] ;  /* 0x0000bd00ff007b82 */ /* 0x000ee20000000800 */
[----:B--2---:R-:W-:-:S04]  /*29ba0*/  @!P0 IMAD.WIDE.U32 R8, R32, R2, R8 ;  /* 0x0000000220088225 */ /* 0x004fc800078e0008 */
[----:B------:R-:W-:-:S04]  /*29bb0*/  @!P0 IMAD R2, R13, R2, RZ ;  /* 0x000000020d028224 */ /* 0x000fc800078e02ff */
[----:B------:R-:W-:Y:S01]  /*29bc0*/  @!P0 IMAD R3, R32, R3, R2 ;  /* 0x0000000320038224 */ /* 0x000fe200078e0202 */
[----:B-1----:R-:W-:-:S04]  /*29bd0*/  @!P0 LEA R2, P2, R8, R4, 0x2 ;  /* 0x0000000408028211 */ /* 0x002fc800078410ff */
[----:B------:R-:W-:-:S04]  /*29be0*/  @!P0 IADD3 R3, R3, R9, RZ ;  /* 0x0000000903038210 */ /* 0x000fc80007ffe0ff */
[----:B------:R-:W-:Y:S01]  /*29bf0*/  @!P0 LEA.HI.X R3, R8, R5, R3, 0x2, P2 ;  /* 0x0000000508038211 */ /* 0x000fe200010f1403 */
[----:B------:R-:W-:Y:S01]  /*29c00*/  IMAD.MOV.U32 R5, RZ, RZ, RZ ;  /* 0x000000ffff057224 */ /* 0x000fe200078e00ff */
[----:B------:R-:W-:Y:S01]  /*29c10*/  ISETP.GT.U32.AND P2, PT, R20, 0x9f, PT ;  /* 0x0000009f1400780c */ /* 0x000fe20003f44070 */
[----:B------:R-:W-:-:S04]  /*29c20*/  IMAD.U32 R12, RZ, RZ, UR39 ;  /* 0x00000027ff0c7e24 */ /* 0x000fc8000f8e00ff */
[----:B------:R1:W5:Y:S01]  /*29c30*/  @!P1 LDG.E R5, desc[UR50][R10.64] ;  /* 0x000000320a059981 */ /* 0x000362000c1e1900 */
[----:B---3--:R-:W-:Y:S01]  /*29c40*/  ISETP.GE.AND P1, PT, R36, R0, PT ;  /* 0x000000002400720c */ /* 0x008fe20003f26270 */
[----:B------:R-:W-:Y:S01]  /*29c50*/  IMAD.MOV.U32 R8, RZ, RZ, RZ ;  /* 0x000000ffff087224 */ /* 0x000fe200078e00ff */
[----:B------:R-:W-:-:S05]  /*29c60*/  ISETP.NE.AND P3, PT, R12, 0x3, PT ;  /* 0x000000030c00780c */ /* 0x000fca0003f65270 */
[----:B------:R-:W-:Y:S01]  /*29c70*/  @P2 LOP3.LUT R30, R30, 0x8, RZ, 0xfc, !PT ;  /* 0x000000081e1e2812 */ /* 0x000fe200078efcff */
[----:B------:R1:W5:Y:S01]  /*29c80*/  @!P0 LDG.E R8, desc[UR50][R2.64] ;  /* 0x0000003202088981 */ /* 0x000362000c1e1900 */
[----:B0-----:R-:W-:Y:S02]  /*29c90*/  LOP3.LUT R13, R36, 0x40, RZ, 0xfc, !PT ;  /* 0x00000040240d7812 */ /* 0x001fe400078efcff */
[----:B------:R-:W-:Y:S02]  /*29ca0*/  LOP3.LUT R30, R30, 0xffffffef, RZ, 0xc0, !PT ;  /* 0xffffffef1e1e7812 */ /* 0x000fe400078ec0ff */
[----:B------:R-:W-:Y:S02]  /*29cb0*/  ISETP.GE.AND P0, PT, R13, R0, PT ;  /* 0x000000000d00720c */ /* 0x000fe40003f06270 */
[----:B------:R-:W-:Y:S02]  /*29cc0*/  LOP3.LUT R30, R30, 0xfffffffb, RZ, 0xc0, !PT ;  /* 0xfffffffb1e1e7812 */ /* 0x000fe400078ec0ff */
[----:B------:R-:W-:-:S02]  /*29cd0*/  LOP3.LUT R13, R36, 0x80, RZ, 0xfc, !PT ;  /* 0x00000080240d7812 */ /* 0x000fc400078efcff */
[----:B------:R-:W-:-:S04]  /*29ce0*/  @P1 LOP3.LUT R30, R30, 0x4, RZ, 0xfc, !PT ;  /* 0x000000041e1e1812 */ /* 0x000fc800078efcff */
[----:B------:R-:W-:-:S04]  /*29cf0*/  @P3 LOP3.LUT R30, R30, 0x10, RZ, 0xfc, !PT ;  /* 0x000000101e1e3812 */ /* 0x000fc800078efcff */
[----:B------:R-:W-:-:S04]  /*29d00*/  LOP3.LUT R30, R30, 0xfffffffd, RZ, 0xc0, !PT ;  /* 0xfffffffd1e1e7812 */ /* 0x000fc800078ec0ff */
[----:B------:R-:W-:Y:S02]  /*29d10*/  @P0 LOP3.LUT R30, R30, 0x2, RZ, 0xfc, !PT ;  /* 0x000000021e1e0812 */ /* 0x000fe400078efcff */
[----:B------:R-:W-:Y:S02]  /*29d20*/  ISETP.GE.AND P0, PT, R13, R0, PT ;  /* 0x000000000d00720c */ /* 0x000fe40003f06270 */
[----:B------:R-:W-:-:S11]  /*29d30*/  LOP3.LUT R30, R30, 0xfffffffe, RZ, 0xc0, !PT ;  /* 0xfffffffe1e1e7812 */ /* 0x000fd600078ec0ff */
[----:B------:R-:W-:-:S05]  /*29d40*/  @P0 LOP3.LUT R30, R30, 0x1, RZ, 0xfc, !PT ;  /* 0x000000011e1e0812 */ /* 0x000fca00078efcff */
[----:B------:R1:W-:Y:S01]  /*29d50*/  STL [R1+0x8], R30 ;  /* 0x0000081e01007387 */ /* 0x0003e20000100800 */
[----:B------:R-:W-:Y:S05]  /*29d60*/  BRA.DIV UR4, `(.L_x_700) ;  /* 0x00000096047c7947 */ /* 0x000fea000b800000 */
.L_x_971:
[----:B------:R-:W-:Y:S01]  /*29d70*/  VIADD R9, R28, 0xffffffff ;  /* 0xffffffff1c097836 */ /* 0x000fe20000000000 */
[----:B------:R-:W-:Y:S06]  /*29d80*/  @!P3 BRA `(.L_x_701) ;  /* 0x000000000004b947 */ /* 0x000fec0003800000 */
[----:B------:R-:W-:Y:S01]  /*29d90*/  BPT.TRAP 0x1 ;  /* 0x000000040000795c */ /* 0x000fe20000300000 */
.L_x_701:
[----:B------:R-:W-:Y:S01]  /*29da0*/  IMAD R0, R29, 0x8, R22 ;  /* 0x000000081d007824 */ /* 0x000fe200078e0216 */
[----:B-1----:R-:W-:Y:S01]  /*29db0*/  SHF.L.U32 R2, R33, 0x1f, RZ ;  /* 0x0000001f21027819 */ /* 0x002fe200000006ff */
[----:B------:R-:W-:Y:S01]  /*29dc0*/  BSSY B0, `(.L_x_702) ;  /* 0x0000005000007945 */ /* 0x000fe20003800000 */
[----:B------:R-:W-:Y:S02]  /*29dd0*/  SHF.R.S32.HI R25, RZ, 0x1f, R6 ;  /* 0x0000001fff197819 */ /* 0x000fe40000011406 */
[----:B------:R-:W0:Y:S01]  /*29de0*/  SYNCS.PHASECHK.TRANS64.TRYWAIT P0, [R0+URZ+0x33480], R2 ;  /* 0x03348002000075a7 */ /* 0x000e22000800017f */
[----:B------:R1:W-:Y:S02]  /*29df0*/  STL [R1+0x24], R2 ;  /* 0x0000240201007387 */ /* 0x0003e40000100800 */
[----:B01----:R-:W-:Y:S05]  /*29e00*/  @!P0 BRA `(.L_x_703) ;  /* 0x0000009400848947 */ /* 0x003fea0003800000 */
.L_x_972:
[----:B------:R-:W-:Y:S05]  /*29e10*/  BSYNC B0 ;  /* 0x0000000000007941 */ /* 0x000fea0003800000 */
.L_x_702:
[----:B------:R-:W2:Y:S01]  /*29e20*/  LDL R13, [R1+0x10] ;  /* 0x00001000010d7983 */ /* 0x000ea20000100800 */
[----:B------:R-:W-:Y:S01]  /*29e30*/  ULDC.64 UR4, c[0x0][0x328] ;  /* 0x0000ca0000047ab9 */ /* 0x000fe20000000a00 */
[----:B-----5:R-:W-:Y:S01]  /*29e40*/  SHF.R.S32.HI R30, RZ, 0x1f, R5 ;  /* 0x0000001fff1e7819 */ /* 0x020fe20000011405 */
[----:B------:R-:W-:Y:S01]  /*29e50*/  ULDC.64 UR6, c[0x0][0x338] ;  /* 0x0000ce0000067ab9 */ /* 0x000fe20000000a00 */
[----:B------:R-:W3:Y:S01]  /*29e60*/  LDL.LU R12, [R1+0x8] ;  /* 0x00000800010c7983 */ /* 0x000ee20000300800 */
[----:B------:R-:W-:Y:S01]  /*29e70*/  IMAD R4, R25, UR4, RZ ;  /* 0x0000000419047c24 */ /* 0x000fe2000f8e02ff */
[----:B------:R-:W-:Y:S01]  /*29e80*/  SHF.R.S32.HI R34, RZ, 0x1f, R8 ;  /* 0x0000001fff227819 */ /* 0x000fe20000011408 */
[C---:B0-----:R-:W-:Y:S01]  /*29e90*/  IMAD.WIDE.U32 R2, R6.reuse, UR4, RZ ;  /* 0x0000000406027c25 */ /* 0x041fe2000f8e00ff */
[----:B------:R-:W0:Y:S03]  /*29ea0*/  S2R R14, SR_TID.X ;  /* 0x00000000000e7919 */ /* 0x000e260000002100 */
[----:B------:R-:W-:-:S02]  /*29eb0*/  IMAD R4, R6, UR5, R4 ;  /* 0x0000000506047c24 */ /* 0x000fc4000f8e0204 */
[----:B------:R-:W-:Y:S01]  /*29ec0*/  IMAD R9, R9, -0xa0, R26 ;  /* 0xffffff6009097824 */ /* 0x000fe200078e021a */
[----:B------:R-:W-:Y:S02]  /*29ed0*/  SHF.R.S32.HI R26, RZ, 0x1f, R7 ;  /* 0x0000001fff1a7819 */ /* 0x000fe40000011407 */
[----:B------:R-:W-:Y:S01]  /*29ee0*/  IADD3 R3, R3, R4, RZ ;  /* 0x0000000403037210 */ /* 0x000fe20007ffe0ff */
[----:B------:R-:W-:Y:S02]  /*29ef0*/  IMAD R4, R30, UR6, RZ ;  /* 0x000000061e047c24 */ /* 0x000fe4000f8e02ff */
[----:B------:R-:W-:-:S04]  /*29f00*/  IMAD.WIDE.U32 R2, R5, UR6, R2 ;  /* 0x0000000605027c25 */ /* 0x000fc8000f8e0002 */
[----:B------:R-:W-:Y:S02]  /*29f10*/  IMAD R4, R5, UR7, R4 ;  /* 0x0000000705047c24 */ /* 0x000fe4000f8e0204 */
[----:B------:R-:W-:Y:S02]  /*29f20*/  IMAD.MOV.U32 R10, RZ, RZ, R2 ;  /* 0x000000ffff0a7224 */ /* 0x000fe400078e0002 */
[----:B------:R-:W-:Y:S02]  /*29f30*/  IMAD R2, R26, UR4, RZ ;  /* 0x000000041a027c24 */ /* 0x000fe4000f8e02ff */
[----:B------:R-:W-:Y:S02]  /*29f40*/  IMAD.IADD R11, R3, 0x1, R4 ;  /* 0x00000001030b7824 */ /* 0x000fe400078e0204 */
[C---:B------:R-:W-:Y:S02]  /*29f50*/  IMAD R4, R7.reuse, UR5, R2 ;  /* 0x0000000507047c24 */ /* 0x040fe4000f8e0202 */
[----:B------:R-:W-:Y:S01]  /*29f60*/  IMAD.WIDE.U32 R2, R7, UR4, RZ ;  /* 0x0000000407027c25 */ /* 0x000fe2000f8e00ff */
[----:B------:R-:W-:-:S03]  /*29f70*/  ULDC.64 UR4, c[0x0][0x330] ;  /* 0x0000cc0000047ab9 */ /* 0x000fc60000000a00 */
[----:B------:R-:W-:Y:S01]  /*29f80*/  IMAD.IADD R3, R3, 0x1, R4 ;  /* 0x0000000103037824 */ /* 0x000fe200078e0204 */
[----:B0-----:R-:W-:Y:S01]  /*29f90*/  LOP3.LUT R14, R14, 0x7f, RZ, 0xc0, !PT ;  /* 0x0000007f0e0e7812 */ /* 0x001fe200078ec0ff */
[----:B------:R-:W-:Y:S02]  /*29fa0*/  IMAD R4, R34, UR6, RZ ;  /* 0x0000000622047c24 */ /* 0x000fe4000f8e02ff */
[----:B------:R-:W-:Y:S01]  /*29fb0*/  IMAD.WIDE.U32 R2, R8, UR6, R2 ;  /* 0x0000000608027c25 */ /* 0x000fe2000f8e0002 */
[----:B------:R-:W-:-:S03]  /*29fc0*/  SHF.R.U32.HI R14, RZ, 0x2, R14 ;  /* 0x00000002ff0e7819 */ /* 0x000fc6000001160e */
        /* <DEDUP_REMOVED lines=12> */
[----:B------:R-:W-:Y:S01]  /*2a090*/  ISETP.GE.AND P0, PT, R9, 0x1, PT ;  /* 0x000000010900780c */ /* 0x000fe20003f06270 */
[----:B--2---:R-:W-:Y:S01]  /*2a0a0*/  IMAD R4, R29, 0x7800, R13 ;  /* 0x000078001d047824 */ /* 0x004fe200078e020d */
[----:B---3--:R-:W-:-:S11]  /*2a0b0*/  LOP3.LUT R12, R12, 0xffffffdf, RZ, 0xc0, !PT ;  /* 0xffffffdf0c0c7812 */ /* 0x008fd600078ec0ff */
[----:B------:R-:W-:-:S05]  /*2a0c0*/  @P0 LOP3.LUT R12, R12, 0x20, RZ, 0xfc, !PT ;  /* 0x000000200c0c0812 */ /* 0x000fca00078efcff */
[----:B------:R0:W-:Y:S01]  /*2a0d0*/  STL [R1+0x8], R12 ;  /* 0x0000080c01007387 */ /* 0x0001e20000100800 */
[----:B------:R-:W-:Y:S05]  /*2a0e0*/  BRA.DIV UR4, `(.L_x_704) ;  /* 0x0000009204e47947 */ /* 0x000fea000b800000 */
[----:B------:R-:W1:Y:S01]  /*2a0f0*/  SHFL.IDX PT, R2, R10, RZ, 0x1c1f ;  /* 0x001c1fff0a027589 */ /* 0x000e6200000e0000 */
[----:B0-----:R-:W0:Y:S01]  /*2a100*/  LDC R12, c[0x0][0x2f4] ;  /* 0x0000bd00ff0c7b82 */ /* 0x001e220000000800 */
[----:B------:R-:W-:Y:S01]  /*2a110*/  IMAD.IADD R4, R22, 0x1, R4 ;  /* 0x0000000116047824 */ /* 0x000fe200078e0204 */
[C---:B------:R-:W-:Y:S01]  /*2a120*/  LOP3.LUT R11, R36.reuse, 0x80, RZ, 0xfc, !PT ;  /* 0x00000080240b7812 */ /* 0x040fe200078efcff */
[----:B------:R-:W2:Y:S01]  /*2a130*/  SHFL.IDX PT, R3, R20, RZ, 0x1c1f ;  /* 0x001c1fff14037589 */ /* 0x000ea200000e0000 */
[C---:B------:R-:W-:Y:S02]  /*2a140*/  LOP3.LUT R13, R36.reuse, 0x40, RZ, 0xfc, !PT ;  /* 0x00000040240d7812 */ /* 0x040fe400078efcff */
[C---:B-1----:R-:W-:Y:S02]  /*2a150*/  IADD3 R2, P0, R36.reuse, R2, RZ ;  /* 0x0000000224027210 */ /* 0x042fe40007f1e0ff */
[----:B0-----:R-:W-:Y:S02]  /*2a160*/  ISETP.GE.AND P3, PT, R36, R12, PT ;  /* 0x0000000c2400720c */ /* 0x001fe40003f66270 */
[----:B--2---:R-:W-:-:S02]  /*2a170*/  IADD3.X R3, RZ, R3, RZ, P0, !PT ;  /* 0x00000003ff037210 */ /* 0x004fc400007fe4ff */
[----:B------:R-:W-:Y:S02]  /*2a180*/  ISETP.LT.OR P0, PT, R9, 0x1, P3 ;  /* 0x000000010900780c */ /* 0x000fe40001f01670 */
[----:B------:R-:W-:-:S11]  /*2a190*/  ISETP.GE.AND P2, PT, R13, R12, PT ;  /* 0x0000000c0d00720c */ /* 0x000fd60003f46270 */
[----:B------:R-:W-:Y:S01]  /*2a1a0*/  @!PT LDS RZ, [RZ] ;  /* 0x00000000fffff984 */ /* 0x000fe20000000800 */
[----:B------:R-:W-:Y:S01]  /*2a1b0*/  LDGSTS.E.BYPASS.LTC128B.128 [R4+0xf200], desc[UR50][R2.64], !P0 ;  /* 0x0f20000002047fae */ /* 0x000fe2000c101d72 */
[----:B------:R-:W-:-:S03]  /*2a1c0*/  ISETP.GE.AND P0, PT, R11, R12, PT ;  /* 0x0000000c0b00720c */ /* 0x000fc60003f06270 */
[----:B------:R-:W2:Y:S01]  /*2a1d0*/  LDL.LU R11, [R1+0x8] ;  /* 0x00000800010b7983 */ /* 0x000ea20000300800 */
[C---:B------:R-:W-:Y:S02]  /*2a1e0*/  ISETP.LT.OR P1, PT, R9.reuse, 0x1, P2 ;  /* 0x000000010900780c */ /* 0x040fe40001721670 */
[C---:B------:R-:W-:Y:S02]  /*2a1f0*/  ISETP.GE.AND P6, PT, R9.reuse, 0x81, PT ;  /* 0x000000810900780c */ /* 0x040fe40003fc6270 */
[C---:B------:R-:W-:Y:S02]  /*2a200*/  ISETP.GE.AND P5, PT, R9.reuse, 0x21, PT ;  /* 0x000000210900780c */ /* 0x040fe40003fa6270 */
[----:B------:R-:W-:-:S07]  /*2a210*/  ISETP.GE.AND P4, PT, R9, 0x41, PT ;  /* 0x000000410900780c */ /* 0x000fce0003f86270 */
        /* <DEDUP_REMOVED lines=34> */
[----:B0-----:R0:W1:Y:S04]  /*2a440*/  SHFL.IDX PT, R3, R21, RZ, 0x1c1f ;  /* 0x001c1fff15037589 */ /* 0x00106800000e0000 */
[----:B------:R0:W3:Y:S01]  /*2a450*/  SHFL.IDX PT, R2, R24, RZ, 0x1c1f ;  /* 0x001c1fff18027589 */ /* 0x0000e200000e0000 */
[----:B--2---:R-:W-:-:S04]  /*2a460*/  LOP3.LUT R11, R11, 0xffffffbf, RZ, 0xc0, !PT ;  /* 0xffffffbf0b0b7812 */ /* 0x004fc800078ec0ff */
[----:B------:R-:W-:-:S05]  /*2a470*/  @P6 LOP3.LUT R11, R11, 0x40, RZ, 0xfc, !PT ;  /* 0x000000400b0b6812 */ /* 0x000fca00078efcff */
[----:B------:R0:W-:Y:S02]  /*2a480*/  STL [R1+0x8], R11 ;  /* 0x0000080b01007387 */ /* 0x0001e40000100800 */
.L_x_984:
[C---:B------:R-:W-:Y:S02]  /*2a490*/  ISETP.LT.OR P3, PT, R9.reuse, 0x81, P3 ;  /* 0x000000810900780c */ /* 0x040fe40001f61670 */
[C---:B------:R-:W-:Y:S02]  /*2a4a0*/  ISETP.LT.OR P2, PT, R9.reuse, 0x81, P2 ;  /* 0x000000810900780c */ /* 0x040fe40001741670 */
[----:B------:R-:W-:Y:S02]  /*2a4b0*/  ISETP.LT.OR P0, PT, R9, 0x81, P0 ;  /* 0x000000810900780c */ /* 0x000fe40000701670 */
[----:B---3--:R-:W-:-:S05]  /*2a4c0*/  IADD3 R2, P6, R36, R2, RZ ;  /* 0x0000000224027210 */ /* 0x008fca0007fde0ff */
[----:B-1----:R-:W-:-:S05]  /*2a4d0*/  IMAD.X R3, RZ, RZ, R3, P6 ;  /* 0x000000ffff037224 */ /* 0x002fca00030e0603 */
        /* <DEDUP_REMOVED lines=8> */
.L_x_705:
[----:B------:R-:W-:Y:S02]  /*2a560*/  PLOP3.LUT P2, PT, P2, P0, PT, 0xa2, 0x0 ;  /* 0x000000000000781c */ /* 0x000fe40001741472 */
[----:B------:R-:W-:-:S08]  /*2a570*/  @P0 R2UR P2, UR4, R0 ;  /* 0x00000000000402ca */ /* 0x000fd00000040000 */
[----:B------:R-:W-:-:S05]  /*2a580*/  @P0 PLOP3.LUT P0, PT, P2, PT, PT, 0x80, 0x0 ;  /* 0x000000000000081c */ /* 0x000fca000170f070 */
[----:B------:R-:W-:Y:S01]  /*2a590*/  @!P2 SYNCS.ARRIVE.TRANS64.RED.A0T1 RZ, [UR4+0x33470], RZ ;  /* 0x033470ffffffa9a7 */ /* 0x000fe20008200404 */
[----:B------:R-:W-:Y:S07]  /*2a5a0*/  @!P2 ARRIVES.LDGSTSBAR.64.TRANSCNT [UR4+0x33470] ;  /* 0x03347000ff00a9b0 */ /* 0x000fee0008000a84 */
[----:B------:R-:W-:Y:S05]  /*2a5b0*/  @P0 BRA.U.ANY `(.L_x_705) ;  /* 0xfffffffd00e80947 */ /* 0x000fea000393ffff */
[----:B------:R-:W-:Y:S01]  /*2a5c0*/  NOP ;  /* 0x0000000000007918 */ /* 0x000fe20000000000 */
[----:B-1----:R-:W-:-:S04]  /*2a5d0*/  MOV R2, UR39 ;  /* 0x0000002700027c02 */ /* 0x002fc80008000f00 */
[----:B------:R-:W-:-:S13]  /*2a5e0*/  ISETP.NE.AND P3, PT, R2, 0x3, PT ;  /* 0x000000030200780c */ /* 0x000fda0003f65270 */
[----:B------:R-:W-:Y:S05]  /*2a5f0*/  @!P3 BRA `(.L_x_706) ;  /* 0x000000000004b947 */ /* 0x000fea0003800000 */
[----:B------:R-:W-:Y:S01]  /*2a600*/  BPT.TRAP 0x1 ;  /* 0x000000040000795c */ /* 0x000fe20000300000 */
.L_x_706:
[----:B------:R1:W-:Y:S01]  /*2a610*/  SYNCS.ARRIVE.TRANS64.A1T0 RZ, [R0+URZ+0x33470], RZ ;  /* 0x033470ff00ff79a7 */ /* 0x0003e2000810003f */
[----:B------:R-:W-:Y:S05]  /*2a620*/  @!P3 BRA `(.L_x_707) ;  /* 0x000000000004b947 */ /* 0x000fea0003800000 */
[----:B------:R-:W-:Y:S01]  /*2a630*/  BPT.TRAP 0x1 ;  /* 0x000000040000795c */ /* 0x000fe20000300000 */
.L_x_707:
[----:B------:R-:W3:Y:S01]  /*2a640*/  LDL R2, [R1+0x24] ;  /* 0x0000240001027983 */ /* 0x000ee20000100800 */
[----:B------:R-:W-:Y:S01]  /*2a650*/  BSSY B0, `(.L_x_708) ;  /* 0x0000003000007945 */ /* 0x000fe20003800000 */
[----:B---3--:R-:W3:Y:S03]  /*2a660*/  SYNCS.PHASECHK.TRANS64.TRYWAIT P0, [R0+URZ+0x33440], R2 ;  /* 0x03344002000075a7 */ /* 0x008ee6000800017f */
[----:B---3--:R-:W-:Y:S05]  /*2a670*/  @!P0 BRA `(.L_x_709) ;  /* 0x0000009400888947 */ /* 0x008fea0003800000 */
.L_x_985:
[----:B------:R-:W-:Y:S05]  /*2a680*/  BSYNC B0 ;  /* 0x0000000000007941 */ /* 0x000fea0003800000 */
.L_x_708:
[----:B------:R4:W5:Y:S01]  /*2a690*/  LDL R20, [R1+0x8] ;  /* 0x0000080001147983 */ /* 0x0009620000100800 */
[----:B------:R-:W-:Y:S01]  /*2a6a0*/  ULDC.64 UR4, c[0x0][0x300] ;  /* 0x0000c00000047ab9 */ /* 0x000fe20000000a00 */
[----:B------:R-:W-:Y:S01]  /*2a6b0*/  ULDC.64 UR6, c[0x0][0x310] ;  /* 0x0000c40000067ab9 */ /* 0x000fe20000000a00 */
[----:B------:R-:W-:Y:S02]  /*2a6c0*/  IMAD R9, R25, UR4, RZ ;  /* 0x0000000419097c24 */ /* 0x000fe4000f8e02ff */
[----:B---3--:R-:W-:-:S04]  /*2a6d0*/  IMAD.WIDE.U32 R2, R6, UR4, RZ ;  /* 0x0000000406027c25 */ /* 0x008fc8000f8e00ff */
[----:B------:R-:W-:Y:S02]  /*2a6e0*/  IMAD R9, R6, UR5, R9 ;  /* 0x0000000506097c24 */ /* 0x000fe4000f8e0209 */
[----:B------:R-:W-:Y:S02]  /*2a6f0*/  IMAD R30, R30, UR6, RZ ;  /* 0x000000061e1e7c24 */ /* 0x000fe4000f8e02ff */
[----:B------:R-:W-:Y:S02]  /*2a700*/  IMAD.IADD R3, R3, 0x1, R9 ;  /* 0x0000000103037824 */ /* 0x000fe400078e0209 */
[C---:B------:R-:W-:Y:S02]  /*2a710*/  IMAD R30, R5.reuse, UR7, R30 ;  /* 0x00000007051e7c24 */ /* 0x040fe4000f8e021e */
[----:B------:R-:W-:-:S04]  /*2a720*/  IMAD.WIDE.U32 R2, R5, UR6, R2 ;  /* 0x0000000605027c25 */ /* 0x000fc8000f8e0002 */
[----:B------:R-:W-:Y:S02]  /*2a730*/  IMAD R5, R26, UR4, RZ ;  /* 0x000000041a057c24 */ /* 0x000fe4000f8e02ff */
[----:B0-----:R-:W-:Y:S02]  /*2a740*/  IMAD.IADD R11, R3, 0x1, R30 ;  /* 0x00000001030b7824 */ /* 0x001fe400078e021e */
[----:B--2---:R-:W-:Y:S02]  /*2a750*/  IMAD.MOV.U32 R10, RZ, RZ, R2 ;  /* 0x000000ffff0a7224 */ /* 0x004fe400078e0002 */
        /* <DEDUP_REMOVED lines=17> */
[----:B----4-:R-:W-:Y:S08]  /*2a870*/  BRA.DIV UR4, `(.L_x_710) ;  /* 0x0000009604207947 */ /* 0x010ff0000b800000 */
[----:B------:R-:W0:Y:S01]  /*2a880*/  SHFL.IDX PT, R3, R5, RZ, 0x1c1f ;  /* 0x001c1fff05037589 */ /* 0x000e2200000e0000 */
[----:B-----5:R-:W-:Y:S01]  /*2a890*/  LOP3.LUT R20, R20, 0xfffffeff, RZ, 0xc0, !PT ;  /* 0xfffffeff14147812 */ /* 0x020fe200078ec0ff */
[----:B------:R-:W2:Y:S01]  /*2a8a0*/  LDC R10, c[0x0][0x2f4] ;  /* 0x0000bd00ff0a7b82 */ /* 0x000ea20000000800 */
[----:B------:R-:W-:Y:S01]  /*2a8b0*/  LOP3.LUT R11, R36, 0x40, RZ, 0xfc, !PT ;  /* 0x00000040240b7812 */ /* 0x000fe200078efcff */
[----:B------:R-:W3:Y:S01]  /*2a8c0*/  SHFL.IDX PT, R2, R6, RZ, 0x1c1f ;  /* 0x001c1fff06027589 */ /* 0x000ee200000e0000 */
[----:B------:R-:W-:Y:S02]  /*2a8d0*/  @P1 LOP3.LUT R20, R20, 0x100, RZ, 0xfc, !PT ;  /* 0x0000010014141812 */ /* 0x000fe400078efcff */
[----:B------:R-:W-:Y:S01]  /*2a8e0*/  LOP3.LUT R9, R36, 0x80, RZ, 0xfc, !PT ;  /* 0x0000008024097812 */ /* 0x000fe200078efcff */
[----:B------:R-:W-:Y:S01]  /*2a8f0*/  SHFL.IDX PT, R7, R7, RZ, 0x1c1f ;  /* 0x001c1fff07077589 */ /* 0x000fe200000e0000 */
[----:B------:R-:W-:-:S03]  /*2a900*/  LOP3.LUT P1, RZ, R20, 0x20, RZ, 0xc0, !PT ;  /* 0x0000002014ff7812 */ /* 0x000fc6000782c0ff */
[----:B------:R-:W-:Y:S10]  /*2a910*/  STL [R1+0x8], R20 ;  /* 0x0000081401007387 */ /* 0x000ff40000100800 */
[----:B0-----:R-:W-:-:S02]  /*2a920*/  @P1 IADD3 R3, P0, R36, R3, RZ ;  /* 0x0000000324031210 */ /* 0x001fc40007f1e0ff */
[----:B--2---:R-:W-:Y:S02]  /*2a930*/  ISETP.GE.AND P6, PT, R36, R10, PT ;  /* 0x0000000a2400720c */ /* 0x004fe40003fc6270 */
[----:B---3--:R-:W-:Y:S02]  /*2a940*/  @P1 IADD3.X R2, RZ, R2, RZ, P0, !PT ;  /* 0x00000002ff021210 */ /* 0x008fe400007fe4ff */
[----:B------:R-:W-:Y:S02]  /*2a950*/  ISETP.GE.AND P3, PT, R11, R10, PT ;  /* 0x0000000a0b00720c */ /* 0x000fe40003f66270 */
[----:B------:R-:W-:Y:S02]  /*2a960*/  @P1 LOP3.LUT R3, R3, R2, RZ, 0x3c, !PT ;  /* 0x0000000203031212 */ /* 0x000fe400078e3cff */
[----:B------:R-:W-:Y:S02]  /*2a970*/  ISETP.GE.AND P2, PT, R9, R10, PT ;  /* 0x0000000a0900720c */ /* 0x000fe40003f46270 */
[----:B------:R-:W-:-:S04]  /*2a980*/  @P1 LOP3.LUT R2, R3, R2, RZ, 0x3c, !PT ;  /* 0x0000000203021212 */ /* 0x000fc800078e3cff */
[----:B------:R-:W-:-:S05]  /*2a990*/  @P1 LOP3.LUT R3, R3, R2, RZ, 0x3c, !PT ;  /* 0x0000000203031212 */ /* 0x000fca00078e3cff */
[----:B------:R-:W-:Y:S04]  /*2a9a0*/  @P1 LDGSTS.E.BYPASS.LTC128B.128 [R4+0x24200], desc[UR50][R2.64], !P6 ;  /* 0x2420000002041fae */ /* 0x000fe8000f101d72 */
[----:B------:R-:W-:Y:S04]  /*2a9b0*/  @P1 LDGSTS.E.BYPASS.LTC128B.128 [R4+0x26a00], desc[UR50][R2.64+0x40], !P3 ;  /* 0x26a0004002041fae */ /* 0x000fe8000d901d72 */
[----:B------:R0:W-:Y:S01]  /*2a9c0*/  @P1 LDGSTS.E.BYPASS.LTC128B.128 [R4+0x29200], desc[UR50][R2.64+0x80], !P2 ;  /* 0x2920008002041fae */ /* 0x0001e2000d101d72 */
[----:B------:R-:W-:-:S03]  /*2a9d0*/  LOP3.LUT P1, RZ, R20, 0x100, RZ, 0xc0, !PT ;  /* 0x0000010014ff7812 */ /* 0x000fc6000782c0ff */
[----:B0-----:R-:W0:Y:S04]  /*2a9e0*/  SHFL.IDX PT, R3, R5, 0x1, 0x1c1f ;  /* 0x003c1f0005037f89 */ /* 0x001e2800000e0000 */
[----:B------:R-:W2:Y:S01]  /*2a9f0*/  SHFL.IDX PT, R2, R6, 0x1, 0x1c1f ;  /* 0x003c1f0006027f89 */ /* 0x000ea200000e0000 */
[----:B0-----:R-:W-:-:S05]  /*2aa00*/  @P5 IADD3 R3, P0, R36, R3, RZ ;  /* 0x0000000324035210 */ /* 0x001fca0007f1e0ff */
[----:B--2---:R-:W-:-:S05]  /*2aa10*/  @P5 IMAD.X R2, RZ, RZ, R2, P0 ;  /* 0x000000ffff025224 */ /* 0x004fca00000e0602 */
[----:B------:R-:W-:-:S04]  /*2aa20*/  @P5 LOP3.LUT R3, R3, R2, RZ, 0x3c, !PT ;  /* 0x0000000203035212 */ /* 0x000fc800078e3cff */
[----:B------:R-:W-:-:S04]  /*2aa30*/  @P5 LOP3.LUT R2, R3, R2, RZ, 0x3c, !PT ;  /* 0x0000000203025212 */ /* 0x000fc800078e3cff */
[----:B------:R-:W-:-:S05]  /*2aa40*/  @P5 LOP3.LUT R3, R3, R2, RZ, 0x3c, !PT ;  /* 0x0000000203035212 */ /* 0x000fca00078e3cff */
[----:B------:R-:W-:Y:S04]  /*2aa50*/  @P5 LDGSTS.E.BYPASS.LTC128B.128 [R4+0x24a00], desc[UR50][R2.64], !P6 ;  /* 0x24a0000002045fae */ /* 0x000fe8000f101d72 */
[----:B------:R-:W-:Y:S04]  /*2aa60*/  @P5 LDGSTS.E.BYPASS.LTC128B.128 [R4+0x27200], desc[UR50][R2.64+0x40], !P3 ;  /* 0x2720004002045fae */ /* 0x000fe8000d901d72 */
[----:B------:R0:W-:Y:S04]  /*2aa70*/  @P5 LDGSTS.E.BYPASS.LTC128B.128 [R4+0x29a00], desc[UR50][R2.64+0x80], !P2 ;  /* 0x29a0008002045fae */ /* 0x0001e8000d101d72 */
[----:B0-----:R-:W0:Y:S04]  /*2aa80*/  SHFL.IDX PT, R3, R5, 0x2, 0x1c1f ;  /* 0x005c1f0005037f89 */ /* 0x001e2800000e0000 */
[----:B------:R-:W2:Y:S04]  /*2aa90*/  SHFL.IDX PT, R2, R6, 0x2, 0x1c1f ;  /* 0x005c1f0006027f89 */ /* 0x000ea800000e0000 */
[----:B------:R-:W3:Y:S04]  /*2aaa0*/  SHFL.IDX PT, R5, R5, 0x3, 0x1c1f ;  /* 0x007c1f0005057f89 */ /* 0x000ee800000e0000 */
[----:B------:R-:W4:Y:S01]  /*2aab0*/  SHFL.IDX PT, R6, R6, 0x3, 0x1c1f ;  /* 0x007c1f0006067f89 */ /* 0x000f2200000e0000 */
[----:B0-----:R-:W-:-:S05]  /*2aac0*/  @P4 IADD3 R3, P0, R36, R3, RZ ;  /* 0x0000000324034210 */ /* 0x001fca0007f1e0ff */
[----:B--2---:R-:W-:-:S05]  /*2aad0*/  @P4 IMAD.X R2, RZ, RZ, R2, P0 ;  /* 0x000000ffff024224 */ /* 0x004fca00000e0602 */
[----:B------:R-:W-:-:S04]  /*2aae0*/  @P4 LOP3.LUT R3, R3, R2, RZ, 0x3c, !PT ;  /* 0x0000000203034212 */ /* 0x000fc800078e3cff */
[----:B------:R-:W-:-:S04]  /*2aaf0*/  @P4 LOP3.LUT R2, R3, R2, RZ, 0x3c, !PT ;  /* 0x0000000203024212 */ /* 0x000fc800078e3cff */
[----:B------:R-:W-:-:S05]  /*2ab00*/  @P4 LOP3.LUT R3, R3, R2, RZ, 0x3c, !PT ;  /* 0x0000000203034212 */ /* 0x000fca00078e3cff */
[----:B------:R-:W-:Y:S04]  /*2ab10*/  @P4 LDGSTS.E.BYPASS.LTC128B.128 [R4+0x25200], desc[UR50][R2.64], !P6 ;  /* 0x2520000002044fae */ /* 0x000fe8000f101d72 */
[----:B------:R-:W-:Y:S04]  /*2ab20*/  @P4 LDGSTS.E.BYPASS.LTC128B.128 [R4+0x27a00], desc[UR50][R2.64+0x40], !P3 ;  /* 0x27a0004002044fae */ /* 0x000fe8000d901d72 */
[----:B------:R3:W-:Y:S02]  /*2ab30*/  @P4 LDGSTS.E.BYPASS.LTC128B.128 [R4+0x2a200], desc[UR50][R2.64+0x80], !P2 ;  /* 0x2a20008002044fae */ /* 0x0007e4000d101d72 */
[----:B---3--:R-:W-:-:S05]  /*2ab40*/  @P1 IADD3 R2, P0, R36, R5, RZ ;  /* 0x0000000524021210 */ /* 0x008fca0007f1e0ff */
[----:B----4-:R-:W-:-:S05]  /*2ab50*/  @P1 IMAD.X R3, RZ, RZ, R6, P0 ;  /* 0x000000ffff031224 */ /* 0x010fca00000e0606 */
[----:B------:R-:W-:Y:S04]  /*2ab60*/  @P1 LDGSTS.E.BYPASS.LTC128B.128 [R4+0x25a00], desc[UR50][R2.64], !P6 ;  /* 0x25a0000002041fae */ /* 0x000fe8000f101d72 */
[----:B------:R-:W-:Y:S04]  /*2ab70*/  @P1 LDGSTS.E.BYPASS.LTC128B.128 [R4+0x28200], desc[UR50][R2.64+0x40], !P3 ;  /* 0x2820004002041fae */ /* 0x000fe8000d901d72 */
[----:B------:R0:W-:Y:S04]  /*2ab80*/  @P1 LDGSTS.E.BYPASS.LTC128B.128 [R4+0x2aa00], desc[UR50][R2.64+0x80], !P2 ;  /* 0x2aa0008002041fae */ /* 0x0001e8000d101d72 */
[----:B0-----:R0:W2:Y:S02]  /*2ab90*/  SHFL.IDX PT, R2, R8, RZ, 0x1c1f ;  /* 0x001c1fff08027589 */ /* 0x0010a400000e0000 */
.L_x_997:
[----:B------:R-:W-:Y:S01]  /*2aba0*/  LOP3.LUT P0, RZ, R20, 0x40, RZ, 0xc0, !PT ;  /* 0x0000004014ff7812 */ /* 0x000fe2000780c0ff */
[----:B------:R-:W-:-:S12]  /*2abb0*/  BSSY B0, `(.L_x_711) ;  /* 0x0000010000007945 */ /* 0x000fd80003800000 */
[----:B------:R-:W-:Y:S05]  /*2abc0*/  @!P0 BRA `(.L_x_712) ;  /* 0x0000000000388947 */ /* 0x000fea0003800000 */
[----:B------:R-:W3:Y:S01]  /*2abd0*/  LDC R6, c[0x0][0x2f4] ;  /* 0x0000bd00ff067b82 */ /* 0x000ee20000000800 */
[C---:B0-----:R-:W-:Y:S02]  /*2abe0*/  LOP3.LUT R8, R36.reuse, 0x40, RZ, 0xfc, !PT ;  /* 0x0000004024087812 */ /* 0x041fe400078efcff */
[C---:B------:R-:W-:Y:S02]  /*2abf0*/  LOP3.LUT R5, R36.reuse, 0x80, RZ, 0xfc, !PT ;  /* 0x0000008024057812 */ /* 0x040fe400078efcff */
[----:B--2---:R-:W-:-:S05]  /*2ac00*/  IADD3 R2, P0, R36, R2, RZ ;  /* 0x0000000224027210 */ /* 0x004fca0007f1e0ff */
[----:B------:R-:W-:Y:S01]  /*2ac10*/  IMAD.X R3, RZ, RZ, R7, P0 ;  /* 0x000000ffff037224 */ /* 0x000fe200000e0607 */
[-C--:B---3--:R-:W-:Y:S02]  /*2ac20*/  ISETP.GE.AND P3, PT, R36, R6.reuse, PT ;  /* 0x000000062400720c */ /* 0x088fe40003f66270 */
        /* <DEDUP_REMOVED lines=8> */
.L_x_712:
[----:B------:R-:W-:Y:S05]  /*2acb0*/  BSYNC B0 ;  /* 0x0000000000007941 */ /* 0x000fea0003800000 */
.L_x_711:
[----:B------:R-:W-:Y:S01]  /*2acc0*/  NOP ;  /* 0x0000000000007918 */ /* 0x000fe20000000000 */
[----:B------:R-:W-:-:S13]  /*2acd0*/  PLOP3.LUT P0, PT, PT, PT, PT, 0x80, 0x0 ;  /* 0x000000000000781c */ /* 0x000fda0003f0f070 */
.L_x_713:
[----:B------:R-:W-:Y:S02]  /*2ace0*/  PLOP3.LUT P1, PT, P1, P0, PT, 0xa2, 0x0 ;  /* 0x000000000000781c */ /* 0x000fe40000f21472 */
[----:B------:R-:W-:-:S08]  /*2acf0*/  @P0 R2UR P1, UR4, R0 ;  /* 0x00000000000402ca */ /* 0x000fd00000020000 */
[----:B------:R-:W-:-:S05]  /*2ad00*/  @P0 PLOP3.LUT P0, PT, P1, PT, PT, 0x80, 0x0 ;  /* 0x000000000000081c */ /* 0x000fca0000f0f070 */
[----:B------:R-:W-:Y:S01]  /*2ad10*/  @!P1 SYNCS.ARRIVE.TRANS64.RED.A0T1 RZ, [UR4+0x33430], RZ ;  /* 0x033430ffffff99a7 */ /* 0x000fe20008200404 */
[----:B------:R-:W-:Y:S07]  /*2ad20*/  @!P1 ARRIVES.LDGSTSBAR.64.TRANSCNT [UR4+0x33430] ;  /* 0x03343000ff0099b0 */ /* 0x000fee0008000a84 */
[----:B------:R-:W-:Y:S05]  /*2ad30*/  @P0 BRA.U.ANY `(.L_x_713) ;  /* 0xfffffffd00e80947 */ /* 0x000fea000393ffff */
[----:B------:R-:W-:Y:S01]  /*2ad40*/  NOP ;  /* 0x0000000000007918 */ /* 0x000fe20000000000 */
[----:B--23--:R-:W-:-:S05]  /*2ad50*/  IMAD.U32 R2, RZ, RZ, UR39 ;  /* 0x00000027ff027e24 */ /* 0x00cfca000f8e00ff */
[----:B------:R-:W-:-:S13]  /*2ad60*/  ISETP.NE.AND P2, PT, R2, 0x3, PT ;  /* 0x000000030200780c */ /* 0x000fda0003f45270 */
[----:B------:R-:W-:Y:S05]  /*2ad70*/  @!P2 BRA `(.L_x_714) ;  /* 0x000000000004a947 */ /* 0x000fea0003800000 */
[----:B------:R-:W-:Y:S01]  /*2ad80*/  BPT.TRAP 0x1 ;  /* 0x000000040000795c */ /* 0x000fe20000300000 */
.L_x_714:
[----:B------:R2:W5:Y:S01]  /*2ad90*/  LDL.LU R3, [R1+0x28] ;  /* 0x0000280001037983 */ /* 0x0005620000300800 */
[----:B------:R2:W-:Y:S02]  /*2ada0*/  SYNCS.ARRIVE.TRANS64.A1T0 RZ, [R0+URZ+0x33430], RZ ;  /* 0x033430ff00ff79a7 */ /* 0x0005e4000810003f */
[----:B------:R-:W-:Y:S05]  /*2adb0*/  WARPSYNC.ALL ;  /* 0x0000000000007948 */ /* 0x000fea0003800000 */
[----:B------:R-:W-:Y:S01]  /*2adc0*/  ULDC.64 UR6, c[0x0][0xa00] ;  /* 0x0002800000067ab9 */ /* 0x000fe20000000a00 */
[----:B------:R-:W-:Y:S01]  /*2add0*/  IADD3 R2, R22, 0x1e200, RZ ;  /* 0x0001e20016027810 */ /* 0x000fe20007ffe0ff */
[----:B------:R-:W-:Y:S01]  /*2ade0*/  ULDC.64 UR4, c[0x0][0x298] ;  /* 0x0000a60000047ab9 */ /* 0x000fe20000000a00 */
[----:B------:R-:W-:Y:S01]  /*2adf0*/  BAR.SYNC.DEFER_BLOCKING 0x8, 0x180 ;  /* 0x0206000000007b1d */ /* 0x000fe20000010000 */
[----:B------:R-:W-:Y:S01]  /*2ae00*/  ISETP.NE.U32.AND P0, PT, RZ, UR6, PT ;  /* 0x00000006ff007c0c */ /* 0x000fe2000bf05070 */
[----:B------:R-:W-:Y:S01]  /*2ae10*/  IMAD.WIDE.U32 R24, R27, UR4, RZ ;  /* 0x000000041b187c25 */ /* 0x000fe2000f8e00ff */
[----:B-12---:R-:W-:-:S02]  /*2ae20*/  SHF.R.S32.HI R0, RZ, 0x1f, R27 ;  /* 0x0000001fff007819 */ /* 0x006fc4000001141b */
[----:B------:R-:W-:Y:S01]  /*2ae30*/  ISETP.NE.AND.EX P0, PT, RZ, UR7, PT, P0 ;  /* 0x00000007ff007c0c */ /* 0x000fe2000bf05300 */
[----:B------:R-:W-:Y:S02]  /*2ae40*/  BSSY B6, `(.L_x_715) ;  /* 0x0000018000067945 */ /* 0x000fe40003800000 */
[----:B------:R-:W-:Y:S01]  /*2ae50*/  IMAD R0, R0, UR4, RZ ;  /* 0x0000000400007c24 */ /* 0x000fe2000f8e02ff */
[----:B------:R-:W-:-:S03]  /*2ae60*/  SEL R23, R23, RZ, !P0 ;  /* 0x000000ff17177207 */ /* 0x000fc60004000000 */
[----:B------:R-:W-:-:S04]  /*2ae70*/  IMAD R0, R27, UR5, R0 ;  /* 0x000000051b007c24 */ /* 0x000fc8000f8e0200 */
[----:B------:R-:W-:Y:S01]  /*2ae80*/  IMAD.IADD R26, R25, 0x1, R0 ;  /* 0x00000001191a7824 */ /* 0x000fe200078e0200 */
[----:B-----5:R-:W-:Y:S02]  /*2ae90*/  SEL R30, R3, RZ, !P0 ;  /* 0x000000ff031e7207 */ /* 0x020fe40004000000 */
        /* <DEDUP_REMOVED lines=11> */
[----:B------:R-:W-:-:S02]  /*2af50*/  IMAD.U32 R7, RZ, RZ, UR7 ;  /* 0x00000007ff077e24 */ /* 0x000fc4000f8e00ff */
[----:B------:R-:W-:Y:S02]  /*2af60*/  IMAD.U32 R11, RZ, RZ, UR9 ;  /* 0x00000009ff0b7e24 */ /* 0x000fe4000f8e00ff */
[----:B0-----:R-:W-:Y:S02]  /*2af70*/  IMAD.MOV.U32 R8, RZ, RZ, 0x70 ;  /* 0x00000070ff087424 */ /* 0x001fe400078e00ff */
[----:B------:R-:W-:Y:S02]  /*2af80*/  IMAD.MOV.U32 R12, RZ, RZ, 0x1 ;  /* 0x00000001ff0c7424 */ /* 0x000fe400078e00ff */
[----:B------:R-:W-:-:S07]  /*2af90*/  IMAD.MOV.U32 R13, RZ, RZ, RZ ;  /* 0x000000ffff0d7224 */ /* 0x000fce00078e00ff */
[----:B------:R-:W-:-:S07]  /*2afa0*/  LEPC R20, `(.L_x_716) ;  /* 0x000000001014794e */ /* 0x000fce0000000000 */
[----:B-1----:R-:W-:Y:S05]  /*2afb0*/  CALL.ABS.NOINC R2 ;  /* 0x0000000002007343 */ /* 0x002fea0003c00000 */
.L_x_716:
[----:B------:R-:W-:Y:S05]  /*2afc0*/  BSYNC B6 ;  /* 0x0000000000067941 */ /* 0x000fea0003800000 */
.L_x_715:
[----:B------:R1:W5:Y:S01]  /*2afd0*/  LDL R20, [R1+0x2c] ;  /* 0x00002c0001147983 */ /* 0x0003620000100800 */
[----:B------:R-:W2:Y:S01]  /*2afe0*/  LDC R7, c[0x0][0x448] ;  /* 0x00011200ff077b82 */ /* 0x000ea20000000800 */
[----:B------:R-:W-:Y:S01]  /*2aff0*/  MOV R3, R26 ;  /* 0x0000001a00037202 */ /* 0x000fe20000000f00 */
[----:B------:R-:W-:Y:S01]  /*2b000*/  IMAD.MOV.U32 R2, RZ, RZ, R24 ;  /* 0x000000ffff027224 */ /* 0x000fe200078e0018 */
[----:B0-----:R1:W5:Y:S01]  /*2b010*/  LDL R8, [R1+0x1c] ;  /* 0x00001c0001087983 */ /* 0x0013620000100800 */
[----:B------:R-:W-:Y:S01]  /*2b020*/  ULDC.64 UR4, c[0x0][0x2d8] ;  /* 0x0000b60000047ab9 */ /* 0x000fe20000000a00 */
[----:B------:R-:W-:Y:S01]  /*2b030*/  IMAD.SHL.U32 R17, R17, 0x80, RZ ;  /* 0x0000008011117824 */ /* 0x000fe200078e00ff */
[----:B------:R-:W0:Y:S01]  /*2b040*/  S2R R21, SR_TID.X ;  /* 0x0000000000157919 */ /* 0x000e220000002100 */
[----:B------:R-:W-:-:S04]  /*2b050*/  IMAD.WIDE.U32 R2, R18, UR4, R2 ;  /* 0x0000000412027c25 */ /* 0x000fc8000f8e0002 */
[----:B------:R-:W-:Y:S01]  /*2b060*/  IMAD R3, R18, UR5, R3 ;  /* 0x0000000512037c24 */ /* 0x000fe2000f8e0203 */
[----:B------:R-:W-:Y:S02]  /*2b070*/  ULDC.64 UR4, c[0x0][0x2e0] ;  /* 0x0000b80000047ab9 */ /* 0x000fe40000000a00 */
[----:B------:R-:W-:Y:S02]  /*2b080*/  IMAD R0, R30, UR4, RZ ;  /* 0x000000041e007c24 */ /* 0x000fe4000f8e02ff */
[----:B------:R-:W-:-:S04]  /*2b090*/  IMAD.WIDE.U32 R2, R23, UR4, R2 ;  /* 0x0000000417027c25 */ /* 0x000fc8000f8e0002 */
[----:B------:R-:W-:Y:S01]  /*2b0a0*/  IMAD R0, R23, UR5, R0 ;  /* 0x0000000517007c24 */ /* 0x000fe2000f8e0200 */
[----:B------:R-:W-:Y:S01]  /*2b0b0*/  ULDC.64 UR4, c[0x0][0x2d0] ;  /* 0x0000b40000047ab9 */ /* 0x000fe20000000a00 */
[----:B--2---:R-:W-:Y:S02]  /*2b0c0*/  ISETP.NE.AND P0, PT, R7, 0x1, PT ;  /* 0x000000010700780c */ /* 0x004fe40003f05270 */
[----:B------:R-:W-:-:S11]  /*2b0d0*/  IMAD.IADD R3, R3, 0x1, R0 ;  /* 0x0000000103037824 */ /* 0x000fd600078e0200 */
[----:B------:R-:W2:Y:S01]  /*2b0e0*/  @P0 LDC R4, c[0x0][0x44c] ;  /* 0x00011300ff040b82 */ /* 0x000ea20000000800 */
[C---:B0-----:R-:W-:Y:S01]  /*2b0f0*/  LOP3.LUT R27, R21.reuse, 0x7f, RZ, 0xc0, !PT ;  /* 0x0000007f151b7812 */ /* 0x041fe200078ec0ff */
[----:B------:R-:W-:-:S03]  /*2b100*/  IMAD.SHL.U32 R21, R21, 0x20, RZ ;  /* 0x0000002015157824 */ /* 0x000fc600078e00ff */
[----:B------:R-:W-:-:S03]  /*2b110*/  SHF.R.U32.HI R27, RZ, 0x2, R27 ;  /* 0x00000002ff1b7819 */ /* 0x000fc6000001161b */
[----:B------:R-:W0:Y:S01]  /*2b120*/  @P0 LDC R0, c[0x0][0x450] ;  /* 0x00011400ff000b82 */ /* 0x000e220000000800 */
[----:B------:R-:W-:-:S04]  /*2b130*/  LOP3.LUT R21, R27, 0x60, R21, 0xf8, !PT ;  /* 0x000000601b157812 */ /* 0x000fc800078ef815 */
[----:B------:R-:W-:-:S05]  /*2b140*/  LOP3.LUT R5, R21, R17, RZ, 0xfc, !PT ;  /* 0x0000001115057212 */ /* 0x000fca00078efcff */
[----:B--2---:R-:W-:-:S04]  /*2b150*/  @P0 IMAD.HI.U32 R6, R5, R4, RZ ;  /* 0x0000000405060227 */ /* 0x004fc800078e00ff */
[----:B------:R-:W-:Y:S01]  /*2b160*/  IMAD.MOV.U32 R4, RZ, RZ, R5 ;  /* 0x000000ffff047224 */ /* 0x000fe200078e0005 */
[----:B0-----:R-:W-:Y:S01]  /*2b170*/  @P0 SHF.R.U32.HI R4, RZ, R0, R6 ;  /* 0x00000000ff040219 */ /* 0x001fe20000011606 */
[----:B------:R-:W0:Y:S04]  /*2b180*/  S2R R21, SR_TID.X ;  /* 0x0000000000157919 */ /* 0x000e280000002100 */
[----:B------:R-:W-:-:S04]  /*2b190*/  IMAD.MOV R0, RZ, RZ, -R4 ;  /* 0x000000ffff007224 */ /* 0x000fc800078e0a04 */
[----:B------:R-:W-:Y:S01]  /*2b1a0*/  IMAD R0, R7, R0, R5 ;  /* 0x0000000007007224 */ /* 0x000fe200078e0205 */
[----:B------:R-:W-:Y:S01]  /*2b1b0*/  SHF.R.S32.HI R5, RZ, 0x1f, R4 ;  /* 0x0000001fff057819 */ /* 0x000fe20000011404 */
[----:B------:R-:W-:-:S04]  /*2b1c0*/  IMAD.WIDE.U32 R2, R4, UR4, R2 ;  /* 0x0000000404027c25 */ /* 0x000fc8000f8e0002 */
[----:B------:R-:W-:-:S04]  /*2b1d0*/  IMAD R5, R5, UR4, RZ ;  /* 0x0000000405057c24 */ /* 0x000fc8000f8e02ff */
[----:B------:R-:W-:Y:S01]  /*2b1e0*/  IMAD R5, R4, UR5, R5 ;  /* 0x0000000504057c24 */ /* 0x000fe2000f8e0205 */
[----:B------:R-:W-:Y:S01]  /*2b1f0*/  SHF.R.S32.HI R4, RZ, 0x1f, R0 ;  /* 0x0000001fff047819 */ /* 0x000fe20000011400 */
[----:B------:R-:W-:-:S03]  /*2b200*/  ULDC.64 UR4, c[0x0][0x2c8] ;  /* 0x0000b20000047ab9 */ /* 0x000fc60000000a00 */
[----:B------:R-:W-:Y:S01]  /*2b210*/  IADD3 R3, R3, R5, RZ ;  /* 0x0000000503037210 */ /* 0x000fe20007ffe0ff */
[----:B------:R-:W-:Y:S02]  /*2b220*/  IMAD R4, R4, UR4, RZ ;  /* 0x0000000404047c24 */ /* 0x000fe4000f8e02ff */
[----:B------:R-:W-:-:S04]  /*2b230*/  IMAD.WIDE.U32 R2, R0, UR4, R2 ;  /* 0x0000000400027c25 */ /* 0x000fc8000f8e0002 */
[----:B------:R-:W-:Y:S01]  /*2b240*/  IMAD R4, R0, UR5, R4 ;  /* 0x0000000500047c24 */ /* 0x000fe2000f8e0204 */
[----:B------:R-:W-:Y:S02]  /*2b250*/  ULDC.64 UR4, c[0x0][0x280] ;  /* 0x0000a00000047ab9 */ /* 0x000fe40000000a00 */
[----:B------:R-:W-:Y:S01]  /*2b260*/  IADD3 R0, P0, R2, UR4, RZ ;  /* 0x0000000402007c10 */ /* 0x000fe2000ff1e0ff */
[----:B------:R-:W-:Y:S01]  /*2b270*/  ULDC UR4, c[0x0][0x2b8] ;  /* 0x0000ae0000047ab9 */ /* 0x000fe20000000800 */
[----:B0-----:R-:W-:Y:S02]  /*2b280*/  LOP3.LUT R27, R21, 0x7f, RZ, 0xc0, !PT ;  /* 0x0000007f151b7812 */ /* 0x001fe400078ec0ff */
[C---:B------:R-:W-:Y:S02]  /*2b290*/  LOP3.LUT R34, R36.reuse, 0x40, RZ, 0xfc, !PT ;  /* 0x0000004024227812 */ /* 0x040fe400078efcff */
[C---:B------:R-:W-:Y:S02]  /*2b2a0*/  LOP3.LUT R21, R36.reuse, 0x80, RZ, 0xfc, !PT ;  /* 0x0000008024157812 */ /* 0x040fe400078efcff */
[----:B------:R-:W-:Y:S01]  /*2b2b0*/  IADD3.X R4, R3, UR5, R4, P0, !PT ;  /* 0x0000000503047c10 */ /* 0x000fe200087fe404 */
[----:B------:R-:W-:Y:S01]  /*2b2c0*/  UMOV UR5, 0xffffffff ;  /* 0xffffffff00057882 */ /* 0x000fe20000000000 */
[----:B------:R-:W-:-:S02]  /*2b2d0*/  ISETP.GE.AND P3, PT, R36, UR4, PT ;  /* 0x0000000424007c0c */ /* 0x000fc4000bf66270 */
[----:B------:R-:W-:Y:S02]  /*2b2e0*/  ISETP.GE.AND P2, PT, R34, UR4, PT ;  /* 0x0000000422007c0c */ /* 0x000fe4000bf46270 */
[----:B------:R-:W-:Y:S02]  /*2b2f0*/  ISETP.GE.AND P0, PT, R21, UR4, PT ;  /* 0x0000000415007c0c */ /* 0x000fe4000bf06270 */
[----:B------:R-:W-:Y:S01]  /*2b300*/  SHF.R.U32.HI R9, RZ, 0x2, R27 ;  /* 0x00000002ff097819 */ /* 0x000fe2000001161b */
[----:B-1----:R-:W-:Y:S10]  /*2b310*/  BRA.DIV UR5, `(.L_x_717) ;  /* 0x0000009205487947 */ /* 0x002ff4000b800000 */
[----:B------:R-:W0:Y:S01]  /*2b320*/  SHFL.IDX PT, R3, R0, RZ, 0x1c1f ;  /* 0x001c1fff00037589 */ /* 0x000e2200000e0000 */
[----:B-----5:R-:W-:Y:S02]  /*2b330*/  IMAD R5, R20, R7, RZ ;  /* 0x0000000714057224 */ /* 0x020fe400078e02ff */
[----:B------:R-:W-:Y:S01]  /*2b340*/  IMAD.IADD R17, R9, 0x1, R17 ;  /* 0x0000000109117824 */ /* 0x000fe200078e0211 */
[----:B------:R-:W1:Y:S04]  /*2b350*/  SHFL.IDX PT, R2, R4, RZ, 0x1c1f ;  /* 0x001c1fff04027589 */ /* 0x000e6800000e0000 */
[----:B------:R-:W-:Y:S01]  /*2b360*/  ISETP.GE.AND P1, PT, R17, R5, PT ;  /* 0x000000051100720c */ /* 0x000fe20003f26270 */
[----:B------:R-:W2:-:S12]  /*2b370*/  SHFL.IDX PT, R14, R0, 0x1, 0x1c1f ;  /* 0x003c1f00000e7f89 */ /* 0x000e9800000e0000 */
[----:B0-----:R-:W-:-:S05]  /*2b380*/  @!P1 IADD3 R6, P4, R36, R3, RZ ;  /* 0x0000000324069210 */ /* 0x001fca0007f9e0ff */
[----:B-1----:R-:W-:Y:S02]  /*2b390*/  @!P1 IMAD.X R3, RZ, RZ, R2, P4 ;  /* 0x000000ffff039224 */ /* 0x002fe400020e0602 */
[----:B------:R-:W-:Y:S02]  /*2b3a0*/  @!P1 IMAD.MOV.U32 R2, RZ, RZ, R6 ;  /* 0x000000ffff029224 */ /* 0x000fe400078e0006 */
[----:B------:R-:W-:-:S03]  /*2b3b0*/  VIADD R6, R17, 0x20 ;  /* 0x0000002011067836 */ /* 0x000fc60000000000 */
[----:B------:R-:W-:Y:S04]  /*2b3c0*/  @!P1 LDGSTS.E.BYPASS.LTC128B.128 [R8+0x1e200], desc[UR50][R2.64], !P3 ;  /* 0x1e20000002089fae */ /* 0x000fe8000d901d72 */
[----:B------:R-:W-:Y:S04]  /*2b3d0*/  @!P1 LDGSTS.E.BYPASS.LTC128B.128 [R8+0x20200], desc[UR50][R2.64+0x40], !P2 ;  /* 0x2020004002089fae */ /* 0x000fe8000d101d72 */
[----:B------:R0:W-:Y:S01]  /*2b3e0*/  @!P1 LDGSTS.E.BYPASS.LTC128B.128 [R8+0x22200], desc[UR50][R2.64+0x80], !P0 ;  /* 0x2220008002089fae */ /* 0x0001e2000c101d72 */
[----:B------:R-:W-:-:S03]  /*2b3f0*/  ISETP.GE.AND P1, PT, R6, R5, PT ;  /* 0x000000050600720c */ /* 0x000fc60003f26270 */
[----:B0-----:R-:W0:Y:S10]  /*2b400*/  SHFL.IDX PT, R2, R4, 0x1, 0x1c1f ;  /* 0x003c1f0004027f89 */ /* 0x001e3400000e0000 */
[----:B--2---:R-:W-:-:S02]  /*2b410*/  @!P1 IADD3 R6, P4, R36, R14, RZ ;  /* 0x0000000e24069210 */ /* 0x004fc40007f9e0ff */
[----:B------:R-:W1:Y:S03]  /*2b420*/  SHFL.IDX PT, R14, R0, 0x2, 0x1c1f ;  /* 0x005c1f00000e7f89 */ /* 0x000e6600000e0000 */
[----:B0-----:R-:W-:Y:S01]  /*2b430*/  @!P1 IMAD.X R7, RZ, RZ, R2, P4 ;  /* 0x000000ffff079224 */ /* 0x001fe200020e0602 */
[----:B------:R-:W-:Y:S01]  /*2b440*/  @!P1 MOV R2, R6 ;  /* 0x0000000600029202 */ /* 0x000fe20000000f00 */
[----:B------:R-:W-:Y:S02]  /*2b450*/  VIADD R6, R17, 0x40 ;  /* 0x0000004011067836 */ /* 0x000fe40000000000 */
[----:B------:R-:W-:-:S05]  /*2b460*/  @!P1 IMAD.MOV.U32 R3, RZ, RZ, R7 ;  /* 0x000000ffff039224 */ /* 0x000fca00078e0007 */
[----:B------:R-:W-:Y:S04]  /*2b470*/  @!P1 LDGSTS.E.BYPASS.LTC128B.128 [R8+0x1ea00], desc[UR50][R2.64], !P3 ;  /* 0x1ea0000002089fae */ /* 0x000fe8000d901d72 */
[----:B------:R-:W-:Y:S04]  /*2b480*/  @!P1 LDGSTS.E.BYPASS.LTC128B.128 [R8+0x20a00], desc[UR50][R2.64+0x40], !P2 ;  /* 0x20a0004002089fae */ /* 0x000fe8000d101d72 */
[----:B------:R0:W-:Y:S01]  /*2b490*/  @!P1 LDGSTS.E.BYPASS.LTC128B.128 [R8+0x22a00], desc[UR50][R2.64+0x80], !P0 ;  /* 0x22a0008002089fae */ /* 0x0001e2000c101d72 */
[----:B------:R-:W-:-:S03]  /*2b4a0*/  ISETP.GE.AND P1, PT, R6, R5, PT ;  /* 0x000000050600720c */ /* 0x000fc60003f26270 */
[----:B0-----:R-:W0:Y:S10]  /*2b4b0*/  SHFL.IDX PT, R2, R4, 0x2, 0x1c1f ;  /* 0x005c1f0004027f89 */ /* 0x001e3400000e0000 */
[----:B-1----:R-:W-:Y:S01]  /*2b4c0*/  @!P1 IADD3 R6, P4, R36, R14, RZ ;  /* 0x0000000e24069210 */ /* 0x002fe20007f9e0ff */
[----:B------:R-:W1:Y:S04]  /*2b4d0*/  SHFL.IDX PT, R4, R4, 0x3, 0x1c1f ;  /* 0x007c1f0004047f89 */ /* 0x000e6800000e0000 */
[----:B------:R2:W3:Y:S01]  /*2b4e0*/  SHFL.IDX PT, R14, R0, 0x3, 0x1c1f ;  /* 0x007c1f00000e7f89 */ /* 0x0004e200000e0000 */
[----:B0-----:R-:W-:-:S02]  /*2b4f0*/  @!P1 IMAD.X R7, RZ, RZ, R2, P4 ;  /* 0x000000ffff079224 */ /* 0x001fc400020e0602 */
[----:B------:R-:W-:Y:S02]  /*2b500*/  @!P1 IMAD.MOV.U32 R2, RZ, RZ, R6 ;  /* 0x000000ffff029224 */ /* 0x000fe400078e0006 */
[----:B------:R-:W-:-:S05]  /*2b510*/  @!P1 IMAD.MOV.U32 R3, RZ, RZ, R7 ;  /* 0x000000ffff039224 */ /* 0x000fca00078e0007 */
[----:B------:R2:W-:Y:S04]  /*2b520*/  @!P1 LDGSTS.E.BYPASS.LTC128B.128 [R8+0x1f200], desc[UR50][R2.64], !P3 ;  /* 0x1f20000002089fae */ /* 0x0005e8000d901d72 */
[----:B------:R2:W-:Y:S04]  /*2b530*/  @!P1 LDGSTS.E.BYPASS.LTC128B.128 [R8+0x21200], desc[UR50][R2.64+0x40], !P2 ;  /* 0x2120004002089fae */ /* 0x0005e8000d101d72 */
[----:B-1-3--:R2:W-:Y:S02]  /*2b540*/  @!P1 LDGSTS.E.BYPASS.LTC128B.128 [R8+0x23200], desc[UR50][R2.64+0x80], !P0 ;  /* 0x2320008002089fae */ /* 0x00a5e4000c101d72 */
.L_x_1006:
[----:B--2---:R-:W-:Y:S01]  /*2b550*/  IADD3 R0, R17, 0x60, RZ ;  /* 0x0000006011007810 */ /* 0x004fe20007ffe0ff */
[----:B------:R-:W-:Y:S03]  /*2b560*/  BSSY B0, `(.L_x_718) ;  /* 0x000000b000007945 */ /* 0x000fe60003800000 */
[----:B------:R-:W-:-:S13]  /*2b570*/  ISETP.GE.AND P1, PT, R0, R5, PT ;  /* 0x000000050000720c */ /* 0x000fda0003f26270 */
[----:B------:R-:W-:Y:S05]  /*2b580*/  @P1 BRA `(.L_x_719) ;  /* 0x0000000000201947 */ /* 0x000fea0003800000 */
[----:B------:R-:W-:-:S05]  /*2b590*/  IADD3 R2, P1, R36, R14, RZ ;  /* 0x0000000e24027210 */ /* 0x000fca0007f3e0ff */
[----:B------:R-:W-:-:S05]  /*2b5a0*/  IMAD.X R3, RZ, RZ, R4, P1 ;  /* 0x000000ffff037224 */ /* 0x000fca00008e0604 */
[----:B------:R-:W-:Y:S01]  /*2b5b0*/  @!PT LDS RZ, [RZ] ;  /* 0x00000000fffff984 */ /* 0x000fe20000000800 */
[----:B------:R-:W-:Y:S01]  /*2b5c0*/  @!PT LDS RZ, [RZ] ;  /* 0x00000000fffff984 */ /* 0x000fe20000000800 */
[----:B------:R-:W-:Y:S01]  /*2b5d0*/  @!PT LDS RZ, [RZ] ;  /* 0x00000000fffff984 */ /* 0x000fe20000000800 */
[----:B------:R0:W-:Y:S04]  /*2b5e0*/  LDGSTS.E.BYPASS.LTC128B.128 [R8+0x1fa00], desc[UR50][R2.64], !P3 ;  /* 0x1fa0000002087fae */ /* 0x0001e8000d901d72 */
[----:B------:R0:W-:Y:S04]  /*2b5f0*/  LDGSTS.E.BYPASS.LTC128B.128 [R8+0x21a00], desc[UR50][R2.64+0x40], !P2 ;  /* 0x21a0004002087fae */ /* 0x0001e8000d101d72 */
[----:B------:R0:W-:Y:S02]  /*2b600*/  LDGSTS.E.BYPASS.LTC128B.128 [R8+0x23a00], desc[UR50][R2.64+0x80], !P0 ;  /* 0x23a0008002087fae */ /* 0x0001e4000c101d72 */
.L_x_719:
[----:B------:R-:W-:Y:S05]  /*2b610*/  BSYNC B0 ;  /* 0x0000000000007941 */ /* 0x000fea0003800000 */
.L_x_718:
[----:B------:R-:W-:Y:S01]  /*2b620*/  NOP ;  /* 0x0000000000007918 */ /* 0x000fe20000000000 */
[----:B------:R-:W-:-:S13]  /*2b630*/  PLOP3.LUT P0, PT, PT, PT, PT, 0x80, 0x0 ;  /* 0x000000000000781c */ /* 0x000fda0003f0f070 */
.L_x_720:
[----:B------:R-:W-:Y:S02]  /*2b640*/  PLOP3.LUT P1, PT, P1, P0, PT, 0xa2, 0x0 ;  /* 0x000000000000781c */ /* 0x000fe40000f21472 */
[----:B------:R-:W-:-:S08]  /*2b650*/  @P0 R2UR P1, UR4, R22 ;  /* 0x00000000160402ca */ /* 0x000fd00000020000 */
[----:B------:R-:W-:-:S05]  /*2b660*/  @P0 PLOP3.LUT P0, PT, P1, PT, PT, 0x80, 0x0 ;  /* 0x000000000000081c */ /* 0x000fca0000f0f070 */
[----:B------:R-:W-:Y:S01]  /*2b670*/  @!P1 SYNCS.ARRIVE.TRANS64.RED.A0T1 RZ, [UR4+0x33400], RZ ;  /* 0x033400ffffff99a7 */ /* 0x000fe20008200404 */
[----:B------:R-:W-:Y:S07]  /*2b680*/  @!P1 ARRIVES.LDGSTSBAR.64.TRANSCNT [UR4+0x33400] ;  /* 0x03340000ff0099b0 */ /* 0x000fee0008000a84 */
[----:B------:R-:W-:Y:S05]  /*2b690*/  @P0 BRA.U.ANY `(.L_x_720) ;  /* 0xfffffffd00e80947 */ /* 0x000fea000393ffff */
[----:B0-----:R-:W2:Y:S02]  /*2b6a0*/  LDL.LU R2, [R1+0x30] ;  /* 0x0000300001027983 */ /* 0x001ea40000300800 */
[----:B--2---:R-:W-:-:S05]  /*2b6b0*/  VIADD R2, R2, 0x1 ;  /* 0x0000000102027836 */ /* 0x004fca0000000000 */
        /* <DEDUP_REMOVED lines=8> */
[----:B------:R-:W-:Y:S01]  /*2b740*/  VIADD R30, R28, 0xfffffffe ;  /* 0xfffffffe1c1e7836 */ /* 0x000fe20000000000 */
[----:B------:R-:W1:Y:S02]  /*2b750*/  SYNCS.PHASECHK.TRANS64.TRYWAIT P0, [R22+URZ+0x33420], R3 ;  /* 0x03342003160075a7 */ /* 0x000e64000800017f */
[----:B01----:R-:W-:Y:S05]  /*2b760*/  @!P0 BRA `(.L_x_722) ;  /* 0x0000009000748947 */ /* 0x003fea0003800000 */
.L_x_1007:
[----:B------:R-:W-:Y:S05]  /*2b770*/  BSYNC B0 ;  /* 0x0000000000007941 */ /* 0x000fea0003800000 */
.L_x_721:
[----:B------:R-:W2:Y:S02]  /*2b780*/  LDL R0, [R1+0x4] ;  /* 0x0000040001007983 */ /* 0x000ea40000100800 */
[----:B--2---:R-:W-:-:S13]  /*2b790*/  ISETP.GE.AND P0, PT, R30, R0, PT ;  /* 0x000000001e00720c */ /* 0x004fda0003f06270 */
[----:B------:R-:W-:Y:S05]  /*2b7a0*/  @!P0 BRA `(.L_x_723) ;  /* 0x0000001800388947 */ /* 0x000fea0003800000 */
[----:B------:R-:W-:Y:S01]  /*2b7b0*/  IMAD.MOV.U32 R17, RZ, RZ, R29 ;  /* 0x000000ffff117224 */ /* 0x000fe200078e001d */
[----:B------:R-:W-:-:S07]  /*2b7c0*/  MOV R20, R33 ;  /* 0x0000002100147202 */ /* 0x000fce0000000f00 */
.L_x_743:
[----:B0-2---:R-:W2:Y:S01]  /*2b7d0*/  LDL R9, [R1] ;  /* 0x0000000001097983 */ /* 0x005ea20000100800 */
[----:B-1----:R-:W1:Y:S01]  /*2b7e0*/  LDC R6, c[0x0][0x430] ;  /* 0x00010c00ff067b82 */ /* 0x002e620000000800 */
[----:B------:R-:W3:Y:S01]  /*2b7f0*/  S2R R0, SR_TID.X ;  /* 0x0000000000007919 */ /* 0x000ee20000002100 */
[----:B0-----:R-:W0:Y:S01]  /*2b800*/  S2R R3, SR_TID.X ;  /* 0x0000000000037919 */ /* 0x001e220000002100 */
[----:B------:R-:W4:Y:S01]  /*2b810*/  S2R R8, SR_TID.X ;  /* 0x0000000000087919 */ /* 0x000f220000002100 */
[----:B------:R-:W-:Y:S01]  /*2b820*/  IMAD R7, R30, 0xa0, R37 ;  /* 0x000000a01e077824 */ /* 0x000fe200078e0225 */
[----:B------:R-:W2:Y:S01]  /*2b830*/  LDL R13, [R1+0x4] ;  /* 0x00000400010d7983 */ /* 0x000ea20000100800 */
[----:B-1----:R-:W-:Y:S02]  /*2b840*/  ISETP.NE.AND P0, PT, R6, 0x1, PT ;  /* 0x000000010600780c */ /* 0x002fe40003f05270 */
[----:B---3--:R-:W-:-:S11]  /*2b850*/  LOP3.LUT R0, R0, 0x7f, RZ, 0xc0, !PT ;  /* 0x0000007f00007812 */ /* 0x008fd600078ec0ff */
[----:B------:R-:W1:Y:S01]  /*2b860*/  @P0 LDC R2, c[0x0][0x434] ;  /* 0x00010d00ff020b82 */ /* 0x000e620000000800 */
[----:B------:R-:W-:Y:S01]  /*2b870*/  SHF.R.U32.HI R0, RZ, 0x2, R0 ;  /* 0x00000002ff007819 */ /* 0x000fe20000011600 */
[----:B0-----:R-:W-:-:S05]  /*2b880*/  IMAD.SHL.U32 R4, R3, 0x20, RZ ;  /* 0x0000002003047824 */ /* 0x001fca00078e00ff */
[----:B------:R-:W-:Y:S02]  /*2b890*/  LOP3.LUT R4, R0, 0x60, R4, 0xf8, !PT ;  /* 0x0000006000047812 */ /* 0x000fe400078ef804 */
[----:B------:R-:W0:Y:S01]  /*2b8a0*/  @P0 LDC R0, c[0x0][0x438] ;  /* 0x00010e00ff000b82 */ /* 0x000e220000000800 */
[----:B------:R-:W-:Y:S01]  /*2b8b0*/  LOP3.LUT R3, R3, 0x7f, RZ, 0xc0, !PT ;  /* 0x0000007f03037812 */ /* 0x000fe200078ec0ff */
[----:B----4-:R-:W-:Y:S02]  /*2b8c0*/  IMAD.SHL.U32 R8, R8, 0x20, RZ ;  /* 0x0000002008087824 */ /* 0x010fe400078e00ff */
[----:B------:R-:W-:Y:S01]  /*2b8d0*/  IMAD.IADD R5, R4, 0x1, R7 ;  /* 0x0000000104057824 */ /* 0x000fe200078e0207 */
[----:B------:R-:W-:-:S04]  /*2b8e0*/  SHF.R.U32.HI R4, RZ, 0x2, R3 ;  /* 0x00000002ff047819 */ /* 0x000fc80000011603 */
[----:B------:R-:W-:Y:S02]  /*2b8f0*/  LOP3.LUT R8, R4, 0x60, R8, 0xf8, !PT ;  /* 0x0000006004087812 */ /* 0x000fe400078ef808 */
[----:B------:R-:W3:Y:S01]  /*2b900*/  @P0 LDC R4, c[0x0][0x434] ;  /* 0x00010d00ff040b82 */ /* 0x000ee20000000800 */
[----:B-1----:R-:W-:-:S04]  /*2b910*/  @P0 IMAD.HI.U32 R3, R5, R2, RZ ;  /* 0x0000000205030227 */ /* 0x002fc800078e00ff */
[----:B------:R-:W-:Y:S01]  /*2b920*/  IMAD.MOV.U32 R2, RZ, RZ, R5 ;  /* 0x000000ffff027224 */ /* 0x000fe200078e0005 */
[----:B0-----:R-:W-:Y:S02]  /*2b930*/  @P0 SHF.R.U32.HI R2, RZ, R0, R3 ;  /* 0x00000000ff020219 */ /* 0x001fe40000011603 */
[----:B------:R-:W0:Y:S01]  /*2b940*/  @P0 LDC R0, c[0x0][0x438] ;  /* 0x00010e00ff000b82 */ /* 0x000e220000000800 */
[----:B------:R-:W-:-:S05]  /*2b950*/  LOP3.LUT R8, R8, 0x80, RZ, 0xfc, !PT ;  /* 0x0000008008087812 */ /* 0x000fca00078efcff */
[----:B------:R-:W-:-:S04]  /*2b960*/  IMAD.IADD R7, R8, 0x1, R7 ;  /* 0x0000000108077824 */ /* 0x000fc800078e0207 */
[----:B---3--:R-:W-:Y:S01]  /*2b970*/  @P0 IMAD.HI.U32 R3, R7, R4, RZ ;  /* 0x0000000407030227 */ /* 0x008fe200078e00ff */
[----:B------:R-:W-:Y:S01]  /*2b980*/  MOV R4, R7 ;  /* 0x0000000700047202 */ /* 0x000fe20000000f00 */
[----:B------:R-:W-:Y:S05]  /*2b990*/  YIELD ;  /* 0x0000000000007946 */ /* 0x000fea0003800000 */
[----:B------:R-:W-:Y:S01]  /*2b9a0*/  ULDC.64 UR4, c[0x0][0x428] ;  /* 0x00010a0000047ab9 */ /* 0x000fe20000000a00 */
[----:B------:R-:W-:Y:S01]  /*2b9b0*/  ULDC.64 UR6, c[0x0][0x418] ;  /* 0x0001060000067ab9 */ /* 0x000fe20000000a00 */
[----:B0-----:R-:W-:Y:S01]  /*2b9c0*/  @P0 SHF.R.U32.HI R4, RZ, R0, R3 ;  /* 0x00000000ff040219 */ /* 0x001fe20000011603 */
[----:B------:R-:W-:-:S04]  /*2b9d0*/  IMAD.MOV R3, RZ, RZ, -R2 ;  /* 0x000000ffff037224 */ /* 0x000fc800078e0a02 */
[----:B------:R-:W-:Y:S02]  /*2b9e0*/  IMAD.MOV R0, RZ, RZ, -R4 ;  /* 0x000000ffff007224 */ /* 0x000fe400078e0a04 */
[C---:B------:R-:W-:Y:S01]  /*2b9f0*/  IMAD R5, R6.reuse, R3, R5 ;  /* 0x0000000306057224 */ /* 0x040fe200078e0205 */
[--C-:B------:R-:W-:Y:S01]  /*2ba00*/  SHF.R.S32.HI R3, RZ, 0x1f, R2.reuse ;  /* 0x0000001fff037819 */ /* 0x100fe20000011402 */
[----:B------:R-:W-:Y:S02]  /*2ba10*/  IMAD R6, R6, R0, R7 ;  /* 0x0000000006067224 */ /* 0x000fe400078e0207 */
[----:B------:R-:W-:Y:S01]  /*2ba20*/  IMAD.WIDE.U32 R2, R32, UR4, R2 ;  /* 0x0000000420027c25 */ /* 0x000fe2000f8e0002 */
[----:B------:R-:W-:Y:S02]  /*2ba30*/  ISETP.GT.U32.AND P1, PT, R8, 0x9f, PT ;  /* 0x0000009f0800780c */ /* 0x000fe40003f24070 */
[----:B------:R-:W-:Y:S01]  /*2ba40*/  LEA R8, P0, R2, UR6, 0x2 ;  /* 0x0000000602087c11 */ /* 0x000fe2000f8010ff */
[----:B--2---:R-:W-:-:S04]  /*2ba50*/  IMAD R0, R9, UR4, RZ ;  /* 0x0000000409007c24 */ /* 0x004fc8000f8e02ff */
[----:B------:R-:W-:-:S04]  /*2ba60*/  IMAD R0, R32, UR5, R0 ;  /* 0x0000000520007c24 */ /* 0x000fc8000f8e0200 */
[----:B------:R-:W-:-:S05]  /*2ba70*/  IMAD.IADD R3, R0, 0x1, R3 ;  /* 0x0000000100037824 */ /* 0x000fca00078e0203 */
[----:B------:R-:W-:-:S05]  /*2ba80*/  LEA.HI.X R9, R2, UR7, R3, 0x2, P0 ;  /* 0x0000000702097c11 */ /* 0x000fca00080f1403 */
[----:B------:R-:W2:Y:S01]  /*2ba90*/  LDG.E R8, desc[UR50][R8.64] ;  /* 0x0000003208087981 */ /* 0x000ea2000c1e1900 */
[--C-:B------:R-:W-:Y:S01]  /*2baa0*/  @!P1 SHF.R.S32.HI R3, RZ, 0x1f, R4.reuse ;  /* 0x0000001fff039819 */ /* 0x100fe20000011404 */
[----:B------:R-:W-:Y:S02]  /*2bab0*/  @!P1 IMAD.MOV.U32 R2, RZ, RZ, R4 ;  /* 0x000000ffff029224 */ /* 0x000fe400078e0004 */
[----:B------:R-:W-:Y:S02]  /*2bac0*/  IMAD.U32 R12, RZ, RZ, UR39 ;  /* 0x00000027ff0c7e24 */ /* 0x000fe4000f8e00ff */
[----:B------:R-:W-:-:S03]  /*2bad0*/  @!P1 IMAD.WIDE.U32 R2, R32, UR4, R2 ;  /* 0x0000000420029c25 */ /* 0x000fc6000f8e0002 */
[----:B------:R-:W-:Y:S01]  /*2bae0*/  ISETP.NE.AND P2, PT, R12, 0x3, PT ;  /* 0x000000030c00780c */ /* 0x000fe20003f45270 */
[----:B------:R-:W-:Y:S01]  /*2baf0*/  @!P1 IMAD.IADD R0, R0, 0x1, R3 ;  /* 0x0000000100009824 */ /* 0x000fe200078e0203 */
[C---:B------:R-:W-:Y:S01]  /*2bb00*/  @!P1 LEA R10, P0, R2.reuse, UR6, 0x2 ;  /* 0x00000006020a9c11 */ /* 0x040fe2000f8010ff */
[----:B------:R-:W-:Y:S01]  /*2bb10*/  VIADD R29, R17, 0x1 ;  /* 0x00000001111d7836 */ /* 0x000fe20000000000 */
[----:B------:R-:W-:Y:S02]  /*2bb20*/  MOV R7, RZ ;  /* 0x000000ff00077202 */ /* 0x000fe40000000f00 */
[----:B------:R-:W-:Y:S02]  /*2bb30*/  @!P1 LEA.HI.X R11, R2, UR7, R0, 0x2, P0 ;  /* 0x00000007020b9c11 */ /* 0x000fe400080f1400 */
[----:B------:R-:W-:-:S03]  /*2bb40*/  ISETP.NE.AND P0, PT, R29, 0x2, PT ;  /* 0x000000021d00780c */ /* 0x000fc60003f05270 */
[----:B------:R0:W5:Y:S01]  /*2bb50*/  @!P1 LDG.E R7, desc[UR50][R10.64] ;  /* 0x000000320a079981 */ /* 0x000162000c1e1900 */
[----:B------:R-:W-:Y:S02]  /*2bb60*/  SEL R33, RZ, 0x1, P0 ;  /* 0x00000001ff217807 */ /* 0x000fe40000000000 */
[C---:B------:R-:W-:Y:S01]  /*2bb70*/  ISETP.GT.AND P1, PT, R30.reuse, R13, PT ;  /* 0x0000000d1e00720c */ /* 0x040fe20003f24270 */
[----:B------:R-:W-:Y:S01]  /*2bb80*/  VIADD R30, R30, 0xffffffff ;  /* 0xffffffff1e1e7836 */ /* 0x000fe20000000000 */
[----:B------:R-:W-:Y:S02]  /*2bb90*/  SEL R29, R29, RZ, P0 ;  /* 0x000000ff1d1d7207 */ /* 0x000fe40000000000 */
[----:B------:R-:W-:Y:S02]  /*2bba0*/  LOP3.LUT R33, R20, R33, RZ, 0x3c, !PT ;  /* 0x0000002114217212 */ /* 0x000fe400078e3cff */
[----:B--2---:R-:W-:Y:S01]  /*2bbb0*/  SHF.R.S32.HI R27, RZ, 0x1f, R8 ;  /* 0x0000001fff1b7819 */ /* 0x004fe20000011408 */
[----:B0-----:R-:W-:Y:S06]  /*2bbc0*/  @!P2 BRA `(.L_x_724) ;  /* 0x000000000004a947 */ /* 0x001fec0003800000 */
[----:B------:R-:W-:Y:S01]  /*2bbd0*/  BPT.TRAP 0x1 ;  /* 0x000000040000795c */ /* 0x000fe20000300000 */
.L_x_724:
[----:B------:R-:W-:Y:S01]  /*2bbe0*/  IMAD R4, R29, 0x8, R22 ;  /* 0x000000081d047824 */ /* 0x000fe200078e0216 */
[----:B------:R-:W-:Y:S01]  /*2bbf0*/  SHF.L.U32 R28, R33, 0x1f, RZ ;  /* 0x0000001f211c7819 */ /* 0x000fe200000006ff */
[----:B------:R-:W-:Y:S01]  /*2bc00*/  BSSY B0, `(.L_x_725) ;  /* 0x0000004000007945 */ /* 0x000fe20003800000 */
[----:B------:R-:W-:Y:S02]  /*2bc10*/  SHF.R.S32.HI R24, RZ, 0x1f, R5 ;  /* 0x0000001fff187819 */ /* 0x000fe40000011405 */
[----:B------:R-:W0:Y:S02]  /*2bc20*/  SYNCS.PHASECHK.TRANS64.TRYWAIT P0, [R4+URZ+0x33480], R28 ;  /* 0x0334801c040075a7 */ /* 0x000e24000800017f */
[----:B0-----:R-:W-:Y:S05]  /*2bc30*/  @!P0 BRA `(.L_x_726) ;  /* 0x0000008c00548947 */ /* 0x001fea0003800000 */
.L_x_1008:
[----:B------:R-:W-:Y:S05]  /*2bc40*/  BSYNC B0 ;  /* 0x0000000000007941 */ /* 0x000fea0003800000 */
.L_x_725:
[----:B------:R-:W2:Y:S01]  /*2bc50*/  LDL R15, [R1+0x10] ;  /* 0x00001000010f7983 */ /* 0x000ea20000100800 */
[----:B------:R-:W-:Y:S01]  /*2bc60*/  ULDC.64 UR4, c[0x0][0x328] ;  /* 0x0000ca0000047ab9 */ /* 0x000fe20000000a00 */
[----:B------:R-:W-:Y:S01]  /*2bc70*/  ULDC.64 UR6, c[0x0][0x338] ;  /* 0x0000ce0000067ab9 */ /* 0x000fe20000000a00 */
[----:B------:R-:W-:Y:S01]  /*2bc80*/  IMAD R0, R24, UR4, RZ ;  /* 0x0000000418007c24 */ /* 0x000fe2000f8e02ff */
[----:B------:R-:W-:Y:S01]  /*2bc90*/  SHF.R.S32.HI R25, RZ, 0x1f, R6 ;  /* 0x0000001fff197819 */ /* 0x000fe20000011406 */
[C---:B------:R-:W-:Y:S01]  /*2bca0*/  IMAD.WIDE.U32 R2, R5.reuse, UR4, RZ ;  /* 0x0000000405027c25 */ /* 0x040fe2000f8e00ff */
[----:B-----5:R-:W-:Y:S01]  /*2bcb0*/  SHF.R.S32.HI R26, RZ, 0x1f, R7 ;  /* 0x0000001fff1a7819 */ /* 0x020fe20000011407 */
[----:B------:R-:W1:Y:S01]  /*2bcc0*/  LDC R12, c[0x0][0x2f4] ;  /* 0x0000bd00ff0c7b82 */ /* 0x000e620000000800 */
[C---:B------:R-:W-:Y:S01]  /*2bcd0*/  LOP3.LUT R14, R36.reuse, 0x80, RZ, 0xfc, !PT ;  /* 0x00000080240e7812 */ /* 0x040fe200078efcff */
[----:B------:R-:W-:Y:S01]  /*2bce0*/  IMAD R0, R5, UR5, R0 ;  /* 0x0000000505007c24 */ /* 0x000fe2000f8e0200 */
[----:B------:R-:W-:Y:S01]  /*2bcf0*/  LOP3.LUT R13, R36, 0x40, RZ, 0xfc, !PT ;  /* 0x00000040240d7812 */ /* 0x000fe200078efcff */
[----:B------:R-:W-:-:S02]  /*2bd00*/  IMAD R10, R27, UR6, RZ ;  /* 0x000000061b0a7c24 */ /* 0x000fc4000f8e02ff */
[----:B------:R-:W-:Y:S02]  /*2bd10*/  IMAD.IADD R3, R3, 0x1, R0 ;  /* 0x0000000103037824 */ /* 0x000fe400078e0200 */
[C---:B------:R-:W-:Y:S02]  /*2bd20*/  IMAD R10, R8.reuse, UR7, R10 ;  /* 0x00000007080a7c24 */ /* 0x040fe4000f8e020a */
[----:B------:R-:W-:-:S04]  /*2bd30*/  IMAD.WIDE.U32 R2, R8, UR6, R2 ;  /* 0x0000000608027c25 */ /* 0x000fc8000f8e0002 */
[----:B------:R-:W-:Y:S01]  /*2bd40*/  IMAD R0, R25, UR4, RZ ;  /* 0x0000000419007c24 */ /* 0x000fe2000f8e02ff */
[----:B------:R-:W-:Y:S01]  /*2bd50*/  IADD3 R11, R3, R10, RZ ;  /* 0x0000000a030b7210 */ /* 0x000fe20007ffe0ff */
[----:B------:R-:W-:Y:S02]  /*2bd60*/  IMAD.MOV.U32 R10, RZ, RZ, R2 ;  /* 0x000000ffff0a7224 */ /* 0x000fe400078e0002 */
[C---:B------:R-:W-:Y:S02]  /*2bd70*/  IMAD R0, R6.reuse, UR5, R0 ;  /* 0x0000000506007c24 */ /* 0x040fe4000f8e0200 */
[----:B------:R-:W-:Y:S01]  /*2bd80*/  IMAD.WIDE.U32 R2, R6, UR4, RZ ;  /* 0x0000000406027c25 */ /* 0x000fe2000f8e00ff */
[----:B------:R-:W-:-:S03]  /*2bd90*/  ULDC.64 UR4, c[0x0][0x330] ;  /* 0x0000cc0000047ab9 */ /* 0x000fc60000000a00 */
[----:B------:R-:W-:Y:S01]  /*2bda0*/  IMAD.IADD R3, R3, 0x1, R0 ;  /* 0x0000000103037824 */ /* 0x000fe200078e0200 */
[-C--:B-1----:R-:W-:Y:S01]  /*2bdb0*/  ISETP.GE.AND P2, PT, R14, R12.reuse, PT ;  /* 0x0000000c0e00720c */ /* 0x082fe20003f46270 */
[----:B------:R-:W-:Y:S01]  /*2bdc0*/  IMAD R0, R26, UR6, RZ ;  /* 0x000000061a007c24 */ /* 0x000fe2000f8e02ff */
[-C--:B------:R-:W-:Y:S01]  /*2bdd0*/  ISETP.GE.AND P3, PT, R13, R12.reuse, PT ;  /* 0x0000000c0d00720c */ /* 0x080fe20003f66270 */
[----:B------:R-:W-:Y:S01]  /*2bde0*/  IMAD.WIDE.U32 R2, R7, UR6, R2 ;  /* 0x0000000607027c25 */ /* 0x000fe2000f8e0002 */
[----:B------:R-:W-:-:S03]  /*2bdf0*/  ISETP.GE.AND P4, PT, R36, R12, PT ;  /* 0x0000000c2400720c */ /* 0x000fc60003f86270 */
        /* <DEDUP_REMOVED lines=11> */
[----:B--2---:R-:W-:Y:S01]  /*2beb0*/  IMAD R34, R29, 0x7800, R15 ;  /* 0x000078001d227824 */ /* 0x004fe200078e020f */
        /* <DEDUP_REMOVED lines=13> */
[----:B-1----:R-:W-:-:S04]  /*2bf90*/  IADD3 R2, P0, R36, R2, RZ ;  /* 0x0000000224027210 */ /* 0x002fc80007f1e0ff */
[----:B--2---:R-:W-:-:S05]  /*2bfa0*/  IADD3.X R3, RZ, R3, RZ, P0, !PT ;  /* 0x00000003ff037210 */ /* 0x004fca00007fe4ff */
        /* <DEDUP_REMOVED lines=17> */
.L_x_1020:
        /* <DEDUP_REMOVED lines=10> */
.L_x_728:
        /* <DEDUP_REMOVED lines=11> */
.L_x_729:
[----:B------:R2:W-:Y:S01]  /*2c210*/  SYNCS.ARRIVE.TRANS64.A1T0 RZ, [R4+URZ+0x33470], RZ ;  /* 0x033470ff04ff79a7 */ /* 0x0005e2000810003f */
[----:B------:R-:W-:Y:S05]  /*2c220*/  @!P3 BRA `(.L_x_730) ;  /* 0x000000000004b947 */ /* 0x000fea0003800000 */
[----:B------:R-:W-:Y:S01]  /*2c230*/  BPT.TRAP 0x1 ;  /* 0x000000040000795c */ /* 0x000fe20000300000 */
.L_x_730:
[----:B------:R-:W3:Y:S01]  /*2c240*/  SYNCS.PHASECHK.TRANS64.TRYWAIT P0, [R4+URZ+0x33440], R28 ;  /* 0x0334401c040075a7 */ /* 0x000ee2000800017f */
[----:B------:R-:W-:Y:S04]  /*2c250*/  BSSY B0, `(.L_x_731) ;  /* 0x0000002000007945 */ /* 0x000fe80003800000 */
[----:B---3--:R-:W-:Y:S05]  /*2c260*/  @!P0 BRA `(.L_x_732) ;  /* 0x0000008c005c8947 */ /* 0x008fea0003800000 */
.L_x_1021:
[----:B------:R-:W-:Y:S05]  /*2c270*/  BSYNC B0 ;  /* 0x0000000000007941 */ /* 0x000fea0003800000 */
.L_x_731:
        /* <DEDUP_REMOVED lines=13> */
[----:B------:R-:W-:-:S03]  /*2c350*/  IMAD R5, R6, UR5, R5 ;  /* 0x0000000506057c24 */ /* 0x000fc6000f8e0205 */
[----:B------:R-:W-:Y:S01]  /*2c360*/  IADD3 R9, R3, R8, RZ ;  /* 0x0000000803097210 */ /* 0x000fe20007ffe0ff */
[----:B------:R-:W-:Y:S01]  /*2c370*/  IMAD.MOV.U32 R8, RZ, RZ, R2 ;  /* 0x000000ffff087224 */ /* 0x000fe200078e0002 */
[-C--:B----4-:R-:W-:Y:S01]  /*2c380*/  ISETP.GE.AND P2, PT, R12, R10.reuse, PT ;  /* 0x0000000a0c00720c */ /* 0x090fe20003f46270 */
[----:B------:R-:W-:Y:S01]  /*2c390*/  IMAD.WIDE.U32 R2, R6, UR4, RZ ;  /* 0x0000000406027c25 */ /* 0x000fe2000f8e00ff */
[----:B------:R-:W-:Y:S01]  /*2c3a0*/  ULDC.64 UR4, c[0x0][0x308] ;  /* 0x0000c20000047ab9 */ /* 0x000fe20000000a00 */
[-C--:B------:R-:W-:Y:S02]  /*2c3b0*/  ISETP.GE.AND P3, PT, R11, R10.reuse, PT ;  /* 0x0000000a0b00720c */ /* 0x080fe40003f66270 */
[----:B------:R-:W-:Y:S01]  /*2c3c0*/  IMAD.IADD R3, R3, 0x1, R5 ;  /* 0x0000000103037824 */ /* 0x000fe200078e0205 */
[----:B------:R-:W-:Y:S01]  /*2c3d0*/  ISETP.GE.AND P4, PT, R36, R10, PT ;  /* 0x0000000a2400720c */ /* 0x000fe20003f86270 */
        /* <DEDUP_REMOVED lines=32> */
[----:B----4-:R-:W-:-:S04]  /*2c5e0*/  IADD3 R2, P0, R36, R2, RZ ;  /* 0x0000000224027210 */ /* 0x010fc80007f1e0ff */
[----:B------:R-:W-:Y:S02]  /*2c5f0*/  IADD3.X R3, RZ, R9, RZ, P0, !PT ;  /* 0x00000009ff037210 */ /* 0x000fe400007fe4ff */
        /* <DEDUP_REMOVED lines=10> */
.L_x_1033:
        /* <DEDUP_REMOVED lines=10> */
.L_x_734:
        /* <DEDUP_REMOVED lines=11> */
.L_x_735:
[----:B------:R-:W-:Y:S01]  /*2c7f0*/  IMAD.U32 R0, RZ, RZ, UR37 ;  /* 0x00000025ff007e24 */ /* 0x000fe2000f8e00ff */
[----:B------:R4:W-:Y:S04]  /*2c800*/  SYNCS.ARRIVE.TRANS64.A1T0 RZ, [R4+URZ+0x33430], RZ ;  /* 0x033430ff04ff79a7 */ /* 0x0009e8000810003f */
[----:B------:R-:W-:-:S13]  /*2c810*/  ISETP.NE.AND P0, PT, R0, 0x3, PT ;  /* 0x000000030000780c */ /* 0x000fda0003f05270 */
[----:B----4-:R-:W-:Y:S05]  /*2c820*/  @!P0 BRA `(.L_x_736) ;  /* 0x0000000000048947 */ /* 0x010fea0003800000 */
[----:B------:R-:W-:Y:S01]  /*2c830*/  BPT.TRAP 0x1 ;  /* 0x000000040000795c */ /* 0x000fe20000300000 */
.L_x_736:
[----:B------:R-:W-:Y:S01]  /*2c840*/  LOP3.LUT R3, R20, 0x1, RZ, 0x3c, !PT ;  /* 0x0000000114037812 */ /* 0x000fe200078e3cff */
[----:B------:R-:W-:Y:S01]  /*2c850*/  IMAD R0, R17, 0x8, R22 ;  /* 0x0000000811007824 */ /* 0x000fe200078e0216 */
[----:B------:R-:W-:Y:S02]  /*2c860*/  BSSY B0, `(.L_x_737) ;  /* 0x0000004000007945 */ /* 0x000fe40003800000 */
[----:B------:R-:W-:-:S04]  /*2c870*/  SHF.L.U32 R3, R3, 0x1f, RZ ;  /* 0x0000001f03037819 */ /* 0x000fc800000006ff */
[----:B------:R-:W4:Y:S02]  /*2c880*/  SYNCS.PHASECHK.TRANS64.TRYWAIT P2, [R0+URZ+0x33470], R3 ;  /* 0x03347003000075a7 */ /* 0x000f24000804017f */
[----:B----4-:R-:W-:Y:S05]  /*2c890*/  @!P2 BRA `(.L_x_738) ;  /* 0x0000008c005ca947 */ /* 0x010fea0003800000 */
.L_x_1034:
[----:B------:R-:W-:Y:S05]  /*2c8a0*/  BSYNC B0 ;  /* 0x0000000000007941 */ /* 0x000fea0003800000 */
.L_x_737:
[----:B------:R-:W-:-:S04]  /*2c8b0*/  MOV R2, UR39 ;  /* 0x0000002700027c02 */ /* 0x000fc80008000f00 */
[----:B------:R-:W-:-:S13]  /*2c8c0*/  ISETP.NE.AND P2, PT, R2, 0x3, PT ;  /* 0x000000030200780c */ /* 0x000fda0003f45270 */
[----:B------:R-:W-:Y:S05]  /*2c8d0*/  @!P2 BRA `(.L_x_739) ;  /* 0x000000000004a947 */ /* 0x000fea0003800000 */
[----:B------:R-:W-:Y:S01]  /*2c8e0*/  BPT.TRAP 0x1 ;  /* 0x000000040000795c */ /* 0x000fe20000300000 */
.L_x_739:
[----:B------:R-:W-:Y:S01]  /*2c8f0*/  SHF.L.U32 R5, R20, 0x1f, RZ ;  /* 0x0000001f14057819 */ /* 0x000fe200000006ff */
[----:B----4-:R-:W-:-:S03]  /*2c900*/  IMAD R3, R17, 0x7800, RZ ;  /* 0x0000780011037824 */ /* 0x010fc600078e02ff */
[----:B------:R-:W4:Y:S02]  /*2c910*/  SYNCS.PHASECHK.TRANS64.TRYWAIT P2, [R0+URZ+0x33460], R5 ;  /* 0x03346005000075a7 */ /* 0x000f24000804017f */
[----:B----4-:R-:W-:Y:S05]  /*2c920*/  @!P2 BRA `(.L_x_740) ;  /* 0x0000008c004ca947 */ /* 0x010fea0003800000 */
.L_x_1035:
[----:B------:R-:W4:Y:S04]  /*2c930*/  LDL R2, [R1+0x18] ;  /* 0x0000180001027983 */ /* 0x000f280000100800 */
[----:B------:R-:W5:Y:S01]  /*2c940*/  LDL R10, [R1+0x14] ;  /* 0x00001400010a7983 */ /* 0x000f620000100800 */
[----:B------:R-:W-:Y:S05]  /*2c950*/  WARPSYNC.ALL ;  /* 0x0000000000007948 */ /* 0x000fea0003800000 */
[----:B------:R-:W-:-:S05]  /*2c960*/  IMAD.U32 R12, RZ, RZ, UR39 ;  /* 0x00000027ff0c7e24 */ /* 0x000fca000f8e00ff */
[----:B------:R-:W-:Y:S02]  /*2c970*/  ISETP.NE.AND P2, PT, R12, 0x3, PT ;  /* 0x000000030c00780c */ /* 0x000fe40003f45270 */
[C---:B----4-:R-:W-:Y:S02]  /*2c980*/  LOP3.LUT R5, R3.reuse, R2, RZ, 0xfc, !PT ;  /* 0x0000000203057212 */ /* 0x050fe400078efcff */
[----:B-----5:R-:W-:-:S03]  /*2c990*/  LOP3.LUT R3, R3, R10, RZ, 0xfc, !PT ;  /* 0x0000000a03037212 */ /* 0x020fc600078efcff */
[C---:B------:R-:W-:Y:S02]  /*2c9a0*/  IMAD.IADD R2, R22.reuse, 0x1, R5 ;  /* 0x0000000116027824 */ /* 0x040fe400078e0205 */
[----:B------:R-:W-:-:S03]  /*2c9b0*/  IMAD.IADD R3, R22, 0x1, R3 ;  /* 0x0000000116037824 */ /* 0x000fc600078e0203 */
[----:B0-23--:R-:W0:Y:S02]  /*2c9c0*/  LDSM.16.MT88.4 R4, [R2+0xf200] ;  /* 0x00f200000204783b */ /* 0x00de240000004200 */
        /* <DEDUP_REMOVED lines=97> */
.L_x_741:
[----:B--2---:R2:W-:Y:S01]  /*2cfe0*/  SYNCS.ARRIVE.TRANS64.A1T0 RZ, [R0+URZ+0x33450], RZ ;  /* 0x033450ff00ff79a7 */ /* 0x0045e2000810003f */
[----:B------:R-:W-:Y:S06]  /*2cff0*/  BAR.SYNC.DEFER_BLOCKING 0x2, 0x80 ;  /* 0x0082000000007b1d */ /* 0x000fec0000010000 */
[----:B------:R-:W-:Y:S05]  /*2d000*/  @!P0 BRA `(.L_x_742) ;  /* 0x0000000000048947 */ /* 0x000fea0003800000 */
[----:B------:R-:W-:Y:S01]  /*2d010*/  BPT.TRAP 0x1 ;  /* 0x000000040000795c */ /* 0x000fe20000300000 */
.L_x_742:
[----:B------:R-:W3:Y:S01]  /*2d020*/  LDL R2, [R1+0xc] ;  /* 0x00000c0001027983 */ /* 0x000ee20000100800 */
[----:B--2---:R-:W-:Y:S01]  /*2d030*/  VIADD R0, R0, 0x33480 ;  /* 0x0003348000007836 */ /* 0x004fe20000000000 */
[----:B------:R-:W-:Y:S01]  /*2d040*/  MOV R20, R33 ;  /* 0x0000002100147202 */ /* 0x000fe20000000f00 */
[----:B------:R-:W-:-:S03]  /*2d050*/  IMAD.MOV.U32 R17, RZ, RZ, R29 ;  /* 0x000000ffff117224 */ /* 0x000fc600078e001d */
[----:B---3--:R-:W-:-:S04]  /*2d060*/  PRMT R0, R2, 0x654, R0 ;  /* 0x0000065402007816 */ /* 0x008fc80000000000 */
[----:B------:R2:W-:Y:S01]  /*2d070*/  SYNCS.ARRIVE.TRANS64.RED.A1T0 RZ, [R0+URZ], RZ ;  /* 0x000000ff00ff79a7 */ /* 0x0005e2000810043f */
[----:B------:R-:W-:Y:S05]  /*2d080*/  @P1 BRA `(.L_x_743) ;  /* 0xffffffe400d01947 */ /* 0x000fea000383ffff */
.L_x_723:
[----:B--2---:R-:W2:Y:S01]  /*2d090*/  S2R R0, SR_TID.X ;  /* 0x0000000000007919 */ /* 0x004ea20000002100 */
[----:B------:R-:W-:Y:S01]  /*2d0a0*/  BSSY B0, `(.L_x_744) ;  /* 0x0000012000007945 */ /* 0x000fe20003800000 */
[----:B--2---:R-:W-:Y:S01]  /*2d0b0*/  LOP3.LUT R2, R0, 0x7f, RZ, 0xc0, !PT ;  /* 0x0000007f00027812 */ /* 0x004fe200078ec0ff */
[----:B------:R-:W-:-:S03]  /*2d0c0*/  IMAD.U32 R0, RZ, RZ, UR37 ;  /* 0x00000025ff007e24 */ /* 0x000fc6000f8e00ff */
[----:B------:R-:W-:Y:S02]  /*2d0d0*/  ISETP.NE.AND P1, PT, R2, RZ, PT ;  /* 0x000000ff0200720c */ /* 0x000fe40003f25270 */
[----:B------:R-:W-:-:S11]  /*2d0e0*/  ISETP.NE.AND P0, PT, R0, 0x3, PT ;  /* 0x000000030000780c */ /* 0x000fd60003f05270 */
[----:B------:R-:W-:Y:S05]  /*2d0f0*/  @P1 BRA `(.L_x_745) ;  /* 0x0000000000301947 */ /* 0x000fea0003800000 */
[----:B------:R-:W2:Y:S01]  /*2d100*/  S2R R5, SR_LANEID ;  /* 0x0000000000057919 */ /* 0x000ea20000000000 */
[----:B------:R-:W-:Y:S01]  /*2d110*/  VOTEU.ANY UR4, UPT, PT ;  /* 0x0000000000047886 */ /* 0x000fe200038e0100 */
[----:B0-----:R-:W0:Y:S01]  /*2d120*/  LDC.64 R2, c[0x0][0xc60] ;  /* 0x00031800ff027b82 */ /* 0x001e220000000a00 */
[----:B------:R-:W2:Y:S02]  /*2d130*/  FLO.U32 R0, UR4 ;  /* 0x0000000400007d00 */ /* 0x000ea400080e0000 */
[----:B--2---:R-:W-:-:S06]  /*2d140*/  ISETP.EQ.U32.AND P1, PT, R0, R5, PT ;  /* 0x000000050000720c */ /* 0x004fcc0003f22070 */
[----:B------:R-:W0:Y:S07]  /*2d150*/  POPC R5, UR4 ;  /* 0x0000000400057d09 */ /* 0x000e2e0008000000 */
[----:B0-----:R-:W2:Y:S01]  /*2d160*/  @P1 ATOMG.E.ADD.STRONG.GPU PT, R3, desc[UR50][R2.64], R5 ;  /* 0x00000005020319a8 */ /* 0x001ea200081ee1f2 */
[----:B------:R-:W0:Y:S02]  /*2d170*/  S2R R4, SR_LTMASK ;  /* 0x0000000000047919 */ /* 0x000e240000003900 */
[----:B0-----:R-:W-:-:S04]  /*2d180*/  LOP3.LUT R4, R4, UR4, RZ, 0xc0, !PT ;  /* 0x0000000404047c12 */ /* 0x001fc8000f8ec0ff */
[----:B------:R-:W0:Y:S01]  /*2d190*/  POPC R7, R4 ;  /* 0x0000000400077309 */ /* 0x000e220000000000 */
[----:B--2---:R-:W0:Y:S02]  /*2d1a0*/  SHFL.IDX PT, R0, R3, R0, 0x1f ;  /* 0x00001f0003007589 */ /* 0x004e2400000e0000 */
[----:B0-----:R-:W-:-:S07]  /*2d1b0*/  IADD3 R16, R0, UR38, R7 ;  /* 0x0000002600107c10 */ /* 0x001fce000fffe007 */
.L_x_745:
[----:B------:R-:W-:Y:S05]  /*2d1c0*/  BSYNC B0 ;  /* 0x0000000000007941 */ /* 0x000fea0003800000 */
.L_x_744:
[----:B------:R-:W-:Y:S05]  /*2d1d0*/  @!P0 BRA `(.L_x_746) ;  /* 0x0000000000048947 */ /* 0x000fea0003800000 */
[----:B------:R-:W-:Y:S01]  /*2d1e0*/  BPT.TRAP 0x1 ;  /* 0x000000040000795c */ /* 0x000fe20000300000 */
.L_x_746:
[----:B------:R-:W-:Y:S01]  /*2d1f0*/  LOP3.LUT R0, R33, 0x1, RZ, 0x3c, !PT ;  /* 0x0000000121007812 */ /* 0x000fe200078e3cff */
[----:B0-----:R-:W-:Y:S01]  /*2d200*/  IMAD R3, R29, 0x8, R22 ;  /* 0x000000081d037824 */ /* 0x001fe200078e0216 */
[----:B------:R-:W-:Y:S02]  /*2d210*/  BSSY B0, `(.L_x_747) ;  /* 0x0000004000007945 */ /* 0x000fe40003800000 */
[----:B------:R-:W-:-:S04]  /*2d220*/  SHF.L.U32 R0, R0, 0x1f, RZ ;  /* 0x0000001f00007819 */ /* 0x000fc800000006ff */
[----:B------:R-:W0:Y:S02]  /*2d230*/  SYNCS.PHASECHK.TRANS64.TRYWAIT P1, [R3+URZ+0x33470], R0 ;  /* 0x03347000030075a7 */ /* 0x000e24000802017f */
[----:B0-----:R-:W-:Y:S05]  /*2d240*/  @!P1 BRA `(.L_x_748) ;  /* 0x0000008400189947 */ /* 0x001fea0003800000 */
.L_x_1036:
[----:B------:R-:W-:Y:S05]  /*2d250*/  BSYNC B0 ;  /* 0x0000000000007941 */ /* 0x000fea0003800000 */
.L_x_747:
[----:B------:R-:W-:-:S05]  /*2d260*/  IMAD.U32 R2, RZ, RZ, UR39 ;  /* 0x00000027ff027e24 */ /* 0x000fca000f8e00ff */
[----:B------:R-:W-:-:S13]  /*2d270*/  ISETP.NE.AND P1, PT, R2, 0x3, PT ;  /* 0x000000030200780c */ /* 0x000fda0003f25270 */
[----:B------:R-:W-:Y:S05]  /*2d280*/  @!P1 BRA `(.L_x_749) ;  /* 0x0000000000049947 */ /* 0x000fea0003800000 */
[----:B------:R-:W-:Y:S01]  /*2d290*/  BPT.TRAP 0x1 ;  /* 0x000000040000795c */ /* 0x000fe20000300000 */
.L_x_749:
[----:B0-----:R-:W-:-:S04]  /*2d2a0*/  SHF.L.U32 R0, R33, 0x1f, RZ ;  /* 0x0000001f21007819 */ /* 0x001fc800000006ff */
[----:B------:R-:W0:Y:S02]  /*2d2b0*/  SYNCS.PHASECHK.TRANS64.TRYWAIT P1, [R3+URZ+0x33460], R0 ;  /* 0x03346000030075a7 */ /* 0x000e24000802017f */
[----:B0-----:R-:W-:Y:S05]  /*2d2c0*/  @!P1 BRA `(.L_x_750) ;  /* 0x00000084000c9947 */ /* 0x001fea0003800000 */
.L_x_1037:
[----:B------:R-:W2:Y:S04]  /*2d2d0*/  LDL R4, [R1+0x18] ;  /* 0x0000180001047983 */ /* 0x000ea80000100800 */
[----:B------:R-:W3:Y:S01]  /*2d2e0*/  LDL R10, [R1+0x14] ;  /* 0x00001400010a7983 */ /* 0x000ee20000100800 */
[----:B------:R-:W-:Y:S01]  /*2d2f0*/  IMAD R2, R29, 0x7800, RZ ;  /* 0x000078001d027824 */ /* 0x000fe200078e02ff */
[----:B------:R-:W-:Y:S05]  /*2d300*/  WARPSYNC.ALL ;  /* 0x0000000000007948 */ /* 0x000fea0003800000 */
[----:B------:R-:W-:-:S04]  /*2d310*/  MOV R12, UR39 ;  /* 0x00000027000c7c02 */ /* 0x000fc80008000f00 */
[----:B------:R-:W-:Y:S02]  /*2d320*/  ISETP.NE.AND P1, PT, R12, 0x3, PT ;  /* 0x000000030c00780c */ /* 0x000fe40003f25270 */
[----:B--2---:R-:W-:-:S05]  /*2d330*/  LOP3.LUT R5, R2, R4, RZ, 0xfc, !PT ;  /* 0x0000000402057212 */ /* 0x004fca00078efcff */
[----:B0-----:R-:W-:-:S05]  /*2d340*/  IMAD.IADD R0, R22, 0x1, R5 ;  /* 0x0000000116007824 */ /* 0x001fca00078e0205 */
[----:B------:R-:W0:Y:S02]  /*2d350*/  LDSM.16.MT88.4 R4, [R0+0xf200] ;  /* 0x00f200000004783b */ /* 0x000e240000004200 */
[C-C-:B0-----:R-:W-:Y:S02]  /*2d360*/  PRMT R8, R4.reuse, 0x6420, R5.reuse ;  /* 0x0000642004087816 */ /* 0x141fe40000000005 */
[----:B------:R-:W-:Y:S02]  /*2d370*/  PRMT R9, R4, 0x7531, R5 ;  /* 0x0000753104097816 */ /* 0x000fe40000000005 */
[----:B---3--:R-:W-:Y:S02]  /*2d380*/  LOP3.LUT R5, R2, R10, RZ, 0xfc, !PT ;  /* 0x0000000a02057212 */ /* 0x008fe400078efcff */
        /* <DEDUP_REMOVED lines=96> */
.L_x_751:
[----:B--2---:R2:W-:Y:S01]  /*2d990*/  SYNCS.ARRIVE.TRANS64.A1T0 RZ, [R3+URZ+0x33450], RZ ;  /* 0x033450ff03ff79a7 */ /* 0x0045e2000810003f */
[----:B------:R-:W-:Y:S06]  /*2d9a0*/  BAR.SYNC.DEFER_BLOCKING 0x2, 0x80 ;  /* 0x0082000000007b1d */ /* 0x000fec0000010000 */
[----:B------:R-:W-:Y:S05]  /*2d9b0*/  @!P0 BRA `(.L_x_752) ;  /* 0x0000000000048947 */ /* 0x000fea0003800000 */
[----:B------:R-:W-:Y:S01]  /*2d9c0*/  BPT.TRAP 0x1 ;  /* 0x000000040000795c */ /* 0x000fe20000300000 */
.L_x_752:
[----:B------:R-:W3:Y:S01]  /*2d9d0*/  LDL R0, [R1+0xc] ;  /* 0x00000c0001007983 */ /* 0x000ee20000100800 */
[----:B--2---:R-:W-:Y:S02]  /*2d9e0*/  VIADD R3, R3, 0x33480 ;  /* 0x0003348003037836 */ /* 0x004fe40000000000 */
[----:B------:R-:W-:-:S05]  /*2d9f0*/  VIADD R29, R29, 0x1 ;  /* 0x000000011d1d7836 */ /* 0x000fca0000000000 */
[----:B------:R-:W-:-:S04]  /*2da00*/  ISETP.NE.AND P0, PT, R29, 0x2, PT ;  /* 0x000000021d00780c */ /* 0x000fc80003f05270 */
[----:B------:R-:W-:Y:S02]  /*2da10*/  SEL R29, R29, RZ, P0 ;  /* 0x000000ff1d1d7207 */ /* 0x000fe40000000000 */
[----:B---3--:R-:W-:Y:S02]  /*2da20*/  PRMT R3, R0, 0x654, R3 ;  /* 0x0000065400037816 */ /* 0x008fe40000000003 */
[----:B------:R-:W-:Y:S02]  /*2da30*/  SEL R0, RZ, 0x1, P0 ;  /* 0x00000001ff007807 */ /* 0x000fe40000000000 */
[----:B------:R2:W-:Y:S02]  /*2da40*/  SYNCS.ARRIVE.TRANS64.RED.A1T0 RZ, [R3+URZ], RZ ;  /* 0x000000ff03ff79a7 */ /* 0x0005e4000810043f */
[----:B------:R-:W-:-:S07]  /*2da50*/  LOP3.LUT R33, R33, R0, RZ, 0x3c, !PT ;  /* 0x0000000021217212 */ /* 0x000fce00078e3cff */
.L_x_691:
[----:B------:R-:W3:Y:S02]  /*2da60*/  LDL R0, [R1+0x8] ;  /* 0x0000080001007983 */ /* 0x000ee40000100800 */
[----:B---3--:R-:W-:-:S13]  /*2da70*/  LOP3.LUT P0, RZ, R0, 0x80, RZ, 0xc0, !PT ;  /* 0x0000008000ff7812 */ /* 0x008fda000780c0ff */
[----:B------:R-:W-:Y:S05]  /*2da80*/  @!P0 BRA `(.L_x_753) ;  /* 0x0000000000288947 */ /* 0x000fea0003800000 */
[----:B------:R-:W-:Y:S05]  /*2da90*/  WARPSYNC.ALL ;  /* 0x0000000000007948 */ /* 0x000fea0003800000 */
[----:B------:R-:W3:Y:S08]  /*2daa0*/  S2UR UR4, SR_CgaCtaId ;  /* 0x00000000000479c3 */ /* 0x000ef00000008800 */
[----:B------:R-:W-:Y:S01]  /*2dab0*/  BAR.SYNC.DEFER_BLOCKING 0x5, 0x180 ;  /* 0x0146000000007b1d */ /* 0x000fe20000010000 */
[----:B0-----:R-:W-:Y:S01]  /*2dac0*/  MOV R22, 0x400 ;  /* 0x0000040000167802 */ /* 0x001fe20000000f00 */
[----:B---3--:R-:W-:-:S05]  /*2dad0*/  IMAD.U32 R0, RZ, RZ, UR4 ;  /* 0x00000004ff007e24 */ /* 0x008fca000f8e00ff */
[----:B------:R-:W-:Y:S01]  /*2dae0*/  LEA R22, R0, R22, 0x18 ;  /* 0x0000001600167211 */ /* 0x000fe200078ec0ff */
[----:B------:R4:W-:Y:S04]  /*2daf0*/  STL [R1+0xc], R0 ;  /* 0x00000c0001007387 */ /* 0x0009e80000100800 */
[----:B------:R4:W0:Y:S01]  /*2db00*/  LDS.128 R16, [R22+0x334d0] ;  /* 0x0334d00016107984 */ /* 0x0008220000000c00 */
[----:B------:R-:W-:Y:S06]  /*2db10*/  BAR.ARV 0x4, 0x180 ;  /* 0x0106000000007b1d */ /* 0x000fec0000002000 */
[----:B------:R-:W-:Y:S05]  /*2db20*/  BRA `(.L_x_754) ;  /* 0x0000000800d87947 */ /* 0x000fea0003800000 */
.L_x_753:
[----:B------:R-:W0:Y:S01]  /*2db30*/  S2R R0, SR_TID.X ;  /* 0x0000000000007919 */ /* 0x000e220000002100 */
[----:B------:R-:W-:Y:S01]  /*2db40*/  UMOV UR4, 0xffffffff ;  /* 0xffffffff00047882 */ /* 0x000fe20000000000 */
[----:B0-----:R-:W-:-:S04]  /*2db50*/  LOP3.LUT R9, R0, 0x1f, RZ, 0xc0, !PT ;  /* 0x0000001f00097812 */ /* 0x001fc800078ec0ff */
[----:B------:R-:W-:Y:S01]  /*2db60*/  ISETP.NE.AND P0, PT, R9, 0x1f, PT ;  /* 0x0000001f0900780c */ /* 0x000fe20003f05270 */
[----:B------:R-:W-:-:S12]  /*2db70*/  BRA.DIV UR4, `(.L_x_755) ;  /* 0x0000007a04f47947 */ /* 0x000fd8000b800000 */
[----:B------:R-:W-:Y:S01]  /*2db80*/  IMAD.IADD R7, R19, 0x1, R9 ;  /* 0x0000000113077824 */ /* 0x000fe200078e0209 */
[----:B------:R-:W-:-:S04]  /*2db90*/  ULDC UR4, c[0x0][0xc3c] ;  /* 0x00030f0000047ab9 */ /* 0x000fc80000000800 */
[----:B------:R-:W-:-:S13]  /*2dba0*/  ISETP.GE.OR P1, PT, R7, UR4, !P0 ;  /* 0x0000000407007c0c */ /* 0x000fda000c726670 */
[----:B--2---:R-:W0:Y:S08]  /*2dbb0*/  @!P1 LDC.64 R2, c[0x0][0xc80] ;  /* 0x00032000ff029b82 */ /* 0x004e300000000a00 */
[----:B------:R-:W2:Y:S01]  /*2dbc0*/  @!P1 LDC.64 R4, c[0x0][0xc78] ;  /* 0x00031e00ff049b82 */ /* 0x000ea20000000a00 */
[----:B0-----:R-:W-:-:S05]  /*2dbd0*/  @!P1 IMAD.WIDE R2, R7, 0x4, R2 ;  /* 0x0000000407029825 */ /* 0x001fca00078e0202 */
[----:B------:R2:W3:Y:S02]  /*2dbe0*/  @!P1 LDG.E R8, desc[UR50][R2.64] ;  /* 0x0000003202089981 */ /* 0x0004e4000c1e1900 */
[----:B--2---:R-:W-:-:S05]  /*2dbf0*/  @!P1 IMAD.WIDE R2, R7, 0x4, R4 ;  /* 0x0000000407029825 */ /* 0x004fca00078e0204 */
[----:B------:R-:W2:Y:S01]  /*2dc00*/  @!P1 LDG.E R5, desc[UR50][R2.64] ;  /* 0x0000003202059981 */ /* 0x000ea2000c1e1900 */
[----:B------:R-:W-:Y:S01]  /*2dc10*/  IMAD.MOV.U32 R7, RZ, RZ, RZ ;  /* 0x000000ffff077224 */ /* 0x000fe200078e00ff */
[C---:B------:R-:W-:Y:S01]  /*2dc20*/  ISETP.GE.U32.AND P2, PT, R9.reuse, 0x2, PT ;  /* 0x000000020900780c */ /* 0x040fe20003f46070 */
[----:B------:R-:W-:Y:S01]  /*2dc30*/  IMAD.MOV.U32 R4, RZ, RZ, RZ ;  /* 0x000000ffff047224 */ /* 0x000fe200078e00ff */
[C---:B------:R-:W-:Y:S01]  /*2dc40*/  ISETP.GE.U32.AND P3, PT, R9.reuse, 0x4, PT ;  /* 0x000000040900780c */ /* 0x040fe20003f66070 */
[----:B------:R-:W-:Y:S01]  /*2dc50*/  SHFL.IDX PT, R0, R16, RZ, 0x1f ;  /* 0x00001fff10007589 */ /* 0x000fe200000e0000 */
[C---:B------:R-:W-:Y:S02]  /*2dc60*/  ISETP.GE.U32.AND P4, PT, R9.reuse, 0x8, PT ;  /* 0x000000080900780c */ /* 0x040fe40003f86070 */
[C---:B------:R-:W-:Y:S01]  /*2dc70*/  ISETP.GE.U32.AND P5, PT, R9.reuse, 0x10, PT ;  /* 0x000000100900780c */ /* 0x040fe20003fa6070 */
[----:B------:R0:W-:Y:S02]  /*2dc80*/  SHFL.IDX PT, R6, R16, 0x1, 0x1f ;  /* 0x00201f0010067f89 */ /* 0x0001e400000e0000 */
[----:B0-----:R-:W-:Y:S01]  /*2dc90*/  IMAD.MOV.U32 R16, RZ, RZ, RZ ;  /* 0x000000ffff107224 */ /* 0x001fe200078e00ff */
[----:B---3--:R-:W-:Y:S01]  /*2dca0*/  @!P1 MOV R7, R8 ;  /* 0x0000000800079202 */ /* 0x008fe20000000f00 */
[----:B--2---:R-:W-:Y:S01]  /*2dcb0*/  @!P1 IMAD.MOV.U32 R4, RZ, RZ, R5 ;  /* 0x000000ffff049224 */ /* 0x004fe200078e0005 */
[----:B------:R-:W-:-:S03]  /*2dcc0*/  ISETP.NE.AND P1, PT, R9, RZ, PT ;  /* 0x000000ff0900720c */ /* 0x000fc60003f25270 */
[----:B------:R-:W-:-:S05]  /*2dcd0*/  IMAD R13, R4, R7, RZ ;  /* 0x00000007040d7224 */ /* 0x000fca00078e02ff */
        /* <DEDUP_REMOVED lines=15> */
[----:B------:R0:W2:Y:S02]  /*2ddd0*/  SHFL.IDX PT, R14, R3, 0x1f, 0x1f ;  /* 0x03e01f00030e7f89 */ /* 0x0000a400000e0000 */
.L_x_1047:
[----:B------:R-:W-:Y:S02]  /*2dde0*/  ULDC UR4, c[0x0][0xc38] ;  /* 0x00030e0000047ab9 */ /* 0x000fe40000000800 */
[----:B------:R-:W-:-:S04]  /*2ddf0*/  IMAD.U32 R2, RZ, RZ, UR4 ;  /* 0x00000004ff027e24 */ /* 0x000fc8000f8e00ff */
[----:B--2---:R-:W-:-:S04]  /*2de00*/  IMAD R5, R14, R2, RZ ;  /* 0x000000020e057224 */ /* 0x004fc800078e02ff */
[----:B------:R-:W-:-:S05]  /*2de10*/  IMAD.IADD R6, R6, 0x1, R5 ;  /* 0x0000000106067824 */ /* 0x000fca00078e0205 */
[----:B------:R-:W-:-:S13]  /*2de20*/  ISETP.GT.AND P6, PT, R6, R0, PT ;  /* 0x000000000600720c */ /* 0x000fda0003fc4270 */
[----:B------:R-:W-:Y:S05]  /*2de30*/  @P6 BRA `(.L_x_756) ;  /* 0x0000000000a46947 */ /* 0x000fea0003800000 */
.L_x_759:
[----:B------:R-:W2:Y:S01]  /*2de40*/  LDC R2, c[0x0][0xc3c] ;  /* 0x00030f00ff027b82 */ /* 0x000ea20000000800 */
[----:B------:R-:W-:-:S05]  /*2de50*/  VIADD R19, R19, 0x1f ;  /* 0x0000001f13137836 */ /* 0x000fca0000000000 */
[----:B--2---:R-:W-:-:S13]  /*2de60*/  ISETP.GE.AND P6, PT, R19, R2, PT ;  /* 0x000000021300720c */ /* 0x004fda0003fc6270 */
[----:B------:R-:W-:Y:S05]  /*2de70*/  @P6 BRA `(.L_x_757) ;  /* 0x0000000400b86947 */ /* 0x000fea0003800000 */
[----:B0-----:R-:W0:Y:S01]  /*2de80*/  S2R R3, SR_TID.X ;  /* 0x0000000000037919 */ /* 0x001e220000002100 */
[----:B------:R-:W-:Y:S01]  /*2de90*/  IMAD.MOV.U32 R7, RZ, RZ, RZ ;  /* 0x000000ffff077224 */ /* 0x000fe200078e00ff */
[----:B0-----:R-:W-:-:S04]  /*2dea0*/  LOP3.LUT R3, R3, 0x1f, RZ, 0xc0, !PT ;  /* 0x0000001f03037812 */ /* 0x001fc800078ec0ff */
[----:B------:R-:W-:-:S04]  /*2deb0*/  IADD3 R9, R19, R3, RZ ;  /* 0x0000000313097210 */ /* 0x000fc80007ffe0ff */
[----:B------:R-:W-:-:S13]  /*2dec0*/  ISETP.GE.OR P6, PT, R9, R2, !P0 ;  /* 0x000000020900720c */ /* 0x000fda00047c6670 */
[----:B------:R-:W0:Y:S08]  /*2ded0*/  @!P6 LDC.64 R2, c[0x0][0xc80] ;  /* 0x00032000ff02eb82 */ /* 0x000e300000000a00 */
[----:B------:R-:W2:Y:S01]  /*2dee0*/  @!P6 LDC.64 R4, c[0x0][0xc78] ;  /* 0x00031e00ff04eb82 */ /* 0x000ea20000000a00 */
[----:B0-----:R-:W-:-:S05]  /*2def0*/  @!P6 IMAD.WIDE R2, R9, 0x4, R2 ;  /* 0x000000040902e825 */ /* 0x001fca00078e0202 */
[----:B------:R2:W3:Y:S02]  /*2df00*/  @!P6 LDG.E R7, desc[UR50][R2.64] ;  /* 0x000000320207e981 */ /* 0x0004e4000c1e1900 */
[----:B--2---:R-:W-:-:S04]  /*2df10*/  @!P6 IMAD.WIDE R2, R9, 0x4, R4 ;  /* 0x000000040902e825 */ /* 0x004fc800078e0204 */
[----:B------:R-:W-:-:S06]  /*2df20*/  IMAD.MOV.U32 R4, RZ, RZ, RZ ;  /* 0x000000ffff047224 */ /* 0x000fcc00078e00ff */
[----:B------:R-:W3:Y:S01]  /*2df30*/  @!P6 LDG.E R4, desc[UR50][R2.64] ;  /* 0x000000320204e981 */ /* 0x000ee2000c1e1900 */
[----:B------:R-:W-:Y:S01]  /*2df40*/  UMOV UR4, 0xffffffff ;  /* 0xffffffff00047882 */ /* 0x000fe20000000000 */
[----:B---3--:R-:W-:Y:S02]  /*2df50*/  IMAD R13, R4, R7, RZ ;  /* 0x00000007040d7224 */ /* 0x008fe400078e02ff */
[----:B------:R-:W-:Y:S05]  /*2df60*/  BRA.DIV UR4, `(.L_x_758) ;  /* 0x0000007e04347947 */ /* 0x000fea000b800000 */
        /* <DEDUP_REMOVED lines=16> */
.L_x_1055:
[----:B------:R-:W-:Y:S02]  /*2e070*/  ULDC UR4, c[0x0][0xc38] ;  /* 0x00030e0000047ab9 */ /* 0x000fe40000000800 */
[----:B------:R-:W-:-:S04]  /*2e080*/  IMAD.U32 R2, RZ, RZ, UR4 ;  /* 0x00000004ff027e24 */ /* 0x000fc8000f8e00ff */
[----:B--2---:R-:W-:-:S04]  /*2e090*/  IMAD R5, R14, R2, RZ ;  /* 0x000000020e057224 */ /* 0x004fc800078e02ff */
[----:B------:R-:W-:-:S05]  /*2e0a0*/  IMAD.IADD R6, R5, 0x1, R6 ;  /* 0x0000000105067824 */ /* 0x000fca00078e0206 */
[----:B------:R-:W-:-:S13]  /*2e0b0*/  ISETP.GT.AND P6, PT, R6, R0, PT ;  /* 0x000000000600720c */ /* 0x000fda0003fc4270 */
[----:B------:R-:W-:Y:S05]  /*2e0c0*/  @!P6 BRA `(.L_x_759) ;  /* 0xfffffffc005ce947 */ /* 0x000fea000383ffff */
.L_x_756:
[----:B------:R-:W-:Y:S01]  /*2e0d0*/  IMAD.IADD R6, R6, 0x1, -R5 ;  /* 0x0000000106067824 */ /* 0x000fe200078e0a05 */
[----:B------:R-:W-:-:S03]  /*2e0e0*/  UMOV UR4, 0xffffffff ;  /* 0xffffffff00047882 */ /* 0x000fc60000000000 */
[----:B------:R-:W-:-:S05]  /*2e0f0*/  IMAD R5, R3, R2, R6 ;  /* 0x0000000203057224 */ /* 0x000fca00078e0206 */
[----:B------:R-:W-:Y:S01]  /*2e100*/  ISETP.GT.AND P6, PT, R5, R0, PT ;  /* 0x000000000500720c */ /* 0x000fe20003fc4270 */
[----:B------:R-:W-:-:S12]  /*2e110*/  BRA.DIV UR4, `(.L_x_760) ;  /* 0x0000007e04807947 */ /* 0x000fd8000b800000 */
[----:B------:R-:W-:-:S04]  /*2e120*/  VOTE.ANY R8, PT, !P6 ;  /* 0x0000000000087806 */ /* 0x000fc800070e0100 */
[----:B------:R-:W2:Y:S02]  /*2e130*/  POPC R5, R8 ;  /* 0x0000000800057309 */ /* 0x000ea40000000000 */
[----:B--2---:R2:W3:Y:S04]  /*2e140*/  SHFL.IDX PT, R7, R7, R5, 0x1f ;  /* 0x00001f0507077589 */ /* 0x0044e800000e0000 */
[----:B------:R2:W4:Y:S02]  /*2e150*/  SHFL.IDX PT, R4, R4, R5, 0x1f ;  /* 0x00001f0504047589 */ /* 0x00052400000e0000 */
.L_x_1060:
[----:B------:R-:W-:-:S13]  /*2e160*/  ISETP.NE.AND P0, PT, R8, RZ, PT ;  /* 0x000000ff0800720c */ /* 0x000fda0003f05270 */
[----:B------:R-:W-:Y:S05]  /*2e170*/  @!P0 BRA `(.L_x_761) ;  /* 0x0000000000108947 */ /* 0x000fea0003800000 */
[----:B------:R-:W-:Y:S01]  /*2e180*/  UMOV UR4, 0xffffffff ;  /* 0xffffffff00047882 */ /* 0x000fe20000000000 */
[----:B------:R-:W-:Y:S02]  /*2e190*/  VIADD R12, R5, 0xffffffff ;  /* 0xffffffff050c7836 */ /* 0x000fe40000000000 */
[----:B------:R-:W-:Y:S05]  /*2e1a0*/  BRA.DIV UR4, `(.L_x_762) ;  /* 0x0000007e04b87947 */ /* 0x000fea000b800000 */
[----:B------:R0:W0:Y:S02]  /*2e1b0*/  SHFL.IDX PT, R16, R3, R12, 0x1f ;  /* 0x00001f0c03107589 */ /* 0x00002400000e0000 */
.L_x_761:
[----:B---3--:R-:W-:Y:S01]  /*2e1c0*/  IABS R8, R7 ;  /* 0x0000000700087213 */ /* 0x008fe20000000000 */
[----:B0-----:R-:W-:Y:S01]  /*2e1d0*/  IMAD R16, R16, R2, R6 ;  /* 0x0000000210107224 */ /* 0x001fe200078e0206 */
[----:B----4-:R-:W-:Y:S01]  /*2e1e0*/  IABS R6, R4 ;  /* 0x0000000400067213 */ /* 0x010fe20000000000 */
[----:B------:R-:W-:Y:S01]  /*2e1f0*/  IMAD.MOV.U32 R2, RZ, RZ, RZ ;  /* 0x000000ffff027224 */ /* 0x000fe200078e00ff */
[----:B------:R-:W0:Y:S01]  /*2e200*/  I2F.RP R9, R8 ;  /* 0x0000000800097306 */ /* 0x000e220000209400 */
[----:B------:R-:W-:Y:S02]  /*2e210*/  IMAD.IADD R0, R0, 0x1, -R16 ;  /* 0x0000000100007824 */ /* 0x000fe400078e0a10 */
[----:B------:R-:W-:-:S05]  /*2e220*/  IMAD.IADD R19, R5, 0x1, R19 ;  /* 0x0000000105137824 */ /* 0x000fca00078e0213 */
[----:B------:R-:W-:Y:S08]  /*2e230*/  I2F.RP R12, R6 ;  /* 0x00000006000c7306 */ /* 0x000ff00000209400 */
[----:B0-----:R-:W0:Y:S02]  /*2e240*/  MUFU.RCP R9, R9 ;  /* 0x0000000900097308 */ /* 0x001e240000001000 */
[----:B0-----:R-:W-:-:S02]  /*2e250*/  IADD3 R10, R9, 0xffffffe, RZ ;  /* 0x0ffffffe090a7810 */ /* 0x001fc40007ffe0ff */
[----:B------:R-:W-:-:S04]  /*2e260*/  IABS R9, R7 ;  /* 0x0000000700097213 */ /* 0x000fc80000000000 */
[----:B------:R0:W3:Y:S02]  /*2e270*/  F2I.FTZ.U32.TRUNC.NTZ R3, R10 ;  /* 0x0000000a00037305 */ /* 0x0000e4000021f000 */
[----:B0-----:R-:W-:Y:S01]  /*2e280*/  IABS R10, R0 ;  /* 0x00000000000a7213 */ /* 0x001fe20000000000 */
[----:B---3--:R-:W-:-:S04]  /*2e290*/  IMAD.MOV R11, RZ, RZ, -R3 ;  /* 0x000000ffff0b7224 */ /* 0x008fc800078e0a03 */
[----:B------:R-:W-:-:S04]  /*2e2a0*/  IMAD R11, R11, R8, RZ ;  /* 0x000000080b0b7224 */ /* 0x000fc800078e02ff */
[----:B------:R-:W-:Y:S02]  /*2e2b0*/  IMAD.HI.U32 R3, R3, R11, R2 ;  /* 0x0000000b03037227 */ /* 0x000fe400078e0002 */
[----:B------:R-:W0:Y:S02]  /*2e2c0*/  MUFU.RCP R2, R12 ;  /* 0x0000000c00027308 */ /* 0x000e240000001000 */
[----:B------:R-:W-:Y:S02]  /*2e2d0*/  IMAD.MOV R11, RZ, RZ, -R9 ;  /* 0x000000ffff0b7224 */ /* 0x000fe400078e0a09 */
[----:B------:R-:W-:-:S04]  /*2e2e0*/  IMAD.HI.U32 R9, R3, R10, RZ ;  /* 0x0000000a03097227 */ /* 0x000fc800078e00ff */
[----:B------:R-:W-:-:S05]  /*2e2f0*/  IMAD R11, R9, R11, R10 ;  /* 0x0000000b090b7224 */ /* 0x000fca00078e020a */
[----:B------:R-:W-:Y:S01]  /*2e300*/  ISETP.GT.U32.AND P1, PT, R8, R11, PT ;  /* 0x0000000b0800720c */ /* 0x000fe20003f24070 */
[----:B0-----:R-:W-:Y:S02]  /*2e310*/  VIADD R3, R2, 0xffffffe ;  /* 0x0ffffffe02037836 */ /* 0x001fe40000000000 */
[----:B------:R-:W-:-:S04]  /*2e320*/  IMAD.MOV.U32 R2, RZ, RZ, RZ ;  /* 0x000000ffff027224 */ /* 0x000fc800078e00ff */
[----:B------:R-:W0:Y:S06]  /*2e330*/  F2I.FTZ.U32.TRUNC.NTZ R3, R3 ;  /* 0x0000000300037305 */ /* 0x000e2c000021f000 */
[-C--:B------:R-:W-:Y:S01]  /*2e340*/  @!P1 IADD3 R11, R11, -R8.reuse, RZ ;  /* 0x800000080b0b9210 */ /* 0x080fe20007ffe0ff */
[----:B------:R-:W-:Y:S01]  /*2e350*/  @!P1 VIADD R9, R9, 0x1 ;  /* 0x0000000109099836 */ /* 0x000fe20000000000 */
[----:B------:R-:W-:Y:S02]  /*2e360*/  ISETP.NE.AND P1, PT, R7, RZ, PT ;  /* 0x000000ff0700720c */ /* 0x000fe40003f25270 */
[----:B------:R-:W-:Y:S01]  /*2e370*/  ISETP.GE.U32.AND P0, PT, R11, R8, PT ;  /* 0x000000080b00720c */ /* 0x000fe20003f06070 */
[----:B0-----:R-:W-:-:S04]  /*2e380*/  IMAD.MOV R11, RZ, RZ, -R3 ;  /* 0x000000ffff0b7224 */ /* 0x001fc800078e0a03 */
[----:B------:R-:W-:-:S08]  /*2e390*/  IMAD R11, R11, R6, RZ ;  /* 0x000000060b0b7224 */ /* 0x000fd000078e02ff */
[----:B------:R-:W-:Y:S02]  /*2e3a0*/  @P0 VIADD R9, R9, 0x1 ;  /* 0x0000000109090836 */ /* 0x000fe40000000000 */
[----:B------:R-:W-:Y:S01]  /*2e3b0*/  IMAD.HI.U32 R8, R3, R11, R2 ;  /* 0x0000000b03087227 */ /* 0x000fe200078e0002 */
[----:B------:R-:W-:-:S04]  /*2e3c0*/  LOP3.LUT R2, R0, R7, RZ, 0x3c, !PT ;  /* 0x0000000700027212 */ /* 0x000fc800078e3cff */
[----:B------:R-:W-:Y:S02]  /*2e3d0*/  ISETP.GE.AND P2, PT, R2, RZ, PT ;  /* 0x000000ff0200720c */ /* 0x000fe40003f46270 */
[----:B------:R-:W-:-:S04]  /*2e3e0*/  IABS R2, R4 ;  /* 0x0000000400027213 */ /* 0x000fc80000000000 */
[----:B------:R-:W-:-:S07]  /*2e3f0*/  IADD3 R2, RZ, -R2, RZ ;  /* 0x80000002ff027210 */ /* 0x000fce0007ffe0ff */
[----:B------:R-:W-:Y:S01]  /*2e400*/  @!P2 IMAD.MOV R9, RZ, RZ, -R9 ;  /* 0x000000ffff09a224 */ /* 0x000fe200078e0a09 */
[----:B------:R-:W-:-:S04]  /*2e410*/  @!P1 LOP3.LUT R9, RZ, R7, RZ, 0x33, !PT ;  /* 0x00000007ff099212 */ /* 0x000fc800078e33ff */
[-C--:B------:R-:W-:Y:S01]  /*2e420*/  IABS R3, R9.reuse ;  /* 0x0000000900037213 */ /* 0x080fe20000000000 */
[----:B------:R-:W-:-:S04]  /*2e430*/  IMAD R7, R7, R9, RZ ;  /* 0x0000000907077224 */ /* 0x000fc800078e02ff */
[----:B------:R-:W-:-:S04]  /*2e440*/  IMAD.HI.U32 R8, R8, R3, RZ ;  /* 0x0000000308087227 */ /* 0x000fc800078e00ff */
[----:B------:R-:W-:Y:S01]  /*2e450*/  IMAD R3, R8, R2, R3 ;  /* 0x0000000208037224 */ /* 0x000fe200078e0203 */
[----:B------:R-:W-:Y:S01]  /*2e460*/  LOP3.LUT R2, R9, R4, RZ, 0x3c, !PT ;  /* 0x0000000409027212 */ /* 0x000fe200078e3cff */
[----:B------:R-:W-:-:S03]  /*2e470*/  IMAD.IADD R17, R0, 0x1, -R7 ;  /* 0x0000000100117824 */ /* 0x000fc600078e0a07 */
        /* <DEDUP_REMOVED lines=14> */
.L_x_757:
[----:B------:R-:W-:Y:S01]  /*2e560*/  UMOV UR4, URZ ;  /* 0x0000003f00047c82 */ /* 0x000fe20008000000 */
[----:B------:R-:W-:Y:S01]  /*2e570*/  UMOV UR5, URZ ;  /* 0x0000003f00057c82 */ /* 0x000fe20008000000 */
[----:B------:R-:W-:Y:S01]  /*2e580*/  ULDC UR6, c[0x0][0xc3c] ;  /* 0x00030f0000067ab9 */ /* 0x000fe20000000800 */
[----:B------:R-:W-:Y:S01]  /*2e590*/  IMAD.MOV.U32 R16, RZ, RZ, R0 ;  /* 0x000000ffff107224 */ /* 0x000fe200078e0000 */
[----:B------:R-:W-:Y:S01]  /*2e5a0*/  MOV R18, UR5 ;  /* 0x0000000500127c02 */ /* 0x000fe20008000f00 */
[----:B------:R-:W-:Y:S02]  /*2e5b0*/  IMAD.U32 R17, RZ, RZ, UR4 ;  /* 0x00000004ff117e24 */ /* 0x000fe4000f8e00ff */
[----:B------:R-:W-:-:S07]  /*2e5c0*/  IMAD.U32 R19, RZ, RZ, UR6 ;  /* 0x00000006ff137e24 */ /* 0x000fce000f8e00ff */
.L_x_763:
[----:B------:R3:W4:Y:S01]  /*2e5d0*/  LDL R2, [R1+0xc] ;  /* 0x00000c0001027983 */ /* 0x0007220000100800 */
[----:B------:R-:W5:Y:S01]  /*2e5e0*/  S2R R0, SR_TID.X ;  /* 0x0000000000007919 */ /* 0x000f620000002100 */
[----:B------:R-:W-:Y:S05]  /*2e5f0*/  WARPSYNC.ALL ;  /* 0x0000000000007948 */ /* 0x000fea0003800000 */
[----:B-----5:R-:W-:Y:S01]  /*2e600*/  LOP3.LUT R0, R0, 0x1f, RZ, 0xc0, !PT ;  /* 0x0000001f00007812 */ /* 0x020fe200078ec0ff */
[----:B------:R-:W-:Y:S03]  /*2e610*/  BAR.SYNC.DEFER_BLOCKING 0x4, 0x180 ;  /* 0x0106000000007b1d */ /* 0x000fe60000010000 */
[----:B------:R-:W-:-:S13]  /*2e620*/  ISETP.NE.AND P0, PT, R0, RZ, PT ;  /* 0x000000ff0000720c */ /* 0x000fda0003f05270 */
[----:B------:R-:W-:Y:S01]  /*2e630*/  @!P0 MOV R0, 0x400 ;  /* 0x0000040000008802 */ /* 0x000fe20000000f00 */
[----:B----4-:R-:W4:Y:S03]  /*2e640*/  @!P0 S2R R2, SR_CgaCtaId ;  /* 0x0000000000028919 */ /* 0x010f260000008800 */
[----:B----4-:R-:W-:Y:S01]  /*2e650*/  @!P0 LEA R22, R2, R0, 0x18 ;  /* 0x0000000002168211 */ /* 0x010fe200078ec0ff */
[----:B------:R3:W-:Y:S04]  /*2e660*/  @!P0 STL [R1+0xc], R2 ;  /* 0x00000c0201008387 */ /* 0x0007e80000100800 */
[----:B------:R3:W-:Y:S01]  /*2e670*/  @!P0 STS.128 [R22+0x334d0], R16 ;  /* 0x0334d01016008388 */ /* 0x0007e20000000c00 */
[----:B------:R-:W-:Y:S06]  /*2e680*/  BAR.ARV 0x5, 0x180 ;  /* 0x0146000000007b1d */ /* 0x000fec0000002000 */
.L_x_754:
[----:B------:R-:W-:Y:S02]  /*2e690*/  ULDC UR4, c[0x0][0xc3c] ;  /* 0x00030f0000047ab9 */ /* 0x000fe40000000800 */
[----:B0-----:R-:W-:-:S13]  /*2e6a0*/  ISETP.GE.AND P0, PT, R19, UR4, PT ;  /* 0x0000000413007c0c */ /* 0x001fda000bf06270 */
[----:B------:R-:W-:Y:S05]  /*2e6b0*/  @!P0 BRA `(.L_x_764) ;  /* 0xffffff8800d48947 */ /* 0x000fea000383ffff */
[----:B------:R-:W-:Y:S05]  /*2e6c0*/  BSYNC B7 ;  /* 0x0000000000077941 */ /* 0x000fea0003800000 */
.L_x_642:
[----:B--2-4-:R-:W2:Y:S01]  /*2e6d0*/  LDL.LU R0, [R1+0x30] ;  /* 0x0000300001007983 */ /* 0x014ea20000300800 */
[----:B------:R-:W-:Y:S01]  /*2e6e0*/  BSSY B0, `(.L_x_765) ;  /* 0x000000b000007945 */ /* 0x000fe20003800000 */
[----:B------:R-:W4:Y:S01]  /*2e6f0*/  S2R R5, SR_CgaCtaId ;  /* 0x0000000000057919 */ /* 0x000f220000008800 */
[----:B--2---:R-:W-:-:S05]  /*2e700*/  VIADD R0, R0, 0x1 ;  /* 0x0000000100007836 */ /* 0x004fca0000000000 */
[----:B0--3--:R-:W-:-:S04]  /*2e710*/  LEA.HI R2, R0, R0, RZ, 0x1 ;  /* 0x0000000000027211 */ /* 0x009fc800078f08ff */
[----:B------:R-:W-:Y:S02]  /*2e720*/  LOP3.LUT R3, R2, 0xfffffffe, RZ, 0xc0, !PT ;  /* 0xfffffffe02037812 */ /* 0x000fe400078ec0ff */
[----:B------:R-:W-:-:S03]  /*2e730*/  MOV R2, 0x400 ;  /* 0x0000040000027802 */ /* 0x000fc60000000f00 */
[----:B------:R-:W-:Y:S01]  /*2e740*/  IMAD.IADD R0, R0, 0x1, -R3 ;  /* 0x0000000100007824 */ /* 0x000fe200078e0a03 */
[----:B----4-:R-:W-:-:S04]  /*2e750*/  LEA R5, R5, R2, 0x18 ;  /* 0x0000000205057211 */ /* 0x010fc800078ec0ff */
[----:B------:R-:W-:-:S04]  /*2e760*/  SHF.L.U32 R0, R0, 0x1f, RZ ;  /* 0x0000001f00007819 */ /* 0x000fc800000006ff */
[----:B------:R-:W0:Y:S02]  /*2e770*/  SYNCS.PHASECHK.TRANS64.TRYWAIT P0, [R5+URZ+0x33420], R0 ;  /* 0x03342000050075a7 */ /* 0x000e24000800017f */
[----:B0-----:R-:W-:Y:S05]  /*2e780*/  @!P0 BRA `(.L_x_766) ;  /* 0x0000007800688947 */ /* 0x001fea0003800000 */
.L_x_1063:
[----:B------:R-:W-:Y:S05]  /*2e790*/  BSYNC B0 ;  /* 0x0000000000007941 */ /* 0x000fea0003800000 */
.L_x_765:
[----:B------:R-:W-:-:S03]  /*2e7a0*/  UMOV UR4, 0xffffffff ;  /* 0xffffffff00047882 */ /* 0x000fc60000000000 */
[----:B------:R-:W-:Y:S05]  /*2e7b0*/  BRA.DIV UR4, `(.L_x_767) ;  /* 0x0000007a04707947 */ /* 0x000fea000b800000 */
[----:B0-----:R-:W0:Y:S02]  /*2e7c0*/  S2R R0, SR_TID.X ;  /* 0x0000000000007919 */ /* 0x001e240000002100 */
[----:B0-----:R-:W-:-:S04]  /*2e7d0*/  SHF.R.U32.HI R0, RZ, 0x5, R0 ;  /* 0x00000005ff007819 */ /* 0x001fc80000011600 */
[----:B------:R-:W-:-:S05]  /*2e7e0*/  LOP3.LUT R0, R0, 0x3, RZ, 0xc0, !PT ;  /* 0x0000000300007812 */ /* 0x000fca00078ec0ff */
[----:B------:R0:W2:Y:S02]  /*2e7f0*/  SHFL.IDX PT, R14, R0, RZ, 0x1f ;  /* 0x00001fff000e7589 */ /* 0x0000a400000e0000 */
.L_x_1066:
[----:B--2---:R-:W-:-:S13]  /*2e800*/  ISETP.NE.AND P0, PT, R14, RZ, PT ;  /* 0x000000ff0e00720c */ /* 0x004fda0003f05270 */
[----:B------:R-:W-:Y:S05]  /*2e810*/  @P0 BRA `(.L_x_423) ;  /* 0x0000000000a80947 */ /* 0x000fea0003800000 */
[----:B------:R-:W-:-:S03]  /*2e820*/  UMOV UR4, 0xffffffff ;  /* 0xffffffff00047882 */ /* 0x000fc60000000000 */
[----:B------:R-:W-:Y:S05]  /*2e830*/  BRA.DIV UR4, `(.L_x_768) ;  /* 0x0000007a04847947 */ /* 0x000fea000b800000 */
[----:B------:R-:W-:-:S13]  /*2e840*/  ELECT P6, URZ, PT ;  /* 0x00000000003f782f */ /* 0x000fda00038c0000 */
.L_x_1069:
[----:B------:R-:W-:Y:S05]  /*2e850*/  @!P6 BRA `(.L_x_423) ;  /* 0x000000000098e947 */ /* 0x000fea0003800000 */
[----:B------:R-:W-:-:S06]  /*2e860*/  ULOP3.LUT UR4, UR36, 0x2, URZ, 0xfc, !UPT ;  /* 0x0000000224047892 */ /* 0x000fcc000f8efc3f */
[----:B0-----:R-:W-:-:S05]  /*2e870*/  IMAD.U32 R0, RZ, RZ, UR4 ;  /* 0x00000004ff007e24 */ /* 0x001fca000f8e00ff */
[----:B------:R-:W-:-:S13]  /*2e880*/  ISETP.NE.AND P0, PT, R0, 0x3, PT ;  /* 0x000000030000780c */ /* 0x000fda0003f05270 */
[----:B------:R-:W-:Y:S05]  /*2e890*/  @!P0 BRA `(.L_x_769) ;  /* 0x0000000000048947 */ /* 0x000fea0003800000 */
[----:B------:R-:W-:Y:S01]  /*2e8a0*/  BPT.TRAP 0x1 ;  /* 0x000000040000795c */ /* 0x000fe20000300000 */
.L_x_769:
[----:B------:R-:W-:Y:S01]  /*2e8b0*/  IMAD R3, R29, 0x8, R5 ;  /* 0x000000081d037824 */ /* 0x000fe200078e0205 */
[----:B------:R-:W-:Y:S02]  /*2e8c0*/  SHF.L.U32 R2, R33, 0x1f, RZ ;  /* 0x0000001f21027819 */ /* 0x000fe400000006ff */
[----:B------:R-:W-:Y:S02]  /*2e8d0*/  IADD3 R29, R29, 0x1, RZ ;  /* 0x000000011d1d7810 */ /* 0x000fe40007ffe0ff */
[----:B------:R-:W0:Y:S02]  /*2e8e0*/  SYNCS.PHASECHK.TRANS64.TRYWAIT P1, [R3+URZ+0x33440], R2 ;  /* 0x03344002030075a7 */ /* 0x000e24000802017f */
[----:B------:R-:W-:-:S04]  /*2e8f0*/  ISETP.NE.AND P2, PT, R29, 0x2, PT ;  /* 0x000000021d00780c */ /* 0x000fc80003f45270 */
[----:B------:R-:W-:Y:S01]  /*2e900*/  SEL R0, RZ, 0x1, P2 ;  /* 0x00000001ff007807 */ /* 0x000fe20001000000 */
[----:B0-----:R-:W-:Y:S08]  /*2e910*/  @!P1 BRA `(.L_x_770) ;  /* 0x00000078006c9947 */ /* 0x001ff00003800000 */
.L_x_1070:
[----:B------:R-:W-:Y:S02]  /*2e920*/  SEL R29, R29, RZ, P2 ;  /* 0x000000ff1d1d7207 */ /* 0x000fe40001000000 */
[----:B------:R-:W-:Y:S01]  /*2e930*/  LOP3.LUT R0, R33, R0, RZ, 0x3c, !PT ;  /* 0x0000000021007212 */ /* 0x000fe200078e3cff */
[----:B------:R-:W-:Y:S06]  /*2e940*/  @!P0 BRA `(.L_x_771) ;  /* 0x0000000000048947 */ /* 0x000fec0003800000 */
[----:B------:R-:W-:Y:S01]  /*2e950*/  BPT.TRAP 0x1 ;  /* 0x000000040000795c */ /* 0x000fe20000300000 */
.L_x_771:
[----:B------:R-:W-:Y:S01]  /*2e960*/  IMAD R29, R29, 0x8, R5 ;  /* 0x000000081d1d7824 */ /* 0x000fe200078e0205 */
[----:B------:R-:W-:-:S04]  /*2e970*/  SHF.L.U32 R0, R0, 0x1f, RZ ;  /* 0x0000001f00007819 */ /* 0x000fc800000006ff */
[----:B------:R-:W2:Y:S02]  /*2e980*/  SYNCS.PHASECHK.TRANS64.TRYWAIT P1, [R29+URZ+0x33440], R0 ;  /* 0x033440001d0075a7 */ /* 0x000ea4000802017f */
[----:B--2---:R-:W-:Y:S05]  /*2e990*/  @!P1 BRA `(.L_x_772) ;  /* 0x0000007800609947 */ /* 0x004fea0003800000 */
.L_x_1071:
[----:B------:R-:W-:Y:S05]  /*2e9a0*/  @!P0 BRA `(.L_x_773) ;  /* 0x0000000000048947 */ /* 0x000fea0003800000 */
[----:B------:R-:W-:Y:S01]  /*2e9b0*/  BPT.TRAP 0x1 ;  /* 0x000000040000795c */ /* 0x000fe20000300000 */
.L_x_773:
[----:B------:R-:W3:Y:S02]  /*2e9c0*/  SYNCS.PHASECHK.TRANS64.TRYWAIT P1, [R3+URZ+0x33460], R2 ;  /* 0x03346002030075a7 */ /* 0x000ee4000802017f */
[----:B---3--:R-:W-:Y:S05]  /*2e9d0*/  @!P1 BRA `(.L_x_774) ;  /* 0x0000007800649947 */ /* 0x008fea0003800000 */
.L_x_1072:
[----:B------:R-:W-:Y:S05]  /*2e9e0*/  @!P0 BRA `(.L_x_775) ;  /* 0x0000000000048947 */ /* 0x000fea0003800000 */
[----:B------:R-:W-:Y:S01]  /*2e9f0*/  BPT.TRAP 0x1 ;  /* 0x000000040000795c */ /* 0x000fe20000300000 */
.L_x_775:
[----:B------:R-:W4:Y:S02]  /*2ea00*/  SYNCS.PHASECHK.TRANS64.TRYWAIT P1, [R29+URZ+0x33460], R0 ;  /* 0x033460001d0075a7 */ /* 0x000f24000802017f */
[----:B----4-:R-:W-:Y:S05]  /*2ea10*/  @!P1 BRA `(.L_x_776) ;  /* 0x0000007800689947 */ /* 0x010fea0003800000 */
.L_x_1073:
[----:B------:R-:W-:Y:S05]  /*2ea20*/  @!P0 BRA `(.L_x_777) ;  /* 0x0000000000048947 */ /* 0x000fea0003800000 */
[----:B------:R-:W-:Y:S01]  /*2ea30*/  BPT.TRAP 0x1 ;  /* 0x000000040000795c */ /* 0x000fe20000300000 */
.L_x_777:
[----:B------:R-:W5:Y:S02]  /*2ea40*/  SYNCS.PHASECHK.TRANS64.TRYWAIT P1, [R3+URZ+0x33480], R2 ;  /* 0x03348002030075a7 */ /* 0x000f64000802017f */
[----:B-----5:R-:W-:Y:S05]  /*2ea50*/  @!P1 BRA `(.L_x_778) ;  /* 0x00000078006c9947 */ /* 0x020fea0003800000 */
.L_x_1074:
[----:B------:R-:W-:Y:S05]  /*2ea60*/  @!P0 BRA `(.L_x_779) ;  /* 0x0000000000048947 */ /* 0x000fea0003800000 */
[----:B------:R-:W-:Y:S01]  /*2ea70*/  BPT.TRAP 0x1 ;  /* 0x000000040000795c */ /* 0x000fe20000300000 */
.L_x_779:
[----:B------:R0:W0:Y:S02]  /*2ea80*/  SYNCS.PHASECHK.TRANS64.TRYWAIT P0, [R29+URZ+0x33480], R0 ;  /* 0x033480001d0075a7 */ /* 0x000024000800017f */
[----:B0-----:R-:W-:Y:S05]  /*2ea90*/  @!P0 NANOSLEEP.SYNCS 0x989680 ;  /* 0x009896800000895d */ /* 0x001fea0003900000 */
[----:B------:R-:W0:Y:S02]  /*2eaa0*/  @!P0 SYNCS.PHASECHK.TRANS64 P0, [R29+URZ+0x33480], R0 ;  /* 0x033480001d0085a7 */ /* 0x000e24000800007f */
[----:B0-----:R-:W-:Y:S05]  /*2eab0*/  @!P0 BRA `(.L_x_779) ;  /* 0xfffffffc00f08947 */ /* 0x001fea000383ffff */
.L_x_423:
[----:B------:R-:W-:Y:S05]  /*2eac0*/  BSYNC B8 ;  /* 0x0000000000087941 */ /* 0x000fea0003800000 */
.L_x_420:
[----:B------:R-:W-:Y:S05]  /*2ead0*/  EXIT ;  /* 0x000000000000794d */ /* 0x000fea0003800000 */
.L_x_443:
[----:B-1----:R1:W2:Y:S02]  /*2eae0*/  SYNCS.PHASECHK.TRANS64.TRYWAIT P5, [R93+URZ+0x33490], R94 ;  /* 0x0334905e5d0075a7 */ /* 0x0022a400080a017f */
[----:B--2---:R-:W-:Y:S05]  /*2eaf0*/  @!P5 NANOSLEEP.SYNCS 0x989680 ;  /* 0x009896800000d95d */ /* 0x004fea0003900000 */
[----:B------:R-:W2:Y:S02]  /*2eb00*/  @!P5 SYNCS.PHASECHK.TRANS64 P5, [R93+URZ+0x33490], R94 ;  /* 0x0334905e5d00d5a7 */ /* 0x000ea400080a007f */
[----:B--2---:R-:W-:Y:S05]  /*2eb10*/  @!P5 BRA `(.L_x_443) ;  /* 0xfffffffc00f0d947 */ /* 0x004fea000383ffff */
[----:B------:R-:W-:Y:S05]  /*2eb20*/  BRA `(.L_x_780) ;  /* 0xfffffd5000d87947 */ /* 0x000fea000383ffff */
.L_x_444:
[----:B------:R-:W-:Y:S01]  /*2eb30*/  BSSY B1, `(.L_x_781) ;  /* 0x0000008000017945 */ /* 0x000fe20003800000 */
[----:B0-----:R-:W-:Y:S02]  /*2eb40*/  IMAD.MOV.U32 R13, RZ, RZ, R119 ;  /* 0x000000ffff0d7224 */ /* 0x001fe400078e0077 */
[----:B------:R-:W-:Y:S02]  /*2eb50*/  IMAD.MOV.U32 R12, RZ, RZ, RZ ;  /* 0x000000ffff0c7224 */ /* 0x000fe400078e00ff */
[----:B------:R-:W-:Y:S02]  /*2eb60*/  IMAD.MOV.U32 R11, RZ, RZ, 0x1e1f ;  /* 0x00001e1fff0b7424 */ /* 0x000fe400078e00ff */
[----:B------:R-:W-:-:S07]  /*2eb70*/  IMAD.MOV.U32 R15, RZ, RZ, -0x1 ;  /* 0xffffffffff0f7424 */ /* 0x000fce00078e00ff */
[----:B-1----:R-:W-:Y:S05]  /*2eb80*/  WARPSYNC.COLLECTIVE R15, `(.L_x_782) ;  /* 0x000000000f087348 */ /* 0x002fea0003c00000 */
[----:B------:R0:W2:Y:S02]  /*2eb90*/  SHFL.IDX P6, R14, R13, R12, R11 ;  /* 0x0000000c0d0e7389 */ /* 0x0000a400000c000b */
[----:B012---:R-:W-:Y:S01]  /*2eba0*/  ENDCOLLECTIVE ;  /* 0x000000000000791b */ /* 0x007fe20003800000 */
.L_x_782:
[----:B------:R-:W-:Y:S05]  /*2ebb0*/  BSYNC B1 ;  /* 0x0000000000017941 */ /* 0x000fea0003800000 */
.L_x_781:
[----:B------:R-:W-:Y:S01]  /*2ebc0*/  IMAD.MOV.U32 R13, RZ, RZ, R120 ;  /* 0x000000ffff0d7224 */ /* 0x000fe200078e0078 */
[----:B------:R-:W-:Y:S01]  /*2ebd0*/  MOV R145, R14 ;  /* 0x0000000e00917202 */ /* 0x000fe20000000f00 */
[----:B------:R-:W-:Y:S02]  /*2ebe0*/  IMAD.MOV.U32 R12, RZ, RZ, RZ ;  /* 0x000000ffff0c7224 */ /* 0x000fe400078e00ff */
[----:B------:R-:W-:Y:S02]  /*2ebf0*/  IMAD.MOV.U32 R11, RZ, RZ, 0x1e1f ;  /* 0x00001e1fff0b7424 */ /* 0x000fe400078e00ff */
[----:B------:R-:W-:-:S07]  /*2ec00*/  IMAD.MOV.U32 R15, RZ, RZ, -0x1 ;  /* 0xffffffffff0f7424 */ /* 0x000fce00078e00ff */
[----:B------:R-:W-:Y:S05]  /*2ec10*/  WARPSYNC.COLLECTIVE R15, `(.L_x_783) ;  /* 0x000000000f087348 */ /* 0x000fea0003c00000 */
[----:B------:R0:W1:Y:S02]  /*2ec20*/  SHFL.IDX P6, R14, R13, R12, R11 ;  /* 0x0000000c0d0e7389 */ /* 0x00006400000c000b */
[----:B01----:R-:W-:Y:S01]  /*2ec30*/  ENDCOLLECTIVE ;  /* 0x000000000000791b */ /* 0x003fe20003800000 */
.L_x_783:
[----:B------:R-:W-:Y:S01]  /*2ec40*/  IMAD.MOV.U32 R11, RZ, RZ, R14 ;  /* 0x000000ffff0b7224 */ /* 0x000fe200078e000e */
[----:B------:R-:W-:Y:S06]  /*2ec50*/  BRA `(.L_x_784) ;  /* 0xfffffd5000a07947 */ /* 0x000fec000383ffff */
.L_x_469:
[----:B------:R-:W-:Y:S01]  /*2ec60*/  BSSY B1, `(.L_x_785) ;  /* 0x0000008000017945 */ /* 0x000fe20003800000 */
[----:B0-----:R-:W-:Y:S01]  /*2ec70*/  MOV R13, R119 ;  /* 0x00000077000d7202 */ /* 0x001fe20000000f00 */
[----:B------:R-:W-:Y:S02]  /*2ec80*/  IMAD.MOV.U32 R12, RZ, RZ, 0x1 ;  /* 0x00000001ff0c7424 */ /* 0x000fe400078e00ff */
[----:B----4-:R-:W-:Y:S02]  /*2ec90*/  IMAD.MOV.U32 R11, RZ, RZ, 0x1e1f ;  /* 0x00001e1fff0b7424 */ /* 0x010fe400078e00ff */
[----:B------:R-:W-:-:S07]  /*2eca0*/  IMAD.MOV.U32 R15, RZ, RZ, -0x1 ;  /* 0xffffffffff0f7424 */ /* 0x000fce00078e00ff */
[----:B-123--:R-:W-:Y:S05]  /*2ecb0*/  WARPSYNC.COLLECTIVE R15, `(.L_x_786) ;  /* 0x000000000f087348 */ /* 0x00efea0003c00000 */
[----:B------:R0:W4:Y:S02]  /*2ecc0*/  SHFL.IDX P6, R14, R13, R12, R11 ;  /* 0x0000000c0d0e7389 */ /* 0x00012400000c000b */
[----:B01234-:R-:W-:Y:S01]  /*2ecd0*/  ENDCOLLECTIVE ;  /* 0x000000000000791b */ /* 0x01ffe20003800000 */
.L_x_786:
[----:B------:R-:W-:Y:S05]  /*2ece0*/  BSYNC B1 ;  /* 0x0000000000017941 */ /* 0x000fea0003800000 */
.L_x_785:
[----:B------:R-:W-:Y:S01]  /*2ecf0*/  IMAD.MOV.U32 R13, RZ, RZ, R120 ;  /* 0x000000ffff0d7224 */ /* 0x000fe200078e0078 */
[----:B------:R-:W-:Y:S01]  /*2ed00*/  MOV R12, 0x1 ;  /* 0x00000001000c7802 */ /* 0x000fe20000000f00 */
[----:B------:R-:W-:Y:S02]  /*2ed10*/  IMAD.MOV.U32 R11, RZ, RZ, 0x1e1f ;  /* 0x00001e1fff0b7424 */ /* 0x000fe400078e00ff */
[----:B------:R-:W-:Y:S02]  /*2ed20*/  IMAD.MOV.U32 R15, RZ, RZ, -0x1 ;  /* 0xffffffffff0f7424 */ /* 0x000fe400078e00ff */
[----:B------:R-:W-:-:S07]  /*2ed30*/  IMAD.MOV.U32 R119, RZ, RZ, R14 ;  /* 0x000000ffff777224 */ /* 0x000fce00078e000e */
[----:B------:R-:W-:Y:S05]  /*2ed40*/  WARPSYNC.COLLECTIVE R15, `(.L_x_787) ;  /* 0x000000000f087348 */ /* 0x000fea0003c00000 */
[----:B------:R0:W1:Y:S02]  /*2ed50*/  SHFL.IDX P6, R14, R13, R12, R11 ;  /* 0x0000000c0d0e7389 */ /* 0x00006400000c000b */
[----:B01----:R-:W-:Y:S01]  /*2ed60*/  ENDCOLLECTIVE ;  /* 0x000000000000791b */ /* 0x003fe20003800000 */
.L_x_787:
[----:B------:R-:W-:Y:S01]  /*2ed70*/  IMAD.MOV.U32 R120, RZ, RZ, R14 ;  /* 0x000000ffff787224 */ /* 0x000fe200078e000e */
[----:B------:R-:W-:Y:S06]  /*2ed80*/  BRA `(.L_x_788) ;  /* 0xfffffd7c00907947 */ /* 0x000fec000383ffff */
.L_x_499:
[----:B-1----:R1:W2:Y:S02]  /*2ed90*/  SYNCS.PHASECHK.TRANS64.TRYWAIT P5, [R93+URZ+0x33490], R94 ;  /* 0x0334905e5d0075a7 */ /* 0x0022a400080a017f */
[----:B--2---:R-:W-:Y:S05]  /*2eda0*/  @!P5 NANOSLEEP.SYNCS 0x989680 ;  /* 0x009896800000d95d */ /* 0x004fea0003900000 */
[----:B------:R-:W2:Y:S02]  /*2edb0*/  @!P5 SYNCS.PHASECHK.TRANS64 P5, [R93+URZ+0x33490], R94 ;  /* 0x0334905e5d00d5a7 */ /* 0x000ea400080a007f */
[----:B--2---:R-:W-:Y:S05]  /*2edc0*/  @!P5 BRA `(.L_x_499) ;  /* 0xfffffffc00f0d947 */ /* 0x004fea000383ffff */
[----:B------:R-:W-:Y:S05]  /*2edd0*/  BRA `(.L_x_789) ;  /* 0xfffffdb000987947 */ /* 0x000fea000383ffff */
.L_x_500:
[----:B------:R-:W-:Y:S01]  /*2ede0*/  BSSY B1, `(.L_x_790) ;  /* 0x0000008000017945 */ /* 0x000fe20003800000 */
[----:B0-----:R-:W-:Y:S01]  /*2edf0*/  IMAD.MOV.U32 R13, RZ, RZ, R119 ;  /* 0x000000ffff0d7224 */ /* 0x001fe200078e0077 */
[----:B------:R-:W-:Y:S01]  /*2ee00*/  MOV R11, 0x1e1f ;  /* 0x00001e1f000b7802 */ /* 0x000fe20000000f00 */
[----:B------:R-:W-:Y:S02]  /*2ee10*/  IMAD.MOV.U32 R12, RZ, RZ, RZ ;  /* 0x000000ffff0c7224 */ /* 0x000fe400078e00ff */
[----:B------:R-:W-:-:S07]  /*2ee20*/  IMAD.MOV.U32 R15, RZ, RZ, -0x1 ;  /* 0xffffffffff0f7424 */ /* 0x000fce00078e00ff */
[----:B-1----:R-:W-:Y:S05]  /*2ee30*/  WARPSYNC.COLLECTIVE R15, `(.L_x_791) ;  /* 0x000000000f087348 */ /* 0x002fea0003c00000 */
[----:B------:R0:W2:Y:S02]  /*2ee40*/  SHFL.IDX P6, R14, R13, R12, R11 ;  /* 0x0000000c0d0e7389 */ /* 0x0000a400000c000b */
[----:B012---:R-:W-:Y:S01]  /*2ee50*/  ENDCOLLECTIVE ;  /* 0x000000000000791b */ /* 0x007fe20003800000 */
.L_x_791:
[----:B------:R-:W-:Y:S05]  /*2ee60*/  BSYNC B1 ;  /* 0x0000000000017941 */ /* 0x000fea0003800000 */
.L_x_790:
[----:B------:R-:W-:Y:S01]  /*2ee70*/  IMAD.MOV.U32 R13, RZ, RZ, R120 ;  /* 0x000000ffff0d7224 */ /* 0x000fe200078e0078 */
[----:B------:R-:W-:Y:S01]  /*2ee80*/  MOV R15, 0xffffffff ;  /* 0xffffffff000f7802 */ /* 0x000fe20000000f00 */
[----:B------:R-:W-:Y:S02]  /*2ee90*/  IMAD.MOV.U32 R12, RZ, RZ, RZ ;  /* 0x000000ffff0c7224 */ /* 0x000fe400078e00ff */
[----:B------:R-:W-:Y:S02]  /*2eea0*/  IMAD.MOV.U32 R11, RZ, RZ, 0x1e1f ;  /* 0x00001e1fff0b7424 */ /* 0x000fe400078e00ff */
[----:B------:R-:W-:-:S07]  /*2eeb0*/  IMAD.MOV.U32 R149, RZ, RZ, R14 ;  /* 0x000000ffff957224 */ /* 0x000fce00078e000e */
[----:B------:R-:W-:Y:S05]  /*2eec0*/  WARPSYNC.COLLECTIVE R15, `(.L_x_792) ;  /* 0x000000000f087348 */ /* 0x000fea0003c00000 */
[----:B------:R0:W1:Y:S02]  /*2eed0*/  SHFL.IDX P6, R14, R13, R12, R11 ;  /* 0x0000000c0d0e7389 */ /* 0x00006400000c000b */
[----:B01----:R-:W-:Y:S01]  /*2eee0*/  ENDCOLLECTIVE ;  /* 0x000000000000791b */ /* 0x003fe20003800000 */
.L_x_792:
[----:B------:R-:W-:Y:S01]  /*2eef0*/  IMAD.MOV.U32 R11, RZ, RZ, R14 ;  /* 0x000000ffff0b7224 */ /* 0x000fe200078e000e */
[----:B------:R-:W-:Y:S06]  /*2ef00*/  BRA `(.L_x_793) ;  /* 0xfffffdb000687947 */ /* 0x000fec000383ffff */
.L_x_513:
[----:B------:R-:W-:Y:S01]  /*2ef10*/  BSSY B1, `(.L_x_794) ;  /* 0x0000008000017945 */ /* 0x000fe20003800000 */
[----:B0-2---:R-:W-:Y:S02]  /*2ef20*/  IMAD.MOV.U32 R13, RZ, RZ, R119 ;  /* 0x000000ffff0d7224 */ /* 0x005fe400078e0077 */
[----:B------:R-:W-:Y:S02]  /*2ef30*/  IMAD.MOV.U32 R12, RZ, RZ, 0x1 ;  /* 0x00000001ff0c7424 */ /* 0x000fe400078e00ff */
[----:B----4-:R-:W-:Y:S02]  /*2ef40*/  IMAD.MOV.U32 R11, RZ, RZ, 0x1e1f ;  /* 0x00001e1fff0b7424 */ /* 0x010fe400078e00ff */
[----:B------:R-:W-:-:S07]  /*2ef50*/  IMAD.MOV.U32 R15, RZ, RZ, -0x1 ;  /* 0xffffffffff0f7424 */ /* 0x000fce00078e00ff */
[----:B-1-3--:R-:W-:Y:S05]  /*2ef60*/  WARPSYNC.COLLECTIVE R15, `(.L_x_795) ;  /* 0x000000000f087348 */ /* 0x00afea0003c00000 */
[----:B------:R0:W2:Y:S02]  /*2ef70*/  SHFL.IDX P6, R14, R13, R12, R11 ;  /* 0x0000000c0d0e7389 */ /* 0x0000a400000c000b */
[----:B0123--:R-:W-:Y:S01]  /*2ef80*/  ENDCOLLECTIVE ;  /* 0x000000000000791b */ /* 0x00ffe20003800000 */
.L_x_795:
[----:B------:R-:W-:Y:S05]  /*2ef90*/  BSYNC B1 ;  /* 0x0000000000017941 */ /* 0x000fea0003800000 */
.L_x_794:
[----:B------:R-:W-:Y:S01]  /*2efa0*/  IMAD.MOV.U32 R13, RZ, RZ, R120 ;  /* 0x000000ffff0d7224 */ /* 0x000fe200078e0078 */
[----:B------:R-:W-:Y:S01]  /*2efb0*/  MOV R119, R14 ;  /* 0x0000000e00777202 */ /* 0x000fe20000000f00 */
[----:B------:R-:W-:Y:S02]  /*2efc0*/  IMAD.MOV.U32 R12, RZ, RZ, 0x1 ;  /* 0x00000001ff0c7424 */ /* 0x000fe400078e00ff */
[----:B------:R-:W-:Y:S02]  /*2efd0*/  IMAD.MOV.U32 R11, RZ, RZ, 0x1e1f ;  /* 0x00001e1fff0b7424 */ /* 0x000fe400078e00ff */
[----:B------:R-:W-:-:S07]  /*2efe0*/  IMAD.MOV.U32 R15, RZ, RZ, -0x1 ;  /* 0xffffffffff0f7424 */ /* 0x000fce00078e00ff */
[----:B------:R-:W-:Y:S05]  /*2eff0*/  WARPSYNC.COLLECTIVE R15, `(.L_x_796) ;  /* 0x000000000f087348 */ /* 0x000fea0003c00000 */
[----:B------:R0:W1:Y:S02]  /*2f000*/  SHFL.IDX P6, R14, R13, R12, R11 ;  /* 0x0000000c0d0e7389 */ /* 0x00006400000c000b */
[----:B01----:R-:W-:Y:S01]  /*2f010*/  ENDCOLLECTIVE ;  /* 0x000000000000791b */ /* 0x003fe20003800000 */
.L_x_796:
[----:B------:R-:W-:Y:S01]  /*2f020*/  IMAD.MOV.U32 R120, RZ, RZ, R14 ;  /* 0x000000ffff787224 */ /* 0x000fe200078e000e */
[----:B------:R-:W-:Y:S06]  /*2f030*/  BRA `(.L_x_797) ;  /* 0xfffffddc00f87947 */ /* 0x000fec000383ffff */
.L_x_526:
[----:B0-----:R0:W1:Y:S02]  /*2f040*/  SYNCS.PHASECHK.TRANS64.TRYWAIT P3, [R93+URZ+0x33490], R94 ;  /* 0x0334905e5d0075a7 */ /* 0x001064000806017f */
[----:B-1----:R-:W-:Y:S05]  /*2f050*/  @!P3 NANOSLEEP.SYNCS 0x989680 ;  /* 0x009896800000b95d */ /* 0x002fea0003900000 */
[----:B------:R-:W1:Y:S02]  /*2f060*/  @!P3 SYNCS.PHASECHK.TRANS64 P3, [R93+URZ+0x33490], R94 ;  /* 0x0334905e5d00b5a7 */ /* 0x000e64000806007f */
[----:B-1----:R-:W-:Y:S05]  /*2f070*/  @!P3 BRA `(.L_x_526) ;  /* 0xfffffffc00f0b947 */ /* 0x002fea000383ffff */
[----:B------:R-:W-:Y:S05]  /*2f080*/  BRA `(.L_x_798) ;  /* 0xfffffe0c009c7947 */ /* 0x000fea000383ffff */
.L_x_527:
[----:B------:R-:W-:Y:S01]  /*2f090*/  BSSY B1, `(.L_x_799) ;  /* 0x0000008000017945 */ /* 0x000fe20003800000 */
[----:B------:R-:W-:Y:S01]  /*2f0a0*/  MOV R13, R44 ;  /* 0x0000002c000d7202 */ /* 0x000fe20000000f00 */
[----:B------:R-:W-:Y:S02]  /*2f0b0*/  IMAD.MOV.U32 R12, RZ, RZ, RZ ;  /* 0x000000ffff0c7224 */ /* 0x000fe400078e00ff */
[----:B------:R-:W-:Y:S02]  /*2f0c0*/  IMAD.MOV.U32 R11, RZ, RZ, 0x1e1f ;  /* 0x00001e1fff0b7424 */ /* 0x000fe400078e00ff */
[----:B------:R-:W-:-:S07]  /*2f0d0*/  IMAD.MOV.U32 R15, RZ, RZ, -0x1 ;  /* 0xffffffffff0f7424 */ /* 0x000fce00078e00ff */
[----:B0-----:R-:W-:Y:S05]  /*2f0e0*/  WARPSYNC.COLLECTIVE R15, `(.L_x_800) ;  /* 0x000000000f087348 */ /* 0x001fea0003c00000 */
[----:B------:R1:W2:Y:S02]  /*2f0f0*/  SHFL.IDX P6, R14, R13, R12, R11 ;  /* 0x0000000c0d0e7389 */ /* 0x0002a400000c000b */
[----:B012---:R-:W-:Y:S01]  /*2f100*/  ENDCOLLECTIVE ;  /* 0x000000000000791b */ /* 0x007fe20003800000 */
.L_x_800:
[----:B------:R-:W-:Y:S05]  /*2f110*/  BSYNC B1 ;  /* 0x0000000000017941 */ /* 0x000fea0003800000 */
.L_x_799:
[----:B------:R-:W-:Y:S01]  /*2f120*/  IMAD.MOV.U32 R13, RZ, RZ, R42 ;  /* 0x000000ffff0d7224 */ /* 0x000fe200078e002a */
[----:B------:R-:W-:Y:S01]  /*2f130*/  MOV R12, RZ ;  /* 0x000000ff000c7202 */ /* 0x000fe20000000f00 */
[----:B------:R-:W-:Y:S02]  /*2f140*/  IMAD.MOV.U32 R11, RZ, RZ, 0x1e1f ;  /* 0x00001e1fff0b7424 */ /* 0x000fe400078e00ff */
[----:B------:R-:W-:Y:S02]  /*2f150*/  IMAD.MOV.U32 R15, RZ, RZ, -0x1 ;  /* 0xffffffffff0f7424 */ /* 0x000fe400078e00ff */
[----:B------:R-:W-:-:S07]  /*2f160*/  IMAD.MOV.U32 R43, RZ, RZ, R14 ;  /* 0x000000ffff2b7224 */ /* 0x000fce00078e000e */
[----:B------:R-:W-:Y:S05]  /*2f170*/  WARPSYNC.COLLECTIVE R15, `(.L_x_801) ;  /* 0x000000000f087348 */ /* 0x000fea0003c00000 */
[----:B------:R0:W1:Y:S02]  /*2f180*/  SHFL.IDX P6, R14, R13, R12, R11 ;  /* 0x0000000c0d0e7389 */ /* 0x00006400000c000b */
[----:B01----:R-:W-:Y:S01]  /*2f190*/  ENDCOLLECTIVE ;  /* 0x000000000000791b */ /* 0x003fe20003800000 */
.L_x_801:
[----:B------:R-:W-:Y:S01]  /*2f1a0*/  IMAD.MOV.U32 R45, RZ, RZ, R14 ;  /* 0x000000ffff2d7224 */ /* 0x000fe200078e000e */
[----:B------:R-:W-:Y:S06]  /*2f1b0*/  BRA `(.L_x_802) ;  /* 0xfffffe0c00cc7947 */ /* 0x000fec000383ffff */
.L_x_530:
[----:B------:R-:W-:Y:S01]  /*2f1c0*/  BSSY B1, `(.L_x_803) ;  /* 0x0000008000017945 */ /* 0x000fe20003800000 */
[----:B----4-:R-:W-:Y:S01]  /*2f1d0*/  IMAD.MOV.U32 R13, RZ, RZ, R44 ;  /* 0x000000ffff0d7224 */ /* 0x010fe200078e002c */
[----:B------:R-:W-:Y:S01]  /*2f1e0*/  MOV R11, 0x1e1f ;  /* 0x00001e1f000b7802 */ /* 0x000fe20000000f00 */
[----:B------:R-:W-:Y:S02]  /*2f1f0*/  IMAD.MOV.U32 R12, RZ, RZ, 0x1 ;  /* 0x00000001ff0c7424 */ /* 0x000fe400078e00ff */
[----:B------:R-:W-:-:S07]  /*2f200*/  IMAD.MOV.U32 R15, RZ, RZ, -0x1 ;  /* 0xffffffffff0f7424 */ /* 0x000fce00078e00ff */
[----:B0123--:R-:W-:Y:S05]  /*2f210*/  WARPSYNC.COLLECTIVE R15, `(.L_x_804) ;  /* 0x000000000f087348 */ /* 0x00ffea0003c00000 */
[----:B------:R4:W0:Y:S02]  /*2f220*/  SHFL.IDX P6, R14, R13, R12, R11 ;  /* 0x0000000c0d0e7389 */ /* 0x00082400000c000b */
[----:B01234-:R-:W-:Y:S01]  /*2f230*/  ENDCOLLECTIVE ;  /* 0x000000000000791b */ /* 0x01ffe20003800000 */
.L_x_804:
[----:B------:R-:W-:Y:S05]  /*2f240*/  BSYNC B1 ;  /* 0x0000000000017941 */ /* 0x000fea0003800000 */
.L_x_803:
[----:B------:R-:W-:Y:S01]  /*2f250*/  IMAD.MOV.U32 R13, RZ, RZ, R42 ;  /* 0x000000ffff0d7224 */ /* 0x000fe200078e002a */
[----:B------:R-:W-:Y:S01]  /*2f260*/  MOV R15, 0xffffffff ;  /* 0xffffffff000f7802 */ /* 0x000fe20000000f00 */
[----:B------:R-:W-:Y:S02]  /*2f270*/  IMAD.MOV.U32 R12, RZ, RZ, 0x1 ;  /* 0x00000001ff0c7424 */ /* 0x000fe400078e00ff */
[----:B------:R-:W-:Y:S02]  /*2f280*/  IMAD.MOV.U32 R11, RZ, RZ, 0x1e1f ;  /* 0x00001e1fff0b7424 */ /* 0x000fe400078e00ff */
[----:B------:R-:W-:-:S07]  /*2f290*/  IMAD.MOV.U32 R43, RZ, RZ, R14 ;  /* 0x000000ffff2b7224 */ /* 0x000fce00078e000e */
[----:B------:R-:W-:Y:S05]  /*2f2a0*/  WARPSYNC.COLLECTIVE R15, `(.L_x_805) ;  /* 0x000000000f087348 */ /* 0x000fea0003c00000 */
[----:B------:R0:W1:Y:S02]  /*2f2b0*/  SHFL.IDX P6, R14, R13, R12, R11 ;  /* 0x0000000c0d0e7389 */ /* 0x00006400000c000b */
[----:B01----:R-:W-:Y:S01]  /*2f2c0*/  ENDCOLLECTIVE ;  /* 0x000000000000791b */ /* 0x003fe20003800000 */
.L_x_805:
[----:B------:R-:W-:Y:S01]  /*2f2d0*/  IMAD.MOV.U32 R45, RZ, RZ, R14 ;  /* 0x000000ffff2d7224 */ /* 0x000fe200078e000e */
[----:B------:R-:W-:Y:S06]  /*2f2e0*/  BRA `(.L_x_806) ;  /* 0xfffffe1000247947 */ /* 0x000fec000383ffff */
.L_x_534:
[----:B------:R0:W0:Y:S02]  /*2f2f0*/  SYNCS.PHASECHK.TRANS64.TRYWAIT P2, [R93+URZ+0x334b0], R94 ;  /* 0x0334b05e5d0075a7 */ /* 0x000024000804017f */
[----:B0-----:R-:W-:Y:S05]  /*2f300*/  @!P2 NANOSLEEP.SYNCS 0x989680 ;  /* 0x009896800000a95d */ /* 0x001fea0003900000 */
[----:B------:R-:W0:Y:S02]  /*2f310*/  @!P2 SYNCS.PHASECHK.TRANS64 P2, [R93+URZ+0x334b0], R94 ;  /* 0x0334b05e5d00a5a7 */ /* 0x000e24000804007f */
[----:B0-----:R-:W-:Y:S05]  /*2f320*/  @!P2 BRA `(.L_x_534) ;  /* 0xfffffffc00f0a947 */ /* 0x001fea000383ffff */
[----:B------:R-:W-:Y:S05]  /*2f330*/  BRA `(.L_x_807) ;  /* 0xfffffe1000f87947 */ /* 0x000fea000383ffff */
.L_x_544:
[----:B------:R-:W-:Y:S01]  /*2f340*/  BSSY B0, `(.L_x_808) ;  /* 0x0000007000007945 */ /* 0x000fe20003800000 */
[----:B------:R-:W-:Y:S02]  /*2f350*/  IMAD.MOV.U32 R12, RZ, RZ, RZ ;  /* 0x000000ffff0c7224 */ /* 0x000fe400078e00ff */
[----:B------:R-:W-:Y:S02]  /*2f360*/  IMAD.MOV.U32 R11, RZ, RZ, 0x1f ;  /* 0x0000001fff0b7424 */ /* 0x000fe400078e00ff */
[----:B------:R-:W-:-:S07]  /*2f370*/  IMAD.MOV.U32 R15, RZ, RZ, -0x1 ;  /* 0xffffffffff0f7424 */ /* 0x000fce00078e00ff */
[----:B------:R-:W-:Y:S05]  /*2f380*/  WARPSYNC.COLLECTIVE R15, `(.L_x_809) ;  /* 0x000000000f087348 */ /* 0x000fea0003c00000 */
[----:B------:R0:W1:Y:S02]  /*2f390*/  SHFL.IDX P6, R14, R13, R12, R11 ;  /* 0x0000000c0d0e7389 */ /* 0x00006400000c000b */
[----:B01----:R-:W-:Y:S01]  /*2f3a0*/  ENDCOLLECTIVE ;  /* 0x000000000000791b */ /* 0x003fe20003800000 */
.L_x_809:
[----:B------:R-:W-:Y:S05]  /*2f3b0*/  BSYNC B0 ;  /* 0x0000000000007941 */ /* 0x000fea0003800000 */
.L_x_808:
[----:B------:R1:W-:Y:S01]  /*2f3c0*/  STL [R1+0x44], R14 ;  /* 0x0000440e01007387 */ /* 0x0003e20000100800 */
[----:B------:R-:W-:Y:S05]  /*2f3d0*/  BRA `(.L_x_810) ;  /* 0xfffffe2400047947 */ /* 0x000fea000383ffff */
.L_x_554:
[----:B------:R-:W-:Y:S01]  /*2f3e0*/  BSSY B1, `(.L_x_811) ;  /* 0x0000008000017945 */ /* 0x000fe20003800000 */
[----:B------:R-:W-:Y:S01]  /*2f3f0*/  IMAD.MOV.U32 R13, RZ, RZ, R28 ;  /* 0x000000ffff0d7224 */ /* 0x000fe200078e001c */
[----:B------:R-:W-:Y:S01]  /*2f400*/  MOV R12, RZ ;  /* 0x000000ff000c7202 */ /* 0x000fe20000000f00 */
[----:B------:R-:W-:Y:S02]  /*2f410*/  IMAD.MOV.U32 R11, RZ, RZ, 0x1e1f ;  /* 0x00001e1fff0b7424 */ /* 0x000fe400078e00ff */
[----:B------:R-:W-:-:S07]  /*2f420*/  IMAD.MOV.U32 R15, RZ, RZ, -0x1 ;  /* 0xffffffffff0f7424 */ /* 0x000fce00078e00ff */
[----:B-1----:R-:W-:Y:S05]  /*2f430*/  WARPSYNC.COLLECTIVE R15, `(.L_x_812) ;  /* 0x000000000f087348 */ /* 0x002fea0003c00000 */
[----:B-1----:R0:W1:Y:S02]  /*2f440*/  SHFL.IDX P6, R14, R13, R12, R11 ;  /* 0x0000000c0d0e7389 */ /* 0x00206400000c000b */
[----:B01----:R-:W-:Y:S01]  /*2f450*/  ENDCOLLECTIVE ;  /* 0x000000000000791b */ /* 0x003fe20003800000 */
.L_x_812:
[----:B------:R-:W-:Y:S05]  /*2f460*/  BSYNC B1 ;  /* 0x0000000000017941 */ /* 0x000fea0003800000 */
.L_x_811:
[----:B------:R-:W-:Y:S01]  /*2f470*/  IMAD.MOV.U32 R13, RZ, RZ, R24 ;  /* 0x000000ffff0d7224 */ /* 0x000fe200078e0018 */
[----:B------:R-:W-:Y:S01]  /*2f480*/  MOV R11, 0x1e1f ;  /* 0x00001e1f000b7802 */ /* 0x000fe20000000f00 */
[----:B------:R-:W-:Y:S02]  /*2f490*/  IMAD.MOV.U32 R12, RZ, RZ, RZ ;  /* 0x000000ffff0c7224 */ /* 0x000fe400078e00ff */
[----:B------:R-:W-:Y:S02]  /*2f4a0*/  IMAD.MOV.U32 R15, RZ, RZ, -0x1 ;  /* 0xffffffffff0f7424 */ /* 0x000fe400078e00ff */
[----:B------:R-:W-:-:S07]  /*2f4b0*/  IMAD.MOV.U32 R0, RZ, RZ, R14 ;  /* 0x000000ffff007224 */ /* 0x000fce00078e000e */
[----:B------:R-:W-:Y:S05]  /*2f4c0*/  WARPSYNC.COLLECTIVE R15, `(.L_x_813) ;  /* 0x000000000f087348 */ /* 0x000fea0003c00000 */
[----:B------:R0:W1:Y:S02]  /*2f4d0*/  SHFL.IDX P6, R14, R13, R12, R11 ;  /* 0x0000000c0d0e7389 */ /* 0x00006400000c000b */
[----:B01----:R-:W-:Y:S01]  /*2f4e0*/  ENDCOLLECTIVE ;  /* 0x000000000000791b */ /* 0x003fe20003800000 */
.L_x_813:
[----:B------:R-:W-:Y:S02]  /*2f4f0*/  IMAD.MOV.U32 R13, RZ, RZ, R45 ;  /* 0x000000ffff0d7224 */ /* 0x000fe400078e002d */
[----:B------:R-:W-:-:S07]  /*2f500*/  IMAD.MOV.U32 R7, RZ, RZ, R14 ;  /* 0x000000ffff077224 */ /* 0x000fce00078e000e */
[----:B------:R-:W-:Y:S05]  /*2f510*/  WARPSYNC.COLLECTIVE R15, `(.L_x_814) ;  /* 0x000000000f087348 */ /* 0x000fea0003c00000 */
[----:B------:R0:W1:Y:S02]  /*2f520*/  SHFL.IDX P6, R14, R13, R12, R11 ;  /* 0x0000000c0d0e7389 */ /* 0x00006400000c000b */
[----:B01----:R-:W-:Y:S01]  /*2f530*/  ENDCOLLECTIVE ;  /* 0x000000000000791b */ /* 0x003fe20003800000 */
.L_x_814:
[----:B------:R-:W-:Y:S02]  /*2f540*/  IMAD.MOV.U32 R13, RZ, RZ, R26 ;  /* 0x000000ffff0d7224 */ /* 0x000fe400078e001a */
[----:B------:R-:W-:-:S07]  /*2f550*/  IMAD.MOV.U32 R3, RZ, RZ, R14 ;  /* 0x000000ffff037224 */ /* 0x000fce00078e000e */
[----:B------:R-:W-:Y:S05]  /*2f560*/  WARPSYNC.COLLECTIVE R15, `(.L_x_815) ;  /* 0x000000000f087348 */ /* 0x000fea0003c00000 */
[----:B------:R0:W1:Y:S02]  /*2f570*/  SHFL.IDX P6, R14, R13, R12, R11 ;  /* 0x0000000c0d0e7389 */ /* 0x00006400000c000b */
[----:B01----:R-:W-:Y:S01]  /*2f580*/  ENDCOLLECTIVE ;  /* 0x000000000000791b */ /* 0x003fe20003800000 */
.L_x_815:
[----:B------:R-:W-:Y:S01]  /*2f590*/  MOV R39, R14 ;  /* 0x0000000e00277202 */ /* 0x000fe20000000f00 */
[----:B------:R-:W-:Y:S06]  /*2f5a0*/  BRA `(.L_x_816) ;  /* 0xfffffe2800047947 */ /* 0x000fec000383ffff */
.L_x_558:
[----:B-1----:R1:W4:Y:S02]  /*2f5b0*/  SYNCS.PHASECHK.TRANS64.TRYWAIT P0, [R18+URZ+0x33400], R3 ;  /* 0x03340003120075a7 */ /* 0x002324000800017f */
[----:B----4-:R-:W-:Y:S05]  /*2f5c0*/  @!P0 NANOSLEEP.SYNCS 0x989680 ;  /* 0x009896800000895d */ /* 0x010fea0003900000 */
[----:B------:R-:W4:Y:S02]  /*2f5d0*/  @!P0 SYNCS.PHASECHK.TRANS64 P0, [R18+URZ+0x33400], R3 ;  /* 0x03340003120085a7 */ /* 0x000f24000800007f */
[----:B----4-:R-:W-:Y:S05]  /*2f5e0*/  @!P0 BRA `(.L_x_558) ;  /* 0xfffffffc00f08947 */ /* 0x010fea000383ffff */
[----:B------:R-:W-:Y:S05]  /*2f5f0*/  BRA `(.L_x_817) ;  /* 0xfffffe2c006c7947 */ /* 0x000fea000383ffff */
.L_x_570:
[----:B------:R-:W-:Y:S01]  /*2f600*/  BSSY B1, `(.L_x_818) ;  /* 0x0000008000017945 */ /* 0x000fe20003800000 */
[----:B------:R-:W-:Y:S02]  /*2f610*/  IMAD.MOV.U32 R13, RZ, RZ, R28 ;  /* 0x000000ffff0d7224 */ /* 0x000fe400078e001c */
[----:B------:R-:W-:Y:S02]  /*2f620*/  IMAD.MOV.U32 R12, RZ, RZ, RZ ;  /* 0x000000ffff0c7224 */ /* 0x000fe400078e00ff */
[----:B------:R-:W-:Y:S02]  /*2f630*/  IMAD.MOV.U32 R11, RZ, RZ, 0x1e1f ;  /* 0x00001e1fff0b7424 */ /* 0x000fe400078e00ff */
[----:B------:R-:W-:-:S07]  /*2f640*/  IMAD.MOV.U32 R15, RZ, RZ, -0x1 ;  /* 0xffffffffff0f7424 */ /* 0x000fce00078e00ff */
[----:B-1----:R-:W-:Y:S05]  /*2f650*/  WARPSYNC.COLLECTIVE R15, `(.L_x_819) ;  /* 0x000000000f087348 */ /* 0x002fea0003c00000 */
[----:B-1----:R0:W1:Y:S02]  /*2f660*/  SHFL.IDX P6, R14, R13, R12, R11 ;  /* 0x0000000c0d0e7389 */ /* 0x00206400000c000b */
[----:B01----:R-:W-:Y:S01]  /*2f670*/  ENDCOLLECTIVE ;  /* 0x000000000000791b */ /* 0x003fe20003800000 */
.L_x_819:
[----:B------:R-:W-:Y:S05]  /*2f680*/  BSYNC B1 ;  /* 0x0000000000017941 */ /* 0x000fea0003800000 */
.L_x_818:
[----:B------:R-:W-:Y:S01]  /*2f690*/  MOV R13, R24 ;  /* 0x00000018000d7202 */ /* 0x000fe20000000f00 */
[----:B------:R-:W-:Y:S02]  /*2f6a0*/  IMAD.MOV.U32 R12, RZ, RZ, RZ ;  /* 0x000000ffff0c7224 */ /* 0x000fe400078e00ff */
[----:B------:R-:W-:Y:S02]  /*2f6b0*/  IMAD.MOV.U32 R11, RZ, RZ, 0x1e1f ;  /* 0x00001e1fff0b7424 */ /* 0x000fe400078e00ff */
[----:B------:R-:W-:Y:S02]  /*2f6c0*/  IMAD.MOV.U32 R15, RZ, RZ, -0x1 ;  /* 0xffffffffff0f7424 */ /* 0x000fe400078e00ff */
[----:B------:R-:W-:-:S07]  /*2f6d0*/  IMAD.MOV.U32 R3, RZ, RZ, R14 ;  /* 0x000000ffff037224 */ /* 0x000fce00078e000e */
[----:B------:R-:W-:Y:S05]  /*2f6e0*/  WARPSYNC.COLLECTIVE R15, `(.L_x_820) ;  /* 0x000000000f087348 */ /* 0x000fea0003c00000 */
[----:B------:R0:W1:Y:S02]  /*2f6f0*/  SHFL.IDX P6, R14, R13, R12, R11 ;  /* 0x0000000c0d0e7389 */ /* 0x00006400000c000b */
[----:B01----:R-:W-:Y:S01]  /*2f700*/  ENDCOLLECTIVE ;  /* 0x000000000000791b */ /* 0x003fe20003800000 */
.L_x_820:
[----:B------:R-:W-:Y:S02]  /*2f710*/  IMAD.MOV.U32 R13, RZ, RZ, R45 ;  /* 0x000000ffff0d7224 */ /* 0x000fe400078e002d */
[----:B------:R-:W-:-:S07]  /*2f720*/  IMAD.MOV.U32 R37, RZ, RZ, R14 ;  /* 0x000000ffff257224 */ /* 0x000fce00078e000e */
[----:B------:R-:W-:Y:S05]  /*2f730*/  WARPSYNC.COLLECTIVE R15, `(.L_x_821) ;  /* 0x000000000f087348 */ /* 0x000fea0003c00000 */
[----:B------:R0:W1:Y:S02]  /*2f740*/  SHFL.IDX P6, R14, R13, R12, R11 ;  /* 0x0000000c0d0e7389 */ /* 0x00006400000c000b */
[----:B01----:R-:W-:Y:S01]  /*2f750*/  ENDCOLLECTIVE ;  /* 0x000000000000791b */ /* 0x003fe20003800000 */
.L_x_821:
[----:B------:R-:W-:Y:S01]  /*2f760*/  IMAD.MOV.U32 R13, RZ, RZ, R26 ;  /* 0x000000ffff0d7224 */ /* 0x000fe200078e001a */
[----:B------:R-:W-:-:S07]  /*2f770*/  MOV R45, R14 ;  /* 0x0000000e002d7202 */ /* 0x000fce0000000f00 */
[----:B------:R-:W-:Y:S05]  /*2f780*/  WARPSYNC.COLLECTIVE R15, `(.L_x_822) ;  /* 0x000000000f087348 */ /* 0x000fea0003c00000 */
[----:B------:R0:W1:Y:S02]  /*2f790*/  SHFL.IDX P6, R14, R13, R12, R11 ;  /* 0x0000000c0d0e7389 */ /* 0x00006400000c000b */
[----:B01----:R-:W-:Y:S01]  /*2f7a0*/  ENDCOLLECTIVE ;  /* 0x000000000000791b */ /* 0x003fe20003800000 */
.L_x_822:
[----:B------:R-:W-:Y:S01]  /*2f7b0*/  IMAD.MOV.U32 R47, RZ, RZ, R14 ;  /* 0x000000ffff2f7224 */ /* 0x000fe200078e000e */
[----:B------:R-:W-:Y:S06]  /*2f7c0*/  BRA `(.L_x_823) ;  /* 0xfffffe5800f87947 */ /* 0x000fec000383ffff */
.L_x_574:
[----:B0-----:R0:W1:Y:S02]  /*2f7d0*/  SYNCS.PHASECHK.TRANS64.TRYWAIT P0, [R18+URZ+0x33400], R3 ;  /* 0x03340003120075a7 */ /* 0x001064000800017f */
[----:B-1----:R-:W-:Y:S05]  /*2f7e0*/  @!P0 NANOSLEEP.SYNCS 0x989680 ;  /* 0x009896800000895d */ /* 0x002fea0003900000 */
[----:B------:R-:W1:Y:S02]  /*2f7f0*/  @!P0 SYNCS.PHASECHK.TRANS64 P0, [R18+URZ+0x33400], R3 ;  /* 0x03340003120085a7 */ /* 0x000e64000800007f */
[----:B-1----:R-:W-:Y:S05]  /*2f800*/  @!P0 BRA `(.L_x_574) ;  /* 0xfffffffc00f08947 */ /* 0x002fea000383ffff */
[----:B------:R-:W-:Y:S05]  /*2f810*/  BRA `(.L_x_824) ;  /* 0xfffffe6000047947 */ /* 0x000fea000383ffff */
.L_x_582:
[----:B--2---:R2:W3:Y:S02]  /*2f820*/  SYNCS.PHASECHK.TRANS64.TRYWAIT P1, [R0+URZ+0x33430], R3 ;  /* 0x03343003000075a7 */ /* 0x0044e4000802017f */
[----:B---3--:R-:W-:Y:S05]  /*2f830*/  @!P1 NANOSLEEP.SYNCS 0x989680 ;  /* 0x009896800000995d */ /* 0x008fea0003900000 */
[----:B------:R-:W3:Y:S02]  /*2f840*/  @!P1 SYNCS.PHASECHK.TRANS64 P1, [R0+URZ+0x33430], R3 ;  /* 0x03343003000095a7 */ /* 0x000ee4000802007f */
[----:B---3--:R-:W-:Y:S05]  /*2f850*/  @!P1 BRA `(.L_x_582) ;  /* 0xfffffffc00f09947 */ /* 0x008fea000383ffff */
[----:B------:R-:W-:Y:S05]  /*2f860*/  BRA `(.L_x_581) ;  /* 0xfffffe9000507947 */ /* 0x000fea000383ffff */
.L_x_589:
[----:B-1----:R1:W2:Y:S02]  /*2f870*/  SYNCS.PHASECHK.TRANS64.TRYWAIT P2, [R5+URZ+0x33430], R4 ;  /* 0x03343004050075a7 */ /* 0x0022a4000804017f */
[----:B--2---:R-:W-:Y:S05]  /*2f880*/  @!P2 NANOSLEEP.SYNCS 0x989680 ;  /* 0x009896800000a95d */ /* 0x004fea0003900000 */
[----:B------:R-:W2:Y:S02]  /*2f890*/  @!P2 SYNCS.PHASECHK.TRANS64 P2, [R5+URZ+0x33430], R4 ;  /* 0x033430040500a5a7 */ /* 0x000ea4000804007f */
[----:B--2---:R-:W-:Y:S05]  /*2f8a0*/  @!P2 BRA `(.L_x_589) ;  /* 0xfffffffc00f0a947 */ /* 0x004fea000383ffff */
[----:B------:R-:W-:Y:S05]  /*2f8b0*/  BRA `(.L_x_588) ;  /* 0xfffffecc00307947 */ /* 0x000fea000383ffff */
.L_x_593:
[----:B-1----:R1:W2:Y:S02]  /*2f8c0*/  SYNCS.PHASECHK.TRANS64.TRYWAIT P1, [R4+URZ+0x33450], R3 ;  /* 0x03345003040075a7 */ /* 0x0022a4000802017f */
[----:B--2---:R-:W-:Y:S05]  /*2f8d0*/  @!P1 NANOSLEEP.SYNCS 0x989680 ;  /* 0x009896800000995d */ /* 0x004fea0003900000 */
[----:B------:R-:W2:Y:S02]  /*2f8e0*/  @!P1 SYNCS.PHASECHK.TRANS64 P1, [R4+URZ+0x33450], R3 ;  /* 0x03345003040095a7 */ /* 0x000ea4000802007f */
[----:B--2---:R-:W-:Y:S05]  /*2f8f0*/  @!P1 BRA `(.L_x_593) ;  /* 0xfffffffc00f09947 */ /* 0x004fea000383ffff */
[----:B------:R-:W-:Y:S05]  /*2f900*/  BRA `(.L_x_590) ;  /* 0xfffffedc00707947 */ /* 0x000fea000383ffff */
.L_x_600:
[----:B-1----:R1:W2:Y:S02]  /*2f910*/  SYNCS.PHASECHK.TRANS64.TRYWAIT P1, [R3+URZ+0x33450], R0 ;  /* 0x03345000030075a7 */ /* 0x0022a4000802017f */
[----:B--2---:R-:W-:Y:S05]  /*2f920*/  @!P1 NANOSLEEP.SYNCS 0x989680 ;  /* 0x009896800000995d */ /* 0x004fea0003900000 */
[----:B------:R-:W2:Y:S02]  /*2f930*/  @!P1 SYNCS.PHASECHK.TRANS64 P1, [R3+URZ+0x33450], R0 ;  /* 0x03345000030095a7 */ /* 0x000ea4000802007f */
[----:B--2---:R-:W-:Y:S05]  /*2f940*/  @!P1 BRA `(.L_x_600) ;  /* 0xfffffffc00f09947 */ /* 0x004fea000383ffff */
[----:B------:R-:W-:Y:S05]  /*2f950*/  BRA `(.L_x_599) ;  /* 0xffffff0000607947 */ /* 0x000fea000383ffff */
.L_x_604:
        /* <DEDUP_REMOVED lines=8> */
[----:B------:R-:W-:Y:S01]  /*2f9e0*/  IMAD.MOV.U32 R125, RZ, RZ, RZ ;  /* 0x000000ffff7d7224 */ /* 0x000fe200078e00ff */
[----:B------:R-:W-:Y:S02]  /*2f9f0*/  SEL R30, R33, R32, P0 ;  /* 0x00000020211e7207 */ /* 0x000fe40000000000 */
[----:B------:R-:W-:Y:S02]  /*2fa00*/  SEL R31, R32, R33, P0 ;  /* 0x00000021201f7207 */ /* 0x000fe40000000000 */
[----:B------:R-:W-:Y:S02]  /*2fa10*/  SEL R56, R11, R57, P0 ;  /* 0x000000390b387207 */ /* 0x000fe40000000000 */
[----:B------:R-:W-:-:S02]  /*2fa20*/  SEL R32, R15, R60, P0 ;  /* 0x0000003c0f207207 */ /* 0x000fc40000000000 */
[----:B------:R-:W-:Y:S01]  /*2fa30*/  SEL R33, R60, R15, P0 ;  /* 0x0000000f3c217207 */ /* 0x000fe20000000000 */
[----:B------:R-:W-:Y:S01]  /*2fa40*/  IMAD.MOV.U32 R15, RZ, RZ, -0x1 ;  /* 0xffffffffff0f7424 */ /* 0x000fe200078e00ff */
[----:B------:R-:W-:Y:S02]  /*2fa50*/  SEL R54, R100, R12, P0 ;  /* 0x0000000c64367207 */ /* 0x000fe40000000000 */
[----:B------:R-:W-:Y:S01]  /*2fa60*/  SEL R55, R12, R100, P0 ;  /* 0x000000640c377207 */ /* 0x000fe20000000000 */
[----:B-----5:R-:W-:Y:S01]  /*2fa70*/  IMAD.MOV.U32 R12, RZ, RZ, R0 ;  /* 0x000000ffff0c7224 */ /* 0x020fe200078e0000 */
[----:B------:R-:W-:Y:S01]  /*2fa80*/  SEL R57, R57, R11, P0 ;  /* 0x0000000b39397207 */ /* 0x000fe20000000000 */
[----:B------:R-:W-:Y:S01]  /*2fa90*/  IMAD.MOV.U32 R11, RZ, RZ, 0x1c1f ;  /* 0x00001c1fff0b7424 */ /* 0x000fe200078e00ff */
[----:B------:R-:W-:Y:S02]  /*2faa0*/  SEL R34, R52, R14, P0 ;  /* 0x0000000e34227207 */ /* 0x000fe40000000000 */
[----:B------:R-:W-:-:S07]  /*2fab0*/  SEL R35, R14, R52, P0 ;  /* 0x000000340e237207 */ /* 0x000fce0000000000 */
[----:B0-----:R-:W-:Y:S05]  /*2fac0*/  WARPSYNC.COLLECTIVE R15, `(.L_x_825) ;  /* 0x000000000f087348 */ /* 0x001fea0003c00000 */
[----:B------:R1:W2:Y:S02]  /*2fad0*/  SHFL.IDX P6, R14, R13, R12, R11 ;  /* 0x0000000c0d0e7389 */ /* 0x0002a400000c000b */
[----:B012---:R-:W-:Y:S01]  /*2fae0*/  ENDCOLLECTIVE ;  /* 0x000000000000791b */ /* 0x007fe20003800000 */
.L_x_825:
[----:B------:R-:W-:Y:S02]  /*2faf0*/  SEL R119, R8, R109, P0 ;  /* 0x0000006d08777207 */ /* 0x000fe40000000000 */
[----:B------:R-:W-:Y:S02]  /*2fb00*/  SEL R142, R109, R8, P0 ;  /* 0x000000086d8e7207 */ /* 0x000fe40000000000 */
[----:B------:R-:W-:Y:S02]  /*2fb10*/  SEL R62, R116, R4, P0 ;  /* 0x00000004743e7207 */ /* 0x000fe40000000000 */
[----:B------:R-:W-:Y:S02]  /*2fb20*/  SEL R63, R4, R116, P0 ;  /* 0x00000074043f7207 */ /* 0x000fe40000000000 */
[----:B------:R-:W-:Y:S02]  /*2fb30*/  LOP3.LUT R116, R0, 0x2, RZ, 0x3c, !PT ;  /* 0x0000000200747812 */ /* 0x000fe400078e3cff */
[----:B------:R-:W-:-:S02]  /*2fb40*/  SEL R58, R108, R6, P0 ;  /* 0x000000066c3a7207 */ /* 0x000fc40000000000 */
[----:B------:R-:W-:Y:S01]  /*2fb50*/  SEL R59, R6, R108, P0 ;  /* 0x0000006c063b7207 */ /* 0x000fe20000000000 */
[----:B------:R-:W-:Y:S01]  /*2fb60*/  IMAD.MOV.U32 R13, RZ, RZ, R2 ;  /* 0x000000ffff0d7224 */ /* 0x000fe200078e0002 */
[----:B------:R-:W-:Y:S02]  /*2fb70*/  SEL R108, R110, R36, P0 ;  /* 0x000000246e6c7207 */ /* 0x000fe40000000000 */
[----:B------:R-:W-:Y:S02]  /*2fb80*/  SEL R36, R36, R110, P0 ;  /* 0x0000006e24247207 */ /* 0x000fe40000000000 */
[----:B------:R-:W-:Y:S02]  /*2fb90*/  SEL R66, R136, R92, P0 ;  /* 0x0000005c88427207 */ /* 0x000fe40000000000 */
[----:B------:R-:W-:Y:S02]  /*2fba0*/  SEL R67, R92, R136, P0 ;  /* 0x000000885c437207 */ /* 0x000fe40000000000 */
[----:B------:R-:W-:-:S02]  /*2fbb0*/  SEL R92, R87, R42, P0 ;  /* 0x0000002a575c7207 */ /* 0x000fc40000000000 */
[----:B------:R-:W-:-:S07]  /*2fbc0*/  MOV R109, R14 ;  /* 0x0000000e006d7202 */ /* 0x000fce0000000f00 */
[----:B------:R-:W-:Y:S05]  /*2fbd0*/  WARPSYNC.COLLECTIVE R15, `(.L_x_826) ;  /* 0x000000000f087348 */ /* 0x000fea0003c00000 */
[----:B------:R0:W1:Y:S02]  /*2fbe0*/  SHFL.IDX P6, R14, R13, R12, R11 ;  /* 0x0000000c0d0e7389 */ /* 0x00006400000c000b */
[----:B01----:R-:W-:Y:S01]  /*2fbf0*/  ENDCOLLECTIVE ;  /* 0x000000000000791b */ /* 0x003fe20003800000 */
.L_x_826:
[----:B------:R-:W-:Y:S02]  /*2fc00*/  SEL R42, R42, R87, P0 ;  /* 0x000000572a2a7207 */ /* 0x000fe40000000000 */
[----:B------:R-:W-:Y:S02]  /*2fc10*/  SEL R3, R5, R96, P0 ;  /* 0x0000006005037207 */ /* 0x000fe40000000000 */
[----:B------:R-:W-:Y:S02]  /*2fc20*/  SEL R148, R114, R115, P0 ;  /* 0x0000007372947207 */ /* 0x000fe40000000000 */
[----:B------:R-:W-:Y:S02]  /*2fc30*/  SEL R149, R115, R114, P0 ;  /* 0x0000007273957207 */ /* 0x000fe40000000000 */
[----:B------:R-:W-:Y:S02]  /*2fc40*/  SEL R143, R96, R5, P0 ;  /* 0x00000005608f7207 */ /* 0x000fe40000000000 */
[----:B------:R-:W-:-:S02]  /*2fc50*/  SEL R75, R104, R121, P0 ;  /* 0x00000079684b7207 */ /* 0x000fc40000000000 */
[----:B------:R-:W-:Y:S01]  /*2fc60*/  SEL R121, R121, R104, P0 ;  /* 0x0000006879797207 */ /* 0x000fe20000000000 */
[----:B------:R-:W-:Y:S01]  /*2fc70*/  IMAD.MOV.U32 R13, RZ, RZ, R144 ;  /* 0x000000ffff0d7224 */ /* 0x000fe200078e0090 */
[----:B------:R-:W-:Y:S01]  /*2fc80*/  SEL R104, R83, R37, P0 ;  /* 0x0000002553687207 */ /* 0x000fe20000000000 */
[----:B------:R-:W-:Y:S01]  /*2fc90*/  IMAD.MOV.U32 R12, RZ, RZ, R116 ;  /* 0x000000ffff0c7224 */ /* 0x000fe200078e0074 */
[----:B------:R-:W-:Y:S02]  /*2fca0*/  SEL R37, R37, R83, P0 ;  /* 0x0000005325257207 */ /* 0x000fe40000000000 */
[----:B------:R-:W-:Y:S02]  /*2fcb0*/  SEL R68, R89, R137, P0 ;  /* 0x0000008959447207 */ /* 0x000fe40000000000 */
[----:B------:R-:W-:Y:S02]  /*2fcc0*/  SEL R69, R137, R89, P0 ;  /* 0x0000005989457207 */ /* 0x000fe40000000000 */
[----:B------:R-:W-:Y:S01]  /*2fcd0*/  SEL R5, R120, R127, P0 ;  /* 0x0000007f78057207 */ /* 0x000fe20000000000 */
[----:B------:R-:W-:Y:S01]  /*2fce0*/  IMAD.MOV.U32 R110, RZ, RZ, R14 ;  /* 0x000000ffff6e7224 */ /* 0x000fe200078e000e */
[----:B------:R-:W-:-:S07]  /*2fcf0*/  SEL R127, R127, R120, P0 ;  /* 0x000000787f7f7207 */ /* 0x000fce0000000000 */
[----:B------:R-:W-:Y:S05]  /*2fd00*/  WARPSYNC.COLLECTIVE R15, `(.L_x_827) ;  /* 0x000000000f087348 */ /* 0x000fea0003c00000 */
[----:B------:R0:W1:Y:S02]  /*2fd10*/  SHFL.IDX P6, R14, R13, R12, R11 ;  /* 0x0000000c0d0e7389 */ /* 0x00006400000c000b */
[----:B01----:R-:W-:Y:S01]  /*2fd20*/  ENDCOLLECTIVE ;  /* 0x000000000000791b */ /* 0x003fe20003800000 */
.L_x_827:
[----:B------:R-:W-:Y:S02]  /*2fd30*/  SEL R120, R117, R123, P0 ;  /* 0x0000007b75787207 */ /* 0x000fe40000000000 */
[----:B------:R-:W-:Y:S02]  /*2fd40*/  SEL R8, R123, R117, P0 ;  /* 0x000000757b087207 */ /* 0x000fe40000000000 */
[----:B------:R-:W-:Y:S02]  /*2fd50*/  SEL R74, R111, R76, P0 ;  /* 0x0000004c6f4a7207 */ /* 0x000fe40000000000 */
[----:B------:R-:W-:Y:S02]  /*2fd60*/  SEL R50, R76, R111, P0 ;  /* 0x0000006f4c327207 */ /* 0x000fe40000000000 */
[----:B------:R-:W-:Y:S02]  /*2fd70*/  SEL R111, R118, R7, P0 ;  /* 0x00000007766f7207 */ /* 0x000fe40000000000 */
[----:B------:R-:W-:-:S02]  /*2fd80*/  SEL R123, R7, R118, P0 ;  /* 0x00000076077b7207 */ /* 0x000fc40000000000 */
[----:B------:R-:W-:Y:S02]  /*2fd90*/  SEL R26, R28, R48, P0 ;  /* 0x000000301c1a7207 */ /* 0x000fe40000000000 */
[----:B------:R-:W-:Y:S02]  /*2fda0*/  MOV R13, R145 ;  /* 0x00000091000d7202 */ /* 0x000fe40000000f00 */
        /* <DEDUP_REMOVED lines=9> */
.L_x_828:
        /* <DEDUP_REMOVED lines=19> */
.L_x_829:
        /* <DEDUP_REMOVED lines=8> */
[----:B------:R-:W-:Y:S02]  /*2fff0*/  SEL R64, R65, R138, P0 ;  /* 0x0000008a41407207 */ /* 0x000fe40000000000 */
        /* <DEDUP_REMOVED lines=9> */
.L_x_830:
        /* <DEDUP_REMOVED lines=18> */
.L_x_831:
[----:B------:R-:W-:Y:S02]  /*301b0*/  IMAD.MOV.U32 R13, RZ, RZ, R143 ;  /* 0x000000ffff0d7224 */ /* 0x000fe400078e008f */
[----:B------:R-:W-:-:S07]  /*301c0*/  IMAD.MOV.U32 R83, RZ, RZ, R14 ;  /* 0x000000ffff537224 */ /* 0x000fce00078e000e */
[----:B------:R-:W-:Y:S05]  /*301d0*/  WARPSYNC.COLLECTIVE R15, `(.L_x_832) ;  /* 0x000000000f087348 */ /* 0x000fea0003c00000 */
[----:B------:R0:W1:Y:S02]  /*301e0*/  SHFL.IDX P6, R14, R13, R12, R11 ;  /* 0x0000000c0d0e7389 */ /* 0x00006400000c000b */
[----:B01----:R-:W-:Y:S01]  /*301f0*/  ENDCOLLECTIVE ;  /* 0x000000000000791b */ /* 0x003fe20003800000 */
.L_x_832:
[----:B------:R-:W-:Y:S02]  /*30200*/  SEL R112, R114, R83, P0 ;  /* 0x0000005372707207 */ /* 0x000fe40000000000 */
[----:B------:R-:W-:Y:S02]  /*30210*/  SEL R114, R83, R114, P0 ;  /* 0x0000007253727207 */ /* 0x000fe40000000000 */
[----:B------:R-:W-:Y:S01]  /*30220*/  MOV R13, R128 ;  /* 0x00000080000d7202 */ /* 0x000fe20000000f00 */
[----:B------:R-:W-:Y:S02]  /*30230*/  IMAD.MOV.U32 R12, RZ, RZ, R0 ;  /* 0x000000ffff0c7224 */ /* 0x000fe400078e0000 */
[----:B------:R-:W-:-:S07]  /*30240*/  IMAD.MOV.U32 R89, RZ, RZ, R14 ;  /* 0x000000ffff597224 */ /* 0x000fce00078e000e */
[----:B------:R-:W-:Y:S05]  /*30250*/  WARPSYNC.COLLECTIVE R15, `(.L_x_833) ;  /* 0x000000000f087348 */ /* 0x000fea0003c00000 */
[----:B------:R0:W1:Y:S02]  /*30260*/  SHFL.IDX P6, R14, R13, R12, R11 ;  /* 0x0000000c0d0e7389 */ /* 0x00006400000c000b */
[----:B01----:R-:W-:Y:S01]  /*30270*/  ENDCOLLECTIVE ;  /* 0x000000000000791b */ /* 0x003fe20003800000 */
.L_x_833:
[----:B------:R-:W-:Y:S02]  /*30280*/  SEL R113, R115, R89, P0 ;  /* 0x0000005973717207 */ /* 0x000fe40000000000 */
[----:B------:R-:W-:Y:S01]  /*30290*/  SEL R115, R89, R115, P0 ;  /* 0x0000007359737207 */ /* 0x000fe20000000000 */
[----:B------:R-:W-:Y:S02]  /*302a0*/  IMAD.MOV.U32 R13, RZ, RZ, R119 ;  /* 0x000000ffff0d7224 */ /* 0x000fe400078e0077 */
[----:B------:R-:W-:-:S07]  /*302b0*/  IMAD.MOV.U32 R118, RZ, RZ, R14 ;  /* 0x000000ffff767224 */ /* 0x000fce00078e000e */
[----:B------:R-:W-:Y:S05]  /*302c0*/  WARPSYNC.COLLECTIVE R15, `(.L_x_834) ;  /* 0x000000000f087348 */ /* 0x000fea0003c00000 */
[----:B------:R0:W1:Y:S02]  /*302d0*/  SHFL.IDX P6, R14, R13, R12, R11 ;  /* 0x0000000c0d0e7389 */ /* 0x00006400000c000b */
[----:B01----:R-:W-:Y:S01]  /*302e0*/  ENDCOLLECTIVE ;  /* 0x000000000000791b */ /* 0x003fe20003800000 */
.L_x_834:
[----:B------:R-:W-:Y:S01]  /*302f0*/  IMAD.MOV.U32 R13, RZ, RZ, R139 ;  /* 0x000000ffff0d7224 */ /* 0x000fe200078e008b */
[----:B------:R-:W-:Y:S01]  /*30300*/  MOV R12, R116 ;  /* 0x00000074000c7202 */ /* 0x000fe20000000f00 */
[----:B------:R-:W-:-:S07]  /*30310*/  IMAD.MOV.U32 R119, RZ, RZ, R14 ;  /* 0x000000ffff777224 */ /* 0x000fce00078e000e */
[----:B------:R-:W-:Y:S05]  /*30320*/  WARPSYNC.COLLECTIVE R15, `(.L_x_835) ;  /* 0x000000000f087348 */ /* 0x000fea0003c00000 */
[----:B------:R0:W1:Y:S02]  /*30330*/  SHFL.IDX P6, R14, R13, R12, R11 ;  /* 0x0000000c0d0e7389 */ /* 0x00006400000c000b */
[----:B01----:R-:W-:Y:S01]  /*30340*/  ENDCOLLECTIVE ;  /* 0x000000000000791b */ /* 0x003fe20003800000 */
.L_x_835:
[----:B------:R-:W-:Y:S02]  /*30350*/  IMAD.MOV.U32 R13, RZ, RZ, R142 ;  /* 0x000000ffff0d7224 */ /* 0x000fe400078e008e */
[----:B------:R-:W-:-:S07]  /*30360*/  IMAD.MOV.U32 R81, RZ, RZ, R14 ;  /* 0x000000ffff517224 */ /* 0x000fce00078e000e */
[----:B------:R-:W-:Y:S05]  /*30370*/  WARPSYNC.COLLECTIVE R15, `(.L_x_836) ;  /* 0x000000000f087348 */ /* 0x000fea0003c00000 */
[----:B------:R0:W1:Y:S02]  /*30380*/  SHFL.IDX P6, R14, R13, R12, R11 ;  /* 0x0000000c0d0e7389 */ /* 0x00006400000c000b */
[----:B01----:R-:W-:Y:S01]  /*30390*/  ENDCOLLECTIVE ;  /* 0x000000000000791b */ /* 0x003fe20003800000 */
.L_x_836:
[----:B------:R-:W-:Y:S02]  /*303a0*/  IMAD.MOV.U32 R13, RZ, RZ, R75 ;  /* 0x000000ffff0d7224 */ /* 0x000fe400078e004b */
[----:B------:R-:W-:Y:S02]  /*303b0*/  IMAD.MOV.U32 R12, RZ, RZ, R0 ;  /* 0x000000ffff0c7224 */ /* 0x000fe400078e0000 */
[----:B------:R-:W-:-:S07]  /*303c0*/  IMAD.MOV.U32 R85, RZ, RZ, R14 ;  /* 0x000000ffff557224 */ /* 0x000fce00078e000e */
[----:B------:R-:W-:Y:S05]  /*303d0*/  WARPSYNC.COLLECTIVE R15, `(.L_x_837) ;  /* 0x000000000f087348 */ /* 0x000fea0003c00000 */
[----:B------:R0:W1:Y:S02]  /*303e0*/  SHFL.IDX P6, R14, R13, R12, R11 ;  /* 0x0000000c0d0e7389 */ /* 0x00006400000c000b */
[----:B01----:R-:W-:Y:S01]  /*303f0*/  ENDCOLLECTIVE ;  /* 0x000000000000791b */ /* 0x003fe20003800000 */
.L_x_837:
[----:B------:R-:W-:Y:S02]  /*30400*/  SEL R117, R119, R85, P0 ;  /* 0x0000005577757207 */ /* 0x000fe40000000000 */
[----:B------:R-:W-:Y:S01]  /*30410*/  SEL R119, R85, R119, P0 ;  /* 0x0000007755777207 */ /* 0x000fe20000000000 */
[----:B------:R-:W-:Y:S01]  /*30420*/  IMAD.MOV.U32 R13, RZ, RZ, R122 ;  /* 0x000000ffff0d7224 */ /* 0x000fe200078e007a */
[----:B------:R-:W-:-:S07]  /*30430*/  MOV R3, R14 ;  /* 0x0000000e00037202 */ /* 0x000fce0000000f00 */
[----:B------:R-:W-:Y:S05]  /*30440*/  WARPSYNC.COLLECTIVE R15, `(.L_x_838) ;  /* 0x000000000f087348 */ /* 0x000fea0003c00000 */
[----:B------:R0:W1:Y:S02]  /*30450*/  SHFL.IDX P6, R14, R13, R12, R11 ;  /* 0x0000000c0d0e7389 */ /* 0x00006400000c000b */
[----:B01----:R-:W-:Y:S01]  /*30460*/  ENDCOLLECTIVE ;  /* 0x000000000000791b */ /* 0x003fe20003800000 */
.L_x_838:
[----:B------:R-:W-:Y:S02]  /*30470*/  IMAD.MOV.U32 R13, RZ, RZ, R121 ;  /* 0x000000ffff0d7224 */ /* 0x000fe400078e0079 */
[----:B------:R-:W-:Y:S02]  /*30480*/  IMAD.MOV.U32 R12, RZ, RZ, R116 ;  /* 0x000000ffff0c7224 */ /* 0x000fe400078e0074 */
[----:B------:R-:W-:-:S07]  /*30490*/  IMAD.MOV.U32 R122, RZ, RZ, R14 ;  /* 0x000000ffff7a7224 */ /* 0x000fce00078e000e */
[----:B------:R-:W-:Y:S05]  /*304a0*/  WARPSYNC.COLLECTIVE R15, `(.L_x_839) ;  /* 0x000000000f087348 */ /* 0x000fea0003c00000 */
[----:B------:R0:W1:Y:S02]  /*304b0*/  SHFL.IDX P6, R14, R13, R12, R11 ;  /* 0x0000000c0d0e7389 */ /* 0x00006400000c000b */
[----:B01----:R-:W-:Y:S01]  /*304c0*/  ENDCOLLECTIVE ;  /* 0x000000000000791b */ /* 0x003fe20003800000 */
.L_x_839:
[----:B------:R-:W-:Y:S01]  /*304d0*/  MOV R13, R140 ;  /* 0x0000008c000d7202 */ /* 0x000fe20000000f00 */
[----:B------:R-:W-:-:S07]  /*304e0*/  IMAD.MOV.U32 R4, RZ, RZ, R14 ;  /* 0x000000ffff047224 */ /* 0x000fce00078e000e */
[----:B------:R-:W-:Y:S05]  /*304f0*/  WARPSYNC.COLLECTIVE R15, `(.L_x_840) ;  /* 0x000000000f087348 */ /* 0x000fea0003c00000 */
[----:B------:R0:W1:Y:S02]  /*30500*/  SHFL.IDX P6, R14, R13, R12, R11 ;  /* 0x0000000c0d0e7389 */ /* 0x00006400000c000b */
[----:B01----:R-:W-:Y:S01]  /*30510*/  ENDCOLLECTIVE ;  /* 0x000000000000791b */ /* 0x003fe20003800000 */
.L_x_840:
[----:B------:R-:W-:Y:S01]  /*30520*/  IMAD.MOV.U32 R13, RZ, RZ, R120 ;  /* 0x000000ffff0d7224 */ /* 0x000fe200078e0078 */
[----:B------:R-:W-:Y:S01]  /*30530*/  SEL R120, R3, R4, P0 ;  /* 0x0000000403787207 */ /* 0x000fe20000000000 */
[----:B------:R-:W-:Y:S01]  /*30540*/  IMAD.MOV.U32 R12, RZ, RZ, R0 ;  /* 0x000000ffff0c7224 */ /* 0x000fe200078e0000 */
[----:B------:R-:W-:Y:S01]  /*30550*/  SEL R3, R4, R3, P0 ;  /* 0x0000000304037207 */ /* 0x000fe20000000000 */
[----:B------:R-:W-:-:S07]  /*30560*/  IMAD.MOV.U32 R75, RZ, RZ, R14 ;  /* 0x000000ffff4b7224 */ /* 0x000fce00078e000e */
[----:B------:R-:W-:Y:S05]  /*30570*/  WARPSYNC.COLLECTIVE R15, `(.L_x_841) ;  /* 0x000000000f087348 */ /* 0x000fea0003c00000 */
[----:B------:R0:W1:Y:S02]  /*30580*/  SHFL.IDX P6, R14, R13, R12, R11 ;  /* 0x0000000c0d0e7389 */ /* 0x00006400000c000b */
[----:B01----:R-:W-:Y:S01]  /*30590*/  ENDCOLLECTIVE ;  /* 0x000000000000791b */ /* 0x003fe20003800000 */
.L_x_841:
[----:B------:R-:W-:Y:S02]  /*305a0*/  SEL R121, R122, R75, P0 ;  /* 0x0000004b7a797207 */ /* 0x000fe40000000000 */
[----:B------:R-:W-:Y:S01]  /*305b0*/  SEL R122, R75, R122, P0 ;  /* 0x0000007a4b7a7207 */ /* 0x000fe20000000000 */
[----:B------:R-:W-:Y:S02]  /*305c0*/  IMAD.MOV.U32 R13, RZ, RZ, R5 ;  /* 0x000000ffff0d7224 */ /* 0x000fe400078e0005 */
[----:B------:R-:W-:-:S07]  /*305d0*/  IMAD.MOV.U32 R7, RZ, RZ, R14 ;  /* 0x000000ffff077224 */ /* 0x000fce00078e000e */
[----:B------:R-:W-:Y:S05]  /*305e0*/  WARPSYNC.COLLECTIVE R15, `(.L_x_842) ;  /* 0x000000000f087348 */ /* 0x000fea0003c00000 */
[----:B------:R0:W1:Y:S02]  /*305f0*/  SHFL.IDX P6, R14, R13, R12, R11 ;  /* 0x0000000c0d0e7389 */ /* 0x00006400000c000b */
[----:B01----:R-:W-:Y:S01]  /*30600*/  ENDCOLLECTIVE ;  /* 0x000000000000791b */ /* 0x003fe20003800000 */
.L_x_842:
[----:B------:R-:W-:Y:S02]  /*30610*/  IMAD.MOV.U32 R13, RZ, RZ, R8 ;  /* 0x000000ffff0d7224 */ /* 0x000fe400078e0008 */
[----:B------:R-:W-:Y:S01]  /*30620*/  IMAD.MOV.U32 R12, RZ, RZ, R116 ;  /* 0x000000ffff0c7224 */ /* 0x000fe200078e0074 */
[----:B------:R-:W-:-:S07]  /*30630*/  MOV R5, R14 ;  /* 0x0000000e00057202 */ /* 0x000fce0000000f00 */
[----:B------:R-:W-:Y:S05]  /*30640*/  WARPSYNC.COLLECTIVE R15, `(.L_x_843) ;  /* 0x000000000f087348 */ /* 0x000fea0003c00000 */
[----:B------:R0:W1:Y:S02]  /*30650*/  SHFL.IDX P6, R14, R13, R12, R11 ;  /* 0x0000000c0d0e7389 */ /* 0x00006400000c000b */
[----:B01----:R-:W-:Y:S01]  /*30660*/  ENDCOLLECTIVE ;  /* 0x000000000000791b */ /* 0x003fe20003800000 */
.L_x_843:
[----:B------:R-:W-:Y:S02]  /*30670*/  IMAD.MOV.U32 R13, RZ, RZ, R127 ;  /* 0x000000ffff0d7224 */ /* 0x000fe400078e007f */
[----:B------:R-:W-:-:S07]  /*30680*/  IMAD.MOV.U32 R8, RZ, RZ, R14 ;  /* 0x000000ffff087224 */ /* 0x000fce00078e000e */
[----:B------:R-:W-:Y:S05]  /*30690*/  WARPSYNC.COLLECTIVE R15, `(.L_x_844) ;  /* 0x000000000f087348 */ /* 0x000fea0003c00000 */
[----:B------:R0:W1:Y:S02]  /*306a0*/  SHFL.IDX P6, R14, R13, R12, R11 ;  /* 0x0000000c0d0e7389 */ /* 0x00006400000c000b */
[----:B01----:R-:W-:Y:S01]  /*306b0*/  ENDCOLLECTIVE ;  /* 0x000000000000791b */ /* 0x003fe20003800000 */
.L_x_844:
[----:B------:R-:W-:Y:S01]  /*306c0*/  MOV R13, R93 ;  /* 0x0000005d000d7202 */ /* 0x000fe20000000f00 */
[----:B------:R-:W-:Y:S02]  /*306d0*/  IMAD.MOV.U32 R12, RZ, RZ, R0 ;  /* 0x000000ffff0c7224 */ /* 0x000fe400078e0000 */
[----:B------:R-:W-:-:S07]  /*306e0*/  IMAD.MOV.U32 R6, RZ, RZ, R14 ;  /* 0x000000ffff067224 */ /* 0x000fce00078e000e */
[----:B------:R-:W-:Y:S05]  /*306f0*/  WARPSYNC.COLLECTIVE R15, `(.L_x_845) ;  /* 0x000000000f087348 */ /* 0x000fea0003c00000 */
[----:B------:R0:W1:Y:S02]  /*30700*/  SHFL.IDX P6, R14, R13, R12, R11 ;  /* 0x0000000c0d0e7389 */ /* 0x00006400000c000b */
[----:B01----:R-:W-:Y:S01]  /*30710*/  ENDCOLLECTIVE ;  /* 0x000000000000791b */ /* 0x003fe20003800000 */
.L_x_845:
[----:B------:R-:W-:Y:S02]  /*30720*/  SEL R4, R5, R6, P0 ;  /* 0x0000000605047207 */ /* 0x000fe40000000000 */
[----:B------:R-:W-:Y:S02]  /*30730*/  SEL R5, R6, R5, P0 ;  /* 0x0000000506057207 */ /* 0x000fe40000000000 */
[----:B------:R-:W-:Y:S02]  /*30740*/  SEL R6, R7, R8, P0 ;  /* 0x0000000807067207 */ /* 0x000fe40000000000 */
[----:B------:R-:W-:Y:S01]  /*30750*/  SEL R7, R8, R7, P0 ;  /* 0x0000000708077207 */ /* 0x000fe20000000000 */
[----:B------:R-:W-:Y:S02]  /*30760*/  IMAD.MOV.U32 R13, RZ, RZ, R9 ;  /* 0x000000ffff0d7224 */ /* 0x000fe400078e0009 */
[----:B------:R-:W-:-:S07]  /*30770*/  IMAD.MOV.U32 R20, RZ, RZ, R14 ;  /* 0x000000ffff147224 */ /* 0x000fce00078e000e */
[----:B------:R-:W-:Y:S05]  /*30780*/  WARPSYNC.COLLECTIVE R15, `(.L_x_846) ;  /* 0x000000000f087348 */ /* 0x000fea0003c00000 */
[----:B------:R0:W1:Y:S02]  /*30790*/  SHFL.IDX P6, R14, R13, R12, R11 ;  /* 0x0000000c0d0e7389 */ /* 0x00006400000c000b */
[----:B01----:R-:W-:Y:S01]  /*307a0*/  ENDCOLLECTIVE ;  /* 0x000000000000791b */ /* 0x003fe20003800000 */
.L_x_846:
[----:B------:R-:W-:Y:S01]  /*307b0*/  IMAD.MOV.U32 R13, RZ, RZ, R21 ;  /* 0x000000ffff0d7224 */ /* 0x000fe200078e0015 */
[----:B------:R-:W-:Y:S01]  /*307c0*/  MOV R12, R116 ;  /* 0x00000074000c7202 */ /* 0x000fe20000000f00 */
[----:B------:R-:W-:-:S07]  /*307d0*/  IMAD.MOV.U32 R9, RZ, RZ, R14 ;  /* 0x000000ffff097224 */ /* 0x000fce00078e000e */
[----:B------:R-:W-:Y:S05]  /*307e0*/  WARPSYNC.COLLECTIVE R15, `(.L_x_847) ;  /* 0x000000000f087348 */ /* 0x000fea0003c00000 */
[----:B------:R0:W1:Y:S02]  /*307f0*/  SHFL.IDX P6, R14, R13, R12, R11 ;  /* 0x0000000c0d0e7389 */ /* 0x00006400000c000b */
[----:B01----:R-:W-:Y:S01]  /*30800*/  ENDCOLLECTIVE ;  /* 0x000000000000791b */ /* 0x003fe20003800000 */
.L_x_847:
[----:B------:R-:W-:Y:S02]  /*30810*/  IMAD.MOV.U32 R13, RZ, RZ, R10 ;  /* 0x000000ffff0d7224 */ /* 0x000fe400078e000a */
[----:B------:R-:W-:-:S07]  /*30820*/  IMAD.MOV.U32 R21, RZ, RZ, R14 ;  /* 0x000000ffff157224 */ /* 0x000fce00078e000e */
[----:B------:R-:W-:Y:S05]  /*30830*/  WARPSYNC.COLLECTIVE R15, `(.L_x_848) ;  /* 0x000000000f087348 */ /* 0x000fea0003c00000 */
[----:B------:R0:W1:Y:S02]  /*30840*/  SHFL.IDX P6, R14, R13, R12, R11 ;  /* 0x0000000c0d0e7389 */ /* 0x00006400000c000b */
[----:B01----:R-:W-:Y:S01]  /*30850*/  ENDCOLLECTIVE ;  /* 0x000000000000791b */ /* 0x003fe20003800000 */
.L_x_848:
[----:B------:R-:W-:Y:S02]  /*30860*/  IMAD.MOV.U32 R13, RZ, RZ, R26 ;  /* 0x000000ffff0d7224 */ /* 0x000fe400078e001a */
[----:B------:R-:W-:Y:S02]  /*30870*/  IMAD.MOV.U32 R12, RZ, RZ, R0 ;  /* 0x000000ffff0c7224 */ /* 0x000fe400078e0000 */
[----:B------:R-:W-:-:S07]  /*30880*/  IMAD.MOV.U32 R10, RZ, RZ, R14 ;  /* 0x000000ffff0a7224 */ /* 0x000fce00078e000e */
[----:B------:R-:W-:Y:S05]  /*30890*/  WARPSYNC.COLLECTIVE R15, `(.L_x_849) ;  /* 0x000000000f087348 */ /* 0x000fea0003c00000 */
[----:B------:R0:W1:Y:S02]  /*308a0*/  SHFL.IDX P6, R14, R13, R12, R11 ;  /* 0x0000000c0d0e7389 */ /* 0x00006400000c000b */
[----:B01----:R-:W-:Y:S01]  /*308b0*/  ENDCOLLECTIVE ;  /* 0x000000000000791b */ /* 0x003fe20003800000 */
.L_x_849:
[----:B------:R-:W-:Y:S02]  /*308c0*/  SEL R8, R9, R10, P0 ;  /* 0x0000000a09087207 */ /* 0x000fe40000000000 */
[----:B------:R-:W-:Y:S02]  /*308d0*/  SEL R9, R10, R9, P0 ;  /* 0x000000090a097207 */ /* 0x000fe40000000000 */
[----:B------:R-:W-:Y:S02]  /*308e0*/  SEL R10, R20, R21, P0 ;  /* 0x00000015140a7207 */ /* 0x000fe40000000000 */
[----:B------:R-:W-:Y:S01]  /*308f0*/  SEL R20, R21, R20, P0 ;  /* 0x0000001415147207 */ /* 0x000fe20000000000 */
[----:B------:R-:W-:Y:S01]  /*30900*/  IMAD.MOV.U32 R13, RZ, RZ, R24 ;  /* 0x000000ffff0d7224 */ /* 0x000fe200078e0018 */
[----:B------:R-:W-:-:S07]  /*30910*/  MOV R26, R14 ;  /* 0x0000000e001a7202 */ /* 0x000fce0000000f00 */
[----:B------:R-:W-:Y:S05]  /*30920*/  WARPSYNC.COLLECTIVE R15, `(.L_x_850) ;  /* 0x000000000f087348 */ /* 0x000fea0003c00000 */
[----:B------:R0:W1:Y:S02]  /*30930*/  SHFL.IDX P6, R14, R13, R12, R11 ;  /* 0x0000000c0d0e7389 */ /* 0x00006400000c000b */
[----:B01----:R-:W-:Y:S01]  /*30940*/  ENDCOLLECTIVE ;  /* 0x000000000000791b */ /* 0x003fe20003800000 */
.L_x_850:
[----:B------:R-:W-:Y:S02]  /*30950*/  IMAD.MOV.U32 R13, RZ, RZ, R27 ;  /* 0x000000ffff0d7224 */ /* 0x000fe400078e001b */
[----:B------:R-:W-:Y:S02]  /*30960*/  IMAD.MOV.U32 R12, RZ, RZ, R116 ;  /* 0x000000ffff0c7224 */ /* 0x000fe400078e0074 */
[----:B------:R-:W-:-:S07]  /*30970*/  IMAD.MOV.U32 R24, RZ, RZ, R14 ;  /* 0x000000ffff187224 */ /* 0x000fce00078e000e */
[----:B------:R-:W-:Y:S05]  /*30980*/  WARPSYNC.COLLECTIVE R15, `(.L_x_851) ;  /* 0x000000000f087348 */ /* 0x000fea0003c00000 */
[----:B------:R0:W1:Y:S02]  /*30990*/  SHFL.IDX P6, R14, R13, R12, R11 ;  /* 0x0000000c0d0e7389 */ /* 0x00006400000c000b */
[----:B01----:R-:W-:Y:S01]  /*309a0*/  ENDCOLLECTIVE ;  /* 0x000000000000791b */ /* 0x003fe20003800000 */
.L_x_851:
[----:B------:R-:W-:Y:S01]  /*309b0*/  MOV R13, R25 ;  /* 0x00000019000d7202 */ /* 0x000fe20000000f00 */
[----:B------:R-:W-:-:S07]  /*309c0*/  IMAD.MOV.U32 R27, RZ, RZ, R14 ;  /* 0x000000ffff1b7224 */ /* 0x000fce00078e000e */
[----:B------:R-:W-:Y:S05]  /*309d0*/  WARPSYNC.COLLECTIVE R15, `(.L_x_852) ;  /* 0x000000000f087348 */ /* 0x000fea0003c00000 */
[----:B------:R0:W1:Y:S02]  /*309e0*/  SHFL.IDX P6, R14, R13, R12, R11 ;  /* 0x0000000c0d0e7389 */ /* 0x00006400000c000b */
[----:B01----:R-:W-:Y:S01]  /*309f0*/  ENDCOLLECTIVE ;  /* 0x000000000000791b */ /* 0x003fe20003800000 */
.L_x_852:
[----:B------:R-:W-:Y:S02]  /*30a00*/  IMAD.MOV.U32 R13, RZ, RZ, R30 ;  /* 0x000000ffff0d7224 */ /* 0x000fe400078e001e */
[----:B------:R-:W-:Y:S02]  /*30a10*/  IMAD.MOV.U32 R12, RZ, RZ, R0 ;  /* 0x000000ffff0c7224 */ /* 0x000fe400078e0000 */
[----:B------:R-:W-:-:S07]  /*30a20*/  IMAD.MOV.U32 R25, RZ, RZ, R14 ;  /* 0x000000ffff197224 */ /* 0x000fce00078e000e */
[----:B------:R-:W-:Y:S05]  /*30a30*/  WARPSYNC.COLLECTIVE R15, `(.L_x_853) ;  /* 0x000000000f087348 */ /* 0x000fea0003c00000 */
[----:B------:R0:W1:Y:S02]  /*30a40*/  SHFL.IDX P6, R14, R13, R12, R11 ;  /* 0x0000000c0d0e7389 */ /* 0x00006400000c000b */
[----:B01----:R-:W-:Y:S01]  /*30a50*/  ENDCOLLECTIVE ;  /* 0x000000000000791b */ /* 0x003fe20003800000 */
.L_x_853:
        /* <DEDUP_REMOVED lines=9> */
.L_x_854:
[----:B------:R-:W-:Y:S02]  /*30af0*/  IMAD.MOV.U32 R13, RZ, RZ, R31 ;  /* 0x000000ffff0d7224 */ /* 0x000fe400078e001f */
[----:B------:R-:W-:Y:S01]  /*30b00*/  IMAD.MOV.U32 R12, RZ, RZ, R116 ;  /* 0x000000ffff0c7224 */ /* 0x000fe200078e0074 */
[----:B------:R-:W-:-:S07]  /*30b10*/  MOV R28, R14 ;  /* 0x0000000e001c7202 */ /* 0x000fce0000000f00 */
[----:B------:R-:W-:Y:S05]  /*30b20*/  WARPSYNC.COLLECTIVE R15, `(.L_x_855) ;  /* 0x000000000f087348 */ /* 0x000fea0003c00000 */
[----:B------:R0:W1:Y:S02]  /*30b30*/  SHFL.IDX P6, R14, R13, R12, R11 ;  /* 0x0000000c0d0e7389 */ /* 0x00006400000c000b */
[----:B01----:R-:W-:Y:S01]  /*30b40*/  ENDCOLLECTIVE ;  /* 0x000000000000791b */ /* 0x003fe20003800000 */
.L_x_855:
[----:B------:R-:W-:Y:S02]  /*30b50*/  IMAD.MOV.U32 R13, RZ, RZ, R29 ;  /* 0x000000ffff0d7224 */ /* 0x000fe400078e001d */
[----:B------:R-:W-:-:S07]  /*30b60*/  IMAD.MOV.U32 R31, RZ, RZ, R14 ;  /* 0x000000ffff1f7224 */ /* 0x000fce00078e000e */
[----:B------:R-:W-:Y:S05]  /*30b70*/  WARPSYNC.COLLECTIVE R15, `(.L_x_856) ;  /* 0x000000000f087348 */ /* 0x000fea0003c00000 */
[----:B------:R0:W1:Y:S02]  /*30b80*/  SHFL.IDX P6, R14, R13, R12, R11 ;  /* 0x0000000c0d0e7389 */ /* 0x00006400000c000b */
[----:B01----:R-:W-:Y:S01]  /*30b90*/  ENDCOLLECTIVE ;  /* 0x000000000000791b */ /* 0x003fe20003800000 */
.L_x_856:
[----:B------:R-:W-:Y:S01]  /*30ba0*/  MOV R13, R34 ;  /* 0x00000022000d7202 */ /* 0x000fe20000000f00 */
[----:B------:R-:W-:Y:S02]  /*30bb0*/  IMAD.MOV.U32 R12, RZ, RZ, R0 ;  /* 0x000000ffff0c7224 */ /* 0x000fe400078e0000 */
[----:B------:R-:W-:-:S07]  /*30bc0*/  IMAD.MOV.U32 R29, RZ, RZ, R14 ;  /* 0x000000ffff1d7224 */ /* 0x000fce00078e000e */
[----:B------:R-:W-:Y:S05]  /*30bd0*/  WARPSYNC.COLLECTIVE R15, `(.L_x_857) ;  /* 0x000000000f087348 */ /* 0x000fea0003c00000 */
[----:B------:R0:W1:Y:S02]  /*30be0*/  SHFL.IDX P6, R14, R13, R12, R11 ;  /* 0x0000000c0d0e7389 */ /* 0x00006400000c000b */
[----:B01----:R-:W-:Y:S01]  /*30bf0*/  ENDCOLLECTIVE ;  /* 0x000000000000791b */ /* 0x003fe20003800000 */
.L_x_857:
        /* <DEDUP_REMOVED lines=9> */
.L_x_858:
[----:B------:R-:W-:Y:S01]  /*30c90*/  IMAD.MOV.U32 R13, RZ, RZ, R35 ;  /* 0x000000ffff0d7224 */ /* 0x000fe200078e0023 */
[----:B------:R-:W-:Y:S01]  /*30ca0*/  MOV R12, R116 ;  /* 0x00000074000c7202 */ /* 0x000fe20000000f00 */
[----:B------:R-:W-:-:S07]  /*30cb0*/  IMAD.MOV.U32 R32, RZ, RZ, R14 ;  /* 0x000000ffff207224 */ /* 0x000fce00078e000e */
[----:B------:R-:W-:Y:S05]  /*30cc0*/  WARPSYNC.COLLECTIVE R15, `(.L_x_859) ;  /* 0x000000000f087348 */ /* 0x000fea0003c00000 */
[----:B------:R0:W1:Y:S02]  /*30cd0*/  SHFL.IDX P6, R14, R13, R12, R11 ;  /* 0x0000000c0d0e7389 */ /* 0x00006400000c000b */
[----:B01----:R-:W-:Y:S01]  /*30ce0*/  ENDCOLLECTIVE ;  /* 0x000000000000791b */ /* 0x003fe20003800000 */
.L_x_859:
[----:B------:R-:W-:Y:S02]  /*30cf0*/  IMAD.MOV.U32 R13, RZ, RZ, R33 ;  /* 0x000000ffff0d7224 */ /* 0x000fe400078e0021 */
[----:B------:R-:W-:-:S07]  /*30d00*/  IMAD.MOV.U32 R35, RZ, RZ, R14 ;  /* 0x000000ffff237224 */ /* 0x000fce00078e000e */
[----:B------:R-:W-:Y:S05]  /*30d10*/  WARPSYNC.COLLECTIVE R15, `(.L_x_860) ;  /* 0x000000000f087348 */ /* 0x000fea0003c00000 */
[----:B------:R0:W1:Y:S02]  /*30d20*/  SHFL.IDX P6, R14, R13, R12, R11 ;  /* 0x0000000c0d0e7389 */ /* 0x00006400000c000b */
[----:B01----:R-:W-:Y:S01]  /*30d30*/  ENDCOLLECTIVE ;  /* 0x000000000000791b */ /* 0x003fe20003800000 */
.L_x_860:
[----:B------:R-:W-:Y:S02]  /*30d40*/  IMAD.MOV.U32 R13, RZ, RZ, R54 ;  /* 0x000000ffff0d7224 */ /* 0x000fe400078e0036 */
[----:B------:R-:W-:Y:S02]  /*30d50*/  IMAD.MOV.U32 R12, RZ, RZ, R0 ;  /* 0x000000ffff0c7224 */ /* 0x000fe400078e0000 */
[----:B------:R-:W-:-:S07]  /*30d60*/  IMAD.MOV.U32 R33, RZ, RZ, R14 ;  /* 0x000000ffff217224 */ /* 0x000fce00078e000e */
[----:B------:R-:W-:Y:S05]  /*30d70*/  WARPSYNC.COLLECTIVE R15, `(.L_x_861) ;  /* 0x000000000f087348 */ /* 0x000fea0003c00000 */
[----:B------:R0:W1:Y:S02]  /*30d80*/  SHFL.IDX P6, R14, R13, R12, R11 ;  /* 0x0000000c0d0e7389 */ /* 0x00006400000c000b */
[----:B01----:R-:W-:Y:S01]  /*30d90*/  ENDCOLLECTIVE ;  /* 0x000000000000791b */ /* 0x003fe20003800000 */
.L_x_861:
        /* <DEDUP_REMOVED lines=9> */
.L_x_862:
[----:B------:R-:W-:Y:S02]  /*30e30*/  IMAD.MOV.U32 R13, RZ, RZ, R55 ;  /* 0x000000ffff0d7224 */ /* 0x000fe400078e0037 */
[----:B------:R-:W-:Y:S02]  /*30e40*/  IMAD.MOV.U32 R12, RZ, RZ, R116 ;  /* 0x000000ffff0c7224 */ /* 0x000fe400078e0074 */
[----:B------:R-:W-:-:S07]  /*30e50*/  IMAD.MOV.U32 R52, RZ, RZ, R14 ;  /* 0x000000ffff347224 */ /* 0x000fce00078e000e */
[----:B------:R-:W-:Y:S05]  /*30e60*/  WARPSYNC.COLLECTIVE R15, `(.L_x_863) ;  /* 0x000000000f087348 */ /* 0x000fea0003c00000 */
[----:B------:R0:W1:Y:S02]  /*30e70*/  SHFL.IDX P6, R14, R13, R12, R11 ;  /* 0x0000000c0d0e7389 */ /* 0x00006400000c000b */
[----:B01----:R-:W-:Y:S01]  /*30e80*/  ENDCOLLECTIVE ;  /* 0x000000000000791b */ /* 0x003fe20003800000 */
.L_x_863:
[----:B------:R-:W-:Y:S01]  /*30e90*/  MOV R13, R53 ;  /* 0x00000035000d7202 */ /* 0x000fe20000000f00 */
[----:B------:R-:W-:-:S07]  /*30ea0*/  IMAD.MOV.U32 R55, RZ, RZ, R14 ;  /* 0x000000ffff377224 */ /* 0x000fce00078e000e */
[----:B------:R-:W-:Y:S05]  /*30eb0*/  WARPSYNC.COLLECTIVE R15, `(.L_x_864) ;  /* 0x000000000f087348 */ /* 0x000fea0003c00000 */
[----:B------:R0:W1:Y:S02]  /*30ec0*/  SHFL.IDX P6, R14, R13, R12, R11 ;  /* 0x0000000c0d0e7389 */ /* 0x00006400000c000b */
[----:B01----:R-:W-:Y:S01]  /*30ed0*/  ENDCOLLECTIVE ;  /* 0x000000000000791b */ /* 0x003fe20003800000 */
.L_x_864:
[----:B------:R-:W-:Y:S02]  /*30ee0*/  IMAD.MOV.U32 R13, RZ, RZ, R58 ;  /* 0x000000ffff0d7224 */ /* 0x000fe400078e003a */
[----:B------:R-:W-:Y:S02]  /*30ef0*/  IMAD.MOV.U32 R12, RZ, RZ, R0 ;  /* 0x000000ffff0c7224 */ /* 0x000fe400078e0000 */
[----:B------:R-:W-:-:S07]  /*30f00*/  IMAD.MOV.U32 R53, RZ, RZ, R14 ;  /* 0x000000ffff357224 */ /* 0x000fce00078e000e */
[----:B------:R-:W-:Y:S05]  /*30f10*/  WARPSYNC.COLLECTIVE R15, `(.L_x_865) ;  /* 0x000000000f087348 */ /* 0x000fea0003c00000 */
[----:B------:R0:W1:Y:S02]  /*30f20*/  SHFL.IDX P6, R14, R13, R12, R11 ;  /* 0x0000000c0d0e7389 */ /* 0x00006400000c000b */
[----:B01----:R-:W-:Y:S01]  /*30f30*/  ENDCOLLECTIVE ;  /* 0x000000000000791b */ /* 0x003fe20003800000 */
.L_x_865:
        /* <DEDUP_REMOVED lines=9> */
.L_x_866:
[----:B------:R-:W-:Y:S02]  /*30fd0*/  IMAD.MOV.U32 R13, RZ, RZ, R59 ;  /* 0x000000ffff0d7224 */ /* 0x000fe400078e003b */
[----:B------:R-:W-:Y:S01]  /*30fe0*/  IMAD.MOV.U32 R12, RZ, RZ, R116 ;  /* 0x000000ffff0c7224 */ /* 0x000fe200078e0074 */
[----:B------:R-:W-:-:S07]  /*30ff0*/  MOV R56, R14 ;  /* 0x0000000e00387202 */ /* 0x000fce0000000f00 */
[----:B------:R-:W-:Y:S05]  /*31000*/  WARPSYNC.COLLECTIVE R15, `(.L_x_867) ;  /* 0x000000000f087348 */ /* 0x000fea0003c00000 */
[----:B------:R0:W1:Y:S02]  /*31010*/  SHFL.IDX P6, R14, R13, R12, R11 ;  /* 0x0000000c0d0e7389 */ /* 0x00006400000c000b */
[----:B01----:R-:W-:Y:S01]  /*31020*/  ENDCOLLECTIVE ;  /* 0x000000000000791b */ /* 0x003fe20003800000 */
.L_x_867:
[----:B------:R-:W-:Y:S02]  /*31030*/  IMAD.MOV.U32 R13, RZ, RZ, R57 ;  /* 0x000000ffff0d7224 */ /* 0x000fe400078e0039 */
[----:B------:R-:W-:-:S07]  /*31040*/  IMAD.MOV.U32 R59, RZ, RZ, R14 ;  /* 0x000000ffff3b7224 */ /* 0x000fce00078e000e */
[----:B------:R-:W-:Y:S05]  /*31050*/  WARPSYNC.COLLECTIVE R15, `(.L_x_868) ;  /* 0x000000000f087348 */ /* 0x000fea0003c00000 */
[----:B------:R0:W1:Y:S02]  /*31060*/  SHFL.IDX P6, R14, R13, R12, R11 ;  /* 0x0000000c0d0e7389 */ /* 0x00006400000c000b */
[----:B01----:R-:W-:Y:S01]  /*31070*/  ENDCOLLECTIVE ;  /* 0x000000000000791b */ /* 0x003fe20003800000 */
.L_x_868:
[----:B------:R-:W-:Y:S01]  /*31080*/  MOV R13, R62 ;  /* 0x0000003e000d7202 */ /* 0x000fe20000000f00 */
[----:B------:R-:W-:Y:S02]  /*31090*/  IMAD.MOV.U32 R12, RZ, RZ, R0 ;  /* 0x000000ffff0c7224 */ /* 0x000fe400078e0000 */
[----:B------:R-:W-:-:S07]  /*310a0*/  IMAD.MOV.U32 R57, RZ, RZ, R14 ;  /* 0x000000ffff397224 */ /* 0x000fce00078e000e */
[----:B------:R-:W-:Y:S05]  /*310b0*/  WARPSYNC.COLLECTIVE R15, `(.L_x_869) ;  /* 0x000000000f087348 */ /* 0x000fea0003c00000 */
[----:B------:R0:W1:Y:S02]  /*310c0*/  SHFL.IDX P6, R14, R13, R12, R11 ;  /* 0x0000000c0d0e7389 */ /* 0x00006400000c000b */
[----:B01----:R-:W-:Y:S01]  /*310d0*/  ENDCOLLECTIVE ;  /* 0x000000000000791b */ /* 0x003fe20003800000 */
.L_x_869:
        /* <DEDUP_REMOVED lines=9> */
.L_x_870:
[----:B------:R-:W-:Y:S01]  /*31170*/  IMAD.MOV.U32 R13, RZ, RZ, R63 ;  /* 0x000000ffff0d7224 */ /* 0x000fe200078e003f */
[----:B------:R-:W-:Y:S01]  /*31180*/  MOV R12, R116 ;  /* 0x00000074000c7202 */ /* 0x000fe20000000f00 */
[----:B------:R-:W-:-:S07]  /*31190*/  IMAD.MOV.U32 R60, RZ, RZ, R14 ;  /* 0x000000ffff3c7224 */ /* 0x000fce00078e000e */
[----:B------:R-:W-:Y:S05]  /*311a0*/  WARPSYNC.COLLECTIVE R15, `(.L_x_871) ;  /* 0x000000000f087348 */ /* 0x000fea0003c00000 */
[----:B------:R0:W1:Y:S02]  /*311b0*/  SHFL.IDX P6, R14, R13, R12, R11 ;  /* 0x0000000c0d0e7389 */ /* 0x00006400000c000b */
[----:B01----:R-:W-:Y:S01]  /*311c0*/  ENDCOLLECTIVE ;  /* 0x000000000000791b */ /* 0x003fe20003800000 */
.L_x_871:
[----:B------:R-:W-:Y:S02]  /*311d0*/  IMAD.MOV.U32 R13, RZ, RZ, R61 ;  /* 0x000000ffff0d7224 */ /* 0x000fe400078e003d */
[----:B------:R-:W-:-:S07]  /*311e0*/  IMAD.MOV.U32 R63, RZ, RZ, R14 ;  /* 0x000000ffff3f7224 */ /* 0x000fce00078e000e */
[----:B------:R-:W-:Y:S05]  /*311f0*/  WARPSYNC.COLLECTIVE R15, `(.L_x_872) ;  /* 0x000000000f087348 */ /* 0x000fea0003c00000 */
[----:B------:R0:W1:Y:S02]  /*31200*/  SHFL.IDX P6, R14, R13, R12, R11 ;  /* 0x0000000c0d0e7389 */ /* 0x00006400000c000b */
[----:B01----:R-:W-:Y:S01]  /*31210*/  ENDCOLLECTIVE ;  /* 0x000000000000791b */ /* 0x003fe20003800000 */
.L_x_872:
[----:B------:R-:W-:Y:S02]  /*31220*/  IMAD.MOV.U32 R13, RZ, RZ, R66 ;  /* 0x000000ffff0d7224 */ /* 0x000fe400078e0042 */
[----:B------:R-:W-:Y:S02]  /*31230*/  IMAD.MOV.U32 R12, RZ, RZ, R0 ;  /* 0x000000ffff0c7224 */ /* 0x000fe400078e0000 */
[----:B------:R-:W-:-:S07]  /*31240*/  IMAD.MOV.U32 R61, RZ, RZ, R14 ;  /* 0x000000ffff3d7224 */ /* 0x000fce00078e000e */
[----:B------:R-:W-:Y:S05]  /*31250*/  WARPSYNC.COLLECTIVE R15, `(.L_x_873) ;  /* 0x000000000f087348 */ /* 0x000fea0003c00000 */
[----:B------:R0:W1:Y:S02]  /*31260*/  SHFL.IDX P6, R14, R13, R12, R11 ;  /* 0x0000000c0d0e7389 */ /* 0x00006400000c000b */
[----:B01----:R-:W-:Y:S01]  /*31270*/  ENDCOLLECTIVE ;  /* 0x000000000000791b */ /* 0x003fe20003800000 */
.L_x_873:
        /* <DEDUP_REMOVED lines=9> */
.L_x_874:
[----:B------:R-:W-:Y:S02]  /*31310*/  IMAD.MOV.U32 R13, RZ, RZ, R67 ;  /* 0x000000ffff0d7224 */ /* 0x000fe400078e0043 */
[----:B------:R-:W-:Y:S02]  /*31320*/  IMAD.MOV.U32 R12, RZ, RZ, R116 ;  /* 0x000000ffff0c7224 */ /* 0x000fe400078e0074 */
[----:B------:R-:W-:-:S07]  /*31330*/  IMAD.MOV.U32 R64, RZ, RZ, R14 ;  /* 0x000000ffff407224 */ /* 0x000fce00078e000e */
[----:B------:R-:W-:Y:S05]  /*31340*/  WARPSYNC.COLLECTIVE R15, `(.L_x_875) ;  /* 0x000000000f087348 */ /* 0x000fea0003c00000 */
[----:B------:R0:W1:Y:S02]  /*31350*/  SHFL.IDX P6, R14, R13, R12, R11 ;  /* 0x0000000c0d0e7389 */ /* 0x00006400000c000b */
[----:B01----:R-:W-:Y:S01]  /*31360*/  ENDCOLLECTIVE ;  /* 0x000000000000791b */ /* 0x003fe20003800000 */
.L_x_875:
[----:B------:R-:W-:Y:S01]  /*31370*/  MOV R13, R65 ;  /* 0x00000041000d7202 */ /* 0x000fe20000000f00 */
[----:B------:R-:W-:-:S07]  /*31380*/  IMAD.MOV.U32 R67, RZ, RZ, R14 ;  /* 0x000000ffff437224 */ /* 0x000fce00078e000e */
[----:B------:R-:W-:Y:S05]  /*31390*/  WARPSYNC.COLLECTIVE R15, `(.L_x_876) ;  /* 0x000000000f087348 */ /* 0x000fea0003c00000 */
[----:B------:R0:W1:Y:S02]  /*313a0*/  SHFL.IDX P6, R14, R13, R12, R11 ;  /* 0x0000000c0d0e7389 */ /* 0x00006400000c000b */
[----:B01----:R-:W-:Y:S01]  /*313b0*/  ENDCOLLECTIVE ;  /* 0x000000000000791b */ /* 0x003fe20003800000 */
.L_x_876:
[----:B------:R-:W-:Y:S02]  /*313c0*/  IMAD.MOV.U32 R13, RZ, RZ, R70 ;  /* 0x000000ffff0d7224 */ /* 0x000fe400078e0046 */
[----:B------:R-:W-:Y:S02]  /*313d0*/  IMAD.MOV.U32 R12, RZ, RZ, R0 ;  /* 0x000000ffff0c7224 */ /* 0x000fe400078e0000 */
[----:B------:R-:W-:-:S07]  /*313e0*/  IMAD.MOV.U32 R65, RZ, RZ, R14 ;  /* 0x000000ffff417224 */ /* 0x000fce00078e000e */
[----:B------:R-:W-:Y:S05]  /*313f0*/  WARPSYNC.COLLECTIVE R15, `(.L_x_877) ;  /* 0x000000000f087348 */ /* 0x000fea0003c00000 */
[----:B------:R0:W1:Y:S02]  /*31400*/  SHFL.IDX P6, R14, R13, R12, R11 ;  /* 0x0000000c0d0e7389 */ /* 0x00006400000c000b */
[----:B01----:R-:W-:Y:S01]  /*31410*/  ENDCOLLECTIVE ;  /* 0x000000000000791b */ /* 0x003fe20003800000 */
.L_x_877:
        /* <DEDUP_REMOVED lines=9> */
.L_x_878:
[----:B------:R-:W-:Y:S02]  /*314b0*/  IMAD.MOV.U32 R13, RZ, RZ, R71 ;  /* 0x000000ffff0d7224 */ /* 0x000fe400078e0047 */
[----:B------:R-:W-:Y:S01]  /*314c0*/  IMAD.MOV.U32 R12, RZ, RZ, R116 ;  /* 0x000000ffff0c7224 */ /* 0x000fe200078e0074 */
[----:B------:R-:W-:-:S07]  /*314d0*/  MOV R68, R14 ;  /* 0x0000000e00447202 */ /* 0x000fce0000000f00 */
[----:B------:R-:W-:Y:S05]  /*314e0*/  WARPSYNC.COLLECTIVE R15, `(.L_x_879) ;  /* 0x000000000f087348 */ /* 0x000fea0003c00000 */
[----:B------:R0:W1:Y:S02]  /*314f0*/  SHFL.IDX P6, R14, R13, R12, R11 ;  /* 0x0000000c0d0e7389 */ /* 0x00006400000c000b */
[----:B01----:R-:W-:Y:S01]  /*31500*/  ENDCOLLECTIVE ;  /* 0x000000000000791b */ /* 0x003fe20003800000 */
.L_x_879:
[----:B------:R-:W-:Y:S02]  /*31510*/  IMAD.MOV.U32 R13, RZ, RZ, R69 ;  /* 0x000000ffff0d7224 */ /* 0x000fe400078e0045 */
[----:B------:R-:W-:-:S07]  /*31520*/  IMAD.MOV.U32 R71, RZ, RZ, R14 ;  /* 0x000000ffff477224 */ /* 0x000fce00078e000e */
[----:B------:R-:W-:Y:S05]  /*31530*/  WARPSYNC.COLLECTIVE R15, `(.L_x_880) ;  /* 0x000000000f087348 */ /* 0x000fea0003c00000 */
[----:B------:R0:W1:Y:S02]  /*31540*/  SHFL.IDX P6, R14, R13, R12, R11 ;  /* 0x0000000c0d0e7389 */ /* 0x00006400000c000b */
[----:B01----:R-:W-:Y:S01]  /*31550*/  ENDCOLLECTIVE ;  /* 0x000000000000791b */ /* 0x003fe20003800000 */
.L_x_880:
[----:B------:R-:W-:Y:S01]  /*31560*/  MOV R13, R74 ;  /* 0x0000004a000d7202 */ /* 0x000fe20000000f00 */
[----:B------:R-:W-:Y:S02]  /*31570*/  IMAD.MOV.U32 R12, RZ, RZ, R0 ;  /* 0x000000ffff0c7224 */ /* 0x000fe400078e0000 */
[----:B------:R-:W-:-:S07]  /*31580*/  IMAD.MOV.U32 R69, RZ, RZ, R14 ;  /* 0x000000ffff457224 */ /* 0x000fce00078e000e */
[----:B------:R-:W-:Y:S05]  /*31590*/  WARPSYNC.COLLECTIVE R15, `(.L_x_881) ;  /* 0x000000000f087348 */ /* 0x000fea0003c00000 */
[----:B------:R0:W1:Y:S02]  /*315a0*/  SHFL.IDX P6, R14, R13, R12, R11 ;  /* 0x0000000c0d0e7389 */ /* 0x00006400000c000b */
[----:B01----:R-:W-:Y:S01]  /*315b0*/  ENDCOLLECTIVE ;  /* 0x000000000000791b */ /* 0x003fe20003800000 */
.L_x_881:
        /* <DEDUP_REMOVED lines=9> */
.L_x_882:
[----:B------:R-:W-:Y:S01]  /*31650*/  IMAD.MOV.U32 R13, RZ, RZ, R50 ;  /* 0x000000ffff0d7224 */ /* 0x000fe200078e0032 */
[----:B------:R-:W-:Y:S01]  /*31660*/  MOV R12, R116 ;  /* 0x00000074000c7202 */ /* 0x000fe20000000f00 */
[----:B------:R-:W-:-:S07]  /*31670*/  IMAD.MOV.U32 R72, RZ, RZ, R14 ;  /* 0x000000ffff487224 */ /* 0x000fce00078e000e */
[----:B------:R-:W-:Y:S05]  /*31680*/  WARPSYNC.COLLECTIVE R15, `(.L_x_883) ;  /* 0x000000000f087348 */ /* 0x000fea0003c00000 */
[----:B------:R0:W1:Y:S02]  /*31690*/  SHFL.IDX P6, R14, R13, R12, R11 ;  /* 0x0000000c0d0e7389 */ /* 0x00006400000c000b */
[----:B01----:R-:W-:Y:S01]  /*316a0*/  ENDCOLLECTIVE ;  /* 0x000000000000791b */ /* 0x003fe20003800000 */
.L_x_883:
[----:B------:R-:W-:Y:S02]  /*316b0*/  IMAD.MOV.U32 R13, RZ, RZ, R73 ;  /* 0x000000ffff0d7224 */ /* 0x000fe400078e0049 */
[----:B------:R-:W-:-:S07]  /*316c0*/  IMAD.MOV.U32 R50, RZ, RZ, R14 ;  /* 0x000000ffff327224 */ /* 0x000fce00078e000e */
[----:B------:R-:W-:Y:S05]  /*316d0*/  WARPSYNC.COLLECTIVE R15, `(.L_x_884) ;  /* 0x000000000f087348 */ /* 0x000fea0003c00000 */
[----:B------:R0:W1:Y:S02]  /*316e0*/  SHFL.IDX P6, R14, R13, R12, R11 ;  /* 0x0000000c0d0e7389 */ /* 0x00006400000c000b */
[----:B01----:R-:W-:Y:S01]  /*316f0*/  ENDCOLLECTIVE ;  /* 0x000000000000791b */ /* 0x003fe20003800000 */
.L_x_884:
[----:B------:R-:W-:Y:S02]  /*31700*/  IMAD.MOV.U32 R13, RZ, RZ, R80 ;  /* 0x000000ffff0d7224 */ /* 0x000fe400078e0050 */
[----:B------:R-:W-:Y:S02]  /*31710*/  IMAD.MOV.U32 R12, RZ, RZ, R0 ;  /* 0x000000ffff0c7224 */ /* 0x000fe400078e0000 */
[----:B------:R-:W-:-:S07]  /*31720*/  IMAD.MOV.U32 R73, RZ, RZ, R14 ;  /* 0x000000ffff497224 */ /* 0x000fce00078e000e */
[----:B------:R-:W-:Y:S05]  /*31730*/  WARPSYNC.COLLECTIVE R15, `(.L_x_885) ;  /* 0x000000000f087348 */ /* 0x000fea0003c00000 */
[----:B------:R0:W1:Y:S02]  /*31740*/  SHFL.IDX P6, R14, R13, R12, R11 ;  /* 0x0000000c0d0e7389 */ /* 0x00006400000c000b */
[----:B01----:R-:W-:Y:S01]  /*31750*/  ENDCOLLECTIVE ;  /* 0x000000000000791b */ /* 0x003fe20003800000 */
.L_x_885:
        /* <DEDUP_REMOVED lines=9> */
.L_x_886:
[----:B------:R-:W-:Y:S02]  /*317f0*/  IMAD.MOV.U32 R13, RZ, RZ, R48 ;  /* 0x000000ffff0d7224 */ /* 0x000fe400078e0030 */
[----:B------:R-:W-:Y:S02]  /*31800*/  IMAD.MOV.U32 R12, RZ, RZ, R116 ;  /* 0x000000ffff0c7224 */ /* 0x000fe400078e0074 */
[----:B------:R-:W-:-:S07]  /*31810*/  IMAD.MOV.U32 R76, RZ, RZ, R14 ;  /* 0x000000ffff4c7224 */ /* 0x000fce00078e000e */
[----:B------:R-:W-:Y:S05]  /*31820*/  WARPSYNC.COLLECTIVE R15, `(.L_x_887) ;  /* 0x000000000f087348 */ /* 0x000fea0003c00000 */
[----:B------:R0:W1:Y:S02]  /*31830*/  SHFL.IDX P6, R14, R13, R12, R11 ;  /* 0x0000000c0d0e7389 */ /* 0x00006400000c000b */
[----:B01----:R-:W-:Y:S01]  /*31840*/  ENDCOLLECTIVE ;  /* 0x000000000000791b */ /* 0x003fe20003800000 */
.L_x_887:
[----:B------:R-:W-:Y:S01]  /*31850*/  MOV R13, R77 ;  /* 0x0000004d000d7202 */ /* 0x000fe20000000f00 */
[----:B------:R-:W-:-:S07]  /*31860*/  IMAD.MOV.U32 R48, RZ, RZ, R14 ;  /* 0x000000ffff307224 */ /* 0x000fce00078e000e */
[----:B------:R-:W-:Y:S05]  /*31870*/  WARPSYNC.COLLECTIVE R15, `(.L_x_888) ;  /* 0x000000000f087348 */ /* 0x000fea0003c00000 */
[----:B------:R0:W1:Y:S02]  /*31880*/  SHFL.IDX P6, R14, R13, R12, R11 ;  /* 0x0000000c0d0e7389 */ /* 0x00006400000c000b */
[----:B01----:R-:W-:Y:S01]  /*31890*/  ENDCOLLECTIVE ;  /* 0x000000000000791b */ /* 0x003fe20003800000 */
.L_x_888:
[----:B------:R-:W-:Y:S02]  /*318a0*/  IMAD.MOV.U32 R13, RZ, RZ, R84 ;  /* 0x000000ffff0d7224 */ /* 0x000fe400078e0054 */
[----:B------:R-:W-:Y:S02]  /*318b0*/  IMAD.MOV.U32 R12, RZ, RZ, R0 ;  /* 0x000000ffff0c7224 */ /* 0x000fe400078e0000 */
[----:B------:R-:W-:-:S07]  /*318c0*/  IMAD.MOV.U32 R77, RZ, RZ, R14 ;  /* 0x000000ffff4d7224 */ /* 0x000fce00078e000e */
[----:B------:R-:W-:Y:S05]  /*318d0*/  WARPSYNC.COLLECTIVE R15, `(.L_x_889) ;  /* 0x000000000f087348 */ /* 0x000fea0003c00000 */
[----:B------:R0:W1:Y:S02]  /*318e0*/  SHFL.IDX P6, R14, R13, R12, R11 ;  /* 0x0000000c0d0e7389 */ /* 0x00006400000c000b */
[----:B01----:R-:W-:Y:S01]  /*318f0*/  ENDCOLLECTIVE ;  /* 0x000000000000791b */ /* 0x003fe20003800000 */
.L_x_889:
        /* <DEDUP_REMOVED lines=9> */
.L_x_890:
[----:B------:R-:W-:Y:S02]  /*31990*/  IMAD.MOV.U32 R13, RZ, RZ, R46 ;  /* 0x000000ffff0d7224 */ /* 0x000fe400078e002e */
[----:B------:R-:W-:Y:S01]  /*319a0*/  IMAD.MOV.U32 R12, RZ, RZ, R116 ;  /* 0x000000ffff0c7224 */ /* 0x000fe200078e0074 */
[----:B------:R-:W-:-:S07]  /*319b0*/  MOV R82, R14 ;  /* 0x0000000e00527202 */ /* 0x000fce0000000f00 */
[----:B------:R-:W-:Y:S05]  /*319c0*/  WARPSYNC.COLLECTIVE R15, `(.L_x_891) ;  /* 0x000000000f087348 */ /* 0x000fea0003c00000 */
[----:B------:R0:W1:Y:S02]  /*319d0*/  SHFL.IDX P6, R14, R13, R12, R11 ;  /* 0x0000000c0d0e7389 */ /* 0x00006400000c000b */
[----:B01----:R-:W-:Y:S01]  /*319e0*/  ENDCOLLECTIVE ;  /* 0x000000000000791b */ /* 0x003fe20003800000 */
.L_x_891:
[----:B------:R-:W-:Y:S02]  /*319f0*/  IMAD.MOV.U32 R13, RZ, RZ, R51 ;  /* 0x000000ffff0d7224 */ /* 0x000fe400078e0033 */
[----:B------:R-:W-:-:S07]  /*31a00*/  IMAD.MOV.U32 R46, RZ, RZ, R14 ;  /* 0x000000ffff2e7224 */ /* 0x000fce00078e000e */
[----:B------:R-:W-:Y:S05]  /*31a10*/  WARPSYNC.COLLECTIVE R15, `(.L_x_892) ;  /* 0x000000000f087348 */ /* 0x000fea0003c00000 */
[----:B------:R0:W1:Y:S02]  /*31a20*/  SHFL.IDX P6, R14, R13, R12, R11 ;  /* 0x0000000c0d0e7389 */ /* 0x00006400000c000b */
[----:B01----:R-:W-:Y:S01]  /*31a30*/  ENDCOLLECTIVE ;  /* 0x000000000000791b */ /* 0x003fe20003800000 */
.L_x_892:
        /* <DEDUP_REMOVED lines=8> */
.L_x_893:
[----:B------:R-:W-:Y:S02]  /*31ac0*/  IMAD.MOV.U32 R13, RZ, RZ, R86 ;  /* 0x000000ffff0d7224 */ /* 0x000fe400078e0056 */
[----:B------:R-:W-:-:S07]  /*31ad0*/  IMAD.MOV.U32 R88, RZ, RZ, R14 ;  /* 0x000000ffff587224 */ /* 0x000fce00078e000e */
[----:B------:R-:W-:Y:S05]  /*31ae0*/  WARPSYNC.COLLECTIVE R15, `(.L_x_894) ;  /* 0x000000000f087348 */ /* 0x000fea0003c00000 */
[----:B------:R0:W1:Y:S02]  /*31af0*/  SHFL.IDX P6, R14, R13, R12, R11 ;  /* 0x0000000c0d0e7389 */ /* 0x00006400000c000b */
[----:B01----:R-:W-:Y:S01]  /*31b00*/  ENDCOLLECTIVE ;  /* 0x000000000000791b */ /* 0x003fe20003800000 */
.L_x_894:
[----:B------:R-:W-:Y:S01]  /*31b10*/  IMAD.MOV.U32 R13, RZ, RZ, R44 ;  /* 0x000000ffff0d7224 */ /* 0x000fe200078e002c */
[----:B------:R-:W-:Y:S01]  /*31b20*/  MOV R12, R116 ;  /* 0x00000074000c7202 */ /* 0x000fe20000000f00 */
[----:B------:R-:W-:-:S07]  /*31b30*/  IMAD.MOV.U32 R86, RZ, RZ, R14 ;  /* 0x000000ffff567224 */ /* 0x000fce00078e000e */
[----:B------:R-:W-:Y:S05]  /*31b40*/  WARPSYNC.COLLECTIVE R15, `(.L_x_895) ;  /* 0x000000000f087348 */ /* 0x000fea0003c00000 */
[----:B------:R0:W1:Y:S02]  /*31b50*/  SHFL.IDX P6, R14, R13, R12, R11 ;  /* 0x0000000c0d0e7389 */ /* 0x00006400000c000b */
[----:B01----:R-:W-:Y:S01]  /*31b60*/  ENDCOLLECTIVE ;  /* 0x000000000000791b */ /* 0x003fe20003800000 */
.L_x_895:
[----:B------:R-:W-:Y:S02]  /*31b70*/  IMAD.MOV.U32 R13, RZ, RZ, R49 ;  /* 0x000000ffff0d7224 */ /* 0x000fe400078e0031 */
[----:B------:R-:W-:-:S07]  /*31b80*/  IMAD.MOV.U32 R44, RZ, RZ, R14 ;  /* 0x000000ffff2c7224 */ /* 0x000fce00078e000e */
[----:B------:R-:W-:Y:S05]  /*31b90*/  WARPSYNC.COLLECTIVE R15, `(.L_x_896) ;  /* 0x000000000f087348 */ /* 0x000fea0003c00000 */
[----:B------:R0:W1:Y:S02]  /*31ba0*/  SHFL.IDX P6, R14, R13, R12, R11 ;  /* 0x0000000c0d0e7389 */ /* 0x00006400000c000b */
[----:B01----:R-:W-:Y:S01]  /*31bb0*/  ENDCOLLECTIVE ;  /* 0x000000000000791b */ /* 0x003fe20003800000 */
.L_x_896:
[----:B------:R-:W-:Y:S02]  /*31bc0*/  IMAD.MOV.U32 R13, RZ, RZ, R92 ;  /* 0x000000ffff0d7224 */ /* 0x000fe400078e005c */
[----:B------:R-:W-:Y:S02]  /*31bd0*/  IMAD.MOV.U32 R12, RZ, RZ, R0 ;  /* 0x000000ffff0c7224 */ /* 0x000fe400078e0000 */
[----:B------:R-:W-:-:S07]  /*31be0*/  IMAD.MOV.U32 R49, RZ, RZ, R14 ;  /* 0x000000ffff317224 */ /* 0x000fce00078e000e */
[----:B------:R-:W-:Y:S05]  /*31bf0*/  WARPSYNC.COLLECTIVE R15, `(.L_x_897) ;  /* 0x000000000f087348 */ /* 0x000fea0003c00000 */
[----:B------:R0:W1:Y:S02]  /*31c00*/  SHFL.IDX P6, R14, R13, R12, R11 ;  /* 0x0000000c0d0e7389 */ /* 0x00006400000c000b */
[----:B01----:R-:W-:Y:S01]  /*31c10*/  ENDCOLLECTIVE ;  /* 0x000000000000791b */ /* 0x003fe20003800000 */
.L_x_897:
[----:B------:R-:W-:Y:S02]  /*31c20*/  SEL R85, R86, R49, P0 ;  /* 0x0000003156557207 */ /* 0x000fe40000000000 */
[----:B------:R-:W-:Y:S01]  /*31c30*/  SEL R86, R49, R86, P0 ;  /* 0x0000005631567207 */ /* 0x000fe20000000000 */
[----:B------:R-:W-:Y:S01]  /*31c40*/  IMAD.MOV.U32 R13, RZ, RZ, R90 ;  /* 0x000000ffff0d7224 */ /* 0x000fe200078e005a */
[----:B------:R-:W-:-:S07]  /*31c50*/  MOV R92, R14 ;  /* 0x0000000e005c7202 */ /* 0x000fce0000000f00 */
[----:B------:R-:W-:Y:S05]  /*31c60*/  WARPSYNC.COLLECTIVE R15, `(.L_x_898) ;  /* 0x000000000f087348 */ /* 0x000fea0003c00000 */
[----:B------:R0:W1:Y:S02]  /*31c70*/  SHFL.IDX P6, R14, R13, R12, R11 ;  /* 0x0000000c0d0e7389 */ /* 0x00006400000c000b */
[----:B01----:R-:W-:Y:S01]  /*31c80*/  ENDCOLLECTIVE ;  /* 0x000000000000791b */ /* 0x003fe20003800000 */
.L_x_898:
[----:B------:R-:W-:Y:S02]  /*31c90*/  IMAD.MOV.U32 R13, RZ, RZ, R42 ;  /* 0x000000ffff0d7224 */ /* 0x000fe400078e002a */
[----:B------:R-:W-:Y:S02]  /*31ca0*/  IMAD.MOV.U32 R12, RZ, RZ, R116 ;  /* 0x000000ffff0c7224 */ /* 0x000fe400078e0074 */
[----:B------:R-:W-:-:S07]  /*31cb0*/  IMAD.MOV.U32 R90, RZ, RZ, R14 ;  /* 0x000000ffff5a7224 */ /* 0x000fce00078e000e */
[----:B------:R-:W-:Y:S05]  /*31cc0*/  WARPSYNC.COLLECTIVE R15, `(.L_x_899) ;  /* 0x000000000f087348 */ /* 0x000fea0003c00000 */
[----:B------:R0:W1:Y:S02]  /*31cd0*/  SHFL.IDX P6, R14, R13, R12, R11 ;  /* 0x0000000c0d0e7389 */ /* 0x00006400000c000b */
[----:B01----:R-:W-:Y:S01]  /*31ce0*/  ENDCOLLECTIVE ;  /* 0x000000000000791b */ /* 0x003fe20003800000 */
.L_x_899:
[----:B------:R-:W-:Y:S01]  /*31cf0*/  MOV R13, R47 ;  /* 0x0000002f000d7202 */ /* 0x000fe20000000f00 */
[----:B------:R-:W-:-:S07]  /*31d00*/  IMAD.MOV.U32 R42, RZ, RZ, R14 ;  /* 0x000000ffff2a7224 */ /* 0x000fce00078e000e */
[----:B------:R-:W-:Y:S05]  /*31d10*/  WARPSYNC.COLLECTIVE R15, `(.L_x_900) ;  /* 0x000000000f087348 */ /* 0x000fea0003c00000 */
[----:B------:R0:W1:Y:S02]  /*31d20*/  SHFL.IDX P6, R14, R13, R12, R11 ;  /* 0x0000000c0d0e7389 */ /* 0x00006400000c000b */
[----:B01----:R-:W-:Y:S01]  /*31d30*/  ENDCOLLECTIVE ;  /* 0x000000000000791b */ /* 0x003fe20003800000 */
.L_x_900:
[----:B------:R-:W-:Y:S02]  /*31d40*/  SEL R91, R92, R42, P0 ;  /* 0x0000002a5c5b7207 */ /* 0x000fe40000000000 */
[----:B------:R-:W-:Y:S01]  /*31d50*/  SEL R92, R42, R92, P0 ;  /* 0x0000005c2a5c7207 */ /* 0x000fe20000000000 */
[----:B------:R-:W-:Y:S02]  /*31d60*/  IMAD.MOV.U32 R13, RZ, RZ, R96 ;  /* 0x000000ffff0d7224 */ /* 0x000fe400078e0060 */
[----:B------:R-:W-:Y:S02]  /*31d70*/  IMAD.MOV.U32 R12, RZ, RZ, R0 ;  /* 0x000000ffff0c7224 */ /* 0x000fe400078e0000 */
[----:B------:R-:W-:-:S07]  /*31d80*/  IMAD.MOV.U32 R47, RZ, RZ, R14 ;  /* 0x000000ffff2f7224 */ /* 0x000fce00078e000e */
[----:B------:R-:W-:Y:S05]  /*31d90*/  WARPSYNC.COLLECTIVE R15, `(.L_x_901) ;  /* 0x000000000f087348 */ /* 0x000fea0003c00000 */
[----:B------:R0:W1:Y:S02]  /*31da0*/  SHFL.IDX P6, R14, R13, R12, R11 ;  /* 0x0000000c0d0e7389 */ /* 0x00006400000c000b */
[----:B01----:R-:W-:Y:S01]  /*31db0*/  ENDCOLLECTIVE ;  /* 0x000000000000791b */ /* 0x003fe20003800000 */
.L_x_901:
[----:B------:R-:W-:Y:S02]  /*31dc0*/  SEL R89, R90, R47, P0 ;  /* 0x0000002f5a597207 */ /* 0x000fe40000000000 */
[----:B------:R-:W-:Y:S01]  /*31dd0*/  SEL R90, R47, R90, P0 ;  /* 0x0000005a2f5a7207 */ /* 0x000fe20000000000 */
[----:B------:R-:W-:Y:S02]  /*31de0*/  IMAD.MOV.U32 R13, RZ, RZ, R94 ;  /* 0x000000ffff0d7224 */ /* 0x000fe400078e005e */
[----:B------:R-:W-:-:S07]  /*31df0*/  IMAD.MOV.U32 R96, RZ, RZ, R14 ;  /* 0x000000ffff607224 */ /* 0x000fce00078e000e */
[----:B------:R-:W-:Y:S05]  /*31e00*/  WARPSYNC.COLLECTIVE R15, `(.L_x_902) ;  /* 0x000000000f087348 */ /* 0x000fea0003c00000 */
[----:B------:R0:W1:Y:S02]  /*31e10*/  SHFL.IDX P6, R14, R13, R12, R11 ;  /* 0x0000000c0d0e7389 */ /* 0x00006400000c000b */
[----:B01----:R-:W-:Y:S01]  /*31e20*/  ENDCOLLECTIVE ;  /* 0x000000000000791b */ /* 0x003fe20003800000 */
.L_x_902:
[----:B------:R-:W-:Y:S02]  /*31e30*/  IMAD.MOV.U32 R13, RZ, RZ, R40 ;  /* 0x000000ffff0d7224 */ /* 0x000fe400078e0028 */
[----:B------:R-:W-:Y:S01]  /*31e40*/  IMAD.MOV.U32 R12, RZ, RZ, R116 ;  /* 0x000000ffff0c7224 */ /* 0x000fe200078e0074 */
[----:B------:R-:W-:-:S07]  /*31e50*/  MOV R94, R14 ;  /* 0x0000000e005e7202 */ /* 0x000fce0000000f00 */
[----:B------:R-:W-:Y:S05]  /*31e60*/  WARPSYNC.COLLECTIVE R15, `(.L_x_903) ;  /* 0x000000000f087348 */ /* 0x000fea0003c00000 */
[----:B------:R0:W1:Y:S02]  /*31e70*/  SHFL.IDX P6, R14, R13, R12, R11 ;  /* 0x0000000c0d0e7389 */ /* 0x00006400000c000b */
[----:B01----:R-:W-:Y:S01]  /*31e80*/  ENDCOLLECTIVE ;  /* 0x000000000000791b */ /* 0x003fe20003800000 */
.L_x_903:
[----:B------:R-:W-:Y:S02]  /*31e90*/  IMAD.MOV.U32 R13, RZ, RZ, R45 ;  /* 0x000000ffff0d7224 */ /* 0x000fe400078e002d */
[----:B------:R-:W-:-:S07]  /*31ea0*/  IMAD.MOV.U32 R40, RZ, RZ, R14 ;  /* 0x000000ffff287224 */ /* 0x000fce00078e000e */
[----:B------:R-:W-:Y:S05]  /*31eb0*/  WARPSYNC.COLLECTIVE R15, `(.L_x_904) ;  /* 0x000000000f087348 */ /* 0x000fea0003c00000 */
[----:B------:R0:W1:Y:S02]  /*31ec0*/  SHFL.IDX P6, R14, R13, R12, R11 ;  /* 0x0000000c0d0e7389 */ /* 0x00006400000c000b */
[----:B01----:R-:W-:Y:S01]  /*31ed0*/  ENDCOLLECTIVE ;  /* 0x000000000000791b */ /* 0x003fe20003800000 */
.L_x_904:
        /* <DEDUP_REMOVED lines=8> */
.L_x_905:
[----:B------:R-:W-:Y:S02]  /*31f60*/  SEL R93, R94, R45, P0 ;  /* 0x0000002d5e5d7207 */ /* 0x000fe40000000000 */
[----:B------:R-:W-:Y:S01]  /*31f70*/  SEL R94, R45, R94, P0 ;  /* 0x0000005e2d5e7207 */ /* 0x000fe20000000000 */
[----:B------:R-:W-:Y:S02]  /*31f80*/  IMAD.MOV.U32 R13, RZ, RZ, R98 ;  /* 0x000000ffff0d7224 */ /* 0x000fe400078e0062 */
[----:B------:R-:W-:-:S07]  /*31f90*/  IMAD.MOV.U32 R100, RZ, RZ, R14 ;  /* 0x000000ffff647224 */ /* 0x000fce00078e000e */
[----:B------:R-:W-:Y:S05]  /*31fa0*/  WARPSYNC.COLLECTIVE R15, `(.L_x_906) ;  /* 0x000000000f087348 */ /* 0x000fea0003c00000 */
[----:B------:R0:W1:Y:S02]  /*31fb0*/  SHFL.IDX P6, R14, R13, R12, R11 ;  /* 0x0000000c0d0e7389 */ /* 0x00006400000c000b */
[----:B01----:R-:W-:Y:S01]  /*31fc0*/  ENDCOLLECTIVE ;  /* 0x000000000000791b */ /* 0x003fe20003800000 */
.L_x_906:
[----:B------:R-:W-:Y:S01]  /*31fd0*/  IMAD.MOV.U32 R13, RZ, RZ, R38 ;  /* 0x000000ffff0d7224 */ /* 0x000fe200078e0026 */
[----:B------:R-:W-:Y:S01]  /*31fe0*/  MOV R12, R116 ;  /* 0x00000074000c7202 */ /* 0x000fe20000000f00 */
[----:B------:R-:W-:-:S07]  /*31ff0*/  IMAD.MOV.U32 R98, RZ, RZ, R14 ;  /* 0x000000ffff627224 */ /* 0x000fce00078e000e */
[----:B------:R-:W-:Y:S05]  /*32000*/  WARPSYNC.COLLECTIVE R15, `(.L_x_907) ;  /* 0x000000000f087348 */ /* 0x000fea0003c00000 */
[----:B------:R0:W1:Y:S02]  /*32010*/  SHFL.IDX P6, R14, R13, R12, R11 ;  /* 0x0000000c0d0e7389 */ /* 0x00006400000c000b */
[----:B01----:R-:W-:Y:S01]  /*32020*/  ENDCOLLECTIVE ;  /* 0x000000000000791b */ /* 0x003fe20003800000 */
.L_x_907:
[----:B------:R-:W-:Y:S02]  /*32030*/  IMAD.MOV.U32 R13, RZ, RZ, R43 ;  /* 0x000000ffff0d7224 */ /* 0x000fe400078e002b */
[----:B------:R-:W-:-:S07]  /*32040*/  IMAD.MOV.U32 R38, RZ, RZ, R14 ;  /* 0x000000ffff267224 */ /* 0x000fce00078e000e */
[----:B------:R-:W-:Y:S05]  /*32050*/  WARPSYNC.COLLECTIVE R15, `(.L_x_908) ;  /* 0x000000000f087348 */ /* 0x000fea0003c00000 */
[----:B------:R0:W1:Y:S02]  /*32060*/  SHFL.IDX P6, R14, R13, R12, R11 ;  /* 0x0000000c0d0e7389 */ /* 0x00006400000c000b */
[----:B01----:R-:W-:Y:S01]  /*32070*/  ENDCOLLECTIVE ;  /* 0x000000000000791b */ /* 0x003fe20003800000 */
.L_x_908:
        /* <DEDUP_REMOVED lines=8> */
.L_x_909:
[----:B------:R-:W-:Y:S02]  /*32100*/  SEL R97, R98, R43, P0 ;  /* 0x0000002b62617207 */ /* 0x000fe40000000000 */
[----:B------:R-:W-:Y:S01]  /*32110*/  SEL R98, R43, R98, P0 ;  /* 0x000000622b627207 */ /* 0x000fe20000000000 */
[----:B------:R-:W-:Y:S01]  /*32120*/  IMAD.MOV.U32 R13, RZ, RZ, R102 ;  /* 0x000000ffff0d7224 */ /* 0x000fe200078e0066 */
[----:B------:R-:W-:-:S07]  /*32130*/  MOV R104, R14 ;  /* 0x0000000e00687202 */ /* 0x000fce0000000f00 */
[----:B------:R-:W-:Y:S05]  /*32140*/  WARPSYNC.COLLECTIVE R15, `(.L_x_910) ;  /* 0x000000000f087348 */ /* 0x000fea0003c00000 */
[----:B------:R0:W1:Y:S02]  /*32150*/  SHFL.IDX P6, R14, R13, R12, R11 ;  /* 0x0000000c0d0e7389 */ /* 0x00006400000c000b */
[----:B01----:R-:W-:Y:S01]  /*32160*/  ENDCOLLECTIVE ;  /* 0x000000000000791b */ /* 0x003fe20003800000 */
.L_x_910:
[----:B------:R-:W-:Y:S02]  /*32170*/  IMAD.MOV.U32 R13, RZ, RZ, R37 ;  /* 0x000000ffff0d7224 */ /* 0x000fe400078e0025 */
[----:B------:R-:W-:Y:S02]  /*32180*/  IMAD.MOV.U32 R12, RZ, RZ, R116 ;  /* 0x000000ffff0c7224 */ /* 0x000fe400078e0074 */
[----:B------:R-:W-:-:S07]  /*32190*/  IMAD.MOV.U32 R102, RZ, RZ, R14 ;  /* 0x000000ffff667224 */ /* 0x000fce00078e000e */
[----:B------:R-:W-:Y:S05]  /*321a0*/  WARPSYNC.COLLECTIVE R15, `(.L_x_911) ;  /* 0x000000000f087348 */ /* 0x000fea0003c00000 */
[----:B------:R0:W1:Y:S02]  /*321b0*/  SHFL.IDX P6, R14, R13, R12, R11 ;  /* 0x0000000c0d0e7389 */ /* 0x00006400000c000b */
[----:B01----:R-:W-:Y:S01]  /*321c0*/  ENDCOLLECTIVE ;  /* 0x000000000000791b */ /* 0x003fe20003800000 */
.L_x_911:
[----:B------:R-:W-:Y:S01]  /*321d0*/  MOV R13, R41 ;  /* 0x00000029000d7202 */ /* 0x000fe20000000f00 */
[----:B------:R-:W-:-:S07]  /*321e0*/  IMAD.MOV.U32 R37, RZ, RZ, R14 ;  /* 0x000000ffff257224 */ /* 0x000fce00078e000e */
[----:B------:R-:W-:Y:S05]  /*321f0*/  WARPSYNC.COLLECTIVE R15, `(.L_x_912) ;  /* 0x000000000f087348 */ /* 0x000fea0003c00000 */
[----:B------:R0:W1:Y:S02]  /*32200*/  SHFL.IDX P6, R14, R13, R12, R11 ;  /* 0x0000000c0d0e7389 */ /* 0x00006400000c000b */
[----:B01----:R-:W-:Y:S01]  /*32210*/  ENDCOLLECTIVE ;  /* 0x000000000000791b */ /* 0x003fe20003800000 */
.L_x_912:
        /* <DEDUP_REMOVED lines=8> */
.L_x_913:
[----:B------:R-:W-:Y:S02]  /*322a0*/  SEL R101, R102, R41, P0 ;  /* 0x0000002966657207 */ /* 0x000fe40000000000 */
[----:B------:R-:W-:Y:S01]  /*322b0*/  SEL R102, R41, R102, P0 ;  /* 0x0000006629667207 */ /* 0x000fe20000000000 */
[----:B------:R-:W-:Y:S02]  /*322c0*/  IMAD.MOV.U32 R13, RZ, RZ, R106 ;  /* 0x000000ffff0d7224 */ /* 0x000fe400078e006a */
[----:B------:R-:W-:-:S07]  /*322d0*/  IMAD.MOV.U32 R108, RZ, RZ, R14 ;  /* 0x000000ffff6c7224 */ /* 0x000fce00078e000e */
[----:B------:R-:W-:Y:S05]  /*322e0*/  WARPSYNC.COLLECTIVE R15, `(.L_x_914) ;  /* 0x000000000f087348 */ /* 0x000fea0003c00000 */
[----:B------:R0:W1:Y:S02]  /*322f0*/  SHFL.IDX P6, R14, R13, R12, R11 ;  /* 0x0000000c0d0e7389 */ /* 0x00006400000c000b */
[----:B01----:R-:W-:Y:S01]  /*32300*/  ENDCOLLECTIVE ;  /* 0x000000000000791b */ /* 0x003fe20003800000 */
.L_x_914:
[----:B------:R-:W-:Y:S02]  /*32310*/  IMAD.MOV.U32 R13, RZ, RZ, R36 ;  /* 0x000000ffff0d7224 */ /* 0x000fe400078e0024 */
[----:B------:R-:W-:Y:S01]  /*32320*/  IMAD.MOV.U32 R12, RZ, RZ, R116 ;  /* 0x000000ffff0c7224 */ /* 0x000fe200078e0074 */
[----:B------:R-:W-:-:S07]  /*32330*/  MOV R106, R14 ;  /* 0x0000000e006a7202 */ /* 0x000fce0000000f00 */
[----:B------:R-:W-:Y:S05]  /*32340*/  WARPSYNC.COLLECTIVE R15, `(.L_x_915) ;  /* 0x000000000f087348 */ /* 0x000fea0003c00000 */
[----:B------:R0:W1:Y:S02]  /*32350*/  SHFL.IDX P6, R14, R13, R12, R11 ;  /* 0x0000000c0d0e7389 */ /* 0x00006400000c000b */
[----:B01----:R-:W-:Y:S01]  /*32360*/  ENDCOLLECTIVE ;  /* 0x000000000000791b */ /* 0x003fe20003800000 */
.L_x_915:
[----:B------:R-:W-:Y:S02]  /*32370*/  IMAD.MOV.U32 R13, RZ, RZ, R39 ;  /* 0x000000ffff0d7224 */ /* 0x000fe400078e0027 */
[----:B------:R-:W-:-:S07]  /*32380*/  IMAD.MOV.U32 R36, RZ, RZ, R14 ;  /* 0x000000ffff247224 */ /* 0x000fce00078e000e */
[----:B------:R-:W-:Y:S05]  /*32390*/  WARPSYNC.COLLECTIVE R15, `(.L_x_916) ;  /* 0x000000000f087348 */ /* 0x000fea0003c00000 */
[----:B------:R0:W1:Y:S02]  /*323a0*/  SHFL.IDX P6, R14, R13, R12, R11 ;  /* 0x0000000c0d0e7389 */ /* 0x00006400000c000b */
[----:B01----:R-:W-:Y:S01]  /*323b0*/  ENDCOLLECTIVE ;  /* 0x000000000000791b */ /* 0x003fe20003800000 */
.L_x_916:
[----:B------:R-:W-:Y:S02]  /*323c0*/  SEL R107, R108, R36, P0 ;  /* 0x000000246c6b7207 */ /* 0x000fe40000000000 */
[----:B------:R-:W-:Y:S02]  /*323d0*/  SEL R108, R36, R108, P0 ;  /* 0x0000006c246c7207 */ /* 0x000fe40000000000 */
[----:B------:R-:W-:Y:S01]  /*323e0*/  MOV R13, R111 ;  /* 0x0000006f000d7202 */ /* 0x000fe20000000f00 */
[----:B------:R-:W-:Y:S01]  /*323f0*/  IMAD.MOV.U32 R12, RZ, RZ, R0 ;  /* 0x000000ffff0c7224 */ /* 0x000fe200078e0000 */
[----:B------:R-:W-:Y:S02]  /*32400*/  SEL R0, R110, R2, P0 ;  /* 0x000000026e007207 */ /* 0x000fe40000000000 */
[----:B------:R-:W-:Y:S02]  /*32410*/  SEL R110, R2, R110, P0 ;  /* 0x0000006e026e7207 */ /* 0x000fe40000000000 */
[----:B------:R-:W-:-:S02]  /*32420*/  SEL R2, R109, R87, P0 ;  /* 0x000000576d027207 */ /* 0x000fc40000000000 */
[----:B------:R-:W-:Y:S01]  /*32430*/  SEL R109, R87, R109, P0 ;  /* 0x0000006d576d7207 */ /* 0x000fe20000000000 */
[----:B------:R-:W-:Y:S01]  /*32440*/  IMAD.MOV.U32 R39, RZ, RZ, R14 ;  /* 0x000000ffff277224 */ /* 0x000fe200078e000e */
[----:B------:R-:W-:-:S07]  /*32450*/  SEL R87, R88, R44, P0 ;  /* 0x0000002c58577207 */ /* 0x000fce0000000000 */
[----:B------:R-:W-:Y:S05]  /*32460*/  WARPSYNC.COLLECTIVE R15, `(.L_x_917) ;  /* 0x000000000f087348 */ /* 0x000fea0003c00000 */
[----:B------:R0:W1:Y:S02]  /*32470*/  SHFL.IDX P6, R14, R13, R12, R11 ;  /* 0x0000000c0d0e7389 */ /* 0x00006400000c000b */
[----:B01----:R-:W-:Y:S01]  /*32480*/  ENDCOLLECTIVE ;  /* 0x000000000000791b */ /* 0x003fe20003800000 */
.L_x_917:
        /* <DEDUP_REMOVED lines=8> */
.L_x_918:
[----:B------:R-:W-:Y:S01]  /*32510*/  IMAD.MOV.U32 R13, RZ, RZ, R123 ;  /* 0x000000ffff0d7224 */ /* 0x000fe200078e007b */
[----:B------:R-:W-:Y:S02]  /*32520*/  MOV R12, R116 ;  /* 0x00000074000c7202 */ /* 0x000fe40000000f00 */
[----:B------:R-:W-:Y:S02]  /*32530*/  SEL R116, R118, R81, P0 ;  /* 0x0000005176747207 */ /* 0x000fe40000000000 */
[----:B------:R-:W-:Y:S02]  /*32540*/  SEL R118, R81, R118, P0 ;  /* 0x0000007651767207 */ /* 0x000fe40000000000 */
[----:B------:R-:W-:Y:S02]  /*32550*/  SEL R81, R82, R51, P0 ;  /* 0x0000003352517207 */ /* 0x000fe40000000000 */
[----:B------:R-:W-:Y:S01]  /*32560*/  SEL R82, R51, R82, P0 ;  /* 0x0000005233527207 */ /* 0x000fe20000000000 */
[----:B------:R-:W-:-:S07]  /*32570*/  IMAD.MOV.U32 R124, RZ, RZ, R14 ;  /* 0x000000ffff7c7224 */ /* 0x000fce00078e000e */
[----:B------:R-:W-:Y:S05]  /*32580*/  WARPSYNC.COLLECTIVE R15, `(.L_x_919) ;  /* 0x000000000f087348 */ /* 0x000fea0003c00000 */
[----:B------:R0:W1:Y:S02]  /*32590*/  SHFL.IDX P6, R14, R13, R12, R11 ;  /* 0x0000000c0d0e7389 */ /* 0x00006400000c000b */
[----:B01----:R-:W-:Y:S01]  /*325a0*/  ENDCOLLECTIVE ;  /* 0x000000000000791b */ /* 0x003fe20003800000 */
.L_x_919:
[----:B------:R-:W-:Y:S02]  /*325b0*/  IMAD.MOV.U32 R13, RZ, RZ, R149 ;  /* 0x000000ffff0d7224 */ /* 0x000fe400078e0095 */
[----:B------:R-:W-:-:S07]  /*325c0*/  IMAD.MOV.U32 R123, RZ, RZ, R14 ;  /* 0x000000ffff7b7224 */ /* 0x000fce00078e000e */
[----:B------:R-:W-:Y:S05]  /*325d0*/  WARPSYNC.COLLECTIVE R15, `(.L_x_920) ;  /* 0x000000000f087348 */ /* 0x000fea0003c00000 */
[----:B------:R0:W1:Y:S02]  /*325e0*/  SHFL.IDX P6, R14, R13, R12, R11 ;  /* 0x0000000c0d0e7389 */ /* 0x00006400000c000b */
[----:B01----:R-:W-:Y:S01]  /*325f0*/  ENDCOLLECTIVE ;  /* 0x000000000000791b */ /* 0x003fe20003800000 */
.L_x_920:
[----:B------:R-:W-:Y:S01]  /*32600*/  IMAD.MOV.U32 R11, RZ, RZ, R14 ;  /* 0x000000ffff0b7224 */ /* 0x000fe200078e000e */
[----:B------:R-:W-:Y:S06]  /*32610*/  BRA `(.L_x_921) ;  /* 0xfffffef800487947 */ /* 0x000fec000383ffff */
.L_x_607:
[----:B------:R-:W-:Y:S01]  /*32620*/  IMAD.MOV.U32 R13, RZ, RZ, R21 ;  /* 0x000000ffff0d7224 */ /* 0x000fe200078e0015 */
[----:B------:R-:W-:Y:S01]  /*32630*/  MOV R12, RZ ;  /* 0x000000ff000c7202 */ /* 0x000fe20000000f00 */
[----:B------:R-:W-:Y:S02]  /*32640*/  IMAD.MOV.U32 R11, RZ, RZ, 0x181f ;  /* 0x0000181fff0b7424 */ /* 0x000fe400078e00ff */
[----:B------:R-:W-:-:S07]  /*32650*/  IMAD.MOV.U32 R15, RZ, RZ, -0x1 ;  /* 0xffffffffff0f7424 */ /* 0x000fce00078e00ff */
[----:B-----5:R-:W-:Y:S05]  /*32660*/  WARPSYNC.COLLECTIVE R15, `(.L_x_922) ;  /* 0x000000000f087348 */ /* 0x020fea0003c00000 */
[----:B------:R0:W1:Y:S02]  /*32670*/  SHFL.IDX P6, R14, R13, R12, R11 ;  /* 0x0000000c0d0e7389 */ /* 0x00006400000c000b */
[----:B01---5:R-:W-:Y:S01]  /*32680*/  ENDCOLLECTIVE ;  /* 0x000000000000791b */ /* 0x023fe20003800000 */
.L_x_922:
[----:B------:R-:W-:Y:S02]  /*32690*/  IMAD.MOV.U32 R13, RZ, RZ, R20 ;  /* 0x000000ffff0d7224 */ /* 0x000fe400078e0014 */
[----:B------:R-:W-:-:S07]  /*326a0*/  IMAD.MOV.U32 R0, RZ, RZ, R14 ;  /* 0x000000ffff007224 */ /* 0x000fce00078e000e */
[----:B------:R-:W-:Y:S05]  /*326b0*/  WARPSYNC.COLLECTIVE R15, `(.L_x_923) ;  /* 0x000000000f087348 */ /* 0x000fea0003c00000 */
[----:B------:R0:W1:Y:S02]  /*326c0*/  SHFL.IDX P6, R14, R13, R12, R11 ;  /* 0x0000000c0d0e7389 */ /* 0x00006400000c000b */
[----:B01----:R-:W-:Y:S01]  /*326d0*/  ENDCOLLECTIVE ;  /* 0x000000000000791b */ /* 0x003fe20003800000 */
.L_x_923:
[----:B------:R-:W-:Y:S05]  /*326e0*/  BRA `(.L_x_924) ;  /* 0xffffff0800947947 */ /* 0x000fea000383ffff */
.L_x_610:
[----:B------:R-:W-:Y:S01]  /*326f0*/  BSSY B1, `(.L_x_925) ;  /* 0x0000008000017945 */ /* 0x000fe20003800000 */
[----:B------:R-:W-:Y:S01]  /*32700*/  IMAD.MOV.U32 R13, RZ, RZ, R21 ;  /* 0x000000ffff0d7224 */ /* 0x000fe200078e0015 */
[----:B------:R-:W-:Y:S01]  /*32710*/  MOV R12, 0x1 ;  /* 0x00000001000c7802 */ /* 0x000fe20000000f00 */
[----:B------:R-:W-:Y:S02]  /*32720*/  IMAD.MOV.U32 R11, RZ, RZ, 0x181f ;  /* 0x0000181fff0b7424 */ /* 0x000fe400078e00ff */
[----:B------:R-:W-:-:S07]  /*32730*/  IMAD.MOV.U32 R15, RZ, RZ, -0x1 ;  /* 0xffffffffff0f7424 */ /* 0x000fce00078e00ff */
[----:B012---:R-:W-:Y:S05]  /*32740*/  WARPSYNC.COLLECTIVE R15, `(.L_x_926) ;  /* 0x000000000f087348 */ /* 0x007fea0003c00000 */
[----:B--2---:R2:W3:Y:S02]  /*32750*/  SHFL.IDX P6, R14, R13, R12, R11 ;  /* 0x0000000c0d0e7389 */ /* 0x0044e400000c000b */
[----:B0123--:R-:W-:Y:S01]  /*32760*/  ENDCOLLECTIVE ;  /* 0x000000000000791b */ /* 0x00ffe20003800000 */
.L_x_926:
[----:B------:R-:W-:Y:S05]  /*32770*/  BSYNC B1 ;  /* 0x0000000000017941 */ /* 0x000fea0003800000 */
.L_x_925:
        /* <DEDUP_REMOVED lines=8> */
.L_x_927:
[----:B------:R-:W-:Y:S05]  /*32800*/  BRA `(.L_x_928) ;  /* 0xffffff0800bc7947 */ /* 0x000fea000383ffff */
.L_x_613:
[----:B------:R-:W-:Y:S01]  /*32810*/  BSSY B1, `(.L_x_929) ;  /* 0x0000008000017945 */ /* 0x000fe20003800000 */
[----:B------:R-:W-:Y:S02]  /*32820*/  IMAD.MOV.U32 R13, RZ, RZ, R21 ;  /* 0x000000ffff0d7224 */ /* 0x000fe400078e0015 */
[----:B------:R-:W-:Y:S02]  /*32830*/  IMAD.MOV.U32 R12, RZ, RZ, 0x2 ;  /* 0x00000002ff0c7424 */ /* 0x000fe400078e00ff */
[----:B------:R-:W-:Y:S02]  /*32840*/  IMAD.MOV.U32 R11, RZ, RZ, 0x181f ;  /* 0x0000181fff0b7424 */ /* 0x000fe400078e00ff */
[----:B----4-:R-:W-:-:S07]  /*32850*/  IMAD.MOV.U32 R15, RZ, RZ, -0x1 ;  /* 0xffffffffff0f7424 */ /* 0x010fce00078e00ff */
[----:B0123--:R-:W-:Y:S05]  /*32860*/  WARPSYNC.COLLECTIVE R15, `(.L_x_930) ;  /* 0x000000000f087348 */ /* 0x00ffea0003c00000 */
[----:B--2---:R2:W4:Y:S02]  /*32870*/  SHFL.IDX P6, R14, R13, R12, R11 ;  /* 0x0000000c0d0e7389 */ /* 0x00452400000c000b */
[----:B01234-:R-:W-:Y:S01]  /*32880*/  ENDCOLLECTIVE ;  /* 0x000000000000791b */ /* 0x01ffe20003800000 */
.L_x_930:
[----:B------:R-:W-:Y:S05]  /*32890*/  BSYNC B1 ;  /* 0x0000000000017941 */ /* 0x000fea0003800000 */
.L_x_929:
        /* <DEDUP_REMOVED lines=8> */
.L_x_931:
[----:B------:R-:W-:Y:S05]  /*32920*/  BRA `(.L_x_932) ;  /* 0xffffff0800cc7947 */ /* 0x000fea000383ffff */
.L_x_616:
[----:B------:R-:W-:Y:S01]  /*32930*/  BSSY B1, `(.L_x_933) ;  /* 0x0000008000017945 */ /* 0x000fe20003800000 */
[----:B------:R-:W-:Y:S01]  /*32940*/  IMAD.MOV.U32 R13, RZ, RZ, R21 ;  /* 0x000000ffff0d7224 */ /* 0x000fe200078e0015 */
[----:B------:R-:W-:Y:S01]  /*32950*/  MOV R12, 0x3 ;  /* 0x00000003000c7802 */ /* 0x000fe20000000f00 */
[----:B------:R-:W-:Y:S02]  /*32960*/  IMAD.MOV.U32 R11, RZ, RZ, 0x181f ;  /* 0x0000181fff0b7424 */ /* 0x000fe400078e00ff */
[----:B----4-:R-:W-:-:S07]  /*32970*/  IMAD.MOV.U32 R15, RZ, RZ, -0x1 ;  /* 0xffffffffff0f7424 */ /* 0x010fce00078e00ff */
[----:B0123--:R-:W-:Y:S05]  /*32980*/  WARPSYNC.COLLECTIVE R15, `(.L_x_934) ;  /* 0x000000000f087348 */ /* 0x00ffea0003c00000 */
[----:B--2---:R2:W4:Y:S02]  /*32990*/  SHFL.IDX P6, R14, R13, R12, R11 ;  /* 0x0000000c0d0e7389 */ /* 0x00452400000c000b */
[----:B01234-:R-:W-:Y:S01]  /*329a0*/  ENDCOLLECTIVE ;  /* 0x000000000000791b */ /* 0x01ffe20003800000 */
.L_x_934:
[----:B------:R-:W-:Y:S05]  /*329b0*/  BSYNC B1 ;  /* 0x0000000000017941 */ /* 0x000fea0003800000 */
.L_x_933:
        /* <DEDUP_REMOVED lines=8> */
.L_x_935:
[----:B------:R-:W-:Y:S05]  /*32a40*/  BRA `(.L_x_936) ;  /* 0xffffff0800dc7947 */ /* 0x000fea000383ffff */
.L_x_618:
[----:B------:R-:W-:Y:S02]  /*32a50*/  IMAD.MOV.U32 R13, RZ, RZ, R41 ;  /* 0x000000ffff0d7224 */ /* 0x000fe400078e0029 */
[----:B------:R-:W-:Y:S02]  /*32a60*/  IMAD.MOV.U32 R12, RZ, RZ, RZ ;  /* 0x000000ffff0c7224 */ /* 0x000fe400078e00ff */
[----:B------:R-:W-:Y:S02]  /*32a70*/  IMAD.MOV.U32 R11, RZ, RZ, 0x1c1f ;  /* 0x00001c1fff0b7424 */ /* 0x000fe400078e00ff */
[----:B------:R-:W-:-:S07]  /*32a80*/  IMAD.MOV.U32 R15, RZ, RZ, -0x1 ;  /* 0xffffffffff0f7424 */ /* 0x000fce00078e00ff */
[----:B------:R-:W-:Y:S05]  /*32a90*/  WARPSYNC.COLLECTIVE R15, `(.L_x_937) ;  /* 0x000000000f087348 */ /* 0x000fea0003c00000 */
[----:B------:R0:W1:Y:S02]  /*32aa0*/  SHFL.IDX P6, R14, R13, R12, R11 ;  /* 0x0000000c0d0e7389 */ /* 0x00006400000c000b */
[----:B01----:R-:W-:Y:S01]  /*32ab0*/  ENDCOLLECTIVE ;  /* 0x000000000000791b */ /* 0x003fe20003800000 */
.L_x_937:
[----:B------:R-:W-:Y:S01]  /*32ac0*/  IMAD.MOV.U32 R13, RZ, RZ, R40 ;  /* 0x000000ffff0d7224 */ /* 0x000fe200078e0028 */
[----:B------:R-:W-:-:S07]  /*32ad0*/  MOV R42, R14 ;  /* 0x0000000e002a7202 */ /* 0x000fce0000000f00 */
[----:B------:R-:W-:Y:S05]  /*32ae0*/  WARPSYNC.COLLECTIVE R15, `(.L_x_938) ;  /* 0x000000000f087348 */ /* 0x000fea0003c00000 */
[----:B------:R0:W1:Y:S02]  /*32af0*/  SHFL.IDX P6, R14, R13, R12, R11 ;  /* 0x0000000c0d0e7389 */ /* 0x00006400000c000b */
[----:B01----:R-:W-:Y:S01]  /*32b00*/  ENDCOLLECTIVE ;  /* 0x000000000000791b */ /* 0x003fe20003800000 */
.L_x_938:
[----:B------:R-:W-:Y:S01]  /*32b10*/  IMAD.MOV.U32 R43, RZ, RZ, R14 ;  /* 0x000000ffff2b7224 */ /* 0x000fe200078e000e */
[----:B------:R-:W-:Y:S06]  /*32b20*/  BRA `(.L_x_939) ;  /* 0xffffff0c00a47947 */ /* 0x000fec000383ffff */
.L_x_621:
[----:B------:R-:W-:Y:S01]  /*32b30*/  BSSY B1, `(.L_x_940) ;  /* 0x0000008000017945 */ /* 0x000fe20003800000 */
[----:B------:R-:W-:Y:S01]  /*32b40*/  IMAD.MOV.U32 R13, RZ, RZ, R41 ;  /* 0x000000ffff0d7224 */ /* 0x000fe200078e0029 */
[----:B------:R-:W-:Y:S01]  /*32b50*/  MOV R15, 0xffffffff ;  /* 0xffffffff000f7802 */ /* 0x000fe20000000f00 */
[----:B------:R-:W-:Y:S02]  /*32b60*/  IMAD.MOV.U32 R12, RZ, RZ, 0x1 ;  /* 0x00000001ff0c7424 */ /* 0x000fe400078e00ff */
[----:B------:R-:W-:-:S07]  /*32b70*/  IMAD.MOV.U32 R11, RZ, RZ, 0x1c1f ;  /* 0x00001c1fff0b7424 */ /* 0x000fce00078e00ff */
[----:B0123--:R-:W-:Y:S05]  /*32b80*/  WARPSYNC.COLLECTIVE R15, `(.L_x_941) ;  /* 0x000000000f087348 */ /* 0x00ffea0003c00000 */
[----:B------:R4:W0:Y:S02]  /*32b90*/  SHFL.IDX P6, R14, R13, R12, R11 ;  /* 0x0000000c0d0e7389 */ /* 0x00082400000c000b */
[----:B01234-:R-:W-:Y:S01]  /*32ba0*/  ENDCOLLECTIVE ;  /* 0x000000000000791b */ /* 0x01ffe20003800000 */
.L_x_941:
[----:B------:R-:W-:Y:S05]  /*32bb0*/  BSYNC B1 ;  /* 0x0000000000017941 */ /* 0x000fea0003800000 */
.L_x_940:
[----:B------:R-:W-:Y:S02]  /*32bc0*/  IMAD.MOV.U32 R13, RZ, RZ, R40 ;  /* 0x000000ffff0d7224 */ /* 0x000fe400078e0028 */
[----:B------:R-:W-:Y:S02]  /*32bd0*/  IMAD.MOV.U32 R12, RZ, RZ, 0x1 ;  /* 0x00000001ff0c7424 */ /* 0x000fe400078e00ff */
[----:B------:R-:W-:Y:S02]  /*32be0*/  IMAD.MOV.U32 R11, RZ, RZ, 0x1c1f ;  /* 0x00001c1fff0b7424 */ /* 0x000fe400078e00ff */
[----:B------:R-:W-:Y:S02]  /*32bf0*/  IMAD.MOV.U32 R15, RZ, RZ, -0x1 ;  /* 0xffffffffff0f7424 */ /* 0x000fe400078e00ff */
[----:B------:R-:W-:-:S07]  /*32c00*/  IMAD.MOV.U32 R41, RZ, RZ, R14 ;  /* 0x000000ffff297224 */ /* 0x000fce00078e000e */
[----:B------:R-:W-:Y:S05]  /*32c10*/  WARPSYNC.COLLECTIVE R15, `(.L_x_942) ;  /* 0x000000000f087348 */ /* 0x000fea0003c00000 */
[----:B------:R0:W1:Y:S02]  /*32c20*/  SHFL.IDX P6, R14, R13, R12, R11 ;  /* 0x0000000c0d0e7389 */ /* 0x00006400000c000b */
[----:B01----:R-:W-:Y:S01]  /*32c30*/  ENDCOLLECTIVE ;  /* 0x000000000000791b */ /* 0x003fe20003800000 */
.L_x_942:
[----:B------:R-:W-:Y:S05]  /*32c40*/  BRA `(.L_x_943) ;  /* 0xffffff1800747947 */ /* 0x000fea000383ffff */
.L_x_625:
[----:B------:R-:W-:Y:S01]  /*32c50*/  MOV R13, R3 ;  /* 0x00000003000d7202 */ /* 0x000fe20000000f00 */
[----:B------:R-:W-:Y:S02]  /*32c60*/  IMAD.MOV.U32 R12, RZ, RZ, RZ ;  /* 0x000000ffff0c7224 */ /* 0x000fe400078e00ff */
[----:B------:R-:W-:Y:S02]  /*32c70*/  IMAD.MOV.U32 R11, RZ, RZ, 0x181f ;  /* 0x0000181fff0b7424 */ /* 0x000fe400078e00ff */
[----:B------:R-:W-:-:S07]  /*32c80*/  IMAD.MOV.U32 R15, RZ, RZ, -0x1 ;  /* 0xffffffffff0f7424 */ /* 0x000fce00078e00ff */
[----:B0-----:R-:W-:Y:S05]  /*32c90*/  WARPSYNC.COLLECTIVE R15, `(.L_x_944) ;  /* 0x000000000f087348 */ /* 0x001fea0003c00000 */
[----:B------:R1:W2:Y:S02]  /*32ca0*/  SHFL.IDX P6, R14, R13, R12, R11 ;  /* 0x0000000c0d0e7389 */ /* 0x0002a400000c000b */
[----:B012---:R-:W-:Y:S01]  /*32cb0*/  ENDCOLLECTIVE ;  /* 0x000000000000791b */ /* 0x007fe20003800000 */
.L_x_944:
[----:B------:R-:W-:Y:S02]  /*32cc0*/  IMAD.MOV.U32 R13, RZ, RZ, R2 ;  /* 0x000000ffff0d7224 */ /* 0x000fe400078e0002 */
[----:B------:R-:W-:-:S07]  /*32cd0*/  IMAD.MOV.U32 R0, RZ, RZ, R14 ;  /* 0x000000ffff007224 */ /* 0x000fce00078e000e */
[----:B------:R-:W-:Y:S05]  /*32ce0*/  WARPSYNC.COLLECTIVE R15, `(.L_x_945) ;  /* 0x000000000f087348 */ /* 0x000fea0003c00000 */
[----:B------:R0:W1:Y:S02]  /*32cf0*/  SHFL.IDX P6, R14, R13, R12, R11 ;  /* 0x0000000c0d0e7389 */ /* 0x00006400000c000b */
[----:B01----:R-:W-:Y:S01]  /*32d00*/  ENDCOLLECTIVE ;  /* 0x000000000000791b */ /* 0x003fe20003800000 */
.L_x_945:
[----:B------:R-:W-:Y:S05]  /*32d10*/  BRA `(.L_x_946) ;  /* 0xffffff3000247947 */ /* 0x000fea000383ffff */
.L_x_628:
[----:B------:R-:W-:Y:S01]  /*32d20*/  BSSY B1, `(.L_x_947) ;  /* 0x0000008000017945 */ /* 0x000fe20003800000 */
[----:B----4-:R-:W-:Y:S01]  /*32d30*/  MOV R13, R3 ;  /* 0x00000003000d7202 */ /* 0x010fe20000000f00 */
[----:B------:R-:W-:Y:S02]  /*32d40*/  IMAD.MOV.U32 R12, RZ, RZ, 0x1 ;  /* 0x00000001ff0c7424 */ /* 0x000fe400078e00ff */
[----:B------:R-:W-:Y:S02]  /*32d50*/  IMAD.MOV.U32 R11, RZ, RZ, 0x181f ;  /* 0x0000181fff0b7424 */ /* 0x000fe400078e00ff */
[----:B------:R-:W-:-:S07]  /*32d60*/  IMAD.MOV.U32 R15, RZ, RZ, -0x1 ;  /* 0xffffffffff0f7424 */ /* 0x000fce00078e00ff */
[----:B0123--:R-:W-:Y:S05]  /*32d70*/  WARPSYNC.COLLECTIVE R15, `(.L_x_948) ;  /* 0x000000000f087348 */ /* 0x00ffea0003c00000 */
[----:B---3--:R3:W4:Y:S02]  /*32d80*/  SHFL.IDX P6, R14, R13, R12, R11 ;  /* 0x0000000c0d0e7389 */ /* 0x00872400000c000b */
[----:B01234-:R-:W-:Y:S01]  /*32d90*/  ENDCOLLECTIVE ;  /* 0x000000000000791b */ /* 0x01ffe20003800000 */
.L_x_948:
[----:B------:R-:W-:Y:S05]  /*32da0*/  BSYNC B1 ;  /* 0x0000000000017941 */ /* 0x000fea0003800000 */
.L_x_947:
        /* <DEDUP_REMOVED lines=8> */
.L_x_949:
[----:B------:R-:W-:Y:S05]  /*32e30*/  BRA `(.L_x_950) ;  /* 0xffffff3000387947 */ /* 0x000fea000383ffff */
.L_x_631:
[----:B------:R-:W-:Y:S01]  /*32e40*/  BSSY B1, `(.L_x_951) ;  /* 0x0000008000017945 */ /* 0x000fe20003800000 */
[----:B----4-:R-:W-:Y:S01]  /*32e50*/  IMAD.MOV.U32 R13, RZ, RZ, R3 ;  /* 0x000000ffff0d7224 */ /* 0x010fe200078e0003 */
[----:B------:R-:W-:Y:S01]  /*32e60*/  MOV R15, 0xffffffff ;  /* 0xffffffff000f7802 */ /* 0x000fe20000000f00 */
[----:B------:R-:W-:Y:S02]  /*32e70*/  IMAD.MOV.U32 R12, RZ, RZ, 0x2 ;  /* 0x00000002ff0c7424 */ /* 0x000fe400078e00ff */
[----:B------:R-:W-:-:S07]  /*32e80*/  IMAD.MOV.U32 R11, RZ, RZ, 0x181f ;  /* 0x0000181fff0b7424 */ /* 0x000fce00078e00ff */
[----:B0123--:R-:W-:Y:S05]  /*32e90*/  WARPSYNC.COLLECTIVE R15, `(.L_x_952) ;  /* 0x000000000f087348 */ /* 0x00ffea0003c00000 */
[----:B---3--:R3:W4:Y:S02]  /*32ea0*/  SHFL.IDX P6, R14, R13, R12, R11 ;  /* 0x0000000c0d0e7389 */ /* 0x00872400000c000b */
[----:B01234-:R-:W-:Y:S01]  /*32eb0*/  ENDCOLLECTIVE ;  /* 0x000000000000791b */ /* 0x01ffe20003800000 */
.L_x_952:
[----:B------:R-:W-:Y:S05]  /*32ec0*/  BSYNC B1 ;  /* 0x0000000000017941 */ /* 0x000fea0003800000 */
.L_x_951:
        /* <DEDUP_REMOVED lines=8> */
.L_x_953:
[----:B------:R-:W-:Y:S05]  /*32f50*/  BRA `(.L_x_954) ;  /* 0xffffff3000487947 */ /* 0x000fea000383ffff */
.L_x_634:
[----:B------:R-:W-:Y:S01]  /*32f60*/  BSSY B1, `(.L_x_955) ;  /* 0x0000008000017945 */ /* 0x000fe20003800000 */
[----:B0-----:R-:W-:Y:S01]  /*32f70*/  MOV R13, R3 ;  /* 0x00000003000d7202 */ /* 0x001fe20000000f00 */
[----:B------:R-:W-:Y:S02]  /*32f80*/  IMAD.MOV.U32 R12, RZ, RZ, 0x3 ;  /* 0x00000003ff0c7424 */ /* 0x000fe400078e00ff */
[----:B------:R-:W-:Y:S02]  /*32f90*/  IMAD.MOV.U32 R11, RZ, RZ, 0x181f ;  /* 0x0000181fff0b7424 */ /* 0x000fe400078e00ff */
[----:B------:R-:W-:-:S07]  /*32fa0*/  IMAD.MOV.U32 R15, RZ, RZ, -0x1 ;  /* 0xffffffffff0f7424 */ /* 0x000fce00078e00ff */
[----:B-1234-:R-:W-:Y:S05]  /*32fb0*/  WARPSYNC.COLLECTIVE R15, `(.L_x_956) ;  /* 0x000000000f087348 */ /* 0x01efea0003c00000 */
[----:B----4-:R0:W4:Y:S02]  /*32fc0*/  SHFL.IDX P6, R14, R13, R12, R11 ;  /* 0x0000000c0d0e7389 */ /* 0x01012400000c000b */
[----:B01234-:R-:W-:Y:S01]  /*32fd0*/  ENDCOLLECTIVE ;  /* 0x000000000000791b */ /* 0x01ffe20003800000 */
.L_x_956:
[----:B------:R-:W-:Y:S05]  /*32fe0*/  BSYNC B1 ;  /* 0x0000000000017941 */ /* 0x000fea0003800000 */
.L_x_955:
        /* <DEDUP_REMOVED lines=8> */
.L_x_957:
[----:B------:R-:W-:Y:S05]  /*33070*/  BRA `(.L_x_958) ;  /* 0xffffff3000587947 */ /* 0x000fea000383ffff */
.L_x_650:
[----:B------:R-:W0:Y:S01]  /*33080*/  S2R R9, SR_TID.X ;  /* 0x0000000000097919 */ /* 0x000e220000002100 */
[----:B------:R-:W-:Y:S01]  /*33090*/  BSSY B1, `(.L_x_959) ;  /* 0x000000a000017945 */ /* 0x000fe20003800000 */
[----:B------:R-:W-:Y:S01]  /*330a0*/  IMAD.MOV.U32 R12, RZ, RZ, RZ ;  /* 0x000000ffff0c7224 */ /* 0x000fe200078e00ff */
[----:B------:R-:W-:Y:S01]  /*330b0*/  MOV R15, 0xffffffff ;  /* 0xffffffff000f7802 */ /* 0x000fe20000000f00 */
[----:B------:R-:W-:Y:S01]  /*330c0*/  IMAD.MOV.U32 R11, RZ, RZ, 0x1f ;  /* 0x0000001fff0b7424 */ /* 0x000fe200078e00ff */
[----:B0-----:R-:W-:-:S04]  /*330d0*/  SHF.R.U32.HI R9, RZ, 0x5, R9 ;  /* 0x00000005ff097819 */ /* 0x001fc80000011609 */
[----:B------:R-:W-:-:S05]  /*330e0*/  LOP3.LUT R9, R9, 0x3, RZ, 0xc0, !PT ;  /* 0x0000000309097812 */ /* 0x000fca00078ec0ff */
[----:B------:R-:W-:-:S07]  /*330f0*/  IMAD.MOV.U32 R13, RZ, RZ, R9 ;  /* 0x000000ffff0d7224 */ /* 0x000fce00078e0009 */
[----:B------:R-:W-:Y:S05]  /*33100*/  WARPSYNC.COLLECTIVE R15, `(.L_x_960) ;  /* 0x000000000f087348 */ /* 0x000fea0003c00000 */
[----:B------:R0:W1:Y:S02]  /*33110*/  SHFL.IDX P6, R14, R13, R12, R11 ;  /* 0x0000000c0d0e7389 */ /* 0x00006400000c000b */
[----:B01----:R-:W-:Y:S01]  /*33120*/  ENDCOLLECTIVE ;  /* 0x000000000000791b */ /* 0x003fe20003800000 */
.L_x_960:
[----:B------:R-:W-:Y:S05]  /*33130*/  BSYNC B1 ;  /* 0x0000000000017941 */ /* 0x000fea0003800000 */
.L_x_959:
[----:B------:R-:W-:Y:S05]  /*33140*/  BRA `(.L_x_961) ;  /* 0xffffff48007c7947 */ /* 0x000fea000383ffff */
.L_x_652:
[----:B------:R-:W-:Y:S01]  /*33150*/  BSSY B1, `(.L_x_962) ;  /* 0x0000006000017945 */ /* 0x000fe20003800000 */
[----:B------:R-:W-:-:S07]  /*33160*/  IMAD.MOV.U32 R15, RZ, RZ, -0x1 ;  /* 0xffffffffff0f7424 */ /* 0x000fce00078e00ff */
[----:B0-----:R-:W-:Y:S05]  /*33170*/  WARPSYNC.COLLECTIVE R15, `(.L_x_963) ;  /* 0x000000000f0c7348 */ /* 0x001fea0003c00000 */
[----:B------:R-:W-:Y:S02]  /*33180*/  ELECT P6, UR62, PT ;  /* 0x00000000003e782f */ /* 0x000fe400038c0000 */
[----:B------:R-:W-:Y:S01]  /*33190*/  MOV R14, UR62 ;  /* 0x0000003e000e7c02 */ /* 0x000fe20008000f00 */
[----:B0-----:R-:W-:Y:S10]  /*331a0*/  ENDCOLLECTIVE ;  /* 0x000000000000791b */ /* 0x001ff40003800000 */
.L_x_963:
[----:B------:R-:W-:Y:S05]  /*331b0*/  BSYNC B1 ;  /* 0x0000000000017941 */ /* 0x000fea0003800000 */
.L_x_962:
[----:B------:R-:W-:Y:S05]  /*331c0*/  BRA `(.L_x_651) ;  /* 0xffffff4800747947 */ /* 0x000fea000383ffff */
.L_x_654:
[----:B0-----:R0:W1:Y:S02]  /*331d0*/  SYNCS.PHASECHK.TRANS64.TRYWAIT P0, [R22+URZ+0x33420], R7 ;  /* 0x03342007160075a7 */ /* 0x001064000800017f */
[----:B-1----:R-:W-:Y:S05]  /*331e0*/  @!P0 NANOSLEEP.SYNCS 0x989680 ;  /* 0x009896800000895d */ /* 0x002fea0003900000 */
[----:B------:R-:W1:Y:S02]  /*331f0*/  @!P0 SYNCS.PHASECHK.TRANS64 P0, [R22+URZ+0x33420], R7 ;  /* 0x03342007160085a7 */ /* 0x000e64000800007f */
[----:B-1----:R-:W-:Y:S05]  /*33200*/  @!P0 BRA `(.L_x_654) ;  /* 0xfffffffc00f08947 */ /* 0x002fea000383ffff */
[----:B------:R-:W-:Y:S05]  /*33210*/  BRA `(.L_x_964) ;  /* 0xffffff4800847947 */ /* 0x000fea000383ffff */
.L_x_658:
[----:B-1----:R1:W2:Y:S02]  /*33220*/  SYNCS.PHASECHK.TRANS64.TRYWAIT P0, [R11+URZ+0x334a0], R10 ;  /* 0x0334a00a0b0075a7 */ /* 0x0022a4000800017f */
[----:B--2---:R-:W-:Y:S05]  /*33230*/  @!P0 NANOSLEEP.SYNCS 0x989680 ;  /* 0x009896800000895d */ /* 0x004fea0003900000 */
[----:B------:R-:W2:Y:S02]  /*33240*/  @!P0 SYNCS.PHASECHK.TRANS64 P0, [R11+URZ+0x334a0], R10 ;  /* 0x0334a00a0b0085a7 */ /* 0x000ea4000800007f */
[----:B--2---:R-:W-:Y:S05]  /*33250*/  @!P0 BRA `(.L_x_658) ;  /* 0xfffffffc00f08947 */ /* 0x004fea000383ffff */
[----:B------:R-:W-:Y:S05]  /*33260*/  BRA `(.L_x_965) ;  /* 0xffffff48009c7947 */ /* 0x000fea000383ffff */
.L_x_665:
[----:B0-----:R0:W2:Y:S02]  /*33270*/  SYNCS.PHASECHK.TRANS64.TRYWAIT P0, [R11+URZ+0x334c0], R10 ;  /* 0x0334c00a0b0075a7 */ /* 0x0010a4000800017f */
[----:B--2---:R-:W-:Y:S05]  /*33280*/  @!P0 NANOSLEEP.SYNCS 0x989680 ;  /* 0x009896800000895d */ /* 0x004fea0003900000 */
[----:B------:R-:W2:Y:S02]  /*33290*/  @!P0 SYNCS.PHASECHK.TRANS64 P0, [R11+URZ+0x334c0], R10 ;  /* 0x0334c00a0b0085a7 */ /* 0x000ea4000800007f */
[----:B--2---:R-:W-:Y:S05]  /*332a0*/  @!P0 BRA `(.L_x_665) ;  /* 0xfffffffc00f08947 */ /* 0x004fea000383ffff */
[----:B------:R-:W-:Y:S05]  /*332b0*/  BRA `(.L_x_966) ;  /* 0xffffff4c00987947 */ /* 0x000fea000383ffff */
.L_x_674:
[----:B-1----:R1:W2:Y:S02]  /*332c0*/  SYNCS.PHASECHK.TRANS64.TRYWAIT P2, [R10+URZ+0x334a0], R9 ;  /* 0x0334a0090a0075a7 */ /* 0x0022a4000804017f */
[----:B--2---:R-:W-:Y:S05]  /*332d0*/  @!P2 NANOSLEEP.SYNCS 0x989680 ;  /* 0x009896800000a95d */ /* 0x004fea0003900000 */
[----:B------:R-:W2:Y:S02]  /*332e0*/  @!P2 SYNCS.PHASECHK.TRANS64 P2, [R10+URZ+0x334a0], R9 ;  /* 0x0334a0090a00a5a7 */ /* 0x000ea4000804007f */
[----:B--2---:R-:W-:Y:S05]  /*332f0*/  @!P2 BRA `(.L_x_674) ;  /* 0xfffffffc00f0a947 */ /* 0x004fea000383ffff */
[----:B------:R-:W-:Y:S05]  /*33300*/  BRA `(.L_x_967) ;  /* 0xffffff5000cc7947 */ /* 0x000fea000383ffff */
.L_x_681:
[----:B0-----:R0:W2:Y:S02]  /*33310*/  SYNCS.PHASECHK.TRANS64.TRYWAIT P2, [R10+URZ+0x334c0], R9 ;  /* 0x0334c0090a0075a7 */ /* 0x0010a4000804017f */
[----:B--2---:R-:W-:Y:S05]  /*33320*/  @!P2 NANOSLEEP.SYNCS 0x989680 ;  /* 0x009896800000a95d */ /* 0x004fea0003900000 */
[----:B------:R-:W2:Y:S02]  /*33330*/  @!P2 SYNCS.PHASECHK.TRANS64 P2, [R10+URZ+0x334c0], R9 ;  /* 0x0334c0090a00a5a7 */ /* 0x000ea4000804007f */
[----:B--2---:R-:W-:Y:S05]  /*33340*/  @!P2 BRA `(.L_x_681) ;  /* 0xfffffffc00f0a947 */ /* 0x004fea000383ffff */
[----:B------:R-:W-:Y:S05]  /*33350*/  BRA `(.L_x_968) ;  /* 0xffffff5400c47947 */ /* 0x000fea000383ffff */
.L_x_700:
[----:B------:R-:W0:Y:S01]  /*33360*/  S2R R20, SR_TID.X ;  /* 0x0000000000147919 */ /* 0x000e220000002100 */
[----:B------:R-:W-:Y:S01]  /*33370*/  BSSY B0, `(.L_x_969) ;  /* 0x0000009000007945 */ /* 0x000fe20003800000 */
[----:B------:R-:W-:Y:S02]  /*33380*/  IMAD.MOV.U32 R12, RZ, RZ, RZ ;  /* 0x000000ffff0c7224 */ /* 0x000fe400078e00ff */
[----:B-1----:R-:W-:Y:S02]  /*33390*/  IMAD.MOV.U32 R11, RZ, RZ, 0x1f ;  /* 0x0000001fff0b7424 */ /* 0x002fe400078e00ff */
[----:B------:R-:W-:Y:S01]  /*333a0*/  IMAD.MOV.U32 R15, RZ, RZ, -0x1 ;  /* 0xffffffffff0f7424 */ /* 0x000fe200078e00ff */
[----:B0-----:R-:W-:-:S04]  /*333b0*/  SHF.R.U32.HI R13, RZ, 0x5, R20 ;  /* 0x00000005ff0d7819 */ /* 0x001fc80000011614 */
[----:B------:R-:W-:-:S07]  /*333c0*/  LOP3.LUT R13, R13, 0x3, RZ, 0xc0, !PT ;  /* 0x000000030d0d7812 */ /* 0x000fce00078ec0ff */
[----:B-----5:R-:W-:Y:S05]  /*333d0*/  WARPSYNC.COLLECTIVE R15, `(.L_x_970) ;  /* 0x000000000f087348 */ /* 0x020fea0003c00000 */
[----:B------:R0:W1:Y:S02]  /*333e0*/  SHFL.IDX P6, R14, R13, R12, R11 ;  /* 0x0000000c0d0e7389 */ /* 0x00006400000c000b */
[----:B01---5:R-:W-:Y:S01]  /*333f0*/  ENDCOLLECTIVE ;  /* 0x000000000000791b */ /* 0x023fe20003800000 */
.L_x_970:
[----:B------:R-:W-:Y:S05]  /*33400*/  BSYNC B0 ;  /* 0x0000000000007941 */ /* 0x000fea0003800000 */
.L_x_969:
[----:B------:R-:W-:Y:S05]  /*33410*/  BRA `(.L_x_971) ;  /* 0xffffff6800547947 */ /* 0x000fea000383ffff */
.L_x_703:
[----:B0-----:R-:W2:Y:S02]  /*33420*/  LDL R2, [R1+0x24] ;  /* 0x0000240001027983 */ /* 0x001ea40000100800 */
[----:B--2---:R0:W1:Y:S02]  /*33430*/  SYNCS.PHASECHK.TRANS64.TRYWAIT P0, [R0+URZ+0x33480], R2 ;  /* 0x03348002000075a7 */ /* 0x004064000800017f */
[----:B-1----:R-:W-:Y:S05]  /*33440*/  @!P0 NANOSLEEP.SYNCS 0x989680 ;  /* 0x009896800000895d */ /* 0x002fea0003900000 */
[----:B------:R-:W1:Y:S02]  /*33450*/  @!P0 SYNCS.PHASECHK.TRANS64 P0, [R0+URZ+0x33480], R2 ;  /* 0x03348002000085a7 */ /* 0x000e64000800007f */
[----:B-1----:R-:W-:Y:S05]  /*33460*/  @!P0 BRA `(.L_x_703) ;  /* 0xfffffffc00ec8947 */ /* 0x002fea000383ffff */
[----:B------:R-:W-:Y:S05]  /*33470*/  BRA `(.L_x_972) ;  /* 0xffffff6800647947 */ /* 0x000fea000383ffff */
.L_x_704:
[----:B------:R-:W-:Y:S01]  /*33480*/  BSSY B0, `(.L_x_973) ;  /* 0x0000008000007945 */ /* 0x000fe20003800000 */
[----:B------:R-:W-:Y:S01]  /*33490*/  IMAD.MOV.U32 R13, RZ, RZ, R20 ;  /* 0x000000ffff0d7224 */ /* 0x000fe200078e0014 */
[----:B0-----:R-:W-:Y:S01]  /*334a0*/  MOV R12, RZ ;  /* 0x000000ff000c7202 */ /* 0x001fe20000000f00 */
[----:B------:R-:W-:Y:S02]  /*334b0*/  IMAD.MOV.U32 R11, RZ, RZ, 0x1c1f ;  /* 0x00001c1fff0b7424 */ /* 0x000fe400078e00ff */
[----:B------:R-:W-:-:S07]  /*334c0*/  IMAD.MOV.U32 R15, RZ, RZ, -0x1 ;  /* 0xffffffffff0f7424 */ /* 0x000fce00078e00ff */
[----:B------:R-:W-:Y:S05]  /*334d0*/  WARPSYNC.COLLECTIVE R15, `(.L_x_974) ;  /* 0x000000000f087348 */ /* 0x000fea0003c00000 */
[----:B------:R0:W1:Y:S02]  /*334e0*/  SHFL.IDX P6, R14, R13, R12, R11 ;  /* 0x0000000c0d0e7389 */ /* 0x00006400000c000b */
[----:B01----:R-:W-:Y:S01]  /*334f0*/  ENDCOLLECTIVE ;  /* 0x000000000000791b */ /* 0x003fe20003800000 */
.L_x_974:
[----:B------:R-:W-:Y:S05]  /*33500*/  BSYNC B0 ;  /* 0x0000000000007941 */ /* 0x000fea0003800000 */
.L_x_973:
[----:B------:R-:W-:Y:S01]  /*33510*/  IMAD.MOV.U32 R13, RZ, RZ, R10 ;  /* 0x000000ffff0d7224 */ /* 0x000fe200078e000a */
[----:B------:R-:W-:Y:S01]  /*33520*/  MOV R11, 0x1c1f ;  /* 0x00001c1f000b7802 */ /* 0x000fe20000000f00 */
[----:B------:R-:W-:Y:S02]  /*33530*/  IMAD.MOV.U32 R12, RZ, RZ, RZ ;  /* 0x000000ffff0c7224 */ /* 0x000fe400078e00ff */
[----:B------:R-:W-:Y:S02]  /*33540*/  IMAD.MOV.U32 R15, RZ, RZ, -0x1 ;  /* 0xffffffffff0f7424 */ /* 0x000fe400078e00ff */
[----:B------:R-:W-:Y:S02]  /*33550*/  IMAD.MOV.U32 R3, RZ, RZ, R14 ;  /* 0x000000ffff037224 */ /* 0x000fe400078e000e */
[----:B------:R-:W-:-:S07]  /*33560*/  IMAD.IADD R4, R22, 0x1, R4 ;  /* 0x0000000116047824 */ /* 0x000fce00078e0204 */
[----:B------:R-:W-:Y:S05]  /*33570*/  WARPSYNC.COLLECTIVE R15, `(.L_x_975) ;  /* 0x000000000f087348 */ /* 0x000fea0003c00000 */
[----:B------:R0:W1:Y:S02]  /*33580*/  SHFL.IDX P6, R14, R13, R12, R11 ;  /* 0x0000000c0d0e7389 */ /* 0x00006400000c000b */
[----:B01----:R-:W-:Y:S01]  /*33590*/  ENDCOLLECTIVE ;  /* 0x000000000000791b */ /* 0x003fe20003800000 */
.L_x_975:
[----:B------:R-:W0:Y:S01]  /*335a0*/  LDC R11, c[0x0][0x2f4] ;  /* 0x0000bd00ff0b7b82 */ /* 0x000e220000000800 */
[C---:B------:R-:W-:Y:S01]  /*335b0*/  LOP3.LUT R12, R36.reuse, 0x40, RZ, 0xfc, !PT ;  /* 0x00000040240c7812 */ /* 0x040fe200078efcff */
[----:B------:R-:W-:Y:S01]  /*335c0*/  IMAD.MOV.U32 R13, RZ, RZ, R20 ;  /* 0x000000ffff0d7224 */ /* 0x000fe200078e0014 */
[----:B------:R-:W-:Y:S01]  /*335d0*/  LOP3.LUT R15, R36, 0x80, RZ, 0xfc, !PT ;  /* 0x00000080240f7812 */ /* 0x000fe200078efcff */
[----:B------:R-:W-:-:S05]  /*335e0*/  IMAD.MOV.U32 R2, RZ, RZ, R14 ;  /* 0x000000ffff027224 */ /* 0x000fca00078e000e */
[----:B------:R-:W-:-:S05]  /*335f0*/  IADD3 R2, P0, R36, R2, RZ ;  /* 0x0000000224027210 */ /* 0x000fca0007f1e0ff */
[----:B------:R-:W-:Y:S01]  /*33600*/  IMAD.X R3, RZ, RZ, R3, P0 ;  /* 0x000000ffff037224 */ /* 0x000fe200000e0603 */
[-C--:B0-----:R-:W-:Y:S02]  /*33610*/  ISETP.GE.AND P3, PT, R36, R11.reuse, PT ;  /* 0x0000000b2400720c */ /* 0x081fe40003f66270 */
[----:B------:R-:W-:Y:S02]  /*33620*/  ISETP.GE.AND P2, PT, R12, R11, PT ;  /* 0x0000000b0c00720c */ /* 0x000fe40003f46270 */
[C---:B------:R-:W-:Y:S02]  /*33630*/  ISETP.LT.OR P0, PT, R9.reuse, 0x1, P3 ;  /* 0x000000010900780c */ /* 0x040fe40001f01670 */
[----:B------:R-:W-:Y:S02]  /*33640*/  MOV R12, 0x1 ;  /* 0x00000001000c7802 */ /* 0x000fe40000000f00 */
[----:B------:R-:W-:-:S09]  /*33650*/  ISETP.LT.OR P1, PT, R9, 0x1, P2 ;  /* 0x000000010900780c */ /* 0x000fd20001721670 */
[----:B------:R-:W-:Y:S01]  /*33660*/  @!PT LDS RZ, [RZ] ;  /* 0x00000000fffff984 */ /* 0x000fe20000000800 */
[----:B------:R-:W-:Y:S01]  /*33670*/  @!PT LDS RZ, [RZ] ;  /* 0x00000000fffff984 */ /* 0x000fe20000000800 */
[----:B------:R-:W-:Y:S01]  /*33680*/  @!PT LDS RZ, [RZ] ;  /* 0x00000000fffff984 */ /* 0x000fe20000000800 */
[----:B------:R0:W-:Y:S01]  /*33690*/  LDGSTS.E.BYPASS.LTC128B.128 [R4+0xf200], desc[UR50][R2.64], !P0 ;  /* 0x0f20000002047fae */ /* 0x0001e2000c101d72 */
[----:B------:R-:W-:Y:S01]  /*336a0*/  ISETP.GE.AND P0, PT, R15, R11, PT ;  /* 0x0000000b0f00720c */ /* 0x000fe20003f06270 */
[----:B------:R-:W-:Y:S02]  /*336b0*/  IMAD.MOV.U32 R11, RZ, RZ, 0x1c1f ;  /* 0x00001c1fff0b7424 */ /* 0x000fe400078e00ff */
[----:B------:R-:W-:Y:S01]  /*336c0*/  IMAD.MOV.U32 R15, RZ, RZ, -0x1 ;  /* 0xffffffffff0f7424 */ /* 0x000fe200078e00ff */
[----:B------:R0:W-:Y:S01]  /*336d0*/  LDGSTS.E.BYPASS.LTC128B.128 [R4+0x11a00], desc[UR50][R2.64+0x40], !P1 ;  /* 0x11a0004002047fae */ /* 0x0001e2000c901d72 */
[----:B------:R-:W-:-:S13]  /*336e0*/  ISETP.LT.OR P1, PT, R9, 0x1, P0 ;  /* 0x000000010900780c */ /* 0x000fda0000721670 */
[----:B0-----:R-:W-:Y:S05]  /*336f0*/  WARPSYNC.COLLECTIVE R15, `(.L_x_976) ;  /* 0x000000000f087348 */ /* 0x001fea0003c00000 */
[----:B------:R1:W2:Y:S02]  /*33700*/  SHFL.IDX P6, R14, R13, R12, R11 ;  /* 0x0000000c0d0e7389 */ /* 0x0002a400000c000b */
[----:B012---:R-:W-:Y:S01]  /*33710*/  ENDCOLLECTIVE ;  /* 0x000000000000791b */ /* 0x007fe20003800000 */
.L_x_976:
        /* <DEDUP_REMOVED lines=9> */
.L_x_977:
[----:B------:R-:W-:Y:S02]  /*337b0*/  IMAD.MOV.U32 R13, RZ, RZ, R20 ;  /* 0x000000ffff0d7224 */ /* 0x000fe400078e0014 */
[----:B------:R-:W-:Y:S02]  /*337c0*/  IMAD.MOV.U32 R12, RZ, RZ, 0x2 ;  /* 0x00000002ff0c7424 */ /* 0x000fe400078e00ff */
[----:B------:R-:W-:-:S07]  /*337d0*/  IMAD.MOV.U32 R2, RZ, RZ, R14 ;  /* 0x000000ffff027224 */ /* 0x000fce00078e000e */
[----:B------:R-:W-:Y:S05]  /*337e0*/  WARPSYNC.COLLECTIVE R15, `(.L_x_978) ;  /* 0x000000000f087348 */ /* 0x000fea0003c00000 */
[----:B------:R0:W1:Y:S02]  /*337f0*/  SHFL.IDX P6, R14, R13, R12, R11 ;  /* 0x0000000c0d0e7389 */ /* 0x00006400000c000b */
[----:B01----:R-:W-:Y:S01]  /*33800*/  ENDCOLLECTIVE ;  /* 0x000000000000791b */ /* 0x003fe20003800000 */
.L_x_978:
[----:B------:R-:W-:-:S04]  /*33810*/  IADD3 R2, P1, R36, R2, RZ ;  /* 0x0000000224027210 */ /* 0x000fc80007f3e0ff */
[----:B------:R-:W-:Y:S02]  /*33820*/  IADD3.X R3, RZ, R3, RZ, P1, !PT ;  /* 0x00000003ff037210 */ /* 0x000fe40000ffe4ff */
        /* <DEDUP_REMOVED lines=14> */
.L_x_979:
[----:B------:R-:W-:Y:S02]  /*33910*/  IMAD.MOV.U32 R13, RZ, RZ, R20 ;  /* 0x000000ffff0d7224 */ /* 0x000fe400078e0014 */
[----:B------:R-:W-:Y:S02]  /*33920*/  IMAD.MOV.U32 R12, RZ, RZ, 0x3 ;  /* 0x00000003ff0c7424 */ /* 0x000fe400078e00ff */
[----:B------:R-:W-:-:S07]  /*33930*/  IMAD.MOV.U32 R2, RZ, RZ, R14 ;  /* 0x000000ffff027224 */ /* 0x000fce00078e000e */
[----:B------:R-:W-:Y:S05]  /*33940*/  WARPSYNC.COLLECTIVE R15, `(.L_x_980) ;  /* 0x000000000f087348 */ /* 0x000fea0003c00000 */
[----:B------:R0:W1:Y:S02]  /*33950*/  SHFL.IDX P6, R14, R13, R12, R11 ;  /* 0x0000000c0d0e7389 */ /* 0x00006400000c000b */
[----:B01----:R-:W-:Y:S01]  /*33960*/  ENDCOLLECTIVE ;  /* 0x000000000000791b */ /* 0x003fe20003800000 */
.L_x_980:
[----:B------:R-:W-:-:S04]  /*33970*/  IADD3 R2, P1, R36, R2, RZ ;  /* 0x0000000224027210 */ /* 0x000fc80007f3e0ff */
[----:B------:R-:W-:Y:S02]  /*33980*/  IADD3.X R3, RZ, R3, RZ, P1, !PT ;  /* 0x00000003ff037210 */ /* 0x000fe40000ffe4ff */
[C---:B------:R-:W-:Y:S01]  /*33990*/  ISETP.LT.OR P1, PT, R9.reuse, 0x41, P3 ;  /* 0x000000410900780c */ /* 0x040fe20001f21670 */
[----:B------:R-:W-:Y:S02]  /*339a0*/  IMAD.MOV.U32 R13, RZ, RZ, R10 ;  /* 0x000000ffff0d7224 */ /* 0x000fe400078e000a */
[----:B------:R0:W5:Y:S10]  /*339b0*/  LDL.LU R10, [R1+0x8] ;  /* 0x00000800010a7983 */ /* 0x0001740000300800 */
[----:B------:R-:W-:Y:S01]  /*339c0*/  @!PT LDS RZ, [RZ] ;  /* 0x00000000fffff984 */ /* 0x000fe20000000800 */
[----:B------:R-:W-:Y:S01]  /*339d0*/  @!PT LDS RZ, [RZ] ;  /* 0x00000000fffff984 */ /* 0x000fe20000000800 */
[----:B------:R-:W-:Y:S01]  /*339e0*/  @!PT LDS RZ, [RZ] ;  /* 0x00000000fffff984 */ /* 0x000fe20000000800 */
[----:B------:R0:W-:Y:S01]  /*339f0*/  LDGSTS.E.BYPASS.LTC128B.128 [R4+0x10200], desc[UR50][R2.64], !P1 ;  /* 0x1020000002047fae */ /* 0x0001e2000c901d72 */
[----:B------:R-:W-:Y:S01]  /*33a00*/  ISETP.LT.OR P1, PT, R9, 0x41, P2 ;  /* 0x000000410900780c */ /* 0x000fe20001721670 */
[----:B------:R-:W-:-:S12]  /*33a10*/  IMAD.MOV.U32 R20, RZ, RZ, R14 ;  /* 0x000000ffff147224 */ /* 0x000fd800078e000e */
[----:B0----5:R-:W-:Y:S05]  /*33a20*/  WARPSYNC.COLLECTIVE R15, `(.L_x_981) ;  /* 0x000000000f087348 */ /* 0x021fea0003c00000 */
[----:B------:R1:W2:Y:S02]  /*33a30*/  SHFL.IDX P6, R14, R13, R12, R11 ;  /* 0x0000000c0d0e7389 */ /* 0x0002a400000c000b */
[----:B012--5:R-:W-:Y:S01]  /*33a40*/  ENDCOLLECTIVE ;  /* 0x000000000000791b */ /* 0x027fe20003800000 */
.L_x_981:
[----:B------:R-:W-:Y:S01]  /*33a50*/  @!PT LDS RZ, [RZ] ;  /* 0x00000000fffff984 */ /* 0x000fe20000000800 */
[----:B------:R-:W-:Y:S01]  /*33a60*/  @!PT LDS RZ, [RZ] ;  /* 0x00000000fffff984 */ /* 0x000fe20000000800 */
[----:B------:R-:W-:Y:S01]  /*33a70*/  @!PT LDS RZ, [RZ] ;  /* 0x00000000fffff984 */ /* 0x000fe20000000800 */
[----:B------:R-:W-:Y:S01]  /*33a80*/  LDGSTS.E.BYPASS.LTC128B.128 [R4+0x12a00], desc[UR50][R2.64+0x40], !P1 ;  /* 0x12a0004002047fae */ /* 0x000fe2000c901d72 */
[----:B------:R-:W-:-:S13]  /*33a90*/  ISETP.LT.OR P1, PT, R9, 0x41, P0 ;  /* 0x000000410900780c */ /* 0x000fda0000721670 */
[----:B------:R0:W-:Y:S02]  /*33aa0*/  LDGSTS.E.BYPASS.LTC128B.128 [R4+0x15200], desc[UR50][R2.64+0x80], !P1 ;  /* 0x1520008002047fae */ /* 0x0001e4000c901d72 */
[----:B0-----:R-:W-:-:S05]  /*33ab0*/  IMAD.MOV.U32 R2, RZ, RZ, R14 ;  /* 0x000000ffff027224 */ /* 0x001fca00078e000e */
[----:B------:R-:W-:-:S04]  /*33ac0*/  IADD3 R2, P1, R36, R2, RZ ;  /* 0x0000000224027210 */ /* 0x000fc80007f3e0ff */
[----:B------:R-:W-:Y:S02]  /*33ad0*/  IADD3.X R3, RZ, R20, RZ, P1, !PT ;  /* 0x00000014ff037210 */ /* 0x000fe40000ffe4ff */
[----:B------:R-:W-:Y:S01]  /*33ae0*/  ISETP.LT.OR P1, PT, R9, 0x61, P3 ;  /* 0x000000610900780c */ /* 0x000fe20001f21670 */
[----:B------:R-:W-:Y:S02]  /*33af0*/  IMAD.MOV.U32 R13, RZ, RZ, R21 ;  /* 0x000000ffff0d7224 */ /* 0x000fe400078e0015 */
[----:B------:R-:W-:-:S10]  /*33b00*/  IMAD.MOV.U32 R12, RZ, RZ, RZ ;  /* 0x000000ffff0c7224 */ /* 0x000fd400078e00ff */
[----:B------:R-:W-:Y:S05]  /*33b10*/  WARPSYNC.COLLECTIVE R15, `(.L_x_982) ;  /* 0x000000000f087348 */ /* 0x000fea0003c00000 */
[----:B------:R0:W1:Y:S02]  /*33b20*/  SHFL.IDX P6, R14, R13, R12, R11 ;  /* 0x0000000c0d0e7389 */ /* 0x00006400000c000b */
[----:B01----:R-:W-:Y:S01]  /*33b30*/  ENDCOLLECTIVE ;  /* 0x000000000000791b */ /* 0x003fe20003800000 */
.L_x_982:
[----:B------:R-:W-:Y:S01]  /*33b40*/  @!PT LDS RZ, [RZ] ;  /* 0x00000000fffff984 */ /* 0x000fe20000000800 */
[----:B------:R-:W-:Y:S01]  /*33b50*/  @!PT LDS RZ, [RZ] ;  /* 0x00000000fffff984 */ /* 0x000fe20000000800 */
[----:B------:R-:W-:Y:S01]  /*33b60*/  @!PT LDS RZ, [RZ] ;  /* 0x00000000fffff984 */ /* 0x000fe20000000800 */
[----:B------:R-:W-:Y:S01]  /*33b70*/  LDGSTS.E.BYPASS.LTC128B.128 [R4+0x10a00], desc[UR50][R2.64], !P1 ;  /* 0x10a0000002047fae */ /* 0x000fe2000c901d72 */
[----:B------:R-:W-:-:S13]  /*33b80*/  ISETP.LT.OR P1, PT, R9, 0x61, P2 ;  /* 0x000000610900780c */ /* 0x000fda0001721670 */
[----:B------:R-:W-:Y:S01]  /*33b90*/  LDGSTS.E.BYPASS.LTC128B.128 [R4+0x13200], desc[UR50][R2.64+0x40], !P1 ;  /* 0x1320004002047fae */ /* 0x000fe2000c901d72 */
[----:B------:R-:W-:Y:S01]  /*33ba0*/  ISETP.LT.OR P1, PT, R9, 0x61, P0 ;  /* 0x000000610900780c */ /* 0x000fe20000721670 */
[----:B------:R-:W-:-:S12]  /*33bb0*/  IMAD.MOV.U32 R13, RZ, RZ, R24 ;  /* 0x000000ffff0d7224 */ /* 0x000fd800078e0018 */
[----:B------:R0:W-:Y:S02]  /*33bc0*/  LDGSTS.E.BYPASS.LTC128B.128 [R4+0x15a00], desc[UR50][R2.64+0x80], !P1 ;  /* 0x15a0008002047fae */ /* 0x0001e4000c901d72 */
[----:B0-----:R-:W-:-:S07]  /*33bd0*/  IMAD.MOV.U32 R3, RZ, RZ, R14 ;  /* 0x000000ffff037224 */ /* 0x001fce00078e000e */
[----:B------:R-:W-:Y:S05]  /*33be0*/  WARPSYNC.COLLECTIVE R15, `(.L_x_983) ;  /* 0x000000000f087348 */ /* 0x000fea0003c00000 */
[----:B------:R0:W1:Y:S02]  /*33bf0*/  SHFL.IDX P6, R14, R13, R12, R11 ;  /* 0x0000000c0d0e7389 */ /* 0x00006400000c000b */
[----:B01----:R-:W-:Y:S01]  /*33c00*/  ENDCOLLECTIVE ;  /* 0x000000000000791b */ /* 0x003fe20003800000 */
.L_x_983:
[C---:B------:R-:W-:Y:S01]  /*33c10*/  ISETP.GE.AND P6, PT, R9.reuse, 0x81, PT ;  /* 0x000000810900780c */ /* 0x040fe20003fc6270 */
[----:B------:R-:W-:Y:S01]  /*33c20*/  IMAD.MOV.U32 R2, RZ, RZ, R14 ;  /* 0x000000ffff027224 */ /* 0x000fe200078e000e */
[C---:B------:R-:W-:Y:S02]  /*33c30*/  ISETP.GE.AND P5, PT, R9.reuse, 0x21, PT ;  /* 0x000000210900780c */ /* 0x040fe40003fa6270 */
[C---:B------:R-:W-:Y:S02]  /*33c40*/  ISETP.GE.AND P4, PT, R9.reuse, 0x41, PT ;  /* 0x000000410900780c */ /* 0x040fe40003f86270 */
[----:B------:R-:W-:Y:S02]  /*33c50*/  ISETP.GE.AND P1, PT, R9, 0x61, PT ;  /* 0x000000610900780c */ /* 0x000fe40003f26270 */
[----:B------:R-:W-:-:S05]  /*33c60*/  LOP3.LUT R10, R10, 0xffffffbf, RZ, 0xc0, !PT ;  /* 0xffffffbf0a0a7812 */ /* 0x000fca00078ec0ff */
[----:B------:R-:W-:-:S05]  /*33c70*/  @P6 LOP3.LUT R10, R10, 0x40, RZ, 0xfc, !PT ;  /* 0x000000400a0a6812 */ /* 0x000fca00078efcff */
[----:B------:R2:W-:Y:S01]  /*33c80*/  STL [R1+0x8], R10 ;  /* 0x0000080a01007387 */ /* 0x0005e20000100800 */
[----:B------:R-:W-:Y:S05]  /*33c90*/  BRA `(.L_x_984) ;  /* 0xffffff6400fc7947 */ /* 0x000fea000383ffff */
.L_x_709:
[----:B---3--:R-:W3:Y:S02]  /*33ca0*/  LDL R2, [R1+0x24] ;  /* 0x0000240001027983 */ /* 0x008ee40000100800 */
[----:B---3--:R3:W4:Y:S02]  /*33cb0*/  SYNCS.PHASECHK.TRANS64.TRYWAIT P0, [R0+URZ+0x33440], R2 ;  /* 0x03344002000075a7 */ /* 0x008724000800017f */
[----:B----4-:R-:W-:Y:S05]  /*33cc0*/  @!P0 NANOSLEEP.SYNCS 0x989680 ;  /* 0x009896800000895d */ /* 0x010fea0003900000 */
[----:B------:R-:W4:Y:S02]  /*33cd0*/  @!P0 SYNCS.PHASECHK.TRANS64 P0, [R0+URZ+0x33440], R2 ;  /* 0x03344002000085a7 */ /* 0x000f24000800007f */
[----:B----4-:R-:W-:Y:S05]  /*33ce0*/  @!P0 BRA `(.L_x_709) ;  /* 0xfffffffc00ec8947 */ /* 0x010fea000383ffff */
[----:B------:R-:W-:Y:S05]  /*33cf0*/  BRA `(.L_x_985) ;  /* 0xffffff6800607947 */ /* 0x000fea000383ffff */
.L_x_710:
[----:B------:R-:W-:Y:S01]  /*33d00*/  BSSY B0, `(.L_x_986) ;  /* 0x0000008000007945 */ /* 0x000fe20003800000 */
[----:B------:R-:W-:Y:S01]  /*33d10*/  MOV R13, R6 ;  /* 0x00000006000d7202 */ /* 0x000fe20000000f00 */
[----:B------:R-:W-:Y:S02]  /*33d20*/  IMAD.MOV.U32 R12, RZ, RZ, RZ ;  /* 0x000000ffff0c7224 */ /* 0x000fe400078e00ff */
[----:B------:R-:W-:Y:S02]  /*33d30*/  IMAD.MOV.U32 R11, RZ, RZ, 0x1c1f ;  /* 0x00001c1fff0b7424 */ /* 0x000fe400078e00ff */
[----:B------:R-:W-:-:S07]  /*33d40*/  IMAD.MOV.U32 R15, RZ, RZ, -0x1 ;  /* 0xffffffffff0f7424 */ /* 0x000fce00078e00ff */
[----:B-1---5:R-:W-:Y:S05]  /*33d50*/  WARPSYNC.COLLECTIVE R15, `(.L_x_987) ;  /* 0x000000000f087348 */ /* 0x022fea0003c00000 */
[----:B------:R0:W2:Y:S02]  /*33d60*/  SHFL.IDX P6, R14, R13, R12, R11 ;  /* 0x0000000c0d0e7389 */ /* 0x0000a400000c000b */
[----:B012--5:R-:W-:Y:S01]  /*33d70*/  ENDCOLLECTIVE ;  /* 0x000000000000791b */ /* 0x027fe20003800000 */
.L_x_987:
[----:B------:R-:W-:Y:S05]  /*33d80*/  BSYNC B0 ;  /* 0x0000000000007941 */ /* 0x000fea0003800000 */
.L_x_986:
[----:B------:R-:W-:Y:S01]  /*33d90*/  IMAD.MOV.U32 R13, RZ, RZ, R5 ;  /* 0x000000ffff0d7224 */ /* 0x000fe200078e0005 */
[----:B------:R-:W-:Y:S01]  /*33da0*/  MOV R12, RZ ;  /* 0x000000ff000c7202 */ /* 0x000fe20000000f00 */
[----:B------:R-:W-:Y:S01]  /*33db0*/  IMAD.MOV.U32 R11, RZ, RZ, 0x1c1f ;  /* 0x00001c1fff0b7424 */ /* 0x000fe200078e00ff */
[----:B------:R-:W0:Y:S01]  /*33dc0*/  LDC R21, c[0x0][0x2f4] ;  /* 0x0000bd00ff157b82 */ /* 0x000e220000000800 */
[----:B------:R-:W-:Y:S01]  /*33dd0*/  IMAD.MOV.U32 R15, RZ, RZ, -0x1 ;  /* 0xffffffffff0f7424 */ /* 0x000fe200078e00ff */
[C---:B------:R-:W-:Y:S01]  /*33de0*/  LOP3.LUT R25, R36.reuse, 0x40, RZ, 0xfc, !PT ;  /* 0x0000004024197812 */ /* 0x040fe200078efcff */
[----:B------:R-:W-:Y:S01]  /*33df0*/  IMAD.MOV.U32 R2, RZ, RZ, R14 ;  /* 0x000000ffff027224 */ /* 0x000fe200078e000e */
[----:B------:R-:W-:-:S07]  /*33e00*/  LOP3.LUT R24, R36, 0x80, RZ, 0xfc, !PT ;  /* 0x0000008024187812 */ /* 0x000fce00078efcff */
[----:B0-----:R-:W-:Y:S05]  /*33e10*/  WARPSYNC.COLLECTIVE R15, `(.L_x_988) ;  /* 0x000000000f087348 */ /* 0x001fea0003c00000 */
[----:B------:R1:W2:Y:S02]  /*33e20*/  SHFL.IDX P6, R14, R13, R12, R11 ;  /* 0x0000000c0d0e7389 */ /* 0x0002a400000c000b */
[----:B012---:R-:W-:Y:S01]  /*33e30*/  ENDCOLLECTIVE ;  /* 0x000000000000791b */ /* 0x007fe20003800000 */
.L_x_988:
[----:B------:R-:W-:Y:S01]  /*33e40*/  IMAD.MOV.U32 R13, RZ, RZ, R6 ;  /* 0x000000ffff0d7224 */ /* 0x000fe200078e0006 */
[----:B------:R-:W-:Y:S02]  /*33e50*/  MOV R12, 0x1 ;  /* 0x00000001000c7802 */ /* 0x000fe40000000f00 */
[-C--:B------:R-:W-:Y:S02]  /*33e60*/  ISETP.GE.AND P3, PT, R25, R21.reuse, PT ;  /* 0x000000151900720c */ /* 0x080fe40003f66270 */
[----:B------:R-:W-:Y:S02]  /*33e70*/  ISETP.GE.AND P2, PT, R24, R21, PT ;  /* 0x000000151800720c */ /* 0x000fe40003f46270 */
        /* <DEDUP_REMOVED lines=17> */
.L_x_989:
[----:B------:R-:W-:Y:S02]  /*33f90*/  IMAD.MOV.U32 R13, RZ, RZ, R5 ;  /* 0x000000ffff0d7224 */ /* 0x000fe400078e0005 */
[----:B------:R-:W-:-:S07]  /*33fa0*/  IMAD.MOV.U32 R2, RZ, RZ, R14 ;  /* 0x000000ffff027224 */ /* 0x000fce00078e000e */
[----:B------:R-:W-:Y:S05]  /*33fb0*/  WARPSYNC.COLLECTIVE R15, `(.L_x_990) ;  /* 0x000000000f087348 */ /* 0x000fea0003c00000 */
[----:B------:R0:W1:Y:S02]  /*33fc0*/  SHFL.IDX P6, R14, R13, R12, R11 ;  /* 0x0000000c0d0e7389 */ /* 0x00006400000c000b */
[----:B01----:R-:W-:Y:S01]  /*33fd0*/  ENDCOLLECTIVE ;  /* 0x000000000000791b */ /* 0x003fe20003800000 */
.L_x_990:
[----:B------:R-:W-:Y:S01]  /*33fe0*/  IMAD.MOV.U32 R13, RZ, RZ, R6 ;  /* 0x000000ffff0d7224 */ /* 0x000fe200078e0006 */
[----:B------:R-:W-:Y:S01]  /*33ff0*/  MOV R12, 0x2 ;  /* 0x00000002000c7802 */ /* 0x000fe20000000f00 */
        /* <DEDUP_REMOVED lines=14> */
.L_x_991:
        /* <DEDUP_REMOVED lines=11> */
.L_x_992:
[----:B------:R-:W-:Y:S01]  /*34190*/  IMAD.MOV.U32 R13, RZ, RZ, R6 ;  /* 0x000000ffff0d7224 */ /* 0x000fe200078e0006 */
[----:B------:R-:W-:Y:S01]  /*341a0*/  MOV R12, 0x3 ;  /* 0x00000003000c7802 */ /* 0x000fe20000000f00 */
[----:B------:R-:W-:-:S07]  /*341b0*/  IMAD.MOV.U32 R3, RZ, RZ, R14 ;  /* 0x000000ffff037224 */ /* 0x000fce00078e000e */
[----:B------:R-:W-:Y:S05]  /*341c0*/  WARPSYNC.COLLECTIVE R15, `(.L_x_993) ;  /* 0x000000000f087348 */ /* 0x000fea0003c00000 */
[----:B------:R0:W1:Y:S02]  /*341d0*/  SHFL.IDX P6, R14, R13, R12, R11 ;  /* 0x0000000c0d0e7389 */ /* 0x00006400000c000b */
[----:B01----:R-:W-:Y:S01]  /*341e0*/  ENDCOLLECTIVE ;  /* 0x000000000000791b */ /* 0x003fe20003800000 */
.L_x_993:
        /* <DEDUP_REMOVED lines=10> */
.L_x_994:
[----:B------:R-:W-:Y:S01]  /*34290*/  @!PT LDS RZ, [RZ] ;  /* 0x00000000fffff984 */ /* 0x000fe20000000800 */
[----:B------:R-:W-:Y:S01]  /*342a0*/  @!PT LDS RZ, [RZ] ;  /* 0x00000000fffff984 */ /* 0x000fe20000000800 */
[----:B------:R-:W-:Y:S01]  /*342b0*/  @!PT LDS RZ, [RZ] ;  /* 0x00000000fffff984 */ /* 0x000fe20000000800 */
[----:B------:R0:W-:Y:S04]  /*342c0*/  @P4 LDGSTS.E.BYPASS.LTC128B.128 [R4+0x25200], desc[UR50][R2.64], !P5 ;  /* 0x2520000002044fae */ /* 0x0001e8000e901d72 */
[----:B------:R0:W-:Y:S04]  /*342d0*/  @P4 LDGSTS.E.BYPASS.LTC128B.128 [R4+0x27a00], desc[UR50][R2.64+0x40], !P3 ;  /* 0x27a0004002044fae */ /* 0x0001e8000d901d72 */
[----:B------:R0:W-:Y:S01]  /*342e0*/  @P4 LDGSTS.E.BYPASS.LTC128B.128 [R4+0x2a200], desc[UR50][R2.64+0x80], !P2 ;  /* 0x2a20008002044fae */ /* 0x0001e2000d101d72 */
[----:B------:R-:W-:Y:S01]  /*342f0*/  IMAD.MOV.U32 R13, RZ, RZ, R7 ;  /* 0x000000ffff0d7224 */ /* 0x000fe200078e0007 */
[----:B------:R-:W-:Y:S01]  /*34300*/  MOV R12, RZ ;  /* 0x000000ff000c7202 */ /* 0x000fe20000000f00 */
[----:B------:R-:W-:-:S07]  /*34310*/  IMAD.MOV.U32 R5, RZ, RZ, R14 ;  /* 0x000000ffff057224 */ /* 0x000fce00078e000e */
[----:B0-----:R-:W-:Y:S05]  /*34320*/  WARPSYNC.COLLECTIVE R15, `(.L_x_995) ;  /* 0x000000000f087348 */ /* 0x001fea0003c00000 */
[----:B------:R1:W2:Y:S02]  /*34330*/  SHFL.IDX P6, R14, R13, R12, R11 ;  /* 0x0000000c0d0e7389 */ /* 0x0002a400000c000b */
[----:B012---:R-:W-:Y:S01]  /*34340*/  ENDCOLLECTIVE ;  /* 0x000000000000791b */ /* 0x007fe20003800000 */
.L_x_995:
[----:B------:R-:W-:-:S05]  /*34350*/  @P1 IADD3 R2, P0, R36, R5, RZ ;  /* 0x0000000524021210 */ /* 0x000fca0007f1e0ff */
[----:B------:R-:W-:-:S05]  /*34360*/  @P1 IMAD.X R3, RZ, RZ, R6, P0 ;  /* 0x000000ffff031224 */ /* 0x000fca00000e0606 */
        /* <DEDUP_REMOVED lines=11> */
.L_x_996:
[----:B------:R-:W-:Y:S01]  /*34420*/  IMAD.MOV.U32 R2, RZ, RZ, R14 ;  /* 0x000000ffff027224 */ /* 0x000fe200078e000e */
[----:B------:R-:W-:Y:S06]  /*34430*/  BRA `(.L_x_997) ;  /* 0xffffff6400d87947 */ /* 0x000fec000383ffff */
.L_x_717:
[----:B------:R-:W-:Y:S01]  /*34440*/  IMAD.MOV.U32 R13, RZ, RZ, R4 ;  /* 0x000000ffff0d7224 */ /* 0x000fe200078e0004 */
[----:B------:R-:W-:Y:S01]  /*34450*/  MOV R11, 0x1c1f ;  /* 0x00001c1f000b7802 */ /* 0x000fe20000000f00 */
[----:B------:R-:W-:Y:S02]  /*34460*/  IMAD.MOV.U32 R12, RZ, RZ, RZ ;  /* 0x000000ffff0c7224 */ /* 0x000fe400078e00ff */
[----:B------:R-:W-:Y:S02]  /*34470*/  IMAD.MOV.U32 R15, RZ, RZ, -0x1 ;  /* 0xffffffffff0f7424 */ /* 0x000fe400078e00ff */
[----:B-----5:R-:W-:Y:S02]  /*34480*/  IMAD R5, R20, R7, RZ ;  /* 0x0000000714057224 */ /* 0x020fe400078e02ff */
[----:B------:R-:W-:-:S07]  /*34490*/  IMAD.IADD R17, R9, 0x1, R17 ;  /* 0x0000000109117824 */ /* 0x000fce00078e0211 */
[----:B------:R-:W-:Y:S05]  /*344a0*/  WARPSYNC.COLLECTIVE R15, `(.L_x_998) ;  /* 0x000000000f087348 */ /* 0x000fea0003c00000 */
[----:B------:R0:W1:Y:S02]  /*344b0*/  SHFL.IDX P6, R14, R13, R12, R11 ;  /* 0x0000000c0d0e7389 */ /* 0x00006400000c000b */
[----:B01----:R-:W-:Y:S01]  /*344c0*/  ENDCOLLECTIVE ;  /* 0x000000000000791b */ /* 0x003fe20003800000 */
.L_x_998:
[----:B------:R-:W-:Y:S01]  /*344d0*/  ISETP.GE.AND P1, PT, R17, R5, PT ;  /* 0x000000051100720c */ /* 0x000fe20003f26270 */
[----:B------:R-:W-:Y:S02]  /*344e0*/  IMAD.MOV.U32 R13, RZ, RZ, R0 ;  /* 0x000000ffff0d7224 */ /* 0x000fe400078e0000 */
[----:B------:R-:W-:-:S10]  /*344f0*/  IMAD.MOV.U32 R2, RZ, RZ, R14 ;  /* 0x000000ffff027224 */ /* 0x000fd400078e000e */
[----:B------:R-:W-:Y:S05]  /*34500*/  WARPSYNC.COLLECTIVE R15, `(.L_x_999) ;  /* 0x000000000f087348 */ /* 0x000fea0003c00000 */
[----:B------:R0:W1:Y:S02]  /*34510*/  SHFL.IDX P6, R14, R13, R12, R11 ;  /* 0x0000000c0d0e7389 */ /* 0x00006400000c000b */
[----:B01----:R-:W-:Y:S01]  /*34520*/  ENDCOLLECTIVE ;  /* 0x000000000000791b */ /* 0x003fe20003800000 */
.L_x_999:
[----:B------:R-:W-:Y:S02]  /*34530*/  IMAD.MOV.U32 R13, RZ, RZ, R4 ;  /* 0x000000ffff0d7224 */ /* 0x000fe400078e0004 */
[----:B------:R-:W-:Y:S02]  /*34540*/  IMAD.MOV.U32 R12, RZ, RZ, 0x1 ;  /* 0x00000001ff0c7424 */ /* 0x000fe400078e00ff */
[----:B------:R-:W-:-:S07]  /*34550*/  IMAD.MOV.U32 R3, RZ, RZ, R14 ;  /* 0x000000ffff037224 */ /* 0x000fce00078e000e */
[----:B------:R-:W-:Y:S05]  /*34560*/  WARPSYNC.COLLECTIVE R15, `(.L_x_1000) ;  /* 0x000000000f087348 */ /* 0x000fea0003c00000 */
[----:B------:R0:W1:Y:S02]  /*34570*/  SHFL.IDX P6, R14, R13, R12, R11 ;  /* 0x0000000c0d0e7389 */ /* 0x00006400000c000b */
[----:B01----:R-:W-:Y:S01]  /*34580*/  ENDCOLLECTIVE ;  /* 0x000000000000791b */ /* 0x003fe20003800000 */
.L_x_1000:
[----:B------:R-:W-:-:S04]  /*34590*/  @!P1 IADD3 R6, P4, R36, R3, RZ ;  /* 0x0000000324069210 */ /* 0x000fc80007f9e0ff */
[----:B------:R-:W-:Y:S01]  /*345a0*/  @!P1 IADD3.X R3, RZ, R2, RZ, P4, !PT ;  /* 0x00000002ff039210 */ /* 0x000fe200027fe4ff */
[----:B------:R-:W-:Y:S02]  /*345b0*/  @!P1 IMAD.MOV.U32 R2, RZ, RZ, R6 ;  /* 0x000000ffff029224 */ /* 0x000fe400078e0006 */
[----:B------:R-:W-:-:S03]  /*345c0*/  VIADD R6, R17, 0x20 ;  /* 0x0000002011067836 */ /* 0x000fc60000000000 */
[----:B------:R-:W-:Y:S01]  /*345d0*/  @!PT LDS RZ, [RZ] ;  /* 0x00000000fffff984 */ /* 0x000fe20000000800 */
[----:B------:R-:W-:Y:S01]  /*345e0*/  @!PT LDS RZ, [RZ] ;  /* 0x00000000fffff984 */ /* 0x000fe20000000800 */
[----:B------:R-:W-:Y:S01]  /*345f0*/  @!PT LDS RZ, [RZ] ;  /* 0x00000000fffff984 */ /* 0x000fe20000000800 */
[----:B------:R-:W-:Y:S01]  /*34600*/  @!P1 LDGSTS.E.BYPASS.LTC128B.128 [R8+0x1e200], desc[UR50][R2.64], !P3 ;  /* 0x1e20000002089fae */ /* 0x000fe2000d901d72 */
[----:B------:R-:W-:-:S03]  /*34610*/  MOV R13, R0 ;  /* 0x00000000000d7202 */ /* 0x000fc60000000f00 */
[----:B------:R-:W-:Y:S04]  /*34620*/  @!P1 LDGSTS.E.BYPASS.LTC128B.128 [R8+0x20200], desc[UR50][R2.64+0x40], !P2 ;  /* 0x2020004002089fae */ /* 0x000fe8000d101d72 */
[----:B------:R0:W-:Y:S01]  /*34630*/  @!P1 LDGSTS.E.BYPASS.LTC128B.128 [R8+0x22200], desc[UR50][R2.64+0x80], !P0 ;  /* 0x2220008002089fae */ /* 0x0001e2000c101d72 */
[----:B------:R-:W-:Y:S01]  /*34640*/  ISETP.GE.AND P1, PT, R6, R5, PT ;  /* 0x000000050600720c */ /* 0x000fe20003f26270 */
[----:B0-----:R-:W-:-:S12]  /*34650*/  IMAD.MOV.U32 R2, RZ, RZ, R14 ;  /* 0x000000ffff027224 */ /* 0x001fd800078e000e */
[----:B------:R-:W-:Y:S05]  /*34660*/  WARPSYNC.COLLECTIVE R15, `(.L_x_1001) ;  /* 0x000000000f087348 */ /* 0x000fea0003c00000 */
[----:B------:R0:W1:Y:S02]  /*34670*/  SHFL.IDX P6, R14, R13, R12, R11 ;  /* 0x0000000c0d0e7389 */ /* 0x00006400000c000b */
[----:B01----:R-:W-:Y:S01]  /*34680*/  ENDCOLLECTIVE ;  /* 0x000000000000791b */ /* 0x003fe20003800000 */
.L_x_1001:
[----:B------:R-:W-:Y:S01]  /*34690*/  IMAD.MOV.U32 R13, RZ, RZ, R4 ;  /* 0x000000ffff0d7224 */ /* 0x000fe200078e0004 */
[----:B------:R-:W-:Y:S02]  /*346a0*/  MOV R12, 0x2 ;  /* 0x00000002000c7802 */ /* 0x000fe40000000f00 */
[----:B------:R-:W-:-:S13]  /*346b0*/  @!P1 IADD3 R6, P4, R36, R14, RZ ;  /* 0x0000000e24069210 */ /* 0x000fda0007f9e0ff */
[----:B------:R-:W-:Y:S05]  /*346c0*/  WARPSYNC.COLLECTIVE R15, `(.L_x_1002) ;  /* 0x000000000f087348 */ /* 0x000fea0003c00000 */
[----:B------:R0:W1:Y:S02]  /*346d0*/  SHFL.IDX P6, R14, R13, R12, R11 ;  /* 0x0000000c0d0e7389 */ /* 0x00006400000c000b */
[----:B01----:R-:W-:Y:S01]  /*346e0*/  ENDCOLLECTIVE ;  /* 0x000000000000791b */ /* 0x003fe20003800000 */
.L_x_1002:
[----:B------:R-:W-:Y:S02]  /*346f0*/  @!P1 IMAD.X R7, RZ, RZ, R2, P4 ;  /* 0x000000ffff079224 */ /* 0x000fe400020e0602 */
[----:B------:R-:W-:Y:S02]  /*34700*/  @!P1 IMAD.MOV.U32 R2, RZ, RZ, R6 ;  /* 0x000000ffff029224 */ /* 0x000fe400078e0006 */
[----:B------:R-:W-:Y:S02]  /*34710*/  @!P1 IMAD.MOV.U32 R3, RZ, RZ, R7 ;  /* 0x000000ffff039224 */ /* 0x000fe400078e0007 */
[----:B------:R-:W-:-:S03]  /*34720*/  VIADD R6, R17, 0x40 ;  /* 0x0000004011067836 */ /* 0x000fc60000000000 */
[----:B------:R-:W-:Y:S01]  /*34730*/  @!PT LDS RZ, [RZ] ;  /* 0x00000000fffff984 */ /* 0x000fe20000000800 */
[----:B------:R-:W-:Y:S01]  /*34740*/  @!PT LDS RZ, [RZ] ;  /* 0x00000000fffff984 */ /* 0x000fe20000000800 */
[----:B------:R-:W-:Y:S01]  /*34750*/  @!PT LDS RZ, [RZ] ;  /* 0x00000000fffff984 */ /* 0x000fe20000000800 */
[----:B------:R-:W-:Y:S01]  /*34760*/  @!P1 LDGSTS.E.BYPASS.LTC128B.128 [R8+0x1ea00], desc[UR50][R2.64], !P3 ;  /* 0x1ea0000002089fae */ /* 0x000fe2000d901d72 */
[----:B------:R-:W-:-:S03]  /*34770*/  IMAD.MOV.U32 R13, RZ, RZ, R0 ;  /* 0x000000ffff0d7224 */ /* 0x000fc600078e0000 */
[----:B------:R-:W-:Y:S04]  /*34780*/  @!P1 LDGSTS.E.BYPASS.LTC128B.128 [R8+0x20a00], desc[UR50][R2.64+0x40], !P2 ;  /* 0x20a0004002089fae */ /* 0x000fe8000d101d72 */
[----:B------:R0:W-:Y:S01]  /*34790*/  @!P1 LDGSTS.E.BYPASS.LTC128B.128 [R8+0x22a00], desc[UR50][R2.64+0x80], !P0 ;  /* 0x22a0008002089fae */ /* 0x0001e2000c101d72 */
[----:B------:R-:W-:Y:S01]  /*347a0*/  ISETP.GE.AND P1, PT, R6, R5, PT ;  /* 0x000000050600720c */ /* 0x000fe20003f26270 */
[----:B0-----:R-:W-:-:S12]  /*347b0*/  IMAD.MOV.U32 R2, RZ, RZ, R14 ;  /* 0x000000ffff027224 */ /* 0x001fd800078e000e */
[----:B------:R-:W-:Y:S05]  /*347c0*/  WARPSYNC.COLLECTIVE R15, `(.L_x_1003) ;  /* 0x000000000f087348 */ /* 0x000fea0003c00000 */
[----:B------:R0:W1:Y:S02]  /*347d0*/  SHFL.IDX P6, R14, R13, R12, R11 ;  /* 0x0000000c0d0e7389 */ /* 0x00006400000c000b */
[----:B01----:R-:W-:Y:S01]  /*347e0*/  ENDCOLLECTIVE ;  /* 0x000000000000791b */ /* 0x003fe20003800000 */
.L_x_1003:
[----:B------:R-:W-:Y:S01]  /*347f0*/  MOV R13, R4 ;  /* 0x00000004000d7202 */ /* 0x000fe20000000f00 */
[----:B------:R-:W-:Y:S01]  /*34800*/  IMAD.MOV.U32 R12, RZ, RZ, 0x3 ;  /* 0x00000003ff0c7424 */ /* 0x000fe200078e00ff */
[----:B------:R-:W-:-:S13]  /*34810*/  @!P1 IADD3 R6, P4, R36, R14, RZ ;  /* 0x0000000e24069210 */ /* 0x000fda0007f9e0ff */
[----:B------:R-:W-:Y:S05]  /*34820*/  WARPSYNC.COLLECTIVE R15, `(.L_x_1004) ;  /* 0x000000000f087348 */ /* 0x000fea0003c00000 */
[----:B------:R0:W1:Y:S02]  /*34830*/  SHFL.IDX P6, R14, R13, R12, R11 ;  /* 0x0000000c0d0e7389 */ /* 0x00006400000c000b */
[----:B01----:R-:W-:Y:S01]  /*34840*/  ENDCOLLECTIVE ;  /* 0x000000000000791b */ /* 0x003fe20003800000 */
.L_x_1004:
[----:B------:R-:W-:Y:S02]  /*34850*/  @!P1 IMAD.X R7, RZ, RZ, R2, P4 ;  /* 0x000000ffff079224 */ /* 0x000fe400020e0602 */
[----:B------:R-:W-:Y:S02]  /*34860*/  @!P1 IMAD.MOV.U32 R2, RZ, RZ, R6 ;  /* 0x000000ffff029224 */ /* 0x000fe400078e0006 */
        /* <DEDUP_REMOVED lines=12> */
.L_x_1005:
[----:B------:R-:W-:Y:S05]  /*34930*/  BRA `(.L_x_1006) ;  /* 0xffffff6c00047947 */ /* 0x000fea000383ffff */
.L_x_722:
[----:B0-----:R0:W1:Y:S02]  /*34940*/  SYNCS.PHASECHK.TRANS64.TRYWAIT P0, [R22+URZ+0x33420], R3 ;  /* 0x03342003160075a7 */ /* 0x001064000800017f */
[----:B-1----:R-:W-:Y:S05]  /*34950*/  @!P0 NANOSLEEP.SYNCS 0x989680 ;  /* 0x009896800000895d */ /* 0x002fea0003900000 */
[----:B------:R-:W1:Y:S02]  /*34960*/  @!P0 SYNCS.PHASECHK.TRANS64 P0, [R22+URZ+0x33420], R3 ;  /* 0x03342003160085a7 */ /* 0x000e64000800007f */
[----:B-1----:R-:W-:Y:S05]  /*34970*/  @!P0 BRA `(.L_x_722) ;  /* 0xfffffffc00f08947 */ /* 0x002fea000383ffff */
[----:B------:R-:W-:Y:S05]  /*34980*/  BRA `(.L_x_1007) ;  /* 0xffffff6c00787947 */ /* 0x000fea000383ffff */
.L_x_726:
[----:B0-----:R0:W1:Y:S02]  /*34990*/  SYNCS.PHASECHK.TRANS64.TRYWAIT P0, [R4+URZ+0x33480], R28 ;  /* 0x0334801c040075a7 */ /* 0x001064000800017f */
[----:B-1----:R-:W-:Y:S05]  /*349a0*/  @!P0 NANOSLEEP.SYNCS 0x989680 ;  /* 0x009896800000895d */ /* 0x002fea0003900000 */
[----:B------:R-:W1:Y:S02]  /*349b0*/  @!P0 SYNCS.PHASECHK.TRANS64 P0, [R4+URZ+0x33480], R28 ;  /* 0x0334801c040085a7 */ /* 0x000e64000800007f */
[----:B-1----:R-:W-:Y:S05]  /*349c0*/  @!P0 BRA `(.L_x_726) ;  /* 0xfffffffc00f08947 */ /* 0x002fea000383ffff */
[----:B------:R-:W-:Y:S05]  /*349d0*/  BRA `(.L_x_1008) ;  /* 0xffffff7000987947 */ /* 0x000fea000383ffff */
.L_x_727:
[----:B------:R-:W-:Y:S01]  /*349e0*/  BSSY B0, `(.L_x_1009) ;  /* 0x0000008000007945 */ /* 0x000fe20003800000 */
[----:B------:R-:W-:Y:S01]  /*349f0*/  IMAD.MOV.U32 R13, RZ, RZ, R10 ;  /* 0x000000ffff0d7224 */ /* 0x000fe200078e000a */
[----:B------:R-:W-:Y:S01]  /*34a00*/  MOV R11, 0x1c1f ;  /* 0x00001c1f000b7802 */ /* 0x000fe20000000f00 */
[----:B------:R-:W-:Y:S02]  /*34a10*/  IMAD.MOV.U32 R12, RZ, RZ, RZ ;  /* 0x000000ffff0c7224 */ /* 0x000fe400078e00ff */
[----:B------:R-:W-:-:S07]  /*34a20*/  IMAD.MOV.U32 R15, RZ, RZ, -0x1 ;  /* 0xffffffffff0f7424 */ /* 0x000fce00078e00ff */
[----:B0-----:R-:W-:Y:S05]  /*34a30*/  WARPSYNC.COLLECTIVE R15, `(.L_x_1010) ;  /* 0x000000000f087348 */ /* 0x001fea0003c00000 */
[----:B------:R1:W2:Y:S02]  /*34a40*/  SHFL.IDX P6, R14, R13, R12, R11 ;  /* 0x0000000c0d0e7389 */ /* 0x0002a400000c000b */
[----:B012---:R-:W-:Y:S01]  /*34a50*/  ENDCOLLECTIVE ;  /* 0x000000000000791b */ /* 0x007fe20003800000 */
.L_x_1010:
[----:B------:R-:W-:Y:S05]  /*34a60*/  BSYNC B0 ;  /* 0x0000000000007941 */ /* 0x000fea0003800000 */
.L_x_1009:
        /* <DEDUP_REMOVED lines=8> */
.L_x_1011:
[----:B------:R-:W-:Y:S02]  /*34af0*/  IMAD.MOV.U32 R13, RZ, RZ, R10 ;  /* 0x000000ffff0d7224 */ /* 0x000fe400078e000a */
[----:B------:R-:W-:Y:S02]  /*34b00*/  IMAD.MOV.U32 R12, RZ, RZ, 0x1 ;  /* 0x00000001ff0c7424 */ /* 0x000fe400078e00ff */
[----:B------:R-:W-:-:S07]  /*34b10*/  IMAD.MOV.U32 R2, RZ, RZ, R14 ;  /* 0x000000ffff027224 */ /* 0x000fce00078e000e */
[----:B------:R-:W-:Y:S05]  /*34b20*/  WARPSYNC.COLLECTIVE R15, `(.L_x_1012) ;  /* 0x000000000f087348 */ /* 0x000fea0003c00000 */
[----:B------:R0:W1:Y:S02]  /*34b30*/  SHFL.IDX P6, R14, R13, R12, R11 ;  /* 0x0000000c0d0e7389 */ /* 0x00006400000c000b */
[----:B01----:R-:W-:Y:S01]  /*34b40*/  ENDCOLLECTIVE ;  /* 0x000000000000791b */ /* 0x003fe20003800000 */
.L_x_1012:
        /* <DEDUP_REMOVED lines=10> */
[----:B0-----:R-:W-:-:S07]  /*34bf0*/  MOV R3, R14 ;  /* 0x0000000e00037202 */ /* 0x001fce0000000f00 */
[----:B------:R-:W-:Y:S05]  /*34c00*/  WARPSYNC.COLLECTIVE R15, `(.L_x_1013) ;  /* 0x000000000f087348 */ /* 0x000fea0003c00000 */
[----:B------:R0:W1:Y:S02]  /*34c10*/  SHFL.IDX P6, R14, R13, R12, R11 ;  /* 0x0000000c0d0e7389 */ /* 0x00006400000c000b */
[----:B01----:R-:W-:Y:S01]  /*34c20*/  ENDCOLLECTIVE ;  /* 0x000000000000791b */ /* 0x003fe20003800000 */
.L_x_1013:
[----:B------:R-:W-:Y:S02]  /*34c30*/  IMAD.MOV.U32 R13, RZ, RZ, R10 ;  /* 0x000000ffff0d7224 */ /* 0x000fe400078e000a */
[----:B------:R-:W-:Y:S02]  /*34c40*/  IMAD.MOV.U32 R12, RZ, RZ, 0x2 ;  /* 0x00000002ff0c7424 */ /* 0x000fe400078e00ff */
[----:B------:R-:W-:-:S07]  /*34c50*/  IMAD.MOV.U32 R2, RZ, RZ, R14 ;  /* 0x000000ffff027224 */ /* 0x000fce00078e000e */
[----:B------:R-:W-:Y:S05]  /*34c60*/  WARPSYNC.COLLECTIVE R15, `(.L_x_1014) ;  /* 0x000000000f087348 */ /* 0x000fea0003c00000 */
[----:B------:R0:W1:Y:S02]  /*34c70*/  SHFL.IDX P6, R14, R13, R12, R11 ;  /* 0x0000000c0d0e7389 */ /* 0x00006400000c000b */
[----:B01----:R-:W-:Y:S01]  /*34c80*/  ENDCOLLECTIVE ;  /* 0x000000000000791b */ /* 0x003fe20003800000 */
.L_x_1014:
        /* <DEDUP_REMOVED lines=9> */
[----:B------:R-:W-:-:S07]  /*34d20*/  MOV R34, R14 ;  /* 0x0000000e00227202 */ /* 0x000fce0000000f00 */
[----:B0-----:R-:W-:Y:S05]  /*34d30*/  WARPSYNC.COLLECTIVE R15, `(.L_x_1015) ;  /* 0x000000000f087348 */ /* 0x001fea0003c00000 */
[----:B------:R1:W2:Y:S02]  /*34d40*/  SHFL.IDX P6, R14, R13, R12, R11 ;  /* 0x0000000c0d0e7389 */ /* 0x0002a400000c000b */
[----:B012---:R-:W-:Y:S01]  /*34d50*/  ENDCOLLECTIVE ;  /* 0x000000000000791b */ /* 0x007fe20003800000 */
.L_x_1015:
[----:B------:R-:W-:Y:S02]  /*34d60*/  IMAD.MOV.U32 R13, RZ, RZ, R10 ;  /* 0x000000ffff0d7224 */ /* 0x000fe400078e000a */
[----:B------:R-:W-:Y:S02]  /*34d70*/  IMAD.MOV.U32 R12, RZ, RZ, 0x3 ;  /* 0x00000003ff0c7424 */ /* 0x000fe400078e00ff */
[----:B------:R-:W-:-:S07]  /*34d80*/  IMAD.MOV.U32 R2, RZ, RZ, R14 ;  /* 0x000000ffff027224 */ /* 0x000fce00078e000e */
[----:B------:R-:W-:Y:S05]  /*34d90*/  WARPSYNC.COLLECTIVE R15, `(.L_x_1016) ;  /* 0x000000000f087348 */ /* 0x000fea0003c00000 */
[----:B------:R0:W1:Y:S02]  /*34da0*/  SHFL.IDX P6, R14, R13, R12, R11 ;  /* 0x0000000c0d0e7389 */ /* 0x00006400000c000b */
[----:B01----:R-:W-:Y:S01]  /*34db0*/  ENDCOLLECTIVE ;  /* 0x000000000000791b */ /* 0x003fe20003800000 */
.L_x_1016:
        /* <DEDUP_REMOVED lines=13> */
.L_x_1017:
[----:B------:R-:W-:Y:S02]  /*34e90*/  IMAD.MOV.U32 R13, RZ, RZ, R21 ;  /* 0x000000ffff0d7224 */ /* 0x000fe400078e0015 */
[----:B------:R-:W-:Y:S02]  /*34ea0*/  IMAD.MOV.U32 R12, RZ, RZ, RZ ;  /* 0x000000ffff0c7224 */ /* 0x000fe400078e00ff */
[----:B------:R-:W-:-:S07]  /*34eb0*/  IMAD.MOV.U32 R2, RZ, RZ, R14 ;  /* 0x000000ffff027224 */ /* 0x000fce00078e000e */
[----:B------:R-:W-:Y:S05]  /*34ec0*/  WARPSYNC.COLLECTIVE R15, `(.L_x_1018) ;  /* 0x000000000f087348 */ /* 0x000fea0003c00000 */
[----:B------:R0:W1:Y:S02]  /*34ed0*/  SHFL.IDX P6, R14, R13, R12, R11 ;  /* 0x0000000c0d0e7389 */ /* 0x00006400000c000b */
[----:B01----:R-:W-:Y:S01]  /*34ee0*/  ENDCOLLECTIVE ;  /* 0x000000000000791b */ /* 0x003fe20003800000 */
.L_x_1018:
        /* <DEDUP_REMOVED lines=13> */
.L_x_1019:
[----:B------:R-:W-:Y:S01]  /*34fc0*/  IMAD.MOV.U32 R2, RZ, RZ, R14 ;  /* 0x000000ffff027224 */ /* 0x000fe200078e000e */
[----:B------:R-:W-:Y:S06]  /*34fd0*/  BRA `(.L_x_1020) ;  /* 0xffffff7000387947 */ /* 0x000fec000383ffff */
.L_x_732:
[----:B---3--:R3:W4:Y:S02]  /*34fe0*/  SYNCS.PHASECHK.TRANS64.TRYWAIT P0, [R4+URZ+0x33440], R28 ;  /* 0x0334401c040075a7 */ /* 0x008724000800017f */
[----:B----4-:R-:W-:Y:S05]  /*34ff0*/  @!P0 NANOSLEEP.SYNCS 0x989680 ;  /* 0x009896800000895d */ /* 0x010fea0003900000 */
[----:B------:R-:W4:Y:S02]  /*35000*/  @!P0 SYNCS.PHASECHK.TRANS64 P0, [R4+URZ+0x33440], R28 ;  /* 0x0334401c040085a7 */ /* 0x000f24000800007f */
[----:B----4-:R-:W-:Y:S05]  /*35010*/  @!P0 BRA `(.L_x_732) ;  /* 0xfffffffc00f08947 */ /* 0x010fea000383ffff */
[----:B------:R-:W-:Y:S05]  /*35020*/  BRA `(.L_x_1021) ;  /* 0xffffff7000907947 */ /* 0x000fea000383ffff */
.L_x_733:
[----:B------:R-:W-:Y:S01]  /*35030*/  BSSY B0, `(.L_x_1022) ;  /* 0x0000008000007945 */ /* 0x000fe20003800000 */
[----:B------:R-:W-:Y:S01]  /*35040*/  IMAD.MOV.U32 R13, RZ, RZ, R8 ;  /* 0x000000ffff0d7224 */ /* 0x000fe200078e0008 */
[----:B------:R-:W-:Y:S01]  /*35050*/  MOV R15, 0xffffffff ;  /* 0xffffffff000f7802 */ /* 0x000fe20000000f00 */
[----:B------:R-:W-:Y:S02]  /*35060*/  IMAD.MOV.U32 R12, RZ, RZ, RZ ;  /* 0x000000ffff0c7224 */ /* 0x000fe400078e00ff */
[----:B------:R-:W-:-:S07]  /*35070*/  IMAD.MOV.U32 R11, RZ, RZ, 0x1c1f ;  /* 0x00001c1fff0b7424 */ /* 0x000fce00078e00ff */
[----:B0123--:R-:W-:Y:S05]  /*35080*/  WARPSYNC.COLLECTIVE R15, `(.L_x_1023) ;  /* 0x000000000f087348 */ /* 0x00ffea0003c00000 */
[----:B------:R4:W0:Y:S02]  /*35090*/  SHFL.IDX P6, R14, R13, R12, R11 ;  /* 0x0000000c0d0e7389 */ /* 0x00082400000c000b */
[----:B01234-:R-:W-:Y:S01]  /*350a0*/  ENDCOLLECTIVE ;  /* 0x000000000000791b */ /* 0x01ffe20003800000 */
.L_x_1023:
[----:B------:R-:W-:Y:S05]  /*350b0*/  BSYNC B0 ;  /* 0x0000000000007941 */ /* 0x000fea0003800000 */
.L_x_1022:
        /* <DEDUP_REMOVED lines=8> */
.L_x_1024:
[----:B------:R-:W-:Y:S02]  /*35140*/  IMAD.MOV.U32 R13, RZ, RZ, R8 ;  /* 0x000000ffff0d7224 */ /* 0x000fe400078e0008 */
[----:B------:R-:W-:Y:S01]  /*35150*/  IMAD.MOV.U32 R12, RZ, RZ, 0x1 ;  /* 0x00000001ff0c7424 */ /* 0x000fe200078e00ff */
[----:B------:R-:W-:-:S07]  /*35160*/  MOV R2, R14 ;  /* 0x0000000e00027202 */ /* 0x000fce0000000f00 */
[----:B------:R-:W-:Y:S05]  /*35170*/  WARPSYNC.COLLECTIVE R15, `(.L_x_1025) ;  /* 0x000000000f087348 */ /* 0x000fea0003c00000 */
[----:B------:R0:W1:Y:S02]  /*35180*/  SHFL.IDX P6, R14, R13, R12, R11 ;  /* 0x0000000c0d0e7389 */ /* 0x00006400000c000b */
[----:B01----:R-:W-:Y:S01]  /*35190*/  ENDCOLLECTIVE ;  /* 0x000000000000791b */ /* 0x003fe20003800000 */
.L_x_1025:
        /* <DEDUP_REMOVED lines=13> */
.L_x_1026:
[----:B------:R-:W-:Y:S02]  /*35270*/  IMAD.MOV.U32 R13, RZ, RZ, R8 ;  /* 0x000000ffff0d7224 */ /* 0x000fe400078e0008 */
[----:B------:R-:W-:Y:S01]  /*35280*/  IMAD.MOV.U32 R12, RZ, RZ, 0x2 ;  /* 0x00000002ff0c7424 */ /* 0x000fe200078e00ff */
[----:B------:R-:W-:-:S07]  /*35290*/  MOV R2, R14 ;  /* 0x0000000e00027202 */ /* 0x000fce0000000f00 */
[----:B------:R-:W-:Y:S05]  /*352a0*/  WARPSYNC.COLLECTIVE R15, `(.L_x_1027) ;  /* 0x000000000f087348 */ /* 0x000fea0003c00000 */
[----:B------:R0:W1:Y:S02]  /*352b0*/  SHFL.IDX P6, R14, R13, R12, R11 ;  /* 0x0000000c0d0e7389 */ /* 0x00006400000c000b */
[----:B01----:R-:W-:Y:S01]  /*352c0*/  ENDCOLLECTIVE ;  /* 0x000000000000791b */ /* 0x003fe20003800000 */
.L_x_1027:
        /* <DEDUP_REMOVED lines=13> */
.L_x_1028:
[----:B------:R-:W-:Y:S02]  /*353a0*/  IMAD.MOV.U32 R13, RZ, RZ, R8 ;  /* 0x000000ffff0d7224 */ /* 0x000fe400078e0008 */
[----:B------:R-:W-:Y:S01]  /*353b0*/  IMAD.MOV.U32 R12, RZ, RZ, 0x3 ;  /* 0x00000003ff0c7424 */ /* 0x000fe200078e00ff */
[----:B------:R-:W-:-:S07]  /*353c0*/  MOV R2, R14 ;  /* 0x0000000e00027202 */ /* 0x000fce0000000f00 */
[----:B------:R-:W-:Y:S05]  /*353d0*/  WARPSYNC.COLLECTIVE R15, `(.L_x_1029) ;  /* 0x000000000f087348 */ /* 0x000fea0003c00000 */
[----:B------:R0:W1:Y:S02]  /*353e0*/  SHFL.IDX P6, R14, R13, R12, R11 ;  /* 0x0000000c0d0e7389 */ /* 0x00006400000c000b */
[----:B01----:R-:W-:Y:S01]  /*353f0*/  ENDCOLLECTIVE ;  /* 0x000000000000791b */ /* 0x003fe20003800000 */
.L_x_1029:
        /* <DEDUP_REMOVED lines=13> */
.L_x_1030:
[----:B------:R-:W-:Y:S02]  /*354d0*/  IMAD.MOV.U32 R13, RZ, RZ, R7 ;  /* 0x000000ffff0d7224 */ /* 0x000fe400078e0007 */
[----:B------:R-:W-:Y:S01]  /*354e0*/  IMAD.MOV.U32 R12, RZ, RZ, RZ ;  /* 0x000000ffff0c7224 */ /* 0x000fe200078e00ff */
[----:B------:R-:W-:-:S07]  /*354f0*/  MOV R2, R14 ;  /* 0x0000000e00027202 */ /* 0x000fce0000000f00 */
[----:B------:R-:W-:Y:S05]  /*35500*/  WARPSYNC.COLLECTIVE R15, `(.L_x_1031) ;  /* 0x000000000f087348 */ /* 0x000fea0003c00000 */
[----:B------:R0:W1:Y:S02]  /*35510*/  SHFL.IDX P6, R14, R13, R12, R11 ;  /* 0x0000000c0d0e7389 */ /* 0x00006400000c000b */
[----:B01----:R-:W-:Y:S01]  /*35520*/  ENDCOLLECTIVE ;  /* 0x000000000000791b */ /* 0x003fe20003800000 */
.L_x_1031:
        /* <DEDUP_REMOVED lines=13> */
.L_x_1032:
[----:B------:R-:W-:Y:S05]  /*35600*/  BRA `(.L_x_1033) ;  /* 0xffffff7000247947 */ /* 0x000fea000383ffff */
.L_x_738:
[----:B----4-:R4:W0:Y:S02]  /*35610*/  SYNCS.PHASECHK.TRANS64.TRYWAIT P2, [R0+URZ+0x33470], R3 ;  /* 0x03347003000075a7 */ /* 0x010824000804017f */
[----:B0-----:R-:W-:Y:S05]  /*35620*/  @!P2 NANOSLEEP.SYNCS 0x989680 ;  /* 0x009896800000a95d */ /* 0x001fea0003900000 */
[----:B------:R-:W0:Y:S02]  /*35630*/  @!P2 SYNCS.PHASECHK.TRANS64 P2, [R0+URZ+0x33470], R3 ;  /* 0x033470030000a5a7 */ /* 0x000e24000804007f */
[----:B0-----:R-:W-:Y:S05]  /*35640*/  @!P2 BRA `(.L_x_738) ;  /* 0xfffffffc00f0a947 */ /* 0x001fea000383ffff */
[----:B------:R-:W-:Y:S05]  /*35650*/  BRA `(.L_x_1034) ;  /* 0xffffff7000907947 */ /* 0x000fea000383ffff */
.L_x_740:
[----:B----4-:R4:W0:Y:S02]  /*35660*/  SYNCS.PHASECHK.TRANS64.TRYWAIT P2, [R0+URZ+0x33460], R5 ;  /* 0x03346005000075a7 */ /* 0x010824000804017f */
[----:B0-----:R-:W-:Y:S05]  /*35670*/  @!P2 NANOSLEEP.SYNCS 0x989680 ;  /* 0x009896800000a95d */ /* 0x001fea0003900000 */
[----:B------:R-:W0:Y:S02]  /*35680*/  @!P2 SYNCS.PHASECHK.TRANS64 P2, [R0+URZ+0x33460], R5 ;  /* 0x033460050000a5a7 */ /* 0x000e24000804007f */
[----:B0-----:R-:W-:Y:S05]  /*35690*/  @!P2 BRA `(.L_x_740) ;  /* 0xfffffffc00f0a947 */ /* 0x001fea000383ffff */
[----:B------:R-:W-:Y:S05]  /*356a0*/  BRA `(.L_x_1035) ;  /* 0xffffff7000a07947 */ /* 0x000fea000383ffff */
.L_x_748:
[----:B0-----:R0:W2:Y:S02]  /*356b0*/  SYNCS.PHASECHK.TRANS64.TRYWAIT P1, [R3+URZ+0x33470], R0 ;  /* 0x03347000030075a7 */ /* 0x0010a4000802017f */
[----:B--2---:R-:W-:Y:S05]  /*356c0*/  @!P1 NANOSLEEP.SYNCS 0x989680 ;  /* 0x009896800000995d */ /* 0x004fea0003900000 */
[----:B------:R-:W2:Y:S02]  /*356d0*/  @!P1 SYNCS.PHASECHK.TRANS64 P1, [R3+URZ+0x33470], R0 ;  /* 0x03347000030095a7 */ /* 0x000ea4000802007f */
[----:B--2---:R-:W-:Y:S05]  /*356e0*/  @!P1 BRA `(.L_x_748) ;  /* 0xfffffffc00f09947 */ /* 0x004fea000383ffff */
[----:B------:R-:W-:Y:S05]  /*356f0*/  BRA `(.L_x_1036) ;  /* 0xffffff7800d47947 */ /* 0x000fea000383ffff */
.L_x_750:
[----:B0-----:R0:W2:Y:S02]  /*35700*/  SYNCS.PHASECHK.TRANS64.TRYWAIT P1, [R3+URZ+0x33460], R0 ;  /* 0x03346000030075a7 */ /* 0x0010a4000802017f */
[----:B--2---:R-:W-:Y:S05]  /*35710*/  @!P1 NANOSLEEP.SYNCS 0x989680 ;  /* 0x009896800000995d */ /* 0x004fea0003900000 */
[----:B------:R-:W2:Y:S02]  /*35720*/  @!P1 SYNCS.PHASECHK.TRANS64 P1, [R3+URZ+0x33460], R0 ;  /* 0x03346000030095a7 */ /* 0x000ea4000802007f */
[----:B--2---:R-:W-:Y:S05]  /*35730*/  @!P1 BRA `(.L_x_750) ;  /* 0xfffffffc00f09947 */ /* 0x004fea000383ffff */
[----:B------:R-:W-:Y:S05]  /*35740*/  BRA `(.L_x_1037) ;  /* 0xffffff7800e07947 */ /* 0x000fea000383ffff */
.L_x_755:
[----:B------:R-:W-:Y:S01]  /*35750*/  BSSY B0, `(.L_x_1038) ;  /* 0x0000008000007945 */ /* 0x000fe20003800000 */
[----:B------:R-:W-:Y:S01]  /*35760*/  MOV R13, R16 ;  /* 0x00000010000d7202 */ /* 0x000fe20000000f00 */
[----:B------:R-:W-:Y:S02]  /*35770*/  IMAD.MOV.U32 R12, RZ, RZ, RZ ;  /* 0x000000ffff0c7224 */ /* 0x000fe400078e00ff */
[----:B------:R-:W-:Y:S02]  /*35780*/  IMAD.MOV.U32 R11, RZ, RZ, 0x1f ;  /* 0x0000001fff0b7424 */ /* 0x000fe400078e00ff */
[----:B------:R-:W-:-:S07]  /*35790*/  IMAD.MOV.U32 R15, RZ, RZ, -0x1 ;  /* 0xffffffffff0f7424 */ /* 0x000fce00078e00ff */
[----:B-12---:R-:W-:Y:S05]  /*357a0*/  WARPSYNC.COLLECTIVE R15, `(.L_x_1039) ;  /* 0x000000000f087348 */ /* 0x006fea0003c00000 */
[----:B------:R0:W3:Y:S02]  /*357b0*/  SHFL.IDX P6, R14, R13, R12, R11 ;  /* 0x0000000c0d0e7389 */ /* 0x0000e400000c000b */
[----:B0123--:R-:W-:Y:S01]  /*357c0*/  ENDCOLLECTIVE ;  /* 0x000000000000791b */ /* 0x00ffe20003800000 */
.L_x_1039:
[----:B------:R-:W-:Y:S05]  /*357d0*/  BSYNC B0 ;  /* 0x0000000000007941 */ /* 0x000fea0003800000 */
.L_x_1038:
[----:B------:R-:W-:Y:S01]  /*357e0*/  IMAD.MOV.U32 R13, RZ, RZ, R16 ;  /* 0x000000ffff0d7224 */ /* 0x000fe200078e0010 */
[----:B------:R-:W-:Y:S01]  /*357f0*/  MOV R12, 0x1 ;  /* 0x00000001000c7802 */ /* 0x000fe20000000f00 */
[----:B------:R-:W-:Y:S02]  /*35800*/  IMAD.MOV.U32 R11, RZ, RZ, 0x1f ;  /* 0x0000001fff0b7424 */ /* 0x000fe400078e00ff */
[----:B------:R-:W-:Y:S02]  /*35810*/  IMAD.MOV.U32 R15, RZ, RZ, -0x1 ;  /* 0xffffffffff0f7424 */ /* 0x000fe400078e00ff */
[----:B------:R-:W-:Y:S02]  /*35820*/  IMAD.IADD R7, R19, 0x1, R9 ;  /* 0x0000000113077824 */ /* 0x000fe400078e0209 */
[----:B------:R-:W-:-:S07]  /*35830*/  IMAD.MOV.U32 R0, RZ, RZ, R14 ;  /* 0x000000ffff007224 */ /* 0x000fce00078e000e */
[----:B------:R-:W-:Y:S05]  /*35840*/  WARPSYNC.COLLECTIVE R15, `(.L_x_1040) ;  /* 0x000000000f087348 */ /* 0x000fea0003c00000 */
[----:B------:R0:W1:Y:S02]  /*35850*/  SHFL.IDX P6, R14, R13, R12, R11 ;  /* 0x0000000c0d0e7389 */ /* 0x00006400000c000b */
[----:B01----:R-:W-:Y:S01]  /*35860*/  ENDCOLLECTIVE ;  /* 0x000000000000791b */ /* 0x003fe20003800000 */
.L_x_1040:
[----:B------:R-:W-:Y:S02]  /*35870*/  ULDC UR4, c[0x0][0xc3c] ;  /* 0x00030f0000047ab9 */ /* 0x000fe40000000800 */
[----:B------:R-:W-:-:S13]  /*35880*/  ISETP.GE.OR P1, PT, R7, UR4, !P0 ;  /* 0x0000000407007c0c */ /* 0x000fda000c726670 */
[----:B------:R-:W0:Y:S08]  /*35890*/  @!P1 LDC.64 R2, c[0x0][0xc80] ;  /* 0x00032000ff029b82 */ /* 0x000e300000000a00 */
[----:B------:R-:W1:Y:S01]  /*358a0*/  @!P1 LDC.64 R4, c[0x0][0xc78] ;  /* 0x00031e00ff049b82 */ /* 0x000e620000000a00 */
[----:B------:R-:W-:Y:S02]  /*358b0*/  IMAD.MOV.U32 R11, RZ, RZ, RZ ;  /* 0x000000ffff0b7224 */ /* 0x000fe400078e00ff */
[----:B------:R-:W-:-:S02]  /*358c0*/  IMAD.MOV.U32 R6, RZ, RZ, R14 ;  /* 0x000000ffff067224 */ /* 0x000fc400078e000e */
[----:B0-----:R-:W-:-:S05]  /*358d0*/  @!P1 IMAD.WIDE R2, R7, 0x4, R2 ;  /* 0x0000000407029825 */ /* 0x001fca00078e0202 */
[----:B------:R1:W2:Y:S02]  /*358e0*/  @!P1 LDG.E R8, desc[UR50][R2.64] ;  /* 0x0000003202089981 */ /* 0x0002a4000c1e1900 */
[----:B-1----:R-:W-:-:S05]  /*358f0*/  @!P1 IMAD.WIDE R2, R7, 0x4, R4 ;  /* 0x0000000407029825 */ /* 0x002fca00078e0204 */
[----:B------:R-:W3:Y:S01]  /*35900*/  @!P1 LDG.E R5, desc[UR50][R2.64] ;  /* 0x0000003202059981 */ /* 0x000ee2000c1e1900 */
[----:B------:R-:W-:Y:S01]  /*35910*/  IMAD.MOV.U32 R7, RZ, RZ, RZ ;  /* 0x000000ffff077224 */ /* 0x000fe200078e00ff */
[C---:B------:R-:W-:Y:S01]  /*35920*/  ISETP.GE.U32.AND P2, PT, R9.reuse, 0x2, PT ;  /* 0x000000020900780c */ /* 0x040fe20003f46070 */
[----:B------:R-:W-:Y:S01]  /*35930*/  IMAD.MOV.U32 R4, RZ, RZ, RZ ;  /* 0x000000ffff047224 */ /* 0x000fe200078e00ff */
[C---:B------:R-:W-:Y:S01]  /*35940*/  ISETP.GE.U32.AND P3, PT, R9.reuse, 0x4, PT ;  /* 0x000000040900780c */ /* 0x040fe20003f66070 */
[----:B------:R-:W-:Y:S01]  /*35950*/  IMAD.MOV.U32 R16, RZ, RZ, RZ ;  /* 0x000000ffff107224 */ /* 0x000fe200078e00ff */
[C---:B------:R-:W-:Y:S02]  /*35960*/  ISETP.GE.U32.AND P4, PT, R9.reuse, 0x8, PT ;  /* 0x000000080900780c */ /* 0x040fe40003f86070 */
[C---:B------:R-:W-:Y:S02]  /*35970*/  ISETP.GE.U32.AND P5, PT, R9.reuse, 0x10, PT ;  /* 0x000000100900780c */ /* 0x040fe40003fa6070 */
[----:B--2---:R-:W-:Y:S01]  /*35980*/  @!P1 MOV R7, R8 ;  /* 0x0000000800079202 */ /* 0x004fe20000000f00 */
[----:B---3--:R-:W-:Y:S01]  /*35990*/  @!P1 IMAD.MOV.U32 R4, RZ, RZ, R5 ;  /* 0x000000ffff049224 */ /* 0x008fe200078e0005 */
[----:B------:R-:W-:-:S03]  /*359a0*/  ISETP.NE.AND P1, PT, R9, RZ, PT ;  /* 0x000000ff0900720c */ /* 0x000fc60003f25270 */
[----:B------:R-:W-:-:S10]  /*359b0*/  IMAD R13, R4, R7, RZ ;  /* 0x00000007040d7224 */ /* 0x000fd400078e02ff */
[----:B------:R-:W-:Y:S05]  /*359c0*/  WARPSYNC.COLLECTIVE R15, `(.L_x_1041) ;  /* 0x000000000f087348 */ /* 0x000fea0003c00000 */
[----:B------:R0:W1:Y:S02]  /*359d0*/  SHFL.UP P6, R14, R13, R12, R11 ;  /* 0x0400000c0d0e7389 */ /* 0x00006400000c000b */
[----:B01----:R-:W-:Y:S01]  /*359e0*/  ENDCOLLECTIVE ;  /* 0x000000000000791b */ /* 0x003fe20003800000 */
.L_x_1041:
[----:B------:R-:W-:Y:S02]  /*359f0*/  MOV R12, 0x2 ;  /* 0x00000002000c7802 */ /* 0x000fe40000000f00 */
[----:B------:R-:W-:-:S05]  /*35a00*/  SEL R14, R14, RZ, P1 ;  /* 0x000000ff0e0e7207 */ /* 0x000fca0000800000 */
[----:B------:R-:W-:-:S04]  /*35a10*/  IMAD.IADD R5, R13, 0x1, R14 ;  /* 0x000000010d057824 */ /* 0x000fc800078e020e */
[----:B------:R-:W-:-:S07]  /*35a20*/  IMAD.MOV.U32 R13, RZ, RZ, R5 ;  /* 0x000000ffff0d7224 */ /* 0x000fce00078e0005 */
[----:B------:R-:W-:Y:S05]  /*35a30*/  WARPSYNC.COLLECTIVE R15, `(.L_x_1042) ;  /* 0x000000000f087348 */ /* 0x000fea0003c00000 */
[----:B------:R0:W1:Y:S02]  /*35a40*/  SHFL.UP P6, R14, R13, R12, R11 ;  /* 0x0400000c0d0e7389 */ /* 0x00006400000c000b */
[----:B01----:R-:W-:Y:S01]  /*35a50*/  ENDCOLLECTIVE ;  /* 0x000000000000791b */ /* 0x003fe20003800000 */
.L_x_1042:
[----:B------:R-:W-:Y:S01]  /*35a60*/  IMAD.MOV.U32 R12, RZ, RZ, 0x4 ;  /* 0x00000004ff0c7424 */ /* 0x000fe200078e00ff */
[----:B------:R-:W-:-:S05]  /*35a70*/  SEL R2, R14, RZ, P2 ;  /* 0x000000ff0e027207 */ /* 0x000fca0001000000 */
[----:B------:R-:W-:-:S04]  /*35a80*/  IMAD.IADD R2, R5, 0x1, R2 ;  /* 0x0000000105027824 */ /* 0x000fc800078e0202 */
[----:B------:R-:W-:-:S07]  /*35a90*/  IMAD.MOV.U32 R13, RZ, RZ, R2 ;  /* 0x000000ffff0d7224 */ /* 0x000fce00078e0002 */
[----:B------:R-:W-:Y:S05]  /*35aa0*/  WARPSYNC.COLLECTIVE R15, `(.L_x_1043) ;  /* 0x000000000f087348 */ /* 0x000fea0003c00000 */
[----:B------:R0:W1:Y:S02]  /*35ab0*/  SHFL.UP P6, R14, R13, R12, R11 ;  /* 0x0400000c0d0e7389 */ /* 0x00006400000c000b */
[----:B01----:R-:W-:Y:S01]  /*35ac0*/  ENDCOLLECTIVE ;  /* 0x000000000000791b */ /* 0x003fe20003800000 */
.L_x_1043:
[----:B------:R-:W-:Y:S02]  /*35ad0*/  MOV R12, 0x8 ;  /* 0x00000008000c7802 */ /* 0x000fe40000000f00 */
[----:B------:R-:W-:-:S05]  /*35ae0*/  SEL R3, R14, RZ, P3 ;  /* 0x000000ff0e037207 */ /* 0x000fca0001800000 */
[----:B------:R-:W-:-:S04]  /*35af0*/  IMAD.IADD R3, R2, 0x1, R3 ;  /* 0x0000000102037824 */ /* 0x000fc800078e0203 */
[----:B------:R-:W-:-:S07]  /*35b00*/  IMAD.MOV.U32 R13, RZ, RZ, R3 ;  /* 0x000000ffff0d7224 */ /* 0x000fce00078e0003 */
[----:B------:R-:W-:Y:S05]  /*35b10*/  WARPSYNC.COLLECTIVE R15, `(.L_x_1044) ;  /* 0x000000000f087348 */ /* 0x000fea0003c00000 */
[----:B------:R0:W1:Y:S02]  /*35b20*/  SHFL.UP P6, R14, R13, R12, R11 ;  /* 0x0400000c0d0e7389 */ /* 0x00006400000c000b */
[----:B01----:R-:W-:Y:S01]  /*35b30*/  ENDCOLLECTIVE ;  /* 0x000000000000791b */ /* 0x003fe20003800000 */
.L_x_1044:
[----:B------:R-:W-:Y:S01]  /*35b40*/  IMAD.MOV.U32 R12, RZ, RZ, 0x10 ;  /* 0x00000010ff0c7424 */ /* 0x000fe200078e00ff */
[----:B------:R-:W-:-:S05]  /*35b50*/  SEL R14, R14, RZ, P4 ;  /* 0x000000ff0e0e7207 */ /* 0x000fca0002000000 */
[----:B------:R-:W-:-:S04]  /*35b60*/  IMAD.IADD R5, R3, 0x1, R14 ;  /* 0x0000000103057824 */ /* 0x000fc800078e020e */
[----:B------:R-:W-:-:S07]  /*35b70*/  IMAD.MOV.U32 R13, RZ, RZ, R5 ;  /* 0x000000ffff0d7224 */ /* 0x000fce00078e0005 */
[----:B------:R-:W-:Y:S05]  /*35b80*/  WARPSYNC.COLLECTIVE R15, `(.L_x_1045) ;  /* 0x000000000f087348 */ /* 0x000fea0003c00000 */
[----:B------:R0:W1:Y:S02]  /*35b90*/  SHFL.UP P6, R14, R13, R12, R11 ;  /* 0x0400000c0d0e7389 */ /* 0x00006400000c000b */
[----:B01----:R-:W-:Y:S01]  /*35ba0*/  ENDCOLLECTIVE ;  /* 0x000000000000791b */ /* 0x003fe20003800000 */
.L_x_1045:
[----:B------:R-:W-:Y:S01]  /*35bb0*/  MOV R12, 0x1f ;  /* 0x0000001f000c7802 */ /* 0x000fe20000000f00 */
[----:B------:R-:W-:Y:S01]  /*35bc0*/  IMAD.MOV.U32 R11, RZ, RZ, 0x1f ;  /* 0x0000001fff0b7424 */ /* 0x000fe200078e00ff */
[----:B------:R-:W-:-:S05]  /*35bd0*/  SEL R14, R14, RZ, P5 ;  /* 0x000000ff0e0e7207 */ /* 0x000fca0002800000 */
[----:B------:R-:W-:-:S04]  /*35be0*/  IMAD.IADD R3, R5, 0x1, R14 ;  /* 0x0000000105037824 */ /* 0x000fc800078e020e */
[----:B------:R-:W-:-:S07]  /*35bf0*/  IMAD.MOV.U32 R13, RZ, RZ, R3 ;  /* 0x000000ffff0d7224 */ /* 0x000fce00078e0003 */
[----:B------:R-:W-:Y:S05]  /*35c00*/  WARPSYNC.COLLECTIVE R15, `(.L_x_1046) ;  /* 0x000000000f087348 */ /* 0x000fea0003c00000 */
[----:B------:R0:W1:Y:S02]  /*35c10*/  SHFL.IDX P6, R14, R13, R12, R11 ;  /* 0x0000000c0d0e7389 */ /* 0x00006400000c000b */
[----:B01----:R-:W-:Y:S01]  /*35c20*/  ENDCOLLECTIVE ;  /* 0x000000000000791b */ /* 0x003fe20003800000 */
.L_x_1046:
[----:B------:R-:W-:Y:S05]  /*35c30*/  BRA `(.L_x_1047) ;  /* 0xffffff8000687947 */ /* 0x000fea000383ffff */
.L_x_758:
[----:B------:R-:W-:Y:S01]  /*35c40*/  BSSY B0, `(.L_x_1048) ;  /* 0x0000007000007945 */ /* 0x000fe20003800000 */
[----:B------:R-:W-:Y:S02]  /*35c50*/  IMAD.MOV.U32 R12, RZ, RZ, 0x1 ;  /* 0x00000001ff0c7424 */ /* 0x000fe400078e00ff */
[----:B------:R-:W-:Y:S02]  /*35c60*/  IMAD.MOV.U32 R11, RZ, RZ, RZ ;  /* 0x000000ffff0b7224 */ /* 0x000fe400078e00ff */
[----:B------:R-:W-:-:S07]  /*35c70*/  IMAD.MOV.U32 R15, RZ, RZ, -0x1 ;  /* 0xffffffffff0f7424 */ /* 0x000fce00078e00ff */
[----:B-1----:R-:W-:Y:S05]  /*35c80*/  WARPSYNC.COLLECTIVE R15, `(.L_x_1049) ;  /* 0x000000000f087348 */ /* 0x002fea0003c00000 */
[----:B------:R0:W2:Y:S02]  /*35c90*/  SHFL.UP P6, R14, R13, R12, R11 ;  /* 0x0400000c0d0e7389 */ /* 0x0000a400000c000b */
[----:B012---:R-:W-:Y:S01]  /*35ca0*/  ENDCOLLECTIVE ;  /* 0x000000000000791b */ /* 0x007fe20003800000 */
.L_x_1049:
[----:B------:R-:W-:Y:S05]  /*35cb0*/  BSYNC B0 ;  /* 0x0000000000007941 */ /* 0x000fea0003800000 */
.L_x_1048:
[----:B------:R-:W-:Y:S01]  /*35cc0*/  SEL R14, R14, RZ, P1 ;  /* 0x000000ff0e0e7207 */ /* 0x000fe20000800000 */
[----:B------:R-:W-:Y:S02]  /*35cd0*/  IMAD.MOV.U32 R12, RZ, RZ, 0x2 ;  /* 0x00000002ff0c7424 */ /* 0x000fe400078e00ff */
[----:B------:R-:W-:Y:S01]  /*35ce0*/  IMAD.MOV.U32 R11, RZ, RZ, RZ ;  /* 0x000000ffff0b7224 */ /* 0x000fe200078e00ff */
[----:B------:R-:W-:Y:S01]  /*35cf0*/  IADD3 R13, R13, R14, RZ ;  /* 0x0000000e0d0d7210 */ /* 0x000fe20007ffe0ff */
[----:B------:R-:W-:-:S07]  /*35d00*/  IMAD.MOV.U32 R15, RZ, RZ, -0x1 ;  /* 0xffffffffff0f7424 */ /* 0x000fce00078e00ff */
[----:B------:R-:W-:Y:S05]  /*35d10*/  WARPSYNC.COLLECTIVE R15, `(.L_x_1050) ;  /* 0x000000000f087348 */ /* 0x000fea0003c00000 */
[----:B------:R0:W1:Y:S02]  /*35d20*/  SHFL.UP P6, R14, R13, R12, R11 ;  /* 0x0400000c0d0e7389 */ /* 0x00006400000c000b */
[----:B01----:R-:W-:Y:S01]  /*35d30*/  ENDCOLLECTIVE ;  /* 0x000000000000791b */ /* 0x003fe20003800000 */
.L_x_1050:
[----:B------:R-:W-:Y:S02]  /*35d40*/  MOV R12, 0x4 ;  /* 0x00000004000c7802 */ /* 0x000fe40000000f00 */
[----:B------:R-:W-:-:S05]  /*35d50*/  SEL R2, R14, RZ, P2 ;  /* 0x000000ff0e027207 */ /* 0x000fca0001000000 */
[----:B------:R-:W-:-:S04]  /*35d60*/  IMAD.IADD R2, R13, 0x1, R2 ;  /* 0x000000010d027824 */ /* 0x000fc800078e0202 */
[----:B------:R-:W-:-:S07]  /*35d70*/  IMAD.MOV.U32 R13, RZ, RZ, R2 ;  /* 0x000000ffff0d7224 */ /* 0x000fce00078e0002 */
[----:B------:R-:W-:Y:S05]  /*35d80*/  WARPSYNC.COLLECTIVE R15, `(.L_x_1051) ;  /* 0x000000000f087348 */ /* 0x000fea0003c00000 */
[----:B------:R0:W1:Y:S02]  /*35d90*/  SHFL.UP P6, R14, R13, R12, R11 ;  /* 0x0400000c0d0e7389 */ /* 0x00006400000c000b */
[----:B01----:R-:W-:Y:S01]  /*35da0*/  ENDCOLLECTIVE ;  /* 0x000000000000791b */ /* 0x003fe20003800000 */
.L_x_1051:
[----:B------:R-:W-:Y:S01]  /*35db0*/  IMAD.MOV.U32 R12, RZ, RZ, 0x8 ;  /* 0x00000008ff0c7424 */ /* 0x000fe200078e00ff */
[----:B------:R-:W-:-:S05]  /*35dc0*/  SEL R3, R14, RZ, P3 ;  /* 0x000000ff0e037207 */ /* 0x000fca0001800000 */
[----:B------:R-:W-:-:S04]  /*35dd0*/  IMAD.IADD R3, R2, 0x1, R3 ;  /* 0x0000000102037824 */ /* 0x000fc800078e0203 */
[----:B------:R-:W-:-:S07]  /*35de0*/  IMAD.MOV.U32 R13, RZ, RZ, R3 ;  /* 0x000000ffff0d7224 */ /* 0x000fce00078e0003 */
[----:B------:R-:W-:Y:S05]  /*35df0*/  WARPSYNC.COLLECTIVE R15, `(.L_x_1052) ;  /* 0x000000000f087348 */ /* 0x000fea0003c00000 */
[----:B------:R0:W1:Y:S02]  /*35e00*/  SHFL.UP P6, R14, R13, R12, R11 ;  /* 0x0400000c0d0e7389 */ /* 0x00006400000c000b */
[----:B01----:R-:W-:Y:S01]  /*35e10*/  ENDCOLLECTIVE ;  /* 0x000000000000791b */ /* 0x003fe20003800000 */
.L_x_1052:
[----:B------:R-:W-:Y:S02]  /*35e20*/  MOV R12, 0x10 ;  /* 0x00000010000c7802 */ /* 0x000fe40000000f00 */
[----:B------:R-:W-:-:S05]  /*35e30*/  SEL R14, R14, RZ, P4 ;  /* 0x000000ff0e0e7207 */ /* 0x000fca0002000000 */
[----:B------:R-:W-:-:S04]  /*35e40*/  IMAD.IADD R5, R3, 0x1, R14 ;  /* 0x0000000103057824 */ /* 0x000fc800078e020e */
[----:B------:R-:W-:-:S07]  /*35e50*/  IMAD.MOV.U32 R13, RZ, RZ, R5 ;  /* 0x000000ffff0d7224 */ /* 0x000fce00078e0005 */
[----:B------:R-:W-:Y:S05]  /*35e60*/  WARPSYNC.COLLECTIVE R15, `(.L_x_1053) ;  /* 0x000000000f087348 */ /* 0x000fea0003c00000 */
[----:B------:R0:W1:Y:S02]  /*35e70*/  SHFL.UP P6, R14, R13, R12, R11 ;  /* 0x0400000c0d0e7389 */ /* 0x00006400000c000b */
[----:B01----:R-:W-:Y:S01]  /*35e80*/  ENDCOLLECTIVE ;  /* 0x000000000000791b */ /* 0x003fe20003800000 */
.L_x_1053:
[----:B------:R-:W-:Y:S02]  /*35e90*/  IMAD.MOV.U32 R12, RZ, RZ, 0x1f ;  /* 0x0000001fff0c7424 */ /* 0x000fe400078e00ff */
[----:B------:R-:W-:Y:S01]  /*35ea0*/  IMAD.MOV.U32 R11, RZ, RZ, 0x1f ;  /* 0x0000001fff0b7424 */ /* 0x000fe200078e00ff */
[----:B------:R-:W-:-:S05]  /*35eb0*/  SEL R14, R14, RZ, P5 ;  /* 0x000000ff0e0e7207 */ /* 0x000fca0002800000 */
[----:B------:R-:W-:-:S04]  /*35ec0*/  IMAD.IADD R3, R5, 0x1, R14 ;  /* 0x0000000105037824 */ /* 0x000fc800078e020e */
[----:B------:R-:W-:-:S07]  /*35ed0*/  IMAD.MOV.U32 R13, RZ, RZ, R3 ;  /* 0x000000ffff0d7224 */ /* 0x000fce00078e0003 */
[----:B------:R-:W-:Y:S05]  /*35ee0*/  WARPSYNC.COLLECTIVE R15, `(.L_x_1054) ;  /* 0x000000000f087348 */ /* 0x000fea0003c00000 */
[----:B------:R0:W1:Y:S02]  /*35ef0*/  SHFL.IDX P6, R14, R13, R12, R11 ;  /* 0x0000000c0d0e7389 */ /* 0x00006400000c000b */
[----:B01----:R-:W-:Y:S01]  /*35f00*/  ENDCOLLECTIVE ;  /* 0x000000000000791b */ /* 0x003fe20003800000 */
.L_x_1054:
[----:B------:R-:W-:Y:S05]  /*35f10*/  BRA `(.L_x_1055) ;  /* 0xffffff8000547947 */ /* 0x000fea000383ffff */
.L_x_760:
[----:B------:R-:W-:Y:S01]  /*35f20*/  BSSY B0, `(.L_x_1056) ;  /* 0x0000006000007945 */ /* 0x000fe20003800000 */
[----:B------:R-:W-:Y:S01]  /*35f30*/  PLOP3.LUT P6, PT, P6, PT, PT, 0x8, 0x0 ;  /* 0x000000000000781c */ /* 0x000fe200037ce170 */
[----:B------:R-:W-:-:S12]  /*35f40*/  IMAD.MOV.U32 R15, RZ, RZ, -0x1 ;  /* 0xffffffffff0f7424 */ /* 0x000fd800078e00ff */
[----:B01----:R-:W-:Y:S05]  /*35f50*/  WARPSYNC.COLLECTIVE R15, `(.L_x_1057) ;  /* 0x000000000f087348 */ /* 0x003fea0003c00000 */
[----:B------:R-:W-:Y:S01]  /*35f60*/  VOTE.ANY R14, PT, P6 ;  /* 0x00000000000e7806 */ /* 0x000fe200030e0100 */
[----:B01----:R-:W-:Y:S06]  /*35f70*/  ENDCOLLECTIVE ;  /* 0x000000000000791b */ /* 0x003fec0003800000 */
.L_x_1057:
[----:B------:R-:W-:Y:S05]  /*35f80*/  BSYNC B0 ;  /* 0x0000000000007941 */ /* 0x000fea0003800000 */
.L_x_1056:
[----:B------:R-:W-:Y:S01]  /*35f90*/  MOV R8, R14 ;  /* 0x0000000e00087202 */ /* 0x000fe20000000f00 */
[----:B------:R-:W-:Y:S02]  /*35fa0*/  IMAD.MOV.U32 R13, RZ, RZ, R7 ;  /* 0x000000ffff0d7224 */ /* 0x000fe400078e0007 */
[----:B------:R-:W-:Y:S01]  /*35fb0*/  IMAD.MOV.U32 R11, RZ, RZ, 0x1f ;  /* 0x0000001fff0b7424 */ /* 0x000fe200078e00ff */
[----:B------:R-:W0:Y:S01]  /*35fc0*/  POPC R5, R8 ;  /* 0x0000000800057309 */ /* 0x000e220000000000 */
[----:B------:R-:W-:Y:S02]  /*35fd0*/  IMAD.MOV.U32 R15, RZ, RZ, -0x1 ;  /* 0xffffffffff0f7424 */ /* 0x000fe400078e00ff */
[----:B0-----:R-:W-:-:S07]  /*35fe0*/  IMAD.MOV.U32 R12, RZ, RZ, R5 ;  /* 0x000000ffff0c7224 */ /* 0x001fce00078e0005 */
[----:B------:R-:W-:Y:S05]  /*35ff0*/  WARPSYNC.COLLECTIVE R15, `(.L_x_1058) ;  /* 0x000000000f087348 */ /* 0x000fea0003c00000 */
[----:B------:R0:W1:Y:S02]  /*36000*/  SHFL.IDX P6, R14, R13, R12, R11 ;  /* 0x0000000c0d0e7389 */ /* 0x00006400000c000b */
[----:B01----:R-:W-:Y:S01]  /*36010*/  ENDCOLLECTIVE ;  /* 0x000000000000791b */ /* 0x003fe20003800000 */
.L_x_1058:
[----:B------:R-:W-:Y:S01]  /*36020*/  MOV R13, R4 ;  /* 0x00000004000d7202 */ /* 0x000fe20000000f00 */
[----:B------:R-:W-:-:S07]  /*36030*/  IMAD.MOV.U32 R7, RZ, RZ, R14 ;  /* 0x000000ffff077224 */ /* 0x000fce00078e000e */
[----:B------:R-:W-:Y:S05]  /*36040*/  WARPSYNC.COLLECTIVE R15, `(.L_x_1059) ;  /* 0x000000000f087348 */ /* 0x000fea0003c00000 */
[----:B------:R0:W1:Y:S02]  /*36050*/  SHFL.IDX P6, R14, R13, R12, R11 ;  /* 0x0000000c0d0e7389 */ /* 0x00006400000c000b */
[----:B01----:R-:W-:Y:S01]  /*36060*/  ENDCOLLECTIVE ;  /* 0x000000000000791b */ /* 0x003fe20003800000 */
.L_x_1059:
[----:B------:R-:W-:Y:S01]  /*36070*/  IMAD.MOV.U32 R4, RZ, RZ, R14 ;  /* 0x000000ffff047224 */ /* 0x000fe200078e000e */
[----:B------:R-:W-:Y:S06]  /*36080*/  BRA `(.L_x_1060) ;  /* 0xffffff8000347947 */ /* 0x000fec000383ffff */
.L_x_762:
[----:B------:R-:W-:Y:S01]  /*36090*/  BSSY B0, `(.L_x_1061) ;  /* 0x0000007000007945 */ /* 0x000fe20003800000 */
[----:B------:R-:W-:Y:S02]  /*360a0*/  IMAD.MOV.U32 R13, RZ, RZ, R3 ;  /* 0x000000ffff0d7224 */ /* 0x000fe400078e0003 */
[----:B------:R-:W-:Y:S02]  /*360b0*/  IMAD.MOV.U32 R11, RZ, RZ, 0x1f ;  /* 0x0000001fff0b7424 */ /* 0x000fe400078e00ff */
[----:B------:R-:W-:-:S07]  /*360c0*/  IMAD.MOV.U32 R15, RZ, RZ, -0x1 ;  /* 0xffffffffff0f7424 */ /* 0x000fce00078e00ff */
[----:B01234-:R-:W-:Y:S05]  /*360d0*/  WARPSYNC.COLLECTIVE R15, `(.L_x_1062) ;  /* 0x000000000f087348 */ /* 0x01ffea0003c00000 */
[----:B------:R0:W0:Y:S02]  /*360e0*/  SHFL.IDX P6, R14, R13, R12, R11 ;  /* 0x0000000c0d0e7389 */ /* 0x00002400000c000b */
[----:B01234-:R-:W-:Y:S01]  /*360f0*/  ENDCOLLECTIVE ;  /* 0x000000000000791b */ /* 0x01ffe20003800000 */
.L_x_1062:
[----:B------:R-:W-:Y:S05]  /*36100*/  BSYNC B0 ;  /* 0x0000000000007941 */ /* 0x000fea0003800000 */
.L_x_1061:
[----:B------:R-:W-:Y:S01]  /*36110*/  IMAD.MOV.U32 R16, RZ, RZ, R14 ;  /* 0x000000ffff107224 */ /* 0x000fe200078e000e */
[----:B------:R-:W-:Y:S06]  /*36120*/  BRA `(.L_x_761) ;  /* 0xffffff8000247947 */ /* 0x000fec000383ffff */
.L_x_766:
[----:B0-----:R0:W2:Y:S02]  /*36130*/  SYNCS.PHASECHK.TRANS64.TRYWAIT P0, [R5+URZ+0x33420], R0 ;  /* 0x03342000050075a7 */ /* 0x0010a4000800017f */
[----:B--2---:R-:W-:Y:S05]  /*36140*/  @!P0 NANOSLEEP.SYNCS 0x989680 ;  /* 0x009896800000895d */ /* 0x004fea0003900000 */
[----:B------:R-:W2:Y:S02]  /*36150*/  @!P0 SYNCS.PHASECHK.TRANS64 P0, [R5+URZ+0x33420], R0 ;  /* 0x03342000050085a7 */ /* 0x000ea4000800007f */
[----:B--2---:R-:W-:Y:S05]  /*36160*/  @!P0 BRA `(.L_x_766) ;  /* 0xfffffffc00f08947 */ /* 0x004fea000383ffff */
[----:B------:R-:W-:Y:S05]  /*36170*/  BRA `(.L_x_1063) ;  /* 0xffffff8400847947 */ /* 0x000fea000383ffff */
.L_x_767:
[----:B------:R-:W2:Y:S01]  /*36180*/  S2R R2, SR_TID.X ;  /* 0x0000000000027919 */ /* 0x000ea20000002100 */
[----:B------:R-:W-:Y:S01]  /*36190*/  BSSY B0, `(.L_x_1064) ;  /* 0x000000a000007945 */ /* 0x000fe20003800000 */
[----:B------:R-:W-:Y:S02]  /*361a0*/  IMAD.MOV.U32 R12, RZ, RZ, RZ ;  /* 0x000000ffff0c7224 */ /* 0x000fe400078e00ff */
[----:B------:R-:W-:Y:S02]  /*361b0*/  IMAD.MOV.U32 R11, RZ, RZ, 0x1f ;  /* 0x0000001fff0b7424 */ /* 0x000fe400078e00ff */
[----:B------:R-:W-:Y:S01]  /*361c0*/  IMAD.MOV.U32 R15, RZ, RZ, -0x1 ;  /* 0xffffffffff0f7424 */ /* 0x000fe200078e00ff */
[----:B--2---:R-:W-:-:S04]  /*361d0*/  SHF.R.U32.HI R2, RZ, 0x5, R2 ;  /* 0x00000005ff027819 */ /* 0x004fc80000011602 */
[----:B------:R-:W-:-:S04]  /*361e0*/  LOP3.LUT R2, R2, 0x3, RZ, 0xc0, !PT ;  /* 0x0000000302027812 */ /* 0x000fc800078ec0ff */
[----:B------:R-:W-:-:S07]  /*361f0*/  MOV R13, R2 ;  /* 0x00000002000d7202 */ /* 0x000fce0000000f00 */
[----:B01----:R-:W-:Y:S05]  /*36200*/  WARPSYNC.COLLECTIVE R15, `(.L_x_1065) ;  /* 0x000000000f087348 */ /* 0x003fea0003c00000 */
[----:B------:R2:W3:Y:S02]  /*36210*/  SHFL.IDX P6, R14, R13, R12, R11 ;  /* 0x0000000c0d0e7389 */ /* 0x0004e400000c000b */
[----:B0123--:R-:W-:Y:S01]  /*36220*/  ENDCOLLECTIVE ;  /* 0x000000000000791b */ /* 0x00ffe20003800000 */
.L_x_1065:
[----:B------:R-:W-:Y:S05]  /*36230*/  BSYNC B0 ;  /* 0x0000000000007941 */ /* 0x000fea0003800000 */
.L_x_1064:
[----:B------:R-:W-:Y:S05]  /*36240*/  BRA `(.L_x_1066) ;  /* 0xffffff84006c7947 */ /* 0x000fea000383ffff */
.L_x_768:
[----:B------:R-:W-:Y:S01]  /*36250*/  BSSY B0, `(.L_x_1067) ;  /* 0x0000006000007945 */ /* 0x000fe20003800000 */
[----:B------:R-:W-:-:S07]  /*36260*/  IMAD.MOV.U32 R15, RZ, RZ, -0x1 ;  /* 0xffffffffff0f7424 */ /* 0x000fce00078e00ff */
[----:B01----:R-:W-:Y:S05]  /*36270*/  WARPSYNC.COLLECTIVE R15, `(.L_x_1068) ;  /* 0x000000000f0c7348 */ /* 0x003fea0003c00000 */
[----:B------:R-:W-:Y:S02]  /*36280*/  ELECT P6, UR62, PT ;  /* 0x00000000003e782f */ /* 0x000fe400038c0000 */
[----:B------:R-:W-:Y:S01]  /*36290*/  MOV R14, UR62 ;  /* 0x0000003e000e7c02 */ /* 0x000fe20008000f00 */
[----:B01----:R-:W-:Y:S10]  /*362a0*/  ENDCOLLECTIVE ;  /* 0x000000000000791b */ /* 0x003ff40003800000 */
.L_x_1068:
[----:B------:R-:W-:Y:S05]  /*362b0*/  BSYNC B0 ;  /* 0x0000000000007941 */ /* 0x000fea0003800000 */
.L_x_1067:
[----:B------:R-:W-:Y:S05]  /*362c0*/  BRA `(.L_x_1069) ;  /* 0xffffff8400607947 */ /* 0x000fea000383ffff */
.L_x_770:
[----:B0-----:R0:W2:Y:S02]  /*362d0*/  SYNCS.PHASECHK.TRANS64.TRYWAIT P1, [R3+URZ+0x33440], R2 ;  /* 0x03344002030075a7 */ /* 0x0010a4000802017f */
[----:B--2---:R-:W-:Y:S05]  /*362e0*/  @!P1 NANOSLEEP.SYNCS 0x989680 ;  /* 0x009896800000995d */ /* 0x004fea0003900000 */
[----:B------:R-:W2:Y:S02]  /*362f0*/  @!P1 SYNCS.PHASECHK.TRANS64 P1, [R3+URZ+0x33440], R2 ;  /* 0x03344002030095a7 */ /* 0x000ea4000802007f */
[----:B--2---:R-:W-:Y:S05]  /*36300*/  @!P1 BRA `(.L_x_770) ;  /* 0xfffffffc00f09947 */ /* 0x004fea000383ffff */
[----:B------:R-:W-:Y:S05]  /*36310*/  BRA `(.L_x_1070) ;  /* 0xffffff8400807947 */ /* 0x000fea000383ffff */
.L_x_772:
[----:B--2---:R2:W3:Y:S02]  /*36320*/  SYNCS.PHASECHK.TRANS64.TRYWAIT P1, [R29+URZ+0x33440], R0 ;  /* 0x033440001d0075a7 */ /* 0x0044e4000802017f */
[----:B---3--:R-:W-:Y:S05]  /*36330*/  @!P1 NANOSLEEP.SYNCS 0x989680 ;  /* 0x009896800000995d */ /* 0x008fea0003900000 */
[----:B------:R-:W3:Y:S02]  /*36340*/  @!P1 SYNCS.PHASECHK.TRANS64 P1, [R29+URZ+0x33440], R0 ;  /* 0x033440001d0095a7 */ /* 0x000ee4000802007f */
[----:B---3--:R-:W-:Y:S05]  /*36350*/  @!P1 BRA `(.L_x_772) ;  /* 0xfffffffc00f09947 */ /* 0x008fea000383ffff */
[----:B------:R-:W-:Y:S05]  /*36360*/  BRA `(.L_x_1071) ;  /* 0xffffff84008c7947 */ /* 0x000fea000383ffff */
.L_x_774:
[----:B---3--:R3:W4:Y:S02]  /*36370*/  SYNCS.PHASECHK.TRANS64.TRYWAIT P1, [R3+URZ+0x33460], R2 ;  /* 0x03346002030075a7 */ /* 0x008724000802017f */
[----:B----4-:R-:W-:Y:S05]  /*36380*/  @!P1 NANOSLEEP.SYNCS 0x989680 ;  /* 0x009896800000995d */ /* 0x010fea0003900000 */
[----:B------:R-:W4:Y:S02]  /*36390*/  @!P1 SYNCS.PHASECHK.TRANS64 P1, [R3+URZ+0x33460], R2 ;  /* 0x03346002030095a7 */ /* 0x000f24000802007f */
[----:B----4-:R-:W-:Y:S05]  /*363a0*/  @!P1 BRA `(.L_x_774) ;  /* 0xfffffffc00f09947 */ /* 0x010fea000383ffff */
[----:B------:R-:W-:Y:S05]  /*363b0*/  BRA `(.L_x_1072) ;  /* 0xffffff8400887947 */ /* 0x000fea000383ffff */
.L_x_776:
[----:B----4-:R4:W0:Y:S02]  /*363c0*/  SYNCS.PHASECHK.TRANS64.TRYWAIT P1, [R29+URZ+0x33460], R0 ;  /* 0x033460001d0075a7 */ /* 0x010824000802017f */
[----:B0-----:R-:W-:Y:S05]  /*363d0*/  @!P1 NANOSLEEP.SYNCS 0x989680 ;  /* 0x009896800000995d */ /* 0x001fea0003900000 */
[----:B------:R-:W0:Y:S02]  /*363e0*/  @!P1 SYNCS.PHASECHK.TRANS64 P1, [R29+URZ+0x33460], R0 ;  /* 0x033460001d0095a7 */ /* 0x000e24000802007f */
[----:B0-----:R-:W-:Y:S05]  /*363f0*/  @!P1 BRA `(.L_x_776) ;  /* 0xfffffffc00f09947 */ /* 0x001fea000383ffff */
[----:B------:R-:W-:Y:S05]  /*36400*/  BRA `(.L_x_1073) ;  /* 0xffffff8400847947 */ /* 0x000fea000383ffff */
.L_x_778:
[----:B------:R0:W0:Y:S02]  /*36410*/  SYNCS.PHASECHK.TRANS64.TRYWAIT P1, [R3+URZ+0x33480], R2 ;  /* 0x03348002030075a7 */ /* 0x000024000802017f */
[----:B0-----:R-:W-:Y:S05]  /*36420*/  @!P1 NANOSLEEP.SYNCS 0x989680 ;  /* 0x009896800000995d */ /* 0x001fea0003900000 */
[----:B------:R-:W0:Y:S02]  /*36430*/  @!P1 SYNCS.PHASECHK.TRANS64 P1, [R3+URZ+0x33480], R2 ;  /* 0x03348002030095a7 */ /* 0x000e24000802007f */
[----:B0-----:R-:W-:Y:S05]  /*36440*/  @!P1 BRA `(.L_x_778) ;  /* 0xfffffffc00f09947 */ /* 0x001fea000383ffff */
[----:B------:R-:W-:Y:S05]  /*36450*/  BRA `(.L_x_1074) ;  /* 0xffffff8400807947 */ /* 0x000fea000383ffff */
.L_x_1075:
        /* <DEDUP_REMOVED lines=10> */
.L_x_3420:


//--------------------- .text._ZN7cutlass13device_kernelIN5flash11enable_sm90INS1_16FlashAttnFwdSm90INS1_25CollectiveMainloopFwdSm90ILi2EN4cute5tupleIJNS5_1CILi1EEES8_S8_EEENS6_IJNS7_ILi128EEESA_NS7_ILi192EEEEEELi192ENS_12float_e4m3_tEfNS_4arch4Sm90ELb0ELb1ELb0ELb0ELb1ELb0ELb0ELb1ELb1ELb1ELb1ELb0EEENS1_21CollectiveEpilogueFwdINS6_IJSA_SB_SA_EEES9_NS_10bfloat16_tESF_Li256ELb0ELb1ELb1ELb1EEENS1_19SingleTileSchedulerILb0ELb1ELb1ELi128EEEEEEEEEvNT_6ParamsE --------------------------
	.section	.text._ZN7cutlass13device_kernelIN5flash11enable_sm90INS1_16FlashAttnFwdSm90INS1_25CollectiveMainloopFwdSm90ILi2EN4cute5tupleIJNS5_1CILi1EEES8_S8_EEENS6_IJNS7_ILi128EEESA_NS7_ILi192EEEEEELi192ENS_12float_e4m3_tEfNS_4arch4Sm90ELb0ELb1ELb0ELb0ELb1ELb0ELb0ELb1ELb1ELb1ELb1ELb0EEENS1_21CollectiveEpilogueFwdINS6_IJSA_SB_SA_EEES9_NS_10bfloat16_tESF_Li256ELb0ELb1ELb1ELb1EEENS1_19SingleTileSchedulerILb0ELb1ELb1ELi128EEEEEEEEEvNT_6ParamsE,"ax",@progbits
	.align	128
.text._ZN7cutlass13device_kernelIN5flash11enable_sm90INS1_16FlashAttnFwdSm90INS1_25CollectiveMainloopFwdSm90ILi2EN4cute5tupleIJNS5_1CILi1EEES8_S8_EEENS6_IJNS7_ILi128EEESA_NS7_ILi192EEEEEELi192ENS_12float_e4m3_tEfNS_4arch4Sm90ELb0ELb1ELb0ELb0ELb1ELb0ELb0ELb1ELb1ELb1ELb1ELb0EEENS1_21CollectiveEpilogueFwdINS6_IJSA_SB_SA_EEES9_NS_10bfloat16_tESF_Li256ELb0ELb1ELb1ELb1EEENS1_19SingleTileSchedulerILb0ELb1ELb1ELi128EEEEEEEEEvNT_6ParamsE:
        .type           _ZN7cutlass13device_kernelIN5flash11enable_sm90INS1_16FlashAttnFwdSm90INS1_25CollectiveMainloopFwdSm90ILi2EN4cute5tupleIJNS5_1CILi1EEES8_S8_EEENS6_IJNS7_ILi128EEESA_NS7_ILi192EEEEEELi192ENS_12float_e4m3_tEfNS_4arch4Sm90ELb0ELb1ELb0ELb0ELb1ELb0ELb0ELb1ELb1ELb1ELb1ELb0EEENS1_21CollectiveEpilogueFwdINS6_IJSA_SB_SA_EEES9_NS_10bfloat16_tESF_Li256ELb0ELb1ELb1ELb1EEENS1_19SingleTileSchedulerILb0ELb1ELb1ELi128EEEEEEEEEvNT_6ParamsE,@function
        .size           _ZN7cutlass13device_kernelIN5flash11enable_sm90INS1_16FlashAttnFwdSm90INS1_25CollectiveMainloopFwdSm90ILi2EN4cute5tupleIJNS5_1CILi1EEES8_S8_EEENS6_IJNS7_ILi128EEESA_NS7_ILi192EEEEEELi192ENS_12float_e4m3_tEfNS_4arch4Sm90ELb0ELb1ELb0ELb0ELb1ELb0ELb0ELb1ELb1ELb1ELb1ELb0EEENS1_21CollectiveEpilogueFwdINS6_IJSA_SB_SA_EEES9_NS_10bfloat16_tESF_Li256ELb0ELb1ELb1ELb1EEENS1_19SingleTileSchedulerILb0ELb1ELb1ELi128EEEEEEEEEvNT_6ParamsE,(.L_x_3421 - _ZN7cutlass13device_kernelIN5flash11enable_sm90INS1_16FlashAttnFwdSm90INS1_25CollectiveMainloopFwdSm90ILi2EN4cute5tupleIJNS5_1CILi1EEES8_S8_EEENS6_IJNS7_ILi128EEESA_NS7_ILi192EEEEEELi192ENS_12float_e4m3_tEfNS_4arch4Sm90ELb0ELb1ELb0ELb0ELb1ELb0ELb0ELb1ELb1ELb1ELb1ELb0EEENS1_21CollectiveEpilogueFwdINS6_IJSA_SB_SA_EEES9_NS_10bfloat16_tESF_Li256ELb0ELb1ELb1ELb1EEENS1_19SingleTileSchedulerILb0ELb1ELb1ELi128EEEEEEEEEvNT_6ParamsE)
        .other          _ZN7cutlass13device_kernelIN5flash11enable_sm90INS1_16FlashAttnFwdSm90INS1_25CollectiveMainloopFwdSm90ILi2EN4cute5tupleIJNS5_1CILi1EEES8_S8_EEENS6_IJNS7_ILi128EEESA_NS7_ILi192EEEEEELi192ENS_12float_e4m3_tEfNS_4arch4Sm90ELb0ELb1ELb0ELb0ELb1ELb0ELb0ELb1ELb1ELb1ELb1ELb0EEENS1_21CollectiveEpilogueFwdINS6_IJSA_SB_SA_EEES9_NS_10bfloat16_tESF_Li256ELb0ELb1ELb1ELb1EEENS1_19SingleTileSchedulerILb0ELb1ELb1ELi128EEEEEEEEEvNT_6ParamsE,@"STO_CUDA_ENTRY STV_DEFAULT"
_ZN7cutlass13device_kernelIN5flash11enable_sm90INS1_16FlashAttnFwdSm90INS1_25CollectiveMainloopFwdSm90ILi2EN4cute5tupleIJNS5_1CILi1EEES8_S8_EEENS6_IJNS7_ILi128EEESA_NS7_ILi192EEEEEELi192ENS_12float_e4m3_tEfNS_4arch4Sm90ELb0ELb1ELb0ELb0ELb1ELb0ELb0ELb1ELb1ELb1ELb1ELb0EEENS1_21CollectiveEpilogueFwdINS6_IJSA_SB_SA_EEES9_NS_10bfloat16_tESF_Li256ELb0ELb1ELb1ELb1EEENS1_19SingleTileSchedulerILb0ELb1ELb1ELi128EEEEEEEEEvNT_6ParamsE:
[----:B------:R-:W0:Y:S01]  /*0000*/  LDC R1, c[0x0][0x28] ;  /* 0x00000a00ff017b82 */ /* 0x000e220000000800 */
[----:B------:R-:W1:Y:S01]  /*0010*/  S2R R24, SR_TID.X ;  /* 0x0000000000187919 */ /* 0x000e620000002100 */
[----:B------:R-:W-:Y:S01]  /*0020*/  ELECT P0, URZ, PT ;  /* 0x00000000003f782f */ /* 0x000fe20003800000 */
[----:B------:R-:W-:Y:S01]  /*0030*/  UMOV UR4, 0x80 ;  /* 0x0000008000047882 */ /* 0x000fe20000000000 */
[----:B------:R-:W-:Y:S01]  /*0040*/  UMOV UR7, 0x100 ;  /* 0x0000010000077882 */ /* 0x000fe20000000000 */
[--C-:B-1----:R-:W-:Y:S02]  /*0050*/  SHF.R.U32.HI R0, RZ, 0x5, R24.reuse ;  /* 0x00000005ff007819 */ /* 0x102fe40000011618 */
[----:B------:R-:W-:-:S03]  /*0060*/  SHF.R.U32.HI R17, RZ, 0x7, R24 ;  /* 0x00000007ff117819 */ /* 0x000fc60000011618 */
[----:B------:R-:W1:Y:S04]  /*0070*/  SHFL.IDX PT, R2, R0, RZ, 0x1f ;  /* 0x00001fff00027589 */ /* 0x000e6800000e0000 */
[----:B------:R2:W3:Y:S01]  /*0080*/  SHFL.IDX PT, R3, R17, RZ, 0x1f ;  /* 0x00001fff11037589 */ /* 0x0004e200000e0000 */
[C---:B-1----:R-:W-:Y:S02]  /*0090*/  ISETP.NE.OR P0, PT, R2.reuse, RZ, !P0 ;  /* 0x000000ff0200720c */ /* 0x042fe40004705670 */
[----:B------:R-:W-:-:S11]  /*00a0*/  ISETP.NE.AND P1, PT, R2, RZ, PT ;  /* 0x000000ff0200720c */ /* 0x000fd60003f25270 */
[----:B------:R-:W-:Y:S01]  /*00b0*/  VOTEU.ALL UP0, P0 ;  /* 0x00000000003f7886 */ /* 0x000fe20000000000 */
[----:B------:R-:W-:-:S04]  /*00c0*/  VOTEU.ALL UP1, P0 ;  /* 0x00000000003f7886 */ /* 0x000fc80000020000 */
[----:B------:R-:W1:Y:S01]  /*00d0*/  @!UP0 S2UR UR8, SR_CgaCtaId ;  /* 0x00000000000889c3 */ /* 0x000e620000008800 */
[----:B------:R-:W-:Y:S01]  /*00e0*/  @!UP0 UMOV UR6, 0x400 ;  /* 0x0000040000068882 */ /* 0x000fe20000000000 */
[----:B------:R-:W-:-:S04]  /*00f0*/  @!UP0 UIADD3 UR4, -UR4, 0x100000, URZ ;  /* 0x0010000004048890 */ /* 0x000fc8000fffe13f */
[----:B------:R-:W-:Y:S02]  /*0100*/  @!UP0 USHF.L.U32 UR5, UR4, 0xb, URZ ;  /* 0x0000000b04058899 */ /* 0x000fe4000800063f */
[----:B------:R-:W-:Y:S02]  /*0110*/  @!UP0 USHF.L.U32 UR4, UR4, 0x1, URZ ;  /* 0x0000000104048899 */ /* 0x000fe4000800063f */
[----:B-1----:R-:W-:Y:S02]  /*0120*/  @!UP0 ULEA UR8, UR8, UR6, 0x18 ;  /* 0x0000000608088291 */ /* 0x002fe4000f8ec03f */
[----:B------:R-:W-:-:S04]  /*0130*/  @!UP0 UIADD3 UR6, -UR7, 0x100000, URZ ;  /* 0x0010000007068890 */ /* 0x000fc8000fffe13f */
[----:B------:R-:W-:Y:S02]  /*0140*/  @!UP0 USHF.L.U32 UR7, UR6, 0xb, URZ ;  /* 0x0000000b06078899 */ /* 0x000fe4000800063f */
[----:B------:R-:W-:Y:S01]  /*0150*/  @!UP0 USHF.L.U32 UR6, UR6, 0x1, URZ ;  /* 0x0000000106068899 */ /* 0x000fe2000800063f */
[----:B------:R-:W-:-:S05]  /*0160*/  VOTEU.ALL UP0, P0 ;  /* 0x00000000003f7886 */ /* 0x000fca0000000000 */
[----:B------:R2:W1:Y:S06]  /*0170*/  @!UP0 SYNCS.EXCH.64 URZ, [UR8+0x2a800], UR4 ;  /* 0x02a80004083f85b2 */ /* 0x00046c0008000100 */
[----:B------:R2:W4:Y:S02]  /*0180*/  @!UP1 SYNCS.EXCH.64 URZ, [UR8+0x2a820], UR6 ;  /* 0x02a82006083f95b2 */ /* 0x0005240008000100 */
[----:B0-23--:R-:W-:Y:S05]  /*0190*/  @P1 BRA `(.L_x_1076) ;  /* 0x0000000000481947 */ /* 0x00dfea0003800000 */
        /* <DEDUP_REMOVED lines=13> */
[----:B0-----:R0:W2:Y:S08]  /*0270*/  SYNCS.EXCH.64 URZ, [UR8+0x2a830], UR4 ;  /* 0x02a83004083f75b2 */ /* 0x0010b00008000100 */
[----:B------:R0:W3:Y:S01]  /*0280*/  SYNCS.EXCH.64 URZ, [UR8+0x2a840], UR6 ;  /* 0x02a84006083f75b2 */ /* 0x0000e20008000100 */
[----:B------:R0:W0:Y:S01]  /*0290*/  SYNCS.EXCH.64 URZ, [UR8+0x2a838], UR4 ;  /* 0x02a83804083f75b2 */ /* 0x0000220008000100 */
[----:B------:R0:W0:Y:S01]  /*02a0*/  SYNCS.EXCH.64 URZ, [UR8+0x2a848], UR6 ;  /* 0x02a84806083f75b2 */ /* 0x0000220008000100 */
[----:B------:R-:W-:Y:S01]  /*02b0*/  NOP ;  /* 0x0000000000007918 */ /* 0x000fe20000000000 */
.L_x_1076:
[----:B------:R-:W5:Y:S01]  /*02c0*/  SHFL.IDX PT, R2, R0, RZ, 0x1f ;  /* 0x00001fff00027589 */ /* 0x000f6200000e0000 */
[----:B------:R-:W-:Y:S01]  /*02d0*/  NOP ;  /* 0x0000000000007918 */ /* 0x000fe20000000000 */
[----:B-----5:R-:W-:-:S13]  /*02e0*/  ISETP.NE.AND P0, PT, R2, RZ, PT ;  /* 0x000000ff0200720c */ /* 0x020fda0003f05270 */
        /* <DEDUP_REMOVED lines=17> */
[----:B------:R0:W0:Y:S01]  /*0400*/  SYNCS.EXCH.64 URZ, [UR8+0x2a868], UR6 ;  /* 0x02a86806083f75b2 */ /* 0x0000220008000100 */
[----:B------:R-:W-:Y:S01]  /*0410*/  NOP ;  /* 0x0000000000007918 */ /* 0x000fe20000000000 */
.L_x_1077:
[----:B------:R-:W5:Y:S01]  /*0420*/  SHFL.IDX PT, R2, R0, RZ, 0x1f ;  /* 0x00001fff00027589 */ /* 0x000f6200000e0000 */
[----:B------:R-:W-:Y:S01]  /*0430*/  NOP ;  /* 0x0000000000007918 */ /* 0x000fe20000000000 */
[----:B-----5:R-:W-:-:S13]  /*0440*/  ISETP.NE.AND P0, PT, R2, RZ, PT ;  /* 0x000000ff0200720c */ /* 0x020fda0003f05270 */
        /* <DEDUP_REMOVED lines=13> */
[----:B------:R0:W0:Y:S01]  /*0520*/  SYNCS.EXCH.64 URZ, [UR6+0x2a888], UR4 ;  /* 0x02a88804063f75b2 */ /* 0x0000220008000100 */
[----:B------:R-:W-:Y:S01]  /*0530*/  NOP ;  /* 0x0000000000007918 */ /* 0x000fe20000000000 */
.L_x_1078:
        /* <DEDUP_REMOVED lines=22> */
.L_x_1079:
[----:B------:R-:W5:Y:S01]  /*06a0*/  SHFL.IDX PT, R2, R0, RZ, 0x1f ;  /* 0x00001fff00027589 */ /* 0x000f6200000e0000 */
[----:B------:R-:W-:Y:S01]  /*06b0*/  R2UR UR9, R3 ;  /* 0x00000000030972ca */ /* 0x000fe200000e0000 */
        /* <DEDUP_REMOVED lines=21> */
.L_x_1080:
[----:B------:R-:W-:Y:S01]  /*0810*/  UISETP.NE.AND UP0, UPT, UR9, URZ, UPT ;  /* 0x0000003f0900728c */ /* 0x000fe2000bf05270 */
[----:B------:R-:W-:Y:S01]  /*0820*/  NOP ;  /* 0x0000000000007918 */ /* 0x000fe20000000000 */
[----:B------:R-:W-:Y:S01]  /*0830*/  UMOV UR43, 0x1 ;  /* 0x00000001002b7882 */ /* 0x000fe20000000000 */
[----:B------:R-:W-:Y:S01]  /*0840*/  ULDC.64 UR46, c[0x0][0x208] ;  /* 0x00008200002e7ab9 */ /* 0x000fe20000000a00 */
[----:B------:R-:W-:Y:S01]  /*0850*/  USEL UR43, UR43, 0x2, !UP0 ;  /* 0x000000022b2b7887 */ /* 0x000fe2000c000000 */
[----:B------:R-:W-:Y:S01]  /*0860*/  BSSY B6, `(.L_x_1081) ;  /* 0x0001552000067945 */ /* 0x000fe20003800000 */
[----:B01234-:R-:W-:Y:S01]  /*0870*/  BAR.SYNC.DEFER_BLOCKING 0x0 ;  /* 0x0000000000007b1d */ /* 0x01ffe20000010000 */
[----:B------:R-:W-:-:S13]  /*0880*/  PLOP3.LUT P0, PT, PT, PT, UP0, 0x80, 0x0 ;  /* 0x000000000000781c */ /* 0x000fda0003f0f008 */
[----:B------:R-:W-:Y:S05]  /*0890*/  @!P0 BRA `(.L_x_1082) ;  /* 0x0000010c00b08947 */ /* 0x000fea0003800000 */
.L_x_1083:
[----:B------:R-:W-:-:S08]  /*08a0*/  NOP ;  /* 0x0000000000007918 */ /* 0x000fd00000000000 */
[----:B------:R-:W0:Y:S02]  /*08b0*/  USETMAXREG.TRY_ALLOC.CTAPOOL UP0, 0xe8 ;  /* 0x000000e8000079c8 */ /* 0x000e240008000600 */
[----:B0-----:R-:W-:-:S13]  /*08c0*/  PLOP3.LUT P0, PT, PT, PT, UP0, 0x80, 0x0 ;  /* 0x000000000000781c */ /* 0x001fda0003f0f008 */
[----:B------:R-:W-:Y:S05]  /*08d0*/  @!P0 BRA `(.L_x_1083) ;  /* 0xfffffffc00f08947 */ /* 0x000fea000383ffff */
[----:B------:R-:W0:Y:S01]  /*08e0*/  S2UR UR6, SR_CTAID.Y ;  /* 0x00000000000679c3 */ /* 0x000e220000002600 */
        /* <DEDUP_REMOVED lines=22> */
[----:B------:R-:W-:Y:S01]  /*0a50*/  UISETP.NE.AND.EX UP0, UPT, UR5, URZ, UPT, UP0 ;  /* 0x0000003f0500728c */ /* 0x000fe2000bf05300 */
[----:B------:R-:W0:Y:S01]  /*0a60*/  LDC.64 R8, c[0x0][0x418] ;  /* 0x00010600ff087b82 */ /* 0x000e220000000a00 */
[----:B------:R-:W-:Y:S02]  /*0a70*/  UISETP.NE.AND.EX UP1, UPT, UR9, URZ, UPT, UP1 ;  /* 0x0000003f0900728c */ /* 0x000fe4000bf25310 */
[----:B------:R-:W-:-:S02]  /*0a80*/  USHF.R.S32.HI UR40, URZ, 0x1f, UR42 ;  /* 0x0000001f3f287899 */ /* 0x000fc4000801142a */
[----:B------:R-:W-:Y:S02]  /*0a90*/  PLOP3.LUT P0, PT, PT, PT, UP0, 0x80, 0x0 ;  /* 0x000000000000781c */ /* 0x000fe40003f0f008 */
[----:B------:R-:W-:Y:S01]  /*0aa0*/  PLOP3.LUT P1, PT, PT, PT, UP1, 0x80, 0x0 ;  /* 0x000000000000781c */ /* 0x000fe20003f2f018 */
[----:B------:R-:W1:Y:S02]  /*0ab0*/  LDC R11, c[0x0][0x288] ;  /* 0x0000a200ff0b7b82 */ /* 0x000e640000000800 */
[----:B------:R-:W-:Y:S02]  /*0ac0*/  @UP0 ULDC.64 UR12, c[0x0][0x9a8] ;  /* 0x00026a00000c0ab9 */ /* 0x000fe40000000a00 */
[----:B------:R-:W-:Y:S01]  /*0ad0*/  @UP1 ULDC.64 UR16, c[0x0][0x9b8] ;  /* 0x00026e0000101ab9 */ /* 0x000fe20000000a00 */
[----:B------:R-:W-:Y:S02]  /*0ae0*/  @UP0 UIMAD UR7, UR40, UR12, URZ ;  /* 0x0000000c280702a4 */ /* 0x000fe4000f8e023f */
[----:B------:R-:W-:Y:S01]  /*0af0*/  @UP1 UIMAD UR15, UR40, UR16, URZ ;  /* 0x00000010280f12a4 */ /* 0x000fe2000f8e023f */
[----:B------:R-:W2:Y:S01]  /*0b00*/  LDC R16, c[0x0][0x424] ;  /* 0x00010900ff107b82 */ /* 0x000ea20000000800 */
[----:B------:R-:W-:-:S02]  /*0b10*/  @UP0 UIMAD UR14, UR42, UR13, UR7 ;  /* 0x0000000d2a0e02a4 */ /* 0x000fc4000f8e0207 */
[----:B------:R-:W-:Y:S02]  /*0b20*/  @UP0 UIMAD.WIDE.U32 UR10, UR42, UR12, URZ ;  /* 0x0000000c2a0a02a5 */ /* 0x000fe4000f8e003f */
[----:B------:R-:W-:Y:S02]  /*0b30*/  @UP0 USHF.R.S32.HI UR7, URZ, 0x1f, UR41 ;  /* 0x0000001f3f070899 */ /* 0x000fe40008011429 */
[----:B------:R-:W-:Y:S01]  /*0b40*/  @UP1 UIMAD.WIDE.U32 UR12, UR42, UR16, URZ ;  /* 0x000000102a0c12a5 */ /* 0x000fe2000f8e003f */
[----:B------:R-:W3:Y:S01]  /*0b50*/  LDC R13, c[0x0][0x2f0] ;  /* 0x0000bc00ff0d7b82 */ /* 0x000ee20000000800 */
[----:B------:R-:W-:Y:S02]  /*0b60*/  @UP1 UIMAD UR15, UR42, UR17, UR15 ;  /* 0x000000112a0f12a4 */ /* 0x000fe4000f8e020f */
[----:B------:R-:W-:Y:S01]  /*0b70*/  @UP1 USHF.R.S32.HI UR20, URZ, 0x1f, UR41 ;  /* 0x0000001f3f141899 */ /* 0x000fe20008011429 */
[----:B------:R-:W-:Y:S01]  /*0b80*/  @UP0 ULDC.64 UR16, c[0x0][0x9b0] ;  /* 0x00026c0000100ab9 */ /* 0x000fe20000000a00 */
[----:B------:R-:W-:Y:S01]  /*0b90*/  @UP1 ULDC.64 UR18, c[0x0][0x9c0] ;  /* 0x0002700000121ab9 */ /* 0x000fe20000000a00 */
[----:B------:R-:W-:-:S02]  /*0ba0*/  @UP0 UIMAD UR7, UR7, UR16, URZ ;  /* 0x00000010070702a4 */ /* 0x000fc4000f8e023f */
[----:B------:R-:W-:Y:S02]  /*0bb0*/  @UP0 UIADD3 UR11, UR11, UR14, URZ ;  /* 0x0000000e0b0b0290 */ /* 0x000fe4000fffe03f */
[----:B------:R-:W-:Y:S02]  /*0bc0*/  @UP1 UIMAD UR14, UR20, UR18, URZ ;  /* 0x00000012140e12a4 */ /* 0x000fe4000f8e023f */
[----:B------:R-:W-:Y:S02]  /*0bd0*/  @UP1 UIADD3 UR13, UR13, UR15, URZ ;  /* 0x0000000f0d0d1290 */ /* 0x000fe4000fffe03f */
[----:B------:R-:W-:Y:S02]  /*0be0*/  @UP0 UIMAD UR7, UR41, UR17, UR7 ;  /* 0x00000011290702a4 */ /* 0x000fe4000f8e0207 */
[----:B------:R-:W-:Y:S02]  /*0bf0*/  @UP0 UIMAD.WIDE.U32 UR10, UR41, UR16, UR10 ;  /* 0x00000010290a02a5 */ /* 0x000fe4000f8e000a */
[----:B------:R-:W-:-:S02]  /*0c00*/  @UP1 UIMAD UR14, UR41, UR19, UR14 ;  /* 0x00000013290e12a4 */ /* 0x000fc4000f8e020e */
[----:B------:R-:W-:Y:S02]  /*0c10*/  @UP1 UIMAD.WIDE.U32 UR12, UR41, UR18, UR12 ;  /* 0x00000012290c12a5 */ /* 0x000fe4000f8e000c */
[----:B------:R-:W-:Y:S02]  /*0c20*/  @UP0 UIADD3 UR11, UR11, UR7, URZ ;  /* 0x000000070b0b0290 */ /* 0x000fe4000fffe03f */
[----:B------:R-:W-:Y:S02]  /*0c30*/  @UP0 ULEA UR4, UP2, UR10, UR4, 0x2 ;  /* 0x000000040a040291 */ /* 0x000fe4000f84103f */
[----:B------:R-:W-:Y:S02]  /*0c40*/  @UP1 UIADD3 UR7, UR13, UR14, URZ ;  /* 0x0000000e0d071290 */ /* 0x000fe4000fffe03f */
[----:B------:R-:W-:Y:S02]  /*0c50*/  @UP1 ULEA UR8, UP3, UR12, UR8, 0x2 ;  /* 0x000000080c081291 */ /* 0x000fe4000f86103f */
[----:B------:R-:W-:Y:S01]  /*0c60*/  @UP0 ULEA.HI.X UR5, UR10, UR5, UR11, 0x2, UP2 ;  /* 0x000000050a050291 */ /* 0x000fe200090f140b */
[----:B------:R-:W-:Y:S01]  /*0c70*/  IMAD.U32 R2, RZ, RZ, UR4 ;  /* 0x00000004ff027e24 */ /* 0x000fe2000f8e00ff */
[----:B------:R-:W-:-:S02]  /*0c80*/  @UP1 ULEA.HI.X UR9, UR12, UR9, UR7, 0x2, UP3 ;  /* 0x000000090c091291 */ /* 0x000fc400098f1407 */
[----:B------:R-:W-:Y:S01]  /*0c90*/  IMAD.U32 R4, RZ, RZ, UR8 ;  /* 0x00000008ff047e24 */ /* 0x000fe2000f8e00ff */
[----:B------:R-:W4:Y:S01]  /*0ca0*/  S2UR UR48, SR_CTAID.X ;  /* 0x00000000003079c3 */ /* 0x000f220000002500 */
[----:B------:R-:W-:Y:S01]  /*0cb0*/  IMAD.U32 R3, RZ, RZ, UR5 ;  /* 0x00000005ff037e24 */ /* 0x000fe2000f8e00ff */
[----:B------:R-:W-:Y:S01]  /*0cc0*/  ULDC UR4, c[0x0][0x448] ;  /* 0x0001120000047ab9 */ /* 0x000fe20000000800 */
[----:B------:R-:W-:Y:S01]  /*0cd0*/  IMAD.U32 R5, RZ, RZ, UR9 ;  /* 0x00000009ff057e24 */ /* 0x000fe2000f8e00ff */
[----:B------:R-:W-:Y:S02]  /*0ce0*/  ULDC UR11, c[0x0][0x988] ;  /* 0x00026200000b7ab9 */ /* 0x000fe40000000800 */
[----:B------:R1:W5:Y:S04]  /*0cf0*/  @P0 LDG.E R7, desc[UR46][R2.64] ;  /* 0x0000002e02070981 */ /* 0x000368000c1e1900 */
[----:B------:R-:W5:Y:S01]  /*0d00*/  @P1 LDG.E R0, desc[UR46][R4.64] ;  /* 0x0000002e04001981 */ /* 0x000f62000c1e1900 */
[----:B0-----:R-:W-:Y:S01]  /*0d10*/  ISETP.NE.U32.AND P0, PT, R8, RZ, PT ;  /* 0x000000ff0800720c */ /* 0x001fe20003f05070 */
[----:B------:R-:W-:Y:S01]  /*0d20*/  UISETP.NE.AND UP5, UPT, UR4, 0x1, UPT ;  /* 0x000000010400788c */ /* 0x000fe2000bfa5270 */
[----:B------:R-:W-:-:S02]  /*0d30*/  VIADD R22, R24, 0xffffff80 ;  /* 0xffffff8018167836 */ /* 0x000fc40000000000 */
[----:B------:R-:W-:Y:S01]  /*0d40*/  ISETP.NE.AND.EX P0, PT, R9, RZ, PT, P0 ;  /* 0x000000ff0900720c */ /* 0x000fe20003f05300 */
[----:B------:R-:W-:Y:S01]  /*0d50*/  ULDC.64 UR4, c[0x0][0x9e0] ;  /* 0x0002780000047ab9 */ /* 0x000fe20000000a00 */
[----:B-1----:R-:W-:Y:S01]  /*0d60*/  IADD3 R3, -R11, 0x1, RZ ;  /* 0x000000010b037810 */ /* 0x002fe20007ffe1ff */
[----:B------:R-:W-:Y:S01]  /*0d70*/  UISETP.GE.AND UP4, UPT, UR5, 0x1, UPT ;  /* 0x000000010500788c */ /* 0x000fe2000bf86270 */
[----:B--2---:R-:W-:Y:S01]  /*0d80*/  SEL R16, R16, 0x1, P0 ;  /* 0x0000000110107807 */ /* 0x004fe20000000000 */
[----:B------:R-:W-:Y:S02]  /*0d90*/  UP2UR UR45, UPR, URZ, 0x20 ;  /* 0x000000203f2d7883 */ /* 0x000fe40008000000 */
[----:B------:R-:W-:Y:S02]  /*0da0*/  UP2UR UR44, UPR, URZ, 0x10 ;  /* 0x000000103f2c7883 */ /* 0x000fe40008000000 */
[----:B---3--:R-:W-:Y:S01]  /*0db0*/  IMAD R3, R16, R13, R3 ;  /* 0x0000000d10037224 */ /* 0x008fe200078e0203 */
[----:B----4-:R-:W-:Y:S01]  /*0dc0*/  USHF.L.U32 UR48, UR48, 0x7, URZ ;  /* 0x0000000730307899 */ /* 0x010fe2000800063f */
[----:B------:R-:W-:Y:S01]  /*0dd0*/  PLOP3.LUT P0, PT, PT, PT, UP4, 0x40, 0x0 ;  /* 0x000000000000781c */ /* 0x000fe20003f0e848 */
[----:B------:R-:W-:Y:S01]  /*0de0*/  @UP5 ULDC UR9, c[0x0][0x44c] ;  /* 0x0001130000095ab9 */ /* 0x000fe20000000800 */
[----:B------:R-:W-:Y:S01]  /*0df0*/  @UP5 ULDC UR12, c[0x0][0x450] ;  /* 0x00011400000c5ab9 */ /* 0x000fe20000000800 */
[----:B------:R-:W-:Y:S01]  /*0e00*/  R2UR UR10, R3 ;  /* 0x00000000030a72ca */ /* 0x000fe200000e0000 */
[----:B------:R-:W-:-:S02]  /*0e10*/  @UP5 UIADD3 UR8, UR48, 0x7f, URZ ;  /* 0x0000007f30085890 */ /* 0x000fc4000fffe03f */
[----:B------:R-:W-:Y:S02]  /*0e20*/  UIADD3 UR7, UR48, 0x7f, URZ ;  /* 0x0000007f30077890 */ /* 0x000fe4000fffe03f */
[----:B------:R-:W-:-:S04]  /*0e30*/  UIMAD.WIDE.U32 UR8, UR8, UR9, URZ ;  /* 0x00000009080872a5 */ /* 0x000fc8000f8e003f */
[----:B------:R-:W-:-:S04]  /*0e40*/  @UP5 USHF.R.U32.HI UR7, URZ, UR12, UR9 ;  /* 0x0000000c3f075299 */ /* 0x000fc80008011609 */
[----:B------:R-:W-:-:S04]  /*0e50*/  UIADD3 UR7, UR10, UR7, URZ ;  /* 0x000000070a077290 */ /* 0x000fc8000fffe03f */
[----:B------:R-:W-:Y:S01]  /*0e60*/  UIADD3 UR4, UR7, UR4, URZ ;  /* 0x0000000407047290 */ /* 0x000fe2000fffe03f */
[----:B-----5:R-:W-:-:S04]  /*0e70*/  FMUL.FTZ R0, R7, R0 ;  /* 0x0000000007007220 */ /* 0x020fc80000410000 */
[----:B------:R-:W-:-:S05]  /*0e80*/  FMUL.FTZ R0, R0, UR11 ;  /* 0x0000000b00007c20 */ /* 0x000fca0008410000 */
[----:B------:R-:W-:Y:S01]  /*0e90*/  R2UR UR39, R0 ;  /* 0x00000000002772ca */ /* 0x000fe200000e0000 */
[----:B------:R-:W-:Y:S01]  /*0ea0*/  IMAD.U32 R0, RZ, RZ, UR4 ;  /* 0x00000004ff007e24 */ /* 0x000fe2000f8e00ff */
[----:B------:R-:W-:-:S13]  /*0eb0*/  @P0 BRA `(.L_x_1085) ;  /* 0x0000000000400947 */ /* 0x000fda0003800000 */
[----:B------:R-:W-:Y:S01]  /*0ec0*/  ISETP.LT.AND P0, PT, RZ, UR7, PT ;  /* 0x00000007ff007c0c */ /* 0x000fe2000bf01270 */
[----:B------:R-:W-:-:S12]  /*0ed0*/  UIADD3 UR4, UR7, -0x1, URZ ;  /* 0xffffffff07047890 */ /* 0x000fd8000fffe03f */
[----:B------:R-:W-:Y:S05]  /*0ee0*/  @P0 BRA `(.L_x_1086) ;  /* 0x00000000001c0947 */ /* 0x000fea0003800000 */
[----:B------:R-:W-:Y:S02]  /*0ef0*/  UISETP.NE.AND UP0, UPT, UR5, 0x1, UPT ;  /* 0x000000010500788c */ /* 0x000fe4000bf05270 */
[----:B------:R-:W-:-:S09]  /*0f00*/  UIADD3 UR4, -UR7, URZ, URZ ;  /* 0x0000003f07047290 */ /* 0x000fd2000fffe13f */
[----:B------:R-:W-:Y:S02]  /*0f10*/  @UP0 ULDC.64 UR10, c[0x0][0x9e8] ;  /* 0x00027a00000a0ab9 */ /* 0x000fe40000000a00 */
[----:B------:R-:W-:-:S04]  /*0f20*/  UIMAD.WIDE.U32 UR8, UR4, UR10, URZ ;  /* 0x0000000a040872a5 */ /* 0x000fc8000f8e003f */
[----:B------:R-:W-:-:S04]  /*0f30*/  @UP0 USHF.R.U32.HI UR4, URZ, UR11, UR9 ;  /* 0x0000000b3f040299 */ /* 0x000fc80008011609 */
[----:B------:R-:W-:Y:S01]  /*0f40*/  ULOP3.LUT UR4, URZ, UR4, URZ, 0x33, !UPT ;  /* 0x000000043f047292 */ /* 0x000fe2000f8e333f */
[----:B------:R-:W-:Y:S11]  /*0f50*/  BRA `(.L_x_1087) ;  /* 0x0000000000107947 */ /* 0x000ff60003800000 */
.L_x_1086:
[----:B------:R-:W-:-:S11]  /*0f60*/  UISETP.NE.AND UP0, UPT, UR5, 0x1, UPT ;  /* 0x000000010500788c */ /* 0x000fd6000bf05270 */
[----:B------:R-:W-:Y:S02]  /*0f70*/  @UP0 ULDC.64 UR10, c[0x0][0x9e8] ;  /* 0x00027a00000a0ab9 */ /* 0x000fe40000000a00 */
[----:B------:R-:W-:-:S04]  /*0f80*/  UIMAD.WIDE.U32 UR8, UR4, UR10, URZ ;  /* 0x0000000a040872a5 */ /* 0x000fc8000f8e003f */
[----:B------:R-:W-:-:S12]  /*0f90*/  @UP0 USHF.R.U32.HI UR4, URZ, UR11, UR9 ;  /* 0x0000000b3f040299 */ /* 0x000fd80008011609 */
.L_x_1087:
[----:B------:R-:W-:-:S06]  /*0fa0*/  UIMAD UR4, UR4, UR5, UR5 ;  /* 0x00000005040472a4 */ /* 0x000fcc000f8e0205 */
[----:B------:R-:W-:-:S07]  /*0fb0*/  VIMNMX R0, R0, UR4, PT ;  /* 0x0000000400007c48 */ /* 0x000fce000bfe0100 */
.L_x_1085:
[----:B------:R-:W-:Y:S01]  /*0fc0*/  UISETP.NE.AND UP0, UPT, UR45, URZ, UPT ;  /* 0x0000003f2d00728c */ /* 0x000fe2000bf05270 */
[-C--:B------:R-:W-:Y:S01]  /*0fd0*/  IMAD R18, R16, R13.reuse, -R11 ;  /* 0x0000000d10127224 */ /* 0x080fe200078e0a0b */
[----:B------:R-:W-:Y:S01]  /*0fe0*/  UMOV UR4, UR48 ;  /* 0x0000003000047c82 */ /* 0x000fe20008000000 */
[----:B------:R-:W-:Y:S02]  /*0ff0*/  VIADD R2, R0, 0x7f ;  /* 0x0000007f00027836 */ /* 0x000fe40000000000 */
[----:B------:R-:W-:Y:S01]  /*1000*/  IMAD R0, R16, R13, 0x7f ;  /* 0x0000007f10007424 */ /* 0x000fe200078e020d */
[----:B------:R-:W-:Y:S02]  /*1010*/  R2UR UR7, R18 ;  /* 0x00000000120772ca */ /* 0x000fe400000e0000 */
[----:B------:R-:W-:Y:S02]  /*1020*/  SHF.R.S32.HI R5, RZ, 0x1f, R2 ;  /* 0x0000001fff057819 */ /* 0x000fe40000011402 */
[----:B------:R-:W-:Y:S01]  /*1030*/  SHF.R.S32.HI R3, RZ, 0x1f, R0 ;  /* 0x0000001fff037819 */ /* 0x000fe20000011400 */
[----:B------:R-:W-:Y:S01]  /*1040*/  @UP0 ULDC UR8, c[0x0][0x44c] ;  /* 0x0001130000080ab9 */ /* 0x000fe20000000800 */
[----:B------:R-:W-:Y:S01]  /*1050*/  @UP0 ULDC UR10, c[0x0][0x450] ;  /* 0x00011400000a0ab9 */ /* 0x000fe20000000800 */
[----:B------:R-:W-:Y:S01]  /*1060*/  UIMAD.WIDE.U32 UR8, UR48, UR8, URZ ;  /* 0x00000008300872a5 */ /* 0x000fe2000f8e003f */
[----:B------:R-:W-:-:S02]  /*1070*/  LEA.HI R5, R5, R2, RZ, 0x7 ;  /* 0x0000000205057211 */ /* 0x000fc400078f38ff */
[----:B------:R-:W-:Y:S01]  /*1080*/  LEA.HI R3, R3, R0, RZ, 0x7 ;  /* 0x0000000003037211 */ /* 0x000fe200078f38ff */
[----:B------:R-:W-:Y:S01]  /*1090*/  @UP0 USHF.R.U32.HI UR4, URZ, UR10, UR9 ;  /* 0x0000000a3f040299 */ /* 0x000fe20008011609 */
[----:B------:R-:W-:Y:S01]  /*10a0*/  SHF.R.S32.HI R0, RZ, 0x7, R5 ;  /* 0x00000007ff007819 */ /* 0x000fe20000011405 */
[----:B------:R-:W-:Y:S01]  /*10b0*/  UISETP.GE.AND UP0, UPT, UR5, 0x1, UPT ;  /* 0x000000010500788c */ /* 0x000fe2000bf06270 */
[----:B------:R-:W-:Y:S01]  /*10c0*/  SHF.R.S32.HI R3, RZ, 0x7, R3 ;  /* 0x00000007ff037819 */ /* 0x000fe20000011403 */
[----:B------:R-:W-:-:S03]  /*10d0*/  UIADD3 UR4, UR7, UR4, URZ ;  /* 0x0000000407047290 */ /* 0x000fc6000fffe03f */
[----:B------:R-:W-:Y:S01]  /*10e0*/  ULDC UR7, c[0x0][0x9dc] ;  /* 0x0002770000077ab9 */ /* 0x000fe20000000800 */
[----:B------:R-:W-:Y:S01]  /*10f0*/  PLOP3.LUT P0, PT, PT, PT, UP0, 0x40, 0x0 ;  /* 0x000000000000781c */ /* 0x000fe20003f0e808 */
[----:B------:R-:W-:Y:S01]  /*1100*/  UIADD3 UR7, UR4, -UR7, URZ ;  /* 0x8000000704077290 */ /* 0x000fe2000fffe03f */
[----:B------:R-:W-:-:S11]  /*1110*/  VIMNMX R19, R3, R0, PT ;  /* 0x0000000003137248 */ /* 0x000fd60003fe0100 */
[----:B------:R-:W-:Y:S05]  /*1120*/  @P0 BRA `(.L_x_1088) ;  /* 0x0000000000440947 */ /* 0x000fea0003800000 */
[----:B------:R-:W-:-:S06]  /*1130*/  UISETP.GT.AND UP0, UPT, UR4, -0x1, UPT ;  /* 0xffffffff0400788c */ /* 0x000fcc000bf04270 */
[----:B------:R-:W-:-:S13]  /*1140*/  PLOP3.LUT P0, PT, PT, PT, UP0, 0x80, 0x0 ;  /* 0x000000000000781c */ /* 0x000fda0003f0f008 */
[----:B------:R-:W-:Y:S05]  /*1150*/  @P0 BRA `(.L_x_1089) ;  /* 0x00000000001c0947 */ /* 0x000fea0003800000 */
[----:B------:R-:W-:Y:S02]  /*1160*/  UISETP.NE.AND UP0, UPT, UR5, 0x1, UPT ;  /* 0x000000010500788c */ /* 0x000fe4000bf05270 */
[----:B------:R-:W-:-:S09]  /*1170*/  ULOP3.LUT UR4, URZ, UR4, URZ, 0x33, !UPT ;  /* 0x000000043f047292 */ /* 0x000fd2000f8e333f */
[----:B------:R-:W-:Y:S02]  /*1180*/  @UP0 ULDC.64 UR10, c[0x0][0x9e8] ;  /* 0x00027a00000a0ab9 */ /* 0x000fe40000000a00 */
[----:B------:R-:W-:-:S04]  /*1190*/  UIMAD.WIDE.U32 UR8, UR4, UR10, URZ ;  /* 0x0000000a040872a5 */ /* 0x000fc8000f8e003f */
[----:B------:R-:W-:-:S04]  /*11a0*/  @UP0 USHF.R.U32.HI UR4, URZ, UR11, UR9 ;  /* 0x0000000b3f040299 */ /* 0x000fc80008011609 */
[----:B------:R-:W-:Y:S01]  /*11b0*/  ULOP3.LUT UR4, URZ, UR4, URZ, 0x33, !UPT ;  /* 0x000000043f047292 */ /* 0x000fe2000f8e333f */
[----:B------:R-:W-:Y:S11]  /*11c0*/  BRA `(.L_x_1090) ;  /* 0x0000000000107947 */ /* 0x000ff60003800000 */
.L_x_1089:
[----:B------:R-:W-:-:S11]  /*11d0*/  UISETP.NE.AND UP0, UPT, UR5, 0x1, UPT ;  /* 0x000000010500788c */ /* 0x000fd6000bf05270 */
[----:B------:R-:W-:Y:S02]  /*11e0*/  @UP0 ULDC.64 UR10, c[0x0][0x9e8] ;  /* 0x00027a00000a0ab9 */ /* 0x000fe40000000a00 */
[----:B------:R-:W-:-:S04]  /*11f0*/  UIMAD.WIDE.U32 UR8, UR4, UR10, URZ ;  /* 0x0000000a040872a5 */ /* 0x000fc8000f8e003f */
[----:B------:R-:W-:-:S12]  /*1200*/  @UP0 USHF.R.U32.HI UR4, URZ, UR11, UR9 ;  /* 0x0000000b3f040299 */ /* 0x000fd80008011609 */
.L_x_1090:
[----:B------:R-:W-:-:S04]  /*1210*/  UIMAD UR4, UR4, UR5, URZ ;  /* 0x00000005040472a4 */ /* 0x000fc8000f8e023f */
[----:B------:R-:W-:-:S04]  /*1220*/  UISETP.LT.AND UP0, UPT, UR7, UR4, UPT ;  /* 0x000000040700728c */ /* 0x000fc8000bf01270 */
[----:B------:R-:W-:-:S12]  /*1230*/  USEL UR7, UR7, UR4, !UP0 ;  /* 0x0000000407077287 */ /* 0x000fd8000c000000 */
.L_x_1088:
[----:B------:R-:W-:Y:S02]  /*1240*/  USHF.R.S32.HI UR4, URZ, 0x1f, UR7 ;  /* 0x0000001f3f047899 */ /* 0x000fe40008011407 */
[----:B------:R-:W-:Y:S02]  /*1250*/  USHF.R.U32.HI UR10, URZ, 0x10, UR6 ;  /* 0x000000103f0a7899 */ /* 0x000fe40008011606 */
[----:B------:R-:W-:Y:S02]  /*1260*/  ULEA.HI UR4, UR4, UR7, URZ, 0x7 ;  /* 0x0000000704047291 */ /* 0x000fe4000f8f383f */
[----:B------:R-:W-:Y:S02]  /*1270*/  ULOP3.LUT UR38, UR6, 0xffff, URZ, 0xc0, !UPT ;  /* 0x0000ffff06267892 */ /* 0x000fe4000f8ec03f */
[----:B------:R-:W-:-:S04]  /*1280*/  USHF.R.S32.HI UR4, URZ, 0x7, UR4 ;  /* 0x000000073f047899 */ /* 0x000fc80008011404 */
[----:B------:R-:W-:-:S04]  /*1290*/  UISETP.LT.AND UP0, UPT, URZ, UR4, UPT ;  /* 0x000000043f00728c */ /* 0x000fc8000bf01270 */
[----:B------:R-:W-:Y:S02]  /*12a0*/  USEL UR9, URZ, UR4, !UP0 ;  /* 0x000000043f097287 */ /* 0x000fe4000c000000 */
[----:B------:R-:W-:Y:S01]  /*12b0*/  UISETP.NE.AND UP0, UPT, UR10, URZ, UPT ;  /* 0x0000003f0a00728c */ /* 0x000fe2000bf05270 */
[----:B------:R-:W-:-:S03]  /*12c0*/  UMOV UR4, URZ ;  /* 0x0000003f00047c82 */ /* 0x000fc60008000000 */
[----:B------:R-:W-:-:S07]  /*12d0*/  ISETP.GT.AND P0, PT, R19, UR9, PT ;  /* 0x0000000913007c0c */ /* 0x000fce000bf04270 */
[----:B------:R-:W-:-:S06]  /*12e0*/  @!UP0 ULDC UR10, c[0x0][0x9f0] ;  /* 0x00027c00000a8ab9 */ /* 0x000fcc0000000800 */
[----:B------:R-:W-:Y:S05]  /*12f0*/  @!P0 BRA `(.L_x_1091) ;  /* 0x00000000008c8947 */ /* 0x000fea0003800000 */
[----:B------:R-:W-:Y:S01]  /*1300*/  IMAD.U32 R4, RZ, RZ, UR10 ;  /* 0x0000000aff047e24 */ /* 0x000fe2000f8e00ff */
[----:B------:R-:W-:-:S04]  /*1310*/  UMOV UR4, URZ ;  /* 0x0000003f00047c82 */ /* 0x000fc80008000000 */
[----:B------:R-:W-:-:S04]  /*1320*/  IABS R0, R4 ;  /* 0x0000000400007213 */ /* 0x000fc80000000000 */
[----:B------:R-:W-:Y:S02]  /*1330*/  R2UR UR11, R0 ;  /* 0x00000000000b72ca */ /* 0x000fe400000e0000 */
[----:B------:R-:W-:Y:S02]  /*1340*/  IADD3 R0, R4, -0x1, R19 ;  /* 0xffffffff04007810 */ /* 0x000fe40007ffe013 */
[----:B------:R-:W-:Y:S02]  /*1350*/  IABS R4, R4 ;  /* 0x0000000400047213 */ /* 0x000fe40000000000 */
[----:B------:R-:W-:-:S03]  /*1360*/  R2UR UR6, R0 ;  /* 0x00000000000672ca */ /* 0x000fc600000e0000 */
[----:B------:R-:W-:-:S04]  /*1370*/  IMAD.MOV R4, RZ, RZ, -R4 ;  /* 0x000000ffff047224 */ /* 0x000fc800078e0a04 */
[----:B------:R-:W0:Y:S06]  /*1380*/  I2F.RP R2, UR11 ;  /* 0x0000000b00027d06 */ /* 0x000e2c0008209400 */
[----:B------:R-:W-:-:S06]  /*1390*/  UIADD3 UR6, -UR9, UR6, URZ ;  /* 0x0000000609067290 */ /* 0x000fcc000fffe13f */
[----:B------:R-:W-:Y:S01]  /*13a0*/  IMAD.U32 R0, RZ, RZ, UR6 ;  /* 0x00000006ff007e24 */ /* 0x000fe2000f8e00ff */
[----:B------:R-:W-:Y:S01]  /*13b0*/  ULOP3.LUT UR6, UR6, UR10, URZ, 0x3c, !UPT ;  /* 0x0000000a06067292 */ /* 0x000fe2000f8e3c3f */
[----:B0-----:R-:W0:Y:S03]  /*13c0*/  MUFU.RCP R2, R2 ;  /* 0x0000000200027308 */ /* 0x001e260000001000 */
[----:B------:R-:W-:-:S04]  /*13d0*/  IABS R0, R0 ;  /* 0x0000000000007213 */ /* 0x000fc80000000000 */
[----:B------:R-:W-:Y:S01]  /*13e0*/  R2UR UR8, R0 ;  /* 0x00000000000872ca */ /* 0x000fe200000e0000 */
[----:B------:R-:W-:Y:S02]  /*13f0*/  IMAD.MOV.U32 R0, RZ, RZ, R4 ;  /* 0x000000ffff007224 */ /* 0x000fe400078e0004 */
[----:B0-----:R-:W-:-:S06]  /*1400*/  VIADD R3, R2, 0xffffffe ;  /* 0x0ffffffe02037836 */ /* 0x001fcc0000000000 */
        /* <DEDUP_REMOVED lines=18> */
.L_x_1091:
[----:B------:R-:W-:Y:S02]  /*1530*/  UIMAD UR38, UR38, UR4, UR9 ;  /* 0x00000004262672a4 */ /* 0x000fe4000f8e0209 */
[----:B------:R-:W-:Y:S01]  /*1540*/  IMAD.U32 R0, RZ, RZ, UR4 ;  /* 0x00000004ff007e24 */ /* 0x000fe2000f8e00ff */
[----:B------:R-:W-:Y:S02]  /*1550*/  PLOP3.LUT P0, PT, PT, PT, PT, 0x80, 0x0 ;  /* 0x000000000000781c */ /* 0x000fe40003f0f070 */
[----:B------:R-:W-:Y:S02]  /*1560*/  CS2R R12, SRZ ;  /* 0x00000000000c7805 */ /* 0x000fe4000001ff00 */
[----:B------:R-:W-:Y:S02]  /*1570*/  CS2R R2, SRZ ;  /* 0x0000000000027805 */ /* 0x000fe4000001ff00 */
[----:B------:R-:W-:Y:S02]  /*1580*/  CS2R R10, SRZ ;  /* 0x00000000000a7805 */ /* 0x000fe4000001ff00 */
[----:B------:R-:W-:-:S02]  /*1590*/  VIADDMNMX R19, R0, UR38, R19, PT ;  /* 0x0000002600137c46 */ /* 0x000fc4000b800113 */
[----:B------:R-:W-:Y:S02]  /*15a0*/  CS2R R6, SRZ ;  /* 0x0000000000067805 */ /* 0x000fe4000001ff00 */
[----:B------:R-:W-:Y:S01]  /*15b0*/  CS2R R56, SRZ ;  /* 0x0000000000387805 */ /* 0x000fe2000001ff00 */
[----:B------:R-:W-:Y:S01]  /*15c0*/  IMAD.MOV.U32 R8, RZ, RZ, RZ ;  /* 0x000000ffff087224 */ /* 0x000fe200078e00ff */
[----:B------:R-:W-:Y:S01]  /*15d0*/  ISETP.GT.AND P1, PT, R19, UR38, PT ;  /* 0x0000002613007c0c */ /* 0x000fe2000bf24270 */
[----:B------:R-:W-:Y:S01]  /*15e0*/  IMAD.MOV.U32 R31, RZ, RZ, RZ ;  /* 0x000000ffff1f7224 */ /* 0x000fe200078e00ff */
        /* <DEDUP_REMOVED lines=46> */
[----:B------:R-:W-:Y:S01]  /*18d0*/  CS2R R114, SRZ ;  /* 0x0000000000727805 */ /* 0x000fe2000001ff00 */
[----:B------:R-:W-:Y:S01]  /*18e0*/  IMAD.MOV.U32 R112, RZ, RZ, RZ ;  /* 0x000000ffff707224 */ /* 0x000fe200078e00ff */
[----:B------:R-:W-:Y:S06]  /*18f0*/  @!P1 BRA `(.L_x_1092) ;  /* 0x000000cc00409947 */ /* 0x000fec0003800000 */
[----:B------:R-:W-:Y:S01]  /*1900*/  SHF.R.S32.HI R23, RZ, 0x1f, R22 ;  /* 0x0000001fff177819 */ /* 0x000fe20000011416 */
[----:B------:R-:W0:Y:S01]  /*1910*/  S2UR UR49, SR_CgaCtaId ;  /* 0x00000000003179c3 */ /* 0x000e220000008800 */
[----:B------:R-:W-:Y:S02]  /*1920*/  UMOV UR36, 0x400 ;  /* 0x0000040000247882 */ /* 0x000fe40000000000 */
[----:B------:R-:W-:-:S04]  /*1930*/  LEA.HI R88, R23, R22, RZ, 0x7 ;  /* 0x0000001617587211 */ /* 0x000fc800078f38ff */
[----:B------:R-:W-:-:S05]  /*1940*/  SHF.R.S32.HI R89, RZ, 0x7, R88 ;  /* 0x00000007ff597819 */ /* 0x000fca0000011458 */
        /* <DEDUP_REMOVED lines=29> */
.L_x_1093:
[----:B------:R-:W-:-:S04]  /*1b20*/  SHF.L.U32 R0, RZ, 0x1f, RZ ;  /* 0x0000001fff007819 */ /* 0x000fc800000006ff */
[----:B------:R-:W0:Y:S02]  /*1b30*/  SYNCS.PHASECHK.TRANS64.TRYWAIT P0, [UR36+0x2a800], R0 ;  /* 0x02a80000ff0075a7 */ /* 0x000e240008000164 */
[----:B0-----:R-:W-:Y:S05]  /*1b40*/  @!P0 BRA `(.L_x_1094) ;  /* 0x0000014000948947 */ /* 0x001fea0003800000 */
.L_x_1238:
[----:B------:R-:W-:-:S06]  /*1b50*/  ULOP3.LUT UR4, UR43, 0x1, URZ, 0xfc, !UPT ;  /* 0x000000012b047892 */ /* 0x000fcc000f8efc3f */
[----:B------:R-:W-:-:S05]  /*1b60*/  IMAD.U32 R2, RZ, RZ, UR4 ;  /* 0x00000004ff027e24 */ /* 0x000fca000f8e00ff */
[----:B------:R-:W-:-:S13]  /*1b70*/  ISETP.NE.AND P0, PT, R2, 0x3, PT ;  /* 0x000000030200780c */ /* 0x000fda0003f05270 */
[----:B------:R-:W-:Y:S05]  /*1b80*/  @!P0 BRA `(.L_x_1095) ;  /* 0x0000000000048947 */ /* 0x000fea0003800000 */
[----:B------:R-:W-:Y:S01]  /*1b90*/  BPT.TRAP 0x1 ;  /* 0x000000040000795c */ /* 0x000fe20000300000 */
.L_x_1095:
[----:B------:R1:W2:Y:S01]  /*1ba0*/  SYNCS.PHASECHK.TRANS64.TRYWAIT P1, [UR36+0x2a830], R0 ;  /* 0x02a83000ff0075a7 */ /* 0x0002a20008020164 */
[----:B------:R-:W-:Y:S05]  /*1bb0*/  @!P0 BRA `(.L_x_1096) ;  /* 0x0000000000048947 */ /* 0x000fea0003800000 */
[----:B------:R-:W-:Y:S01]  /*1bc0*/  BPT.TRAP 0x1 ;  /* 0x000000040000795c */ /* 0x000fe20000300000 */
.L_x_1096:
[----:B------:R-:W-:-:S05]  /*1bd0*/  IMAD.U32 R4, RZ, RZ, UR50 ;  /* 0x00000032ff047e24 */ /* 0x000fca000f8e00ff */
[----:B------:R-:W-:Y:S01]  /*1be0*/  LOP3.LUT R4, R4, 0x10000, RZ, 0xfc, !PT ;  /* 0x0001000004047812 */ /* 0x000fe200078efcff */
[----:B--2---:R-:W-:Y:S06]  /*1bf0*/  @P1 BRA `(.L_x_1097) ;  /* 0x0000000000081947 */ /* 0x004fec0003800000 */
[----:B------:R-:W2:Y:S02]  /*1c00*/  SYNCS.PHASECHK.TRANS64.TRYWAIT P1, [UR36+0x2a830], R0 ;  /* 0x02a83000ff0075a7 */ /* 0x000ea40008020164 */
[----:B--2---:R-:W-:Y:S05]  /*1c10*/  @!P1 BRA `(.L_x_1098) ;  /* 0x0000014000789947 */ /* 0x004fea0003800000 */
.L_x_1097:
[----:B------:R-:W-:Y:S05]  /*1c20*/  WARPSYNC.ALL ;  /* 0x0000000000007948 */ /* 0x000fea0003800000 */
[----:B------:R-:W-:Y:S01]  /*1c30*/  IMAD.MOV.U32 R5, RZ, RZ, -0x7fffffe0 ;  /* 0x80000020ff057424 */ /* 0x000fe200078e00ff */
[----:B------:R-:W-:-:S04]  /*1c40*/  UIADD3 UR4, UR36, 0x1e400, URZ ;  /* 0x0001e40024047890 */ /* 0x000fc8000fffe03f */
[----:B------:R-:W-:Y:S01]  /*1c50*/  R2UR UR5, R5 ;  /* 0x00000000050572ca */ /* 0x000fe200000e0000 */
[----:B------:R-:W-:Y:S01]  /*1c60*/  WARPGROUP.ARRIVE ;  /* 0x00000000000079c5 */ /* 0x000fe20000000000 */
[----:B------:R-:W-:Y:S01]  /*1c70*/  UMOV UR7, 0x80000020 ;  /* 0x8000002000077882 */ /* 0x000fe20000000000 */
[----:B------:R-:W-:Y:S01]  /*1c80*/  USHF.R.U32.HI UR6, URZ, 0x4, UR4 ;  /* 0x000000043f067899 */ /* 0x000fe20008011604 */
[C---:B------:R-:W-:Y:S01]  /*1c90*/  R2UR UR20, R4.reuse ;  /* 0x00000000041472ca */ /* 0x040fe200000e0000 */
[----:B------:R-:W-:Y:S01]  /*1ca0*/  UMOV UR9, 0x80000020 ;  /* 0x8000002000097882 */ /* 0x000fe20000000000 */
[----:B------:R-:W-:Y:S01]  /*1cb0*/  R2UR UR4, R4 ;  /* 0x00000000040472ca */ /* 0x000fe200000e0000 */
[----:B------:R-:W-:Y:S01]  /*1cc0*/  ULOP3.LUT UR6, UR6, 0x3fff, URZ, 0xc0, !UPT ;  /* 0x00003fff06067892 */ /* 0x000fe2000f8ec03f */
[----:B------:R-:W-:Y:S01]  /*1cd0*/  UMOV UR11, 0x80000020 ;  /* 0x80000020000b7882 */ /* 0x000fe20000000000 */
[----:B------:R-:W-:Y:S02]  /*1ce0*/  UMOV UR13, 0x80000020 ;  /* 0x80000020000d7882 */ /* 0x000fe40000000000 */
[----:B------:R-:W-:Y:S01]  /*1cf0*/  ULOP3.LUT UR28, UR6, 0x10000, URZ, 0xfc, !UPT ;  /* 0x00010000061c7892 */ /* 0x000fe2000f8efc3f */
[----:B------:R-:W-:Y:S01]  /*1d00*/  UMOV UR15, 0x80000020 ;  /* 0x80000020000f7882 */ /* 0x000fe20000000000 */
[----:B------:R-:W-:-:S02]  /*1d10*/  UMOV UR17, 0x80000020 ;  /* 0x8000002000117882 */ /* 0x000fc40000000000 */
[----:B------:R-:W-:Y:S02]  /*1d20*/  UIADD3 UR10, UR28, 0x200, URZ ;  /* 0x000002001c0a7890 */ /* 0x000fe4000fffe03f */
[----:B------:R-:W-:Y:S01]  /*1d30*/  UIADD3 UR8, UR20, 0x200, URZ ;  /* 0x0000020014087890 */ /* 0x000fe2000fffe03f */
[----:B------:R-:W-:Y:S01]  /*1d40*/  UMOV UR6, UR28 ;  /* 0x0000001c00067c82 */ /* 0x000fe20008000000 */
[----:B------:R-:W-:Y:S01]  /*1d50*/  UIADD3 UR12, UR20, 0x202, URZ ;  /* 0x00000202140c7890 */ /* 0x000fe2000fffe03f */
[----:B------:R-:W-:Y:S01]  /*1d60*/  QGMMA.64x128x32.F32.E4M3.E4M3 R24, gdesc[UR4], RZ, !UPT, gsb0 ;  /* 0x01e00000041879f3 */ /* 0x000fe2000c0008ff */
[----:B------:R-:W-:Y:S02]  /*1d70*/  UIADD3 UR4, UR20, 0x2, URZ ;  /* 0x0000000214047890 */ /* 0x000fe4000fffe03f */
[----:B------:R-:W-:Y:S01]  /*1d80*/  UIADD3 UR6, UR28, 0x2, URZ ;  /* 0x000000021c067890 */ /* 0x000fe2000fffe03f */
[----:B------:R-:W-:Y:S01]  /*1d90*/  UMOV UR5, 0x80000020 ;  /* 0x8000002000057882 */ /* 0x000fe20000000000 */
[----:B------:R-:W-:Y:S01]  /*1da0*/  UMOV UR7, 0x80000020 ;  /* 0x8000002000077882 */ /* 0x000fe20000000000 */
[----:B------:R-:W-:-:S02]  /*1db0*/  UIADD3 UR14, UR28, 0x202, URZ ;  /* 0x000002021c0e7890 */ /* 0x000fc4000fffe03f */
[----:B------:R-:W-:Y:S02]  /*1dc0*/  UIADD3 UR16, UR20, 0x400, URZ ;  /* 0x0000040014107890 */ /* 0x000fe4000fffe03f */
[----:B------:R-:W-:Y:S01]  /*1dd0*/  UIADD3 UR18, UR28, 0x400, URZ ;  /* 0x000004001c127890 */ /* 0x000fe2000fffe03f */
[----:B------:R-:W-:Y:S01]  /*1de0*/  UMOV UR19, 0x80000020 ;  /* 0x8000002000137882 */ /* 0x000fe20000000000 */
[----:B------:R-:W-:Y:S02]  /*1df0*/  UIADD3 UR20, UR20, 0x402, URZ ;  /* 0x0000040214147890 */ /* 0x000fe4000fffe03f */
[----:B------:R-:W-:Y:S01]  /*1e00*/  UIADD3 UR22, UR28, 0x402, URZ ;  /* 0x000004021c167890 */ /* 0x000fe2000fffe03f */
[----:B------:R-:W-:Y:S01]  /*1e10*/  UMOV UR21, 0x80000020 ;  /* 0x8000002000157882 */ /* 0x000fe20000000000 */
[----:B------:R-:W-:Y:S01]  /*1e20*/  UMOV UR23, 0x80000020 ;  /* 0x8000002000177882 */ /* 0x000fe20000000000 */
[----:B------:R-:W-:Y:S02]  /*1e30*/  WARPGROUP.DEPBAR.LE gsb0, 0x0 ;  /* 0x00008000000079c5 */ /* 0x000fe40000010000 */
[----:B------:R-:W-:-:S06]  /*1e40*/  WARPGROUP.ARRIVE ;  /* 0x00000000000079c5 */ /* 0x000fcc0000000000 */
[----:B------:R-:W-:Y:S03]  /*1e50*/  QGMMA.64x128x32.F32.E4M3.E4M3 R24, gdesc[UR4], R24, gsb0 ;  /* 0x01e00000041879f3 */ /* 0x000fe60008000818 */
[----:B------:R-:W-:Y:S02]  /*1e60*/  WARPGROUP.DEPBAR.LE gsb0, 0x0 ;  /* 0x00008000000079c5 */ /* 0x000fe40000010000 */
[----:B------:R-:W-:-:S07]  /*1e70*/  WARPGROUP.ARRIVE ;  /* 0x00000000000079c5 */ /* 0x000fce0000000000 */
        /* <DEDUP_REMOVED lines=11> */
[----:B------:R-:W-:Y:S05]  /*1f30*/  @!P0 BRA `(.L_x_1099) ;  /* 0x0000000000048947 */ /* 0x000fea0003800000 */
[----:B------:R-:W-:Y:S01]  /*1f40*/  BPT.TRAP 0x1 ;  /* 0x000000040000795c */ /* 0x000fe20000300000 */
.L_x_1099:
[----:B0-----:R-:W-:Y:S01]  /*1f50*/  LOP3.LUT R3, R88, 0xffffff80, RZ, 0xc0, !PT ;  /* 0xffffff8058037812 */ /* 0x001fe200078ec0ff */
[----:B------:R-:W-:Y:S01]  /*1f60*/  UISETP.NE.AND UP1, UPT, UR45, URZ, UPT ;  /* 0x0000003f2d00728c */ /* 0x000fe2000bf25270 */
[----:B------:R-:W-:Y:S01]  /*1f70*/  LEA.HI R23, R23, R22, RZ, 0x2 ;  /* 0x0000001617177211 */ /* 0x000fe200078f10ff */
[----:B------:R-:W-:Y:S01]  /*1f80*/  UISETP.NE.AND UP0, UPT, UR44, URZ, UPT ;  /* 0x0000003f2c00728c */ /* 0x000fe2000bf05270 */
[----:B------:R-:W-:Y:S01]  /*1f90*/  LEA.HI R8, R89, R89, RZ, 0x1 ;  /* 0x0000005959087211 */ /* 0x000fe200078f08ff */
[----:B------:R-:W-:Y:S01]  /*1fa0*/  IMAD.IADD R3, R22, 0x1, -R3 ;  /* 0x0000000116037824 */ /* 0x000fe200078e0a03 */
[----:B------:R-:W-:Y:S01]  /*1fb0*/  LOP3.LUT R23, R23, 0xfffffffc, RZ, 0xc0, !PT ;  /* 0xfffffffc17177812 */ /* 0x000fe200078ec0ff */
[----:B------:R-:W-:Y:S01]  /*1fc0*/  ULDC UR32, c[0x0][0x9dc] ;  /* 0x0002770000207ab9 */ /* 0x000fe20000000800 */
[----:B------:R-:W-:Y:S01]  /*1fd0*/  LOP3.LUT R8, R8, 0x3fffffe, RZ, 0xc0, !PT ;  /* 0x03fffffe08087812 */ /* 0x000fe200078ec0ff */
[----:B------:R-:W-:Y:S01]  /*1fe0*/  ULOP3.LUT UR32, URZ, UR32, URZ, 0x33, !UPT ;  /* 0x000000203f207292 */ /* 0x000fe2000f8e333f */
[----:B-1----:R-:W-:Y:S01]  /*1ff0*/  SHF.R.S32.HI R0, RZ, 0x1f, R3 ;  /* 0x0000001fff007819 */ /* 0x002fe20000011403 */
[----:B------:R-:W-:Y:S01]  /*2000*/  IMAD.IADD R23, R22, 0x1, -R23 ;  /* 0x0000000116177824 */ /* 0x000fe200078e0a17 */
[----:B------:R-:W-:Y:S01]  /*2010*/  PLOP3.LUT P1, PT, PT, PT, UP1, 0x80, 0x0 ;  /* 0x000000000000781c */ /* 0x000fe20003f2f018 */
[----:B------:R-:W-:Y:S01]  /*2020*/  IMAD.IADD R8, R89, 0x1, -R8 ;  /* 0x0000000159087824 */ /* 0x000fe200078e0a08 */
[CC--:B------:R-:W-:Y:S01]  /*2030*/  LEA.HI R2, R0.reuse, R3.reuse, RZ, 0x2 ;  /* 0x0000000300027211 */ /* 0x0c0fe200078f10ff */
[----:B------:R-:W-:Y:S01]  /*2040*/  @UP1 ULDC UR6, c[0x0][0x44c] ;  /* 0x0001130000061ab9 */ /* 0x000fe20000000800 */
[----:B------:R-:W-:Y:S01]  /*2050*/  LEA.HI R6, R0, R3, RZ, 0x5 ;  /* 0x0000000300067211 */ /* 0x000fe200078f28ff */
[----:B------:R-:W-:Y:S01]  /*2060*/  @UP1 ULDC UR7, c[0x0][0x450] ;  /* 0x0001140000071ab9 */ /* 0x000fe20000000800 */
[----:B------:R-:W-:-:S02]  /*2070*/  SHF.R.S32.HI R0, RZ, 0x2, R2 ;  /* 0x00000002ff007819 */ /* 0x000fc40000011402 */
[----:B------:R-:W-:Y:S02]  /*2080*/  SHF.R.S32.HI R7, RZ, 0x1f, R2 ;  /* 0x0000001fff077819 */ /* 0x000fe40000011402 */
[----:B------:R-:W-:Y:S02]  /*2090*/  SHF.R.S32.HI R6, RZ, 0x5, R6 ;  /* 0x00000005ff067819 */ /* 0x000fe40000011406 */
[----:B------:R-:W-:Y:S02]  /*20a0*/  LEA.HI R7, R7, R0, RZ, 0x3 ;  /* 0x0000000007077211 */ /* 0x000fe400078f18ff */
[----:B------:R-:W-:Y:S02]  /*20b0*/  LEA.HI R9, R23, R23, RZ, 0x1 ;  /* 0x0000001717097211 */ /* 0x000fe400078f08ff */
[----:B------:R-:W-:Y:S02]  /*20c0*/  LEA R10, R6, UR48, 0x4 ;  /* 0x00000030060a7c11 */ /* 0x000fe4000f8e20ff */
[----:B------:R-:W-:-:S02]  /*20d0*/  LOP3.LUT R7, R7, 0xfffffff8, RZ, 0xc0, !PT ;  /* 0xfffffff807077812 */ /* 0x000fc400078ec0ff */
[----:B------:R-:W-:Y:S02]  /*20e0*/  LOP3.LUT R6, R9, 0x1ffffffe, RZ, 0xc0, !PT ;  /* 0x1ffffffe09067812 */ /* 0x000fe400078ec0ff */
[----:B------:R-:W-:Y:S01]  /*20f0*/  IADD3 R7, R10, R0, -R7 ;  /* 0x000000000a077210 */ /* 0x000fe20007ffe807 */
[----:B------:R-:W-:Y:S01]  /*2100*/  IMAD.MOV.U32 R0, RZ, RZ, -0x80 ;  /* 0xffffff80ff007424 */ /* 0x000fe200078e00ff */
[----:B------:R-:W-:Y:S01]  /*2110*/  PLOP3.LUT P2, PT, PT, PT, UP1, 0x80, 0x0 ;  /* 0x000000000000781c */ /* 0x000fe20003f4f018 */
[----:B------:R-:W-:Y:S01]  /*2120*/  IMAD.IADD R6, R23, 0x1, -R6 ;  /* 0x0000000117067824 */ /* 0x000fe200078e0a06 */
[----:B------:R-:W-:Y:S01]  /*2130*/  LOP3.LUT R2, R2, 0x7ffffffc, RZ, 0xc0, !PT ;  /* 0x7ffffffc02027812 */ /* 0x000fe200078ec0ff */
[----:B------:R-:W-:Y:S01]  /*2140*/  IMAD R7, R8, 0x40, R7 ;  /* 0x0000004008077824 */ /* 0x000fe200078e0207 */
[C---:B------:R-:W-:Y:S01]  /*2150*/  LEA R14, R19.reuse, 0xffffff80, 0x7 ;  /* 0xffffff80130e7811 */ /* 0x040fe200078e38ff */
[----:B------:R-:W-:Y:S02]  /*2160*/  IMAD R11, R19, R0, 0x80 ;  /* 0x00000080130b7424 */ /* 0x000fe400078e0200 */
[----:B------:R-:W-:-:S02]  /*2170*/  IMAD R8, R6, 0x8, R7 ;  /* 0x0000000806087824 */ /* 0x000fc400078e0207 */
[----:B------:R-:W-:Y:S02]  /*2180*/  IMAD.IADD R7, R3, 0x1, -R2 ;  /* 0x0000000103077824 */ /* 0x000fe400078e0a02 */
[----:B------:R-:W-:Y:S01]  /*2190*/  @P1 IMAD.HI.U32 R6, R8, UR6, RZ ;  /* 0x0000000608061c27 */ /* 0x000fe2000f8e00ff */
[----:B------:R-:W-:Y:S01]  /*21a0*/  UIADD3 UR6, UR36, 0x2a840, URZ ;  /* 0x0002a84024067890 */ /* 0x000fe2000fffe03f */
[----:B------:R-:W-:Y:S02]  /*21b0*/  PLOP3.LUT P1, PT, PT, PT, UP0, 0x40, 0x0 ;  /* 0x000000000000781c */ /* 0x000fe40003f2e808 */
[----:B------:R-:W-:Y:S01]  /*21c0*/  IMAD.MOV.U32 R9, RZ, RZ, R8 ;  /* 0x000000ffff097224 */ /* 0x000fe200078e0008 */
[----:B------:R-:W-:Y:S01]  /*21d0*/  @P2 SHF.R.U32.HI R9, RZ, UR7, R6 ;  /* 0x00000007ff092c19 */ /* 0x000fe20008011606 */
[----:B------:R-:W-:Y:S01]  /*21e0*/  VIADD R0, R11, 0x1 ;  /* 0x000000010b007836 */ /* 0x000fe20000000000 */
[----:B------:R-:W-:Y:S01]  /*21f0*/  UPRMT UR49, UR49, 0x654, UR6 ;  /* 0x0000065431317896 */ /* 0x000fe20008000006 */
[----:B------:R-:W-:-:S02]  /*2200*/  ULDC UR7, c[0x0][0x288] ;  /* 0x0000a20000077ab9 */ /* 0x000fc40000000800 */
[----:B------:R-:W0:Y:S01]  /*2210*/  SHFL.IDX PT, R10, R9, RZ, 0x1c1f ;  /* 0x001c1fff090a7589 */ /* 0x000e2200000e0000 */
[----:B------:R-:W-:Y:S01]  /*2220*/  IMAD R3, R7, -0x2, R0 ;  /* 0xfffffffe07037824 */ /* 0x000fe200078e0200 */
[----:B------:R-:W-:Y:S01]  /*2230*/  ULDC UR6, c[0x0][0x2f0] ;  /* 0x0000bc0000067ab9 */ /* 0x000fe20000000800 */
[----:B------:R-:W-:Y:S01]  /*2240*/  IMAD.U32 R6, RZ, RZ, UR7 ;  /* 0x00000007ff067e24 */ /* 0x000fe2000f8e00ff */
[----:B------:R-:W-:Y:S01]  /*2250*/  ULDC UR7, c[0x0][0x9e0] ;  /* 0x0002780000077ab9 */ /* 0x000fe20000000800 */
[C---:B------:R-:W-:Y:S01]  /*2260*/  IMAD R3, R16.reuse, UR6, R3 ;  /* 0x0000000610037c24 */ /* 0x040fe2000f8e0203 */
[----:B------:R-:W-:Y:S01]  /*2270*/  SYNCS.ARRIVE.TRANS64.RED.A1T0 RZ, [UR49], RZ ;  /* 0x000000ffffff79a7 */ /* 0x000fe20008100431 */
[----:B------:R-:W-:Y:S02]  /*2280*/  IMAD R0, R16, UR6, R11 ;  /* 0x0000000610007c24 */ /* 0x000fe4000f8e020b */
[----:B------:R-:W-:Y:S02]  /*2290*/  IMAD.IADD R3, R3, 0x1, -R6 ;  /* 0x0000000103037824 */ /* 0x000fe400078e0a06 */
[----:B------:R-:W-:-:S02]  /*22a0*/  IMAD R12, R7, -0x2, R0 ;  /* 0xfffffffe070c7824 */ /* 0x000fc400078e0200 */
[C---:B------:R-:W-:Y:S02]  /*22b0*/  VIADD R13, R3.reuse, UR7 ;  /* 0x00000007030d7c36 */ /* 0x040fe40008000000 */
[----:B------:R-:W-:-:S03]  /*22c0*/  VIADD R15, R3, UR32 ;  /* 0x00000020030f7c36 */ /* 0x000fc60008000000 */
[----:B0-----:R-:W-:Y:S01]  /*22d0*/  VIADDMNMX R0, R10, R13, R12, PT ;  /* 0x0000000d0a007246 */ /* 0x001fe2000380010c */
[----:B------:R-:W-:Y:S01]  /*22e0*/  IMAD.IADD R2, R15, 0x1, R10 ;  /* 0x000000010f027824 */ /* 0x000fe200078e020a */
[----:B------:R-:W-:Y:S06]  /*22f0*/  @P1 BRA `(.L_x_1100) ;  /* 0x0000000000641947 */ /* 0x000fec0003800000 */
[----:B------:R-:W-:Y:S01]  /*2300*/  IMAD R3, R16, UR6, R10 ;  /* 0x0000000610037c24 */ /* 0x000fe2000f8e020a */
[----:B------:R-:W-:Y:S03]  /*2310*/  BSSY B0, `(.L_x_1101) ;  /* 0x0000013000007945 */ /* 0x000fe60003800000 */
[----:B------:R-:W-:-:S05]  /*2320*/  IMAD.IADD R3, R3, 0x1, -R6 ;  /* 0x0000000103037824 */ /* 0x000fca00078e0a06 */
[----:B------:R-:W-:-:S13]  /*2330*/  ISETP.GT.AND P1, PT, R3, -0x1, PT ;  /* 0xffffffff0300780c */ /* 0x000fda0003f24270 */
[----:B------:R-:W-:Y:S05]  /*2340*/  @P1 BRA `(.L_x_1102) ;  /* 0x0000000000241947 */ /* 0x000fea0003800000 */
[----:B------:R-:W-:Y:S01]  /*2350*/  ULDC UR10, c[0x0][0x9e4] ;  /* 0x00027900000a7ab9 */ /* 0x000fe20000000800 */
[----:B------:R-:W-:Y:S01]  /*2360*/  LOP3.LUT R3, RZ, R3, RZ, 0x33, !PT ;  /* 0x00000003ff037212 */ /* 0x000fe200078e33ff */
[----:B------:R-:W-:-:S05]  /*2370*/  IMAD.U32 R20, RZ, RZ, UR10 ;  /* 0x0000000aff147e24 */ /* 0x000fca000f8e00ff */
[----:B------:R-:W-:-:S13]  /*2380*/  ISETP.NE.AND P1, PT, R20, 0x1, PT ;  /* 0x000000011400780c */ /* 0x000fda0003f25270 */
[----:B------:R-:W0:Y:S02]  /*2390*/  @P1 LDC.64 R22, c[0x0][0x9e8] ;  /* 0x00027a00ff161b82 */ /* 0x000e240000000a00 */
[----:B0-----:R-:W-:-:S05]  /*23a0*/  @P1 IMAD.HI.U32 R10, R3, R22, RZ ;  /* 0x00000016030a1227 */ /* 0x001fca00078e00ff */
[----:B------:R-:W-:-:S04]  /*23b0*/  @P1 SHF.R.U32.HI R3, RZ, R23, R10 ;  /* 0x00000017ff031219 */ /* 0x000fc8000001160a */
[----:B------:R-:W-:Y:S01]  /*23c0*/  LOP3.LUT R3, RZ, R3, RZ, 0x33, !PT ;  /* 0x00000003ff037212 */ /* 0x000fe200078e33ff */
[----:B------:R-:W-:Y:S06]  /*23d0*/  BRA `(.L_x_1103) ;  /* 0x0000000000187947 */ /* 0x000fec0003800000 */
.L_x_1102:
[----:B------:R-:W-:Y:S02]  /*23e0*/  ULDC UR10, c[0x0][0x9e4] ;  /* 0x00027900000a7ab9 */ /* 0x000fe40000000800 */
[----:B------:R-:W-:-:S05]  /*23f0*/  IMAD.U32 R20, RZ, RZ, UR10 ;  /* 0x0000000aff147e24 */ /* 0x000fca000f8e00ff */
[----:B------:R-:W-:-:S13]  /*2400*/  ISETP.NE.AND P1, PT, R20, 0x1, PT ;  /* 0x000000011400780c */ /* 0x000fda0003f25270 */
[----:B------:R-:W0:Y:S02]  /*2410*/  @P1 LDC.64 R22, c[0x0][0x9e8] ;  /* 0x00027a00ff161b82 */ /* 0x000e240000000a00 */
[----:B0-----:R-:W-:-:S05]  /*2420*/  @P1 IMAD.HI.U32 R10, R3, R22, RZ ;  /* 0x00000016030a1227 */ /* 0x001fca00078e00ff */
[----:B------:R-:W-:-:S07]  /*2430*/  @P1 SHF.R.U32.HI R3, RZ, R23, R10 ;  /* 0x00000017ff031219 */ /* 0x000fce000001160a */
.L_x_1103:
[----:B------:R-:W-:Y:S05]  /*2440*/  BSYNC B0 ;  /* 0x0000000000007941 */ /* 0x000fea0003800000 */
.L_x_1101:
[----:B------:R-:W-:-:S04]  /*2450*/  IMAD R10, R3, R20, -R14 ;  /* 0x00000014030a7224 */ /* 0x000fc800078e0a0e */
[----:B------:R-:W-:-:S05]  /*2460*/  IMAD R3, R7, -0x2, R10 ;  /* 0xfffffffe07037824 */ /* 0x000fca00078e020a */
[----:B------:R-:W-:Y:S02]  /*2470*/  VIADDMNMX R0, R3, R20, R0, PT ;  /* 0x0000001403007246 */ /* 0x000fe40003800100 */
[----:B------:R-:W-:-:S07]  /*2480*/  VIMNMX R2, R2, R3, !PT ;  /* 0x0000000302027248 */ /* 0x000fce0007fe0100 */
.L_x_1100:
[C---:B------:R-:W-:Y:S01]  /*2490*/  ISETP.GE.AND P2, PT, R11.reuse, 0x9, PT ;  /* 0x000000090b00780c */ /* 0x040fe20003f46270 */
[----:B------:R-:W0:Y:S01]  /*24a0*/  SHFL.IDX PT, R3, R9, 0x1, 0x1c1f ;  /* 0x003c1f0009037f89 */ /* 0x000e2200000e0000 */
[C---:B------:R-:W-:Y:S01]  /*24b0*/  ISETP.GE.AND P1, PT, R11.reuse, 0x2, PT ;  /* 0x000000020b00780c */ /* 0x040fe20003f26270 */
[----:B------:R-:W-:Y:S01]  /*24c0*/  UISETP.NE.AND UP0, UPT, UR44, URZ, UPT ;  /* 0x0000003f2c00728c */ /* 0x000fe2000bf05270 */
[C---:B------:R-:W-:Y:S02]  /*24d0*/  ISETP.GT.AND P3, PT, R2.reuse, 0x8, !P2 ;  /* 0x000000080200780c */ /* 0x040fe40005764270 */
[----:B------:R-:W-:Y:S02]  /*24e0*/  ISETP.GT.AND P4, PT, R2, 0x1, !P1 ;  /* 0x000000010200780c */ /* 0x000fe40004f84270 */
[----:B------:R-:W-:Y:S02]  /*24f0*/  ISETP.LT.OR P3, PT, R0, 0x9, P3 ;  /* 0x000000090000780c */ /* 0x000fe40001f61670 */
[----:B------:R-:W-:-:S02]  /*2500*/  ISETP.GE.AND P5, PT, R11, 0x11, PT ;  /* 0x000000110b00780c */ /* 0x000fc40003fa6270 */
[----:B------:R-:W-:Y:S02]  /*2510*/  FSEL R23, R28, -INF , !P3 ;  /* 0xff8000001c177808 */ /* 0x000fe40005800000 */
[----:B------:R-:W-:Y:S02]  /*2520*/  ISETP.LT.OR P4, PT, R0, 0x2, P4 ;  /* 0x000000020000780c */ /* 0x000fe40002781670 */
[----:B------:R-:W-:Y:S02]  /*2530*/  ISETP.GT.AND P3, PT, R2, 0x10, !P5 ;  /* 0x000000100200780c */ /* 0x000fe40006f64270 */
[----:B------:R-:W-:Y:S02]  /*2540*/  ISETP.GE.AND P6, PT, R11, 0xa, PT ;  /* 0x0000000a0b00780c */ /* 0x000fe40003fc6270 */
[----:B------:R-:W-:Y:S02]  /*2550*/  FSEL R25, R25, -INF , !P4 ;  /* 0xff80000019197808 */ /* 0x000fe40006000000 */
[----:B------:R-:W-:-:S02]  /*2560*/  P2R R22, PR, RZ, 0x20 ;  /* 0x00000020ff167803 */ /* 0x000fc40000000000 */
[----:B------:R-:W-:Y:S02]  /*2570*/  ISETP.LT.OR P3, PT, R0, 0x11, P3 ;  /* 0x000000110000780c */ /* 0x000fe40001f61670 */
[----:B------:R-:W-:Y:S02]  /*2580*/  ISETP.GT.AND P4, PT, R2, 0x9, !P6 ;  /* 0x000000090200780c */ /* 0x000fe40007784270 */
[----:B------:R-:W-:Y:S02]  /*2590*/  ISETP.GE.AND P5, PT, R11, 0x12, PT ;  /* 0x000000120b00780c */ /* 0x000fe40003fa6270 */
[----:B------:R-:W-:Y:S02]  /*25a0*/  FSEL R89, R32, -INF , !P3 ;  /* 0xff80000020597808 */ /* 0x000fe40005800000 */
[----:B------:R-:W-:Y:S02]  /*25b0*/  ISETP.LT.OR P4, PT, R0, 0xa, P4 ;  /* 0x0000000a0000780c */ /* 0x000fe40002781670 */
[----:B------:R-:W-:-:S02]  /*25c0*/  ISETP.GT.AND P3, PT, R2, 0x11, !P5 ;  /* 0x000000110200780c */ /* 0x000fc40006f64270 */
[----:B------:R-:W-:Y:S02]  /*25d0*/  FSEL R29, R29, -INF , !P4 ;  /* 0xff8000001d1d7808 */ /* 0x000fe40006000000 */
[----:B------:R-:W-:Y:S02]  /*25e0*/  ISETP.LT.OR P3, PT, R0, 0x12, P3 ;  /* 0x000000120000780c */ /* 0x000fe40001f61670 */
[----:B------:R-:W-:Y:S02]  /*25f0*/  ISETP.GE.AND P4, PT, R11, 0x19, PT ;  /* 0x000000190b00780c */ /* 0x000fe40003f86270 */
[----:B------:R-:W-:Y:S02]  /*2600*/  FSEL R33, R33, -INF , !P3 ;  /* 0xff80000021217808 */ /* 0x000fe40005800000 */
[----:B------:R-:W-:Y:S02]  /*2610*/  ISETP.GT.AND P3, PT, R2, 0x18, !P4 ;  /* 0x000000180200780c */ /* 0x000fe40006764270 */
[----:B------:R-:W-:-:S02]  /*2620*/  P2R R32, PR, RZ, 0x10 ;  /* 0x00000010ff207803 */ /* 0x000fc40000000000 */
[----:B------:R-:W-:Y:S02]  /*2630*/  ISETP.LT.OR P3, PT, R0, 0x19, P3 ;  /* 0x000000190000780c */ /* 0x000fe40001f61670 */
[----:B------:R-:W-:Y:S02]  /*2640*/  ISETP.GE.AND P4, PT, R11, 0x1a, PT ;  /* 0x0000001a0b00780c */ /* 0x000fe40003f86270 */
[----:B------:R-:W-:Y:S02]  /*2650*/  FSEL R36, R36, -INF , !P3 ;  /* 0xff80000024247808 */ /* 0x000fe40005800000 */
[----:B------:R-:W-:Y:S02]  /*2660*/  ISETP.GT.AND P3, PT, R2, 0x19, !P4 ;  /* 0x000000190200780c */ /* 0x000fe40006764270 */
[----:B------:R-:W-:Y:S02]  /*2670*/  P2R R88, PR, RZ, 0x10 ;  /* 0x00000010ff587803 */ /* 0x000fe40000000000 */
[----:B------:R-:W-:-:S02]  /*2680*/  ISETP.LT.OR P3, PT, R0, 0x1a, P3 ;  /* 0x0000001a0000780c */ /* 0x000fc40001f61670 */
[----:B------:R-:W-:Y:S02]  /*2690*/  ISETP.GE.AND P4, PT, R11, 0x21, PT ;  /* 0x000000210b00780c */ /* 0x000fe40003f86270 */
[----:B------:R-:W-:Y:S02]  /*26a0*/  FSEL R37, R37, -INF , !P3 ;  /* 0xff80000025257808 */ /* 0x000fe40005800000 */
[----:B------:R-:W-:Y:S02]  /*26b0*/  ISETP.GT.AND P3, PT, R2, 0x20, !P4 ;  /* 0x000000200200780c */ /* 0x000fe40006764270 */
[----:B------:R-:W-:Y:S02]  /*26c0*/  P2R R92, PR, RZ, 0x10 ;  /* 0x00000010ff5c7803 */ /* 0x000fe40000000000 */
[----:B------:R-:W-:Y:S02]  /*26d0*/  ISETP.LT.OR P3, PT, R0, 0x21, P3 ;  /* 0x000000210000780c */ /* 0x000fe40001f61670 */
[----:B------:R-:W-:-:S02]  /*26e0*/  ISETP.GE.AND P4, PT, R11, 0x22, PT ;  /* 0x000000220b00780c */ /* 0x000fc40003f86270 */
[----:B------:R-:W-:Y:S02]  /*26f0*/  FSEL R40, R40, -INF , !P3 ;  /* 0xff80000028287808 */ /* 0x000fe40005800000 */
[----:B------:R-:W-:Y:S02]  /*2700*/  ISETP.GT.AND P3, PT, R2, 0x21, !P4 ;  /* 0x000000210200780c */ /* 0x000fe40006764270 */
[----:B------:R-:W-:Y:S02]  /*2710*/  P2R R93, PR, RZ, 0x10 ;  /* 0x00000010ff5d7803 */ /* 0x000fe40000000000 */
[----:B------:R-:W-:Y:S02]  /*2720*/  ISETP.LT.OR P3, PT, R0, 0x22, P3 ;  /* 0x000000220000780c */ /* 0x000fe40001f61670 */
[----:B------:R-:W-:Y:S02]  /*2730*/  ISETP.GE.AND P4, PT, R11, 0x29, PT ;  /* 0x000000290b00780c */ /* 0x000fe40003f86270 */
[----:B------:R-:W-:-:S02]  /*2740*/  FSEL R41, R41, -INF , !P3 ;  /* 0xff80000029297808 */ /* 0x000fc40005800000 */
[----:B------:R-:W-:Y:S02]  /*2750*/  ISETP.GT.AND P3, PT, R2, 0x28, !P4 ;  /* 0x000000280200780c */ /* 0x000fe40006764270 */
[----:B------:R-:W-:Y:S02]  /*2760*/  P2R R94, PR, RZ, 0x10 ;  /* 0x00000010ff5e7803 */ /* 0x000fe40000000000 */
[----:B------:R-:W-:Y:S02]  /*2770*/  ISETP.LT.OR P3, PT, R0, 0x29, P3 ;  /* 0x000000290000780c */ /* 0x000fe40001f61670 */
[----:B------:R-:W-:Y:S02]  /*2780*/  ISETP.GE.AND P4, PT, R11, 0x2a, PT ;  /* 0x0000002a0b00780c */ /* 0x000fe40003f86270 */
[----:B------:R-:W-:Y:S02]  /*2790*/  FSEL R44, R44, -INF , !P3 ;  /* 0xff8000002c2c7808 */ /* 0x000fe40005800000 */
[----:B------:R-:W-:-:S02]  /*27a0*/  ISETP.GT.AND P3, PT, R2, 0x29, !P4 ;  /* 0x000000290200780c */ /* 0x000fc40006764270 */
[----:B------:R-:W-:Y:S02]  /*27b0*/  P2R R95, PR, RZ, 0x10 ;  /* 0x00000010ff5f7803 */ /* 0x000fe40000000000 */
        /* <DEDUP_REMOVED lines=81> */
[----:B------:R-:W-:Y:S02]  /*2cd0*/  P2R R28, PR, RZ, 0x20 ;  /* 0x00000020ff1c7803 */ /* 0x000fe40000000000 */
[----:B------:R-:W-:-:S02]  /*2ce0*/  FSEL R77, R77, -INF , !P3 ;  /* 0xff8000004d4d7808 */ /* 0x000fc40005800000 */
[----:B------:R-:W-:Y:S02]  /*2cf0*/  ISETP.GE.AND P3, PT, R11, 0x71, PT ;  /* 0x000000710b00780c */ /* 0x000fe40003f66270 */
[----:B------:R-:W-:Y:S02]  /*2d00*/  P2R R20, PR, RZ, 0x40 ;  /* 0x00000040ff147803 */ /* 0x000fe40000000000 */
[----:B------:R-:W-:-:S04]  /*2d10*/  ISETP.GT.AND P4, PT, R2, 0x70, !P3 ;  /* 0x000000700200780c */ /* 0x000fc80005f84270 */
[----:B------:R-:W-:-:S04]  /*2d20*/  ISETP.LT.OR P4, PT, R0, 0x71, P4 ;  /* 0x000000710000780c */ /* 0x000fc80002781670 */
[----:B------:R-:W-:Y:S02]  /*2d30*/  FSEL R80, R80, -INF , !P4 ;  /* 0xff80000050507808 */ /* 0x000fe40006000000 */
[----:B------:R-:W-:-:S04]  /*2d40*/  ISETP.GE.AND P4, PT, R11, 0x72, PT ;  /* 0x000000720b00780c */ /* 0x000fc80003f86270 */
        /* <DEDUP_REMOVED lines=8> */
[----:B------:R-:W-:Y:S02]  /*2dd0*/  P2R R10, PR, RZ, 0x40 ;  /* 0x00000040ff0a7803 */ /* 0x000fe40000000000 */
[----:B------:R-:W-:-:S04]  /*2de0*/  ISETP.GT.AND P6, PT, R2, RZ, !P6 ;  /* 0x000000ff0200720c */ /* 0x000fc800077c4270 */
[----:B------:R-:W-:-:S04]  /*2df0*/  ISETP.LT.OR P6, PT, R0, 0x1, P6 ;  /* 0x000000010000780c */ /* 0x000fc800037c1670 */
[----:B------:R-:W-:Y:S02]  /*2e00*/  FSEL R21, R24, -INF , !P6 ;  /* 0xff80000018157808 */ /* 0x000fe40007000000 */
[----:B------:R-:W-:Y:S02]  /*2e10*/  ISETP.GE.AND P6, PT, R11, 0x7a, PT ;  /* 0x0000007a0b00780c */ /* 0x000fe40003fc6270 */
[----:B0-----:R-:W-:Y:S01]  /*2e20*/  VIADDMNMX R11, R3, R13, R12, PT ;  /* 0x0000000d030b7246 */ /* 0x001fe2000380010c */
[----:B------:R-:W-:Y:S01]  /*2e30*/  IMAD.IADD R12, R15, 0x1, R3 ;  /* 0x000000010f0c7824 */ /* 0x000fe200078e0203 */
[----:B------:R-:W-:Y:S02]  /*2e40*/  P2R R24, PR, RZ, 0x40 ;  /* 0x00000040ff187803 */ /* 0x000fe40000000000 */
[----:B------:R-:W-:-:S04]  /*2e50*/  ISETP.GT.AND P6, PT, R2, 0x79, !P6 ;  /* 0x000000790200780c */ /* 0x000fc800077c4270 */
[----:B------:R-:W-:-:S04]  /*2e60*/  ISETP.LT.OR P6, PT, R0, 0x7a, P6 ;  /* 0x0000007a0000780c */ /* 0x000fc800037c1670 */
[----:B------:R-:W-:Y:S02]  /*2e70*/  FSEL R85, R85, -INF , !P6 ;  /* 0xff80000055557808 */ /* 0x000fe40007000000 */
[----:B------:R-:W-:-:S13]  /*2e80*/  PLOP3.LUT P6, PT, PT, PT, UP0, 0x40, 0x0 ;  /* 0x000000000000781c */ /* 0x000fda0003fce808 */
[----:B------:R-:W-:Y:S05]  /*2e90*/  @P6 BRA `(.L_x_1104) ;  /* 0x0000000000646947 */ /* 0x000fea0003800000 */
        /* <DEDUP_REMOVED lines=14> */
.L_x_1106:
[----:B------:R-:W-:Y:S02]  /*2f80*/  ULDC UR10, c[0x0][0x9e4] ;  /* 0x00027900000a7ab9 */ /* 0x000fe40000000800 */
[----:B------:R-:W-:-:S05]  /*2f90*/  IMAD.U32 R2, RZ, RZ, UR10 ;  /* 0x0000000aff027e24 */ /* 0x000fca000f8e00ff */
[----:B------:R-:W-:-:S13]  /*2fa0*/  ISETP.NE.AND P6, PT, R2, 0x1, PT ;  /* 0x000000010200780c */ /* 0x000fda0003fc5270 */
[----:B------:R-:W0:Y:S02]  /*2fb0*/  @P6 LDC.64 R90, c[0x0][0x9e8] ;  /* 0x00027a00ff5a6b82 */ /* 0x000e240000000a00 */
[----:B0-----:R-:W-:-:S05]  /*2fc0*/  @P6 IMAD.HI.U32 R0, R3, R90, RZ ;  /* 0x0000005a03006227 */ /* 0x001fca00078e00ff */
[----:B------:R-:W-:-:S07]  /*2fd0*/  @P6 SHF.R.U32.HI R3, RZ, R91, R0 ;  /* 0x0000005bff036219 */ /* 0x000fce0000011600 */
.L_x_1107:
[----:B------:R-:W-:Y:S05]  /*2fe0*/  BSYNC B0 ;  /* 0x0000000000007941 */ /* 0x000fea0003800000 */
.L_x_1105:
[----:B------:R-:W-:-:S04]  /*2ff0*/  IMAD R0, R3, R2, -R14 ;  /* 0x0000000203007224 */ /* 0x000fc800078e0a0e */
[----:B------:R-:W-:-:S05]  /*3000*/  IMAD R0, R7, -0x2, R0 ;  /* 0xfffffffe07007824 */ /* 0x000fca00078e0200 */
[----:B------:R-:W-:Y:S02]  /*3010*/  VIADDMNMX R11, R0, R2, R11, PT ;  /* 0x00000002000b7246 */ /* 0x000fe4000380010b */
[----:B------:R-:W-:-:S07]  /*3020*/  VIMNMX R12, R12, R0, !PT ;  /* 0x000000000c0c7248 */ /* 0x000fce0007fe0100 */
.L_x_1104:
[----:B------:R-:W-:Y:S01]  /*3030*/  ISETP.GT.AND P1, PT, R12, 0x1, !P1 ;  /* 0x000000010c00780c */ /* 0x000fe20004f24270 */
[----:B------:R-:W-:Y:S01]  /*3040*/  IMAD.U32 R9, RZ, RZ, UR39 ;  /* 0x00000027ff097e24 */ /* 0x000fe2000f8e00ff */
[----:B------:R-:W-:Y:S01]  /*3050*/  ISETP.NE.AND P6, PT, R20, RZ, PT ;  /* 0x000000ff1400720c */ /* 0x000fe20003fc5270 */
[----:B------:R-:W-:Y:S01]  /*3060*/  UISETP.NE.AND UP1, UPT, UR45, URZ, UPT ;  /* 0x0000003f2d00728c */ /* 0x000fe2000bf25270 */
[----:B------:R-:W-:Y:S01]  /*3070*/  ISETP.LT.OR P1, PT, R11, 0x2, P1 ;  /* 0x000000020b00780c */ /* 0x000fe20000f21670 */
[----:B------:R-:W-:Y:S01]  /*3080*/  UISETP.NE.AND UP0, UPT, UR44, URZ, UPT ;  /* 0x0000003f2c00728c */ /* 0x000fe2000bf05270 */
[----:B------:R-:W-:Y:S02]  /*3090*/  FMNMX.FTZ R0, R21, R25, !PT ;  /* 0x0000001915007209 */ /* 0x000fe40007810000 */
[----:B------:R-:W-:Y:S02]  /*30a0*/  FSEL R27, R27, -INF , !P1 ;  /* 0xff8000001b1b7808 */ /* 0x000fe40004800000 */
[----:B------:R-:W-:-:S02]  /*30b0*/  ISETP.GT.AND P1, PT, R12, 0x9, !P6 ;  /* 0x000000090c00780c */ /* 0x000fc40007724270 */
[----:B------:R-:W-:Y:S02]  /*30c0*/  FMNMX.FTZ R0, R23, R0, !PT ;  /* 0x0000000017007209 */ /* 0x000fe40007810000 */
[----:B------:R-:W-:Y:S01]  /*30d0*/  ISETP.LT.OR P1, PT, R11, 0xa, P1 ;  /* 0x0000000a0b00780c */ /* 0x000fe20000f21670 */
[----:B------:R-:W-:Y:S01]  /*30e0*/  @UP1 ULDC UR10, c[0x0][0x44c] ;  /* 0x00011300000a1ab9 */ /* 0x000fe20000000800 */
[----:B------:R-:W-:Y:S01]  /*30f0*/  FMNMX.FTZ R0, R29, R0, !PT ;  /* 0x000000001d007209 */ /* 0x000fe20007810000 */
[----:B------:R-:W-:Y:S01]  /*3100*/  UIMAD.WIDE.U32 UR10, UR48, UR10, URZ ;  /* 0x0000000a300a72a5 */ /* 0x000fe2000f8e003f */
[----:B------:R-:W-:Y:S01]  /*3110*/  FSEL R31, R31, -INF , !P1 ;  /* 0xff8000001f1f7808 */ /* 0x000fe20004800000 */
[----:B------:R-:W-:Y:S01]  /*3120*/  @UP1 ULDC UR15, c[0x0][0x450] ;  /* 0x00011400000f1ab9 */ /* 0x000fe20000000800 */
[----:B------:R-:W-:Y:S01]  /*3130*/  ISETP.NE.AND P1, PT, R22, RZ, PT ;  /* 0x000000ff1600720c */ /* 0x000fe20003f25270 */
[----:B------:R-:W-:Y:S01]  /*3140*/  @UP1 USHF.R.U32.HI UR48, URZ, UR15, UR11 ;  /* 0x0000000f3f301299 */ /* 0x000fe2000801160b */
[----:B------:R-:W-:-:S02]  /*3150*/  FMNMX.FTZ R0, R89, R0, !PT ;  /* 0x0000000059007209 */ /* 0x000fc40007810000 */
[C---:B------:R-:W-:Y:S02]  /*3160*/  ISETP.GT.AND P1, PT, R12.reuse, 0x10, !P1 ;  /* 0x000000100c00780c */ /* 0x040fe40004f24270 */
[----:B------:R-:W-:Y:S02]  /*3170*/  FMNMX.FTZ R3, R33, R0, !PT ;  /* 0x0000000021037209 */ /* 0x000fe40007810000 */
[----:B------:R-:W-:Y:S02]  /*3180*/  ISETP.LT.OR P1, PT, R11, 0x11, P1 ;  /* 0x000000110b00780c */ /* 0x000fe40000f21670 */
[----:B------:R-:W-:Y:S02]  /*3190*/  ISETP.GT.AND P2, PT, R12, 0x8, !P2 ;  /* 0x000000080c00780c */ /* 0x000fe40005744270 */
[----:B------:R-:W-:Y:S02]  /*31a0*/  FSEL R34, R34, -INF , !P1 ;  /* 0xff80000022227808 */ /* 0x000fe40004800000 */
[----:B------:R-:W-:-:S02]  /*31b0*/  ISETP.NE.AND P1, PT, R28, RZ, PT ;  /* 0x000000ff1c00720c */ /* 0x000fc40003f25270 */
[----:B------:R-:W-:Y:S02]  /*31c0*/  FMNMX.FTZ R0, R36, R3, !PT ;  /* 0x0000000324007209 */ /* 0x000fe40007810000 */
[----:B------:R-:W-:Y:S02]  /*31d0*/  ISETP.GT.AND P1, PT, R12, 0x11, !P1 ;  /* 0x000000110c00780c */ /* 0x000fe40004f24270 */
[C---:B------:R-:W-:Y:S02]  /*31e0*/  ISETP.LT.OR P2, PT, R11.reuse, 0x9, P2 ;  /* 0x000000090b00780c */ /* 0x040fe40001741670 */
[----:B------:R-:W-:Y:S02]  /*31f0*/  ISETP.LT.OR P1, PT, R11, 0x12, P1 ;  /* 0x000000120b00780c */ /* 0x000fe40000f21670 */
[----:B------:R-:W-:Y:S02]  /*3200*/  FMNMX.FTZ R3, R37, R0, !PT ;  /* 0x0000000025037209 */ /* 0x000fe40007810000 */
[----:B------:R-:W-:-:S02]  /*3210*/  FSEL R35, R35, -INF , !P1 ;  /* 0xff80000023237808 */ /* 0x000fc40004800000 */
[----:B------:R-:W-:Y:S02]  /*3220*/  ISETP.NE.AND P1, PT, R32, RZ, PT ;  /* 0x000000ff2000720c */ /* 0x000fe40003f25270 */
[----:B------:R-:W-:Y:S02]  /*3230*/  FSEL R30, R30, -INF , !P2 ;  /* 0xff8000001e1e7808 */ /* 0x000fe40005000000 */
[----:B------:R-:W-:Y:S02]  /*3240*/  ISETP.GT.AND P1, PT, R12, 0x18, !P1 ;  /* 0x000000180c00780c */ /* 0x000fe40004f24270 */
[----:B------:R-:W-:Y:S02]  /*3250*/  ISETP.NE.AND P2, PT, R97, RZ, PT ;  /* 0x000000ff6100720c */ /* 0x000fe40003f45270 */
[----:B------:R-:W-:Y:S02]  /*3260*/  ISETP.LT.OR P1, PT, R11, 0x19, P1 ;  /* 0x000000190b00780c */ /* 0x000fe40000f21670 */
[----:B------:R-:W-:-:S02]  /*3270*/  FMNMX.FTZ R0, R40, R3, !PT ;  /* 0x0000000328007209 */ /* 0x000fc40007810000 */
[----:B------:R-:W-:Y:S02]  /*3280*/  FSEL R38, R38, -INF , !P1 ;  /* 0xff80000026267808 */ /* 0x000fe40004800000 */
[----:B------:R-:W-:Y:S02]  /*3290*/  ISETP.NE.AND P1, PT, R88, RZ, PT ;  /* 0x000000ff5800720c */ /* 0x000fe40003f25270 */
[----:B------:R-:W-:Y:S02]  /*32a0*/  FMNMX.FTZ R3, R41, R0, !PT ;  /* 0x0000000029037209 */ /* 0x000fe40007810000 */
[----:B------:R-:W-:Y:S02]  /*32b0*/  ISETP.GT.AND P1, PT, R12, 0x19, !P1 ;  /* 0x000000190c00780c */ /* 0x000fe40004f24270 */
[----:B------:R-:W-:Y:S02]  /*32c0*/  ISETP.NE.AND P6, PT, R98, RZ, PT ;  /* 0x000000ff6200720c */ /* 0x000fe40003fc5270 */
[----:B------:R-:W-:-:S02]  /*32d0*/  ISETP.LT.OR P1, PT, R11, 0x1a, P1 ;  /* 0x0000001a0b00780c */ /* 0x000fc40000f21670 */
[----:B------:R-:W-:Y:S02]  /*32e0*/  FMNMX.FTZ R0, R44, R3, !PT ;  /* 0x000000032c007209 */ /* 0x000fe40007810000 */
[----:B------:R-:W-:Y:S02]  /*32f0*/  FSEL R39, R39, -INF , !P1 ;  /* 0xff80000027277808 */ /* 0x000fe40004800000 */
[----:B------:R-:W-:Y:S02]  /*3300*/  ISETP.NE.AND P1, PT, R92, RZ, PT ;  /* 0x000000ff5c00720c */ /* 0x000fe40003f25270 */
[----:B------:R-:W-:Y:S02]  /*3310*/  FMNMX.FTZ R3, R45, R0, !PT ;  /* 0x000000002d037209 */ /* 0x000fe40007810000 */
[----:B------:R-:W-:Y:S02]  /*3320*/  ISETP.GT.AND P1, PT, R12, 0x20, !P1 ;  /* 0x000000200c00780c */ /* 0x000fe40004f24270 */
[----:B------:R-:W-:-:S02]  /*3330*/  FMNMX.FTZ R0, R48, R3, !PT ;  /* 0x0000000330007209 */ /* 0x000fc40007810000 */
[----:B------:R-:W-:Y:S02]  /*3340*/  ISETP.LT.OR P1, PT, R11, 0x21, P1 ;  /* 0x000000210b00780c */ /* 0x000fe40000f21670 */
[----:B------:R-:W-:Y:S02]  /*3350*/  FMNMX.FTZ R3, R49, R0, !PT ;  /* 0x0000000031037209 */ /* 0x000fe40007810000 */
[----:B------:R-:W-:Y:S02]  /*3360*/  FSEL R42, R42, -INF , !P1 ;  /* 0xff8000002a2a7808 */ /* 0x000fe40004800000 */
[----:B------:R-:W-:Y:S02]  /*3370*/  ISETP.NE.AND P1, PT, R93, RZ, PT ;  /* 0x000000ff5d00720c */ /* 0x000fe40003f25270 */
[----:B------:R-:W-:Y:S02]  /*3380*/  FMNMX.FTZ R0, R52, R3, !PT ;  /* 0x0000000334007209 */ /* 0x000fe40007810000 */
[----:B------:R-:W-:-:S02]  /*3390*/  ISETP.GT.AND P1, PT, R12, 0x21, !P1 ;  /* 0x000000210c00780c */ /* 0x000fc40004f24270 */
[----:B------:R-:W-:Y:S02]  /*33a0*/  FMNMX.FTZ R3, R53, R0, !PT ;  /* 0x0000000035037209 */ /* 0x000fe40007810000 */
[----:B------:R-:W-:Y:S02]  /*33b0*/  ISETP.LT.OR P1, PT, R11, 0x22, P1 ;  /* 0x000000220b00780c */ /* 0x000fe40000f21670 */
[----:B------:R-:W-:Y:S02]  /*33c0*/  FMNMX.FTZ R0, R56, R3, !PT ;  /* 0x0000000338007209 */ /* 0x000fe40007810000 */
[----:B------:R-:W-:Y:S02]  /*33d0*/  FSEL R43, R43, -INF , !P1 ;  /* 0xff8000002b2b7808 */ /* 0x000fe40004800000 */
[----:B------:R-:W-:Y:S02]  /*33e0*/  ISETP.NE.AND P1, PT, R94, RZ, PT ;  /* 0x000000ff5e00720c */ /* 0x000fe40003f25270 */
[----:B------:R-:W-:-:S02]  /*33f0*/  FMNMX.FTZ R3, R57, R0, !PT ;  /* 0x0000000039037209 */ /* 0x000fc40007810000 */
[----:B------:R-:W-:Y:S02]  /*3400*/  ISETP.GT.AND P1, PT, R12, 0x28, !P1 ;  /* 0x000000280c00780c */ /* 0x000fe40004f24270 */
[----:B------:R-:W-:Y:S02]  /*3410*/  FMNMX.FTZ R0, R60, R3, !PT ;  /* 0x000000033c007209 */ /* 0x000fe40007810000 */
[----:B------:R-:W-:Y:S02]  /*3420*/  ISETP.LT.OR P1, PT, R11, 0x29, P1 ;  /* 0x000000290b00780c */ /* 0x000fe40000f21670 */
[----:B------:R-:W-:Y:S02]  /*3430*/  FMNMX.FTZ R3, R61, R0, !PT ;  /* 0x000000003d037209 */ /* 0x000fe40007810000 */
[----:B------:R-:W-:Y:S02]  /*3440*/  FSEL R46, R46, -INF , !P1 ;  /* 0xff8000002e2e7808 */ /* 0x000fe40004800000 */
[----:B------:R-:W-:-:S02]  /*3450*/  ISETP.NE.AND P1, PT, R95, RZ, PT ;  /* 0x000000ff5f00720c */ /* 0x000fc40003f25270 */
[----:B------:R-:W-:Y:S02]  /*3460*/  FMNMX.FTZ R0, R64, R3, !PT ;  /* 0x0000000340007209 */ /* 0x000fe40007810000 */
[----:B------:R-:W-:Y:S02]  /*3470*/  ISETP.GT.AND P1, PT, R12, 0x29, !P1 ;  /* 0x000000290c00780c */ /* 0x000fe40004f24270 */
[----:B------:R-:W-:Y:S02]  /*3480*/  FMNMX.FTZ R3, R65, R0, !PT ;  /* 0x0000000041037209 */ /* 0x000fe40007810000 */
[----:B------:R-:W-:Y:S02]  /*3490*/  ISETP.LT.OR P1, PT, R11, 0x2a, P1 ;  /* 0x0000002a0b00780c */ /* 0x000fe40000f21670 */
[----:B------:R-:W-:Y:S02]  /*34a0*/  FMNMX.FTZ R0, R68, R3, !PT ;  /* 0x0000000344007209 */ /* 0x000fe40007810000 */
[----:B------:R-:W-:-:S02]  /*34b0*/  FSEL R47, R47, -INF , !P1 ;  /* 0xff8000002f2f7808 */ /* 0x000fc40004800000 */
[----:B------:R-:W-:Y:S02]  /*34c0*/  ISETP.NE.AND P1, PT, R96, RZ, PT ;  /* 0x000000ff6000720c */ /* 0x000fe40003f25270 */
[----:B------:R-:W-:Y:S02]  /*34d0*/  FMNMX.FTZ R3, R69, R0, !PT ;  /* 0x0000000045037209 */ /* 0x000fe40007810000 */
[----:B------:R-:W-:Y:S02]  /*34e0*/  ISETP.GT.AND P1, PT, R12, 0x30, !P1 ;  /* 0x000000300c00780c */ /* 0x000fe40004f24270 */
[----:B------:R-:W-:Y:S02]  /*34f0*/  FMNMX.FTZ R0, R72, R3, !PT ;  /* 0x0000000348007209 */ /* 0x000fe40007810000 */
[----:B------:R-:W-:Y:S02]  /*3500*/  ISETP.LT.OR P1, PT, R11, 0x31, P1 ;  /* 0x000000310b00780c */ /* 0x000fe40000f21670 */
[----:B------:R-:W-:-:S02]  /*3510*/  FMNMX.FTZ R3, R73, R0, !PT ;  /* 0x0000000049037209 */ /* 0x000fc40007810000 */
[----:B------:R-:W-:Y:S02]  /*3520*/  FSEL R50, R50, -INF , !P1 ;  /* 0xff80000032327808 */ /* 0x000fe40004800000 */
[----:B------:R-:W-:Y:S02]  /*3530*/  ISETP.GT.AND P1, PT, R12, 0x31, !P2 ;  /* 0x000000310c00780c */ /* 0x000fe40005724270 */
[----:B------:R-:W-:Y:S02]  /*3540*/  FMNMX.FTZ R0, R76, R3, !PT ;  /* 0x000000034c007209 */ /* 0x000fe40007810000 */
[----:B------:R-:W-:Y:S02]  /*3550*/  ISETP.LT.OR P1, PT, R11, 0x32, P1 ;  /* 0x000000320b00780c */ /* 0x000fe40000f21670 */
[----:B------:R-:W-:Y:S02]  /*3560*/  FMNMX.FTZ R3, R77, R0, !PT ;  /* 0x000000004d037209 */ /* 0x000fe40007810000 */
[----:B------:R-:W-:-:S02]  /*3570*/  FSEL R51, R51, -INF , !P1 ;  /* 0xff80000033337808 */ /* 0x000fc40004800000 */
        /* <DEDUP_REMOVED lines=10> */
[----:B------:R-:W-:Y:S01]  /*3620*/  ISETP.NE.AND P2, PT, R108, RZ, PT ;  /* 0x000000ff6c00720c */ /* 0x000fe20003f45270 */
[----:B------:R-:W0:Y:S01]  /*3630*/  SHFL.BFLY PT, R3, R2, 0x2, 0x1f ;  /* 0x0c401f0002037f89 */ /* 0x000e2200000e0000 */
[----:B------:R-:W-:-:S02]  /*3640*/  FSEL R55, R55, -INF , !P1 ;  /* 0xff80000037377808 */ /* 0x000fc40004800000 */
[----:B------:R-:W-:Y:S02]  /*3650*/  ISETP.NE.AND P1, PT, R100, RZ, PT ;  /* 0x000000ff6400720c */ /* 0x000fe40003f25270 */
[----:B------:R-:W-:Y:S02]  /*3660*/  ISETP.NE.AND P6, PT, R109, RZ, PT ;  /* 0x000000ff6d00720c */ /* 0x000fe40003fc5270 */
[C---:B------:R-:W-:Y:S02]  /*3670*/  ISETP.GT.AND P1, PT, R12.reuse, 0x40, !P1 ;  /* 0x000000400c00780c */ /* 0x040fe40004f24270 */
[C---:B------:R-:W-:Y:S02]  /*3680*/  ISETP.GT.AND P3, PT, R12.reuse, 0x70, !P3 ;  /* 0x000000700c00780c */ /* 0x040fe40005f64270 */
[----:B------:R-:W-:Y:S02]  /*3690*/  ISETP.LT.OR P1, PT, R11, 0x41, P1 ;  /* 0x000000410b00780c */ /* 0x000fe40000f21670 */
[----:B------:R-:W-:-:S02]  /*36a0*/  ISETP.GT.AND P4, PT, R12, 0x71, !P4 ;  /* 0x000000710c00780c */ /* 0x000fc40006784270 */
[----:B------:R-:W-:Y:S02]  /*36b0*/  FSEL R58, R58, -INF , !P1 ;  /* 0xff8000003a3a7808 */ /* 0x000fe40004800000 */
[----:B------:R-:W-:Y:S02]  /*36c0*/  ISETP.NE.AND P1, PT, R101, RZ, PT ;  /* 0x000000ff6500720c */ /* 0x000fe40003f25270 */
[C---:B------:R-:W-:Y:S02]  /*36d0*/  ISETP.GT.AND P5, PT, R12.reuse, 0x78, !P5 ;  /* 0x000000780c00780c */ /* 0x040fe40006fa4270 */
[----:B------:R-:W-:Y:S02]  /*36e0*/  ISETP.GT.AND P1, PT, R12, 0x41, !P1 ;  /* 0x000000410c00780c */ /* 0x000fe40004f24270 */
[C---:B------:R-:W-:Y:S02]  /*36f0*/  ISETP.LT.OR P3, PT, R11.reuse, 0x71, P3 ;  /* 0x000000710b00780c */ /* 0x040fe40001f61670 */
[----:B------:R-:W-:-:S02]  /*3700*/  ISETP.LT.OR P1, PT, R11, 0x42, P1 ;  /* 0x000000420b00780c */ /* 0x000fc40000f21670 */
[----:B0-----:R-:W-:Y:S02]  /*3710*/  FMNMX.FTZ R3, R2, R3, !PT ;  /* 0x0000000302037209 */ /* 0x001fe40007810000 */
[----:B------:R-:W-:Y:S02]  /*3720*/  FSEL R59, R59, -INF , !P1 ;  /* 0xff8000003b3b7808 */ /* 0x000fe40004800000 */
[----:B------:R-:W-:Y:S01]  /*3730*/  ISETP.NE.AND P1, PT, R102, RZ, PT ;  /* 0x000000ff6600720c */ /* 0x000fe20003f25270 */
[----:B------:R-:W0:Y:S01]  /*3740*/  SHFL.BFLY PT, R0, R3, 0x1, 0x1f ;  /* 0x0c201f0003007f89 */ /* 0x000e2200000e0000 */
[----:B------:R-:W-:Y:S02]  /*3750*/  ISETP.LT.OR P4, PT, R11, 0x72, P4 ;  /* 0x000000720b00780c */ /* 0x000fe40002781670 */
[----:B------:R-:W-:Y:S02]  /*3760*/  ISETP.GT.AND P1, PT, R12, 0x48, !P1 ;  /* 0x000000480c00780c */ /* 0x000fe40004f24270 */
[----:B------:R-:W-:-:S02]  /*3770*/  FSEL R82, R82, -INF , !P3 ;  /* 0xff80000052527808 */ /* 0x000fc40005800000 */
[C---:B------:R-:W-:Y:S02]  /*3780*/  ISETP.LT.OR P1, PT, R11.reuse, 0x49, P1 ;  /* 0x000000490b00780c */ /* 0x040fe40000f21670 */
[----:B------:R-:W-:Y:S02]  /*3790*/  ISETP.LT.OR P5, PT, R11, 0x79, P5 ;  /* 0x000000790b00780c */ /* 0x000fe40002fa1670 */
[----:B------:R-:W-:Y:S02]  /*37a0*/  FSEL R62, R62, -INF , !P1 ;  /* 0xff8000003e3e7808 */ /* 0x000fe40004800000 */
[----:B------:R-:W-:Y:S02]  /*37b0*/  ISETP.NE.AND P1, PT, R103, RZ, PT ;  /* 0x000000ff6700720c */ /* 0x000fe40003f25270 */
[----:B------:R-:W-:Y:S02]  /*37c0*/  FSEL R83, R83, -INF , !P4 ;  /* 0xff80000053537808 */ /* 0x000fe40006000000 */
[----:B------:R-:W-:-:S02]  /*37d0*/  ISETP.GT.AND P1, PT, R12, 0x49, !P1 ;  /* 0x000000490c00780c */ /* 0x000fc40004f24270 */
[----:B------:R-:W-:Y:S02]  /*37e0*/  FSEL R86, R86, -INF , !P5 ;  /* 0xff80000056567808 */ /* 0x000fe40006800000 */
[----:B------:R-:W-:Y:S02]  /*37f0*/  ISETP.LT.OR P1, PT, R11, 0x4a, P1 ;  /* 0x0000004a0b00780c */ /* 0x000fe40000f21670 */
[----:B------:R-:W-:Y:S02]  /*3800*/  R2UR UR14, R18 ;  /* 0x00000000120e72ca */ /* 0x000fe400000e0000 */
[----:B------:R-:W-:Y:S02]  /*3810*/  FSEL R63, R63, -INF , !P1 ;  /* 0xff8000003f3f7808 */ /* 0x000fe40004800000 */
[----:B------:R-:W-:Y:S02]  /*3820*/  ISETP.NE.AND P1, PT, R104, RZ, PT ;  /* 0x000000ff6800720c */ /* 0x000fe40003f25270 */
[----:B0-----:R-:W-:-:S02]  /*3830*/  FMNMX.FTZ R0, R3, R0, !PT ;  /* 0x0000000003007209 */ /* 0x001fc40007810000 */
[----:B------:R-:W-:-:S03]  /*3840*/  ISETP.GT.AND P1, PT, R12, 0x50, !P1 ;  /* 0x000000500c00780c */ /* 0x000fc60004f24270 */
[----:B------:R-:W-:Y:S01]  /*3850*/  FFMA.FTZ R9, R0, R9, -8 ;  /* 0xc100000000097423 */ /* 0x000fe20000010009 */
[----:B------:R-:W-:Y:S01]  /*3860*/  ISETP.LT.OR P1, PT, R11, 0x51, P1 ;  /* 0x000000510b00780c */ /* 0x000fe20000f21670 */
[----:B------:R-:W-:-:S03]  /*3870*/  UIADD3 UR48, UR14, UR48, URZ ;  /* 0x000000300e307290 */ /* 0x000fc6000fffe03f */
[----:B------:R-:W-:Y:S01]  /*3880*/  FSEL R66, R66, -INF , !P1 ;  /* 0xff80000042427808 */ /* 0x000fe20004800000 */
[----:B------:R-:W-:Y:S01]  /*3890*/  UIADD3 UR7, UR48, UR7, URZ ;  /* 0x0000000730077290 */ /* 0x000fe2000fffe03f */
[----:B------:R-:W-:-:S04]  /*38a0*/  ISETP.NE.AND P1, PT, R105, RZ, PT ;  /* 0x000000ff6900720c */ /* 0x000fc80003f25270 */
[----:B------:R-:W-:-:S04]  /*38b0*/  ISETP.GT.AND P1, PT, R12, 0x51, !P1 ;  /* 0x000000510c00780c */ /* 0x000fc80004f24270 */
[----:B------:R-:W-:-:S04]  /*38c0*/  ISETP.LT.OR P1, PT, R11, 0x52, P1 ;  /* 0x000000520b00780c */ /* 0x000fc80000f21670 */
[----:B------:R-:W-:Y:S02]  /*38d0*/  FSEL R67, R67, -INF , !P1 ;  /* 0xff80000043437808 */ /* 0x000fe40004800000 */
        /* <DEDUP_REMOVED lines=8> */
[C---:B------:R-:W-:Y:S02]  /*3960*/  ISETP.GT.AND P1, PT, R12.reuse, 0x60, !P2 ;  /* 0x000000600c00780c */ /* 0x040fe40005724270 */
[----:B------:R-:W-:Y:S02]  /*3970*/  ISETP.NE.AND P2, PT, R111, RZ, PT ;  /* 0x000000ff6f00720c */ /* 0x000fe40003f45270 */
[----:B------:R-:W-:Y:S02]  /*3980*/  ISETP.LT.OR P1, PT, R11, 0x61, P1 ;  /* 0x000000610b00780c */ /* 0x000fe40000f21670 */
[----:B------:R-:W-:Y:S02]  /*3990*/  ISETP.GT.AND P2, PT, R12, 0x69, !P2 ;  /* 0x000000690c00780c */ /* 0x000fe40005744270 */
[----:B------:R-:W-:-:S02]  /*39a0*/  FSEL R74, R74, -INF , !P1 ;  /* 0xff8000004a4a7808 */ /* 0x000fc40004800000 */
[----:B------:R-:W-:Y:S02]  /*39b0*/  ISETP.GT.AND P1, PT, R12, 0x61, !P6 ;  /* 0x000000610c00780c */ /* 0x000fe40007724270 */
[----:B------:R-:W-:Y:S02]  /*39c0*/  ISETP.NE.AND P6, PT, R10, RZ, PT ;  /* 0x000000ff0a00720c */ /* 0x000fe40003fc5270 */
[C---:B------:R-:W-:Y:S02]  /*39d0*/  ISETP.LT.OR P1, PT, R11.reuse, 0x62, P1 ;  /* 0x000000620b00780c */ /* 0x040fe40000f21670 */
[----:B------:R-:W-:Y:S02]  /*39e0*/  ISETP.LT.OR P2, PT, R11, 0x6a, P2 ;  /* 0x0000006a0b00780c */ /* 0x000fe40001741670 */
[----:B------:R-:W-:Y:S02]  /*39f0*/  FSEL R75, R75, -INF , !P1 ;  /* 0xff8000004b4b7808 */ /* 0x000fe40004800000 */
[----:B------:R-:W-:-:S02]  /*3a00*/  FSETP.NEU.FTZ.AND P1, PT, R0, -INF , PT ;  /* 0xff8000000000780b */ /* 0x000fc40003f3d000 */
[----:B------:R-:W-:Y:S02]  /*3a10*/  FSEL R79, R79, -INF , !P2 ;  /* 0xff8000004f4f7808 */ /* 0x000fe40005000000 */
[----:B------:R-:W-:Y:S02]  /*3a20*/  FSEL R20, R9, RZ, P1 ;  /* 0x000000ff09147208 */ /* 0x000fe40000800000 */
[----:B------:R-:W-:Y:S02]  /*3a30*/  ISETP.GT.AND P1, PT, R12, RZ, !P6 ;  /* 0x000000ff0c00720c */ /* 0x000fe40007724270 */
[----:B------:R-:W-:Y:S01]  /*3a40*/  ISETP.NE.AND P6, PT, R24, RZ, PT ;  /* 0x000000ff1800720c */ /* 0x000fe20003fc5270 */
[--C-:B------:R-:W-:Y:S01]  /*3a50*/  FFMA.FTZ R15, R23, UR39, -R20.reuse ;  /* 0x00000027170f7c23 */ /* 0x100fe20008010814 */
[----:B------:R-:W-:Y:S01]  /*3a60*/  ISETP.LT.OR P1, PT, R11, 0x1, P1 ;  /* 0x000000010b00780c */ /* 0x000fe20000f21670 */
[--C-:B------:R-:W-:Y:S01]  /*3a70*/  FFMA.FTZ R23, R89, UR39, -R20.reuse ;  /* 0x0000002759177c23 */ /* 0x100fe20008010814 */
[----:B------:R-:W-:Y:S01]  /*3a80*/  ISETP.GT.AND P6, PT, R12, 0x79, !P6 ;  /* 0x000000790c00780c */ /* 0x000fe200077c4270 */
[--C-:B------:R-:W-:Y:S01]  /*3a90*/  FFMA.FTZ R2, R21, UR39, -R20.reuse ;  /* 0x0000002715027c23 */ /* 0x100fe20008010814 */
[----:B------:R-:W-:Y:S01]  /*3aa0*/  FSEL R26, R26, -INF , !P1 ;  /* 0xff8000001a1a7808 */ /* 0x000fe20004800000 */
[--C-:B------:R-:W-:Y:S01]  /*3ab0*/  FFMA.FTZ R3, R25, UR39, -R20.reuse ;  /* 0x0000002719037c23 */ /* 0x100fe20008010814 */
[----:B------:R-:W-:Y:S01]  /*3ac0*/  ISETP.NE.AND P1, PT, R110, RZ, PT ;  /* 0x000000ff6e00720c */ /* 0x000fe20003f25270 */
[--C-:B------:R-:W-:Y:S01]  /*3ad0*/  FFMA.FTZ R22, R29, UR39, -R20.reuse ;  /* 0x000000271d167c23 */ /* 0x100fe20008010814 */
[----:B------:R-:W-:Y:S01]  /*3ae0*/  FMNMX.FTZ R9, R26, R27, !PT ;  /* 0x0000001b1a097209 */ /* 0x000fe20007810000 */
[----:B------:R-:W-:Y:S01]  /*3af0*/  MUFU.EX2 R2, R2 ;  /* 0x0000000200027308 */ /* 0x000fe20000000800 */
[----:B------:R-:W-:Y:S01]  /*3b00*/  ISETP.GT.AND P1, PT, R12, 0x68, !P1 ;  /* 0x000000680c00780c */ /* 0x000fe20004f24270 */
[--C-:B------:R-:W-:Y:S01]  /*3b10*/  FFMA.FTZ R36, R36, UR39, -R20.reuse ;  /* 0x0000002724247c23 */ /* 0x100fe20008010814 */
[----:B------:R-:W-:Y:S01]  /*3b20*/  FMNMX.FTZ R10, R30, R9, !PT ;  /* 0x000000091e0a7209 */ /* 0x000fe20007810000 */
[--C-:B------:R-:W-:Y:S01]  /*3b30*/  FFMA.FTZ R37, R37, UR39, -R20.reuse ;  /* 0x0000002725257c23 */ /* 0x100fe20008010814 */
[----:B------:R-:W-:Y:S01]  /*3b40*/  ISETP.LT.OR P1, PT, R11, 0x69, P1 ;  /* 0x000000690b00780c */ /* 0x000fe20000f21670 */
[--C-:B------:R-:W-:Y:S01]  /*3b50*/  FFMA.FTZ R40, R40, UR39, -R20.reuse ;  /* 0x0000002728287c23 */ /* 0x100fe20008010814 */
[----:B------:R-:W-:Y:S01]  /*3b60*/  FMNMX.FTZ R13, R31, R10, !PT ;  /* 0x0000000a1f0d7209 */ /* 0x000fe20007810000 */
[----:B------:R0:W-:Y:S01]  /*3b70*/  MUFU.EX2 R9, R23 ;  /* 0x0000001700097308 */ /* 0x0001e20000000800 */
[----:B------:R-:W-:Y:S01]  /*3b80*/  FSEL R78, R78, -INF , !P1 ;  /* 0xff8000004e4e7808 */ /* 0x000fe20004800000 */
[--C-:B------:R-:W-:Y:S01]  /*3b90*/  FFMA.FTZ R10, R33, UR39, -R20.reuse ;  /* 0x00000027210a7c23 */ /* 0x100fe20008010814 */
[----:B------:R-:W-:Y:S01]  /*3ba0*/  FMNMX.FTZ R14, R34, R13, !PT ;  /* 0x0000000d220e7209 */ /* 0x000fe20007810000 */
[--C-:B------:R-:W-:Y:S01]  /*3bb0*/  FFMA.FTZ R41, R41, UR39, -R20.reuse ;  /* 0x0000002729297c23 */ /* 0x100fe20008010814 */
[----:B------:R-:W-:Y:S01]  /*3bc0*/  ISETP.LT.OR P6, PT, R11, 0x7a, P6 ;  /* 0x0000007a0b00780c */ /* 0x000fe200037c1670 */
[--C-:B------:R-:W-:Y:S01]  /*3bd0*/  FFMA.FTZ R44, R44, UR39, -R20.reuse ;  /* 0x000000272c2c7c23 */ /* 0x100fe20008010814 */
[----:B------:R-:W-:Y:S01]  /*3be0*/  FMNMX.FTZ R13, R35, R14, !PT ;  /* 0x0000000e230d7209 */ /* 0x000fe20007810000 */
[----:B------:R-:W1:Y:S01]  /*3bf0*/  MUFU.EX2 R3, R3 ;  /* 0x0000000300037308 */ /* 0x000e620000000800 */
[----:B------:R-:W-:Y:S01]  /*3c00*/  FSEL R87, R87, -INF , !P6 ;  /* 0xff80000057577808 */ /* 0x000fe20007000000 */
[----:B0-----:R-:W-:Y:S01]  /*3c10*/  IMAD.U32 R23, RZ, RZ, UR39 ;  /* 0x00000027ff177e24 */ /* 0x001fe2000f8e00ff */
[----:B------:R-:W-:Y:S01]  /*3c20*/  FMNMX.FTZ R14, R38, R13, !PT ;  /* 0x0000000d260e7209 */ /* 0x000fe20007810000 */
[--C-:B------:R-:W-:Y:S01]  /*3c30*/  FFMA.FTZ R45, R45, UR39, -R20.reuse ;  /* 0x000000272d2d7c23 */ /* 0x100fe20008010814 */
[--C-:B------:R-:W-:Y:S01]  /*3c40*/  FFMA.FTZ R48, R48, UR39, -R20.reuse ;  /* 0x0000002730307c23 */ /* 0x100fe20008010814 */
[--C-:B------:R-:W-:Y:S01]  /*3c50*/  FFMA.FTZ R49, R49, UR39, -R20.reuse ;  /* 0x0000002731317c23 */ /* 0x100fe20008010814 */
[----:B------:R-:W-:Y:S01]  /*3c60*/  FMNMX.FTZ R13, R39, R14, !PT ;  /* 0x0000000e270d7209 */ /* 0x000fe20007810000 */
[----:B------:R-:W0:Y:S01]  /*3c70*/  MUFU.EX2 R21, R15 ;  /* 0x0000000f00157308 */ /* 0x000e220000000800 */
[--C-:B------:R-:W-:Y:S01]  /*3c80*/  FFMA.FTZ R52, R52, UR39, -R20.reuse ;  /* 0x0000002734347c23 */ /* 0x100fe20008010814 */
[--C-:B------:R-:W-:Y:S01]  /*3c90*/  FFMA.FTZ R53, R53, UR39, -R20.reuse ;  /* 0x0000002735357c23 */ /* 0x100fe20008010814 */
[----:B------:R-:W-:Y:S01]  /*3ca0*/  FMNMX.FTZ R14, R42, R13, !PT ;  /* 0x0000000d2a0e7209 */ /* 0x000fe20007810000 */
[--C-:B------:R-:W-:Y:S01]  /*3cb0*/  FFMA.FTZ R60, R60, UR39, -R20.reuse ;  /* 0x000000273c3c7c23 */ /* 0x100fe20008010814 */
[--C-:B------:R-:W-:Y:S01]  /*3cc0*/  FFMA.FTZ R61, R61, UR39, -R20.reuse ;  /* 0x000000273d3d7c23 */ /* 0x100fe20008010814 */
[--C-:B------:R-:W-:Y:S01]  /*3cd0*/  FFMA.FTZ R56, R56, UR39, -R20.reuse ;  /* 0x0000002738387c23 */ /* 0x100fe20008010814 */
[----:B------:R-:W-:Y:S01]  /*3ce0*/  FMNMX.FTZ R13, R43, R14, !PT ;  /* 0x0000000e2b0d7209 */ /* 0x000fe20007810000 */
[----:B------:R-:W2:Y:S01]  /*3cf0*/  MUFU.EX2 R22, R22 ;  /* 0x0000001600167308 */ /* 0x000ea20000000800 */
[----:B-1----:R-:W-:Y:S01]  /*3d00*/  FADD.FTZ R24, R2, R3 ;  /* 0x0000000302187221 */ /* 0x002fe20000010000 */
[--C-:B------:R-:W-:Y:S01]  /*3d10*/  FFMA.FTZ R57, R57, UR39, -R20.reuse ;  /* 0x0000002739397c23 */ /* 0x100fe20008010814 */
[----:B------:R-:W-:Y:S01]  /*3d20*/  FMNMX.FTZ R14, R46, R13, !PT ;  /* 0x0000000d2e0e7209 */ /* 0x000fe20007810000 */
[--C-:B------:R-:W-:Y:S01]  /*3d30*/  FFMA.FTZ R68, R68, UR39, -R20.reuse ;  /* 0x0000002744447c23 */ /* 0x100fe20008010814 */
[--C-:B------:R-:W-:Y:S01]  /*3d40*/  FFMA.FTZ R69, R69, UR39, -R20.reuse ;  /* 0x0000002745457c23 */ /* 0x100fe20008010814 */
[----:B------:R-:W-:Y:S01]  /*3d50*/  FFMA.FTZ R64, R64, UR39, -R20 ;  /* 0x0000002740407c23 */ /* 0x000fe20008010814 */
[----:B------:R-:W-:Y:S01]  /*3d60*/  FMNMX.FTZ R13, R47, R14, !PT ;  /* 0x0000000e2f0d7209 */ /* 0x000fe20007810000 */
[----:B------:R-:W1:Y:S01]  /*3d70*/  MUFU.EX2 R10, R10 ;  /* 0x0000000a000a7308 */ /* 0x000e620000000800 */
[----:B0-----:R-:W-:Y:S01]  /*3d80*/  FADD.FTZ R25, R21, R24 ;  /* 0x0000001815197221 */ /* 0x001fe20000010000 */
[--C-:B------:R-:W-:Y:S01]  /*3d90*/  FFMA.FTZ R65, R65, UR39, -R20.reuse ;  /* 0x0000002741417c23 */ /* 0x100fe20008010814 */
[----:B------:R-:W-:Y:S01]  /*3da0*/  FMNMX.FTZ R14, R50, R13, !PT ;  /* 0x0000000d320e7209 */ /* 0x000fe20007810000 */
[--C-:B------:R-:W-:Y:S01]  /*3db0*/  FFMA.FTZ R76, R76, UR39, -R20.reuse ;  /* 0x000000274c4c7c23 */ /* 0x100fe20008010814 */
[--C-:B------:R-:W-:Y:S01]  /*3dc0*/  FFMA.FTZ R15, R77, UR39, -R20.reuse ;  /* 0x000000274d0f7c23 */ /* 0x100fe20008010814 */
[--C-:B------:R-:W-:Y:S01]  /*3dd0*/  FFMA.FTZ R72, R72, UR39, -R20.reuse ;  /* 0x0000002748487c23 */ /* 0x100fe20008010814 */
[----:B------:R-:W-:Y:S01]  /*3de0*/  FMNMX.FTZ R13, R51, R14, !PT ;  /* 0x0000000e330d7209 */ /* 0x000fe20007810000 */
[----:B------:R-:W0:Y:S01]  /*3df0*/  MUFU.EX2 R36, R36 ;  /* 0x0000002400247308 */ /* 0x000e220000000800 */
[C---:B--2---:R-:W-:Y:S01]  /*3e00*/  FADD.FTZ R24, R22.reuse, R25 ;  /* 0x0000001916187221 */ /* 0x044fe20000010000 */
[----:B------:R-:W-:Y:S01]  /*3e10*/  F2FP.SATFINITE.E4M3.F32.PACK_AB_MERGE_C R28, R22, R21, RZ ;  /* 0x00000015161c723e */ /* 0x000fe200048070ff */
[----:B------:R-:W-:Y:S01]  /*3e20*/  FFMA.FTZ R73, R73, UR39, -R20 ;  /* 0x0000002749497c23 */ /* 0x000fe20008010814 */
[----:B------:R-:W-:Y:S01]  /*3e30*/  FMNMX.FTZ R14, R54, R13, !PT ;  /* 0x0000000d360e7209 */ /* 0x000fe20007810000 */
[----:B------:R-:W-:Y:S01]  /*3e40*/  FADD.FTZ R29, R9, R24 ;  /* 0x00000018091d7221 */ /* 0x000fe20000010000 */
[----:B------:R-:W-:-:S02]  /*3e50*/  F2FP.SATFINITE.E4M3.F32.PACK_AB_MERGE_C R196, R3, R2, R28 ;  /* 0x0000000203c4723e */ /* 0x000fc4000480701c */
[----:B------:R-:W-:Y:S01]  /*3e60*/  FMNMX.FTZ R13, R55, R14, !PT ;  /* 0x0000000e370d7209 */ /* 0x000fe20007810000 */
[----:B------:R-:W2:Y:S01]  /*3e70*/  MUFU.EX2 R37, R37 ;  /* 0x0000002500257308 */ /* 0x000ea20000000800 */
[----:B-1----:R-:W-:Y:S02]  /*3e80*/  FADD.FTZ R29, R10, R29 ;  /* 0x0000001d0a1d7221 */ /* 0x002fe40000010000 */
[----:B------:R-:W-:-:S04]  /*3e90*/  FMNMX.FTZ R14, R58, R13, !PT ;  /* 0x0000000d3a0e7209 */ /* 0x000fc80007810000 */
[----:B------:R-:W-:Y:S01]  /*3ea0*/  FMNMX.FTZ R13, R59, R14, !PT ;  /* 0x0000000e3b0d7209 */ /* 0x000fe20007810000 */
[----:B------:R-:W-:Y:S01]  /*3eb0*/  MUFU.EX2 R40, R40 ;  /* 0x0000002800287308 */ /* 0x000fe20000000800 */
[----:B0-----:R-:W-:Y:S02]  /*3ec0*/  FADD.FTZ R24, R36, R29 ;  /* 0x0000001d24187221 */ /* 0x001fe40000010000 */
[----:B------:R-:W-:-:S04]  /*3ed0*/  FMNMX.FTZ R14, R62, R13, !PT ;  /* 0x0000000d3e0e7209 */ /* 0x000fc80007810000 */
[----:B------:R-:W-:Y:S01]  /*3ee0*/  FMNMX.FTZ R13, R63, R14, !PT ;  /* 0x0000000e3f0d7209 */ /* 0x000fe20007810000 */
[----:B------:R-:W-:Y:S01]  /*3ef0*/  MUFU.EX2 R41, R41 ;  /* 0x0000002900297308 */ /* 0x000fe20000000800 */
[----:B--2---:R-:W-:Y:S02]  /*3f00*/  F2FP.SATFINITE.E4M3.F32.PACK_AB_MERGE_C R36, R37, R36, RZ ;  /* 0x000000242524723e */ /* 0x004fe400048070ff */
[----:B------:R-:W-:Y:S02]  /*3f10*/  FMNMX.FTZ R14, R66, R13, !PT ;  /* 0x0000000d420e7209 */ /* 0x000fe40007810000 */
[----:B------:R-:W-:Y:S02]  /*3f20*/  F2FP.SATFINITE.E4M3.F32.PACK_AB_MERGE_C R198, R10, R9, R36 ;  /* 0x000000090ac6723e */ /* 0x000fe40004807024 */
[----:B------:R-:W-:Y:S01]  /*3f30*/  FMNMX.FTZ R13, R67, R14, !PT ;  /* 0x0000000e430d7209 */ /* 0x000fe20007810000 */
[----:B------:R-:W-:Y:S03]  /*3f40*/  MUFU.EX2 R44, R44 ;  /* 0x0000002c002c7308 */ /* 0x000fe60000000800 */
[----:B------:R-:W-:-:S04]  /*3f50*/  FMNMX.FTZ R14, R70, R13, !PT ;  /* 0x0000000d460e7209 */ /* 0x000fc80007810000 */
[----:B------:R-:W-:Y:S01]  /*3f60*/  FMNMX.FTZ R13, R71, R14, !PT ;  /* 0x0000000e470d7209 */ /* 0x000fe20007810000 */
[----:B------:R-:W-:Y:S01]  /*3f70*/  MUFU.EX2 R45, R45 ;  /* 0x0000002d002d7308 */ /* 0x000fe20000000800 */
[----:B------:R-:W-:Y:S02]  /*3f80*/  FFMA.FTZ R14, R80, UR39, -R20 ;  /* 0x00000027500e7c23 */ /* 0x000fe40008010814 */
[----:B------:R-:W-:-:S04]  /*3f90*/  FMNMX.FTZ R12, R74, R13, !PT ;  /* 0x0000000d4a0c7209 */ /* 0x000fc80007810000 */
[----:B------:R-:W-:Y:S01]  /*3fa0*/  FMNMX.FTZ R13, R75, R12, !PT ;  /* 0x0000000c4b0d7209 */ /* 0x000fe20007810000 */
[----:B------:R-:W-:Y:S03]  /*3fb0*/  MUFU.EX2 R48, R48 ;  /* 0x0000003000307308 */ /* 0x000fe60000000800 */
        /* <DEDUP_REMOVED lines=8> */
[----:B------:R-:W-:Y:S04]  /*4040*/  MUFU.EX2 R53, R53 ;  /* 0x0000003500357308 */ /* 0x000fe80000000800 */
[----:B------:R-:W0:Y:S04]  /*4050*/  SHFL.BFLY PT, R11, R12, 0x2, 0x1f ;  /* 0x0c401f000c0b7f89 */ /* 0x000e2800000e0000 */
[----:B------:R-:W-:Y:S08]  /*4060*/  MUFU.EX2 R60, R60 ;  /* 0x0000003c003c7308 */ /* 0x000ff00000000800 */
[----:B------:R-:W-:Y:S08]  /*4070*/  MUFU.EX2 R61, R61 ;  /* 0x0000003d003d7308 */ /* 0x000ff00000000800 */
[----:B------:R-:W-:Y:S01]  /*4080*/  MUFU.EX2 R56, R56 ;  /* 0x0000003800387308 */ /* 0x000fe20000000800 */
[----:B0-----:R-:W-:Y:S01]  /*4090*/  FMNMX.FTZ R13, R12, R11, !PT ;  /* 0x0000000b0c0d7209 */ /* 0x001fe20007810000 */
[----:B------:R-:W-:-:S06]  /*40a0*/  FFMA.FTZ R11, R81, UR39, -R20 ;  /* 0x00000027510b7c23 */ /* 0x000fcc0008010814 */
[----:B------:R-:W-:Y:S01]  /*40b0*/  MUFU.EX2 R57, R57 ;  /* 0x0000003900397308 */ /* 0x000fe20000000800 */
[----:B------:R-:W0:Y:S07]  /*40c0*/  SHFL.BFLY PT, R12, R13, 0x1, 0x1f ;  /* 0x0c201f000d0c7f89 */ /* 0x000e2e00000e0000 */
[----:B------:R-:W-:Y:S08]  /*40d0*/  MUFU.EX2 R68, R68 ;  /* 0x0000004400447308 */ /* 0x000ff00000000800 */
[----:B------:R-:W-:Y:S08]  /*40e0*/  MUFU.EX2 R69, R69 ;  /* 0x0000004500457308 */ /* 0x000ff00000000800 */
[----:B------:R-:W-:Y:S01]  /*40f0*/  MUFU.EX2 R64, R64 ;  /* 0x0000004000407308 */ /* 0x000fe20000000800 */
[----:B0-----:R-:W-:Y:S01]  /*4100*/  FMNMX.FTZ R12, R13, R12, !PT ;  /* 0x0000000c0d0c7209 */ /* 0x001fe20007810000 */
[--C-:B------:R-:W-:Y:S01]  /*4110*/  FFMA.FTZ R13, R84, UR39, -R20.reuse ;  /* 0x00000027540d7c23 */ /* 0x100fe20008010814 */
[----:B------:R-:W-:-:S02]  /*4120*/  FFMA.FTZ R20, R85, UR39, -R20 ;  /* 0x0000002755147c23 */ /* 0x000fc40008010814 */
[C---:B------:R-:W-:Y:S01]  /*4130*/  FSETP.NEU.FTZ.AND P1, PT, R12.reuse, -INF , PT ;  /* 0xff8000000c00780b */ /* 0x040fe20003f3d000 */
[----:B------:R-:W-:Y:S02]  /*4140*/  FFMA.FTZ R23, R12, R23, -8 ;  /* 0xc10000000c177423 */ /* 0x000fe40000010017 */
[----:B------:R-:W-:Y:S03]  /*4150*/  MUFU.EX2 R65, R65 ;  /* 0x0000004100417308 */ /* 0x000fe60000000800 */
[----:B------:R-:W-:Y:S02]  /*4160*/  FSEL R23, R23, RZ, P1 ;  /* 0x000000ff17177208 */ /* 0x000fe40000800000 */
[----:B------:R-:W-:-:S03]  /*4170*/  PLOP3.LUT P1, PT, PT, PT, UP0, 0x40, 0x0 ;  /* 0x000000000000781c */ /* 0x000fc60003f2e808 */
        /* <DEDUP_REMOVED lines=8> */
[--C-:B------:R-:W-:Y:S01]  /*4200*/  FFMA.FTZ R39, R39, UR39, -R23.reuse ;  /* 0x0000002727277c23 */ /* 0x100fe20008010817 */
[--C-:B------:R-:W-:Y:S01]  /*4210*/  FFMA.FTZ R42, R42, UR39, -R23.reuse ;  /* 0x000000272a2a7c23 */ /* 0x100fe20008010817 */
[--C-:B------:R-:W-:Y:S01]  /*4220*/  FFMA.FTZ R43, R43, UR39, -R23.reuse ;  /* 0x000000272b2b7c23 */ /* 0x100fe20008010817 */
[--C-:B------:R-:W-:Y:S01]  /*4230*/  FFMA.FTZ R46, R46, UR39, -R23.reuse ;  /* 0x000000272e2e7c23 */ /* 0x100fe20008010817 */
[--C-:B------:R-:W-:Y:S01]  /*4240*/  FFMA.FTZ R47, R47, UR39, -R23.reuse ;  /* 0x000000272f2f7c23 */ /* 0x100fe20008010817 */
[--C-:B------:R-:W-:Y:S01]  /*4250*/  FFMA.FTZ R50, R50, UR39, -R23.reuse ;  /* 0x0000002732327c23 */ /* 0x100fe20008010817 */
[----:B------:R-:W0:Y:S01]  /*4260*/  MUFU.EX2 R27, R27 ;  /* 0x0000001b001b7308 */ /* 0x000e220000000800 */
[--C-:B------:R-:W-:Y:S01]  /*4270*/  FFMA.FTZ R51, R51, UR39, -R23.reuse ;  /* 0x0000002733337c23 */ /* 0x100fe20008010817 */
[--C-:B------:R-:W-:Y:S01]  /*4280*/  FFMA.FTZ R54, R54, UR39, -R23.reuse ;  /* 0x0000002736367c23 */ /* 0x100fe20008010817 */
[--C-:B------:R-:W-:Y:S01]  /*4290*/  FFMA.FTZ R55, R55, UR39, -R23.reuse ;  /* 0x0000002737377c23 */ /* 0x100fe20008010817 */
[--C-:B------:R-:W-:Y:S01]  /*42a0*/  FFMA.FTZ R58, R58, UR39, -R23.reuse ;  /* 0x000000273a3a7c23 */ /* 0x100fe20008010817 */
[--C-:B------:R-:W-:Y:S01]  /*42b0*/  FFMA.FTZ R59, R59, UR39, -R23.reuse ;  /* 0x000000273b3b7c23 */ /* 0x100fe20008010817 */
[--C-:B------:R-:W-:Y:S01]  /*42c0*/  FFMA.FTZ R62, R62, UR39, -R23.reuse ;  /* 0x000000273e3e7c23 */ /* 0x100fe20008010817 */
[--C-:B------:R-:W-:Y:S01]  /*42d0*/  FFMA.FTZ R63, R63, UR39, -R23.reuse ;  /* 0x000000273f3f7c23 */ /* 0x100fe20008010817 */
[----:B------:R-:W1:Y:S01]  /*42e0*/  MUFU.EX2 R30, R30 ;  /* 0x0000001e001e7308 */ /* 0x000e620000000800 */
[--C-:B------:R-:W-:Y:S01]  /*42f0*/  FFMA.FTZ R66, R66, UR39, -R23.reuse ;  /* 0x0000002742427c23 */ /* 0x100fe20008010817 */
[--C-:B------:R-:W-:Y:S01]  /*4300*/  FFMA.FTZ R67, R67, UR39, -R23.reuse ;  /* 0x0000002743437c23 */ /* 0x100fe20008010817 */
[--C-:B------:R-:W-:Y:S01]  /*4310*/  FFMA.FTZ R70, R70, UR39, -R23.reuse ;  /* 0x0000002746467c23 */ /* 0x100fe20008010817 */
[--C-:B------:R-:W-:Y:S01]  /*4320*/  FFMA.FTZ R71, R71, UR39, -R23.reuse ;  /* 0x0000002747477c23 */ /* 0x100fe20008010817 */
[--C-:B------:R-:W-:Y:S01]  /*4330*/  FFMA.FTZ R74, R74, UR39, -R23.reuse ;  /* 0x000000274a4a7c23 */ /* 0x100fe20008010817 */
[--C-:B------:R-:W-:Y:S01]  /*4340*/  FFMA.FTZ R75, R75, UR39, -R23.reuse ;  /* 0x000000274b4b7c23 */ /* 0x100fe20008010817 */
[----:B------:R-:W-:Y:S01]  /*4350*/  FFMA.FTZ R78, R78, UR39, -R23 ;  /* 0x000000274e4e7c23 */ /* 0x000fe20008010817 */
[----:B------:R-:W2:Y:S01]  /*4360*/  MUFU.EX2 R31, R31 ;  /* 0x0000001f001f7308 */ /* 0x000ea20000000800 */
[----:B0-----:R-:W-:Y:S01]  /*4370*/  FADD.FTZ R25, R26, R27 ;  /* 0x0000001b1a197221 */ /* 0x001fe20000010000 */
[--C-:B------:R-:W-:Y:S01]  /*4380*/  FFMA.FTZ R79, R79, UR39, -R23.reuse ;  /* 0x000000274f4f7c23 */ /* 0x100fe20008010817 */
[--C-:B------:R-:W-:Y:S01]  /*4390*/  FFMA.FTZ R82, R82, UR39, -R23.reuse ;  /* 0x0000002752527c23 */ /* 0x100fe20008010817 */
[--C-:B------:R-:W-:Y:S01]  /*43a0*/  FFMA.FTZ R83, R83, UR39, -R23.reuse ;  /* 0x0000002753537c23 */ /* 0x100fe20008010817 */
[--C-:B------:R-:W-:Y:S01]  /*43b0*/  FFMA.FTZ R86, R86, UR39, -R23.reuse ;  /* 0x0000002756567c23 */ /* 0x100fe20008010817 */
[----:B------:R-:W-:-:S02]  /*43c0*/  FFMA.FTZ R23, R87, UR39, -R23 ;  /* 0x0000002757177c23 */ /* 0x000fc40008010817 */
[----:B------:R-:W0:Y:S01]  /*43d0*/  MUFU.EX2 R34, R34 ;  /* 0x0000002200227308 */ /* 0x000e220000000800 */
[----:B-1----:R-:W-:Y:S01]  /*43e0*/  FADD.FTZ R18, R30, R25 ;  /* 0x000000191e127221 */ /* 0x002fe20000010000 */
[----:B------:R-:W-:-:S04]  /*43f0*/  FADD.FTZ R25, R37, R24 ;  /* 0x0000001825197221 */ /* 0x000fc80000010000 */
[----:B------:R-:W-:Y:S02]  /*4400*/  FADD.FTZ R22, R40, R25 ;  /* 0x0000001928167221 */ /* 0x000fe40000010000 */
[----:B------:R-:W1:Y:S01]  /*4410*/  MUFU.EX2 R35, R35 ;  /* 0x0000002300237308 */ /* 0x000e620000000800 */
[C---:B--2---:R-:W-:Y:S01]  /*4420*/  FADD.FTZ R21, R31.reuse, R18 ;  /* 0x000000121f157221 */ /* 0x044fe20000010000 */
[----:B------:R-:W-:-:S04]  /*4430*/  F2FP.SATFINITE.E4M3.F32.PACK_AB_MERGE_C R30, R31, R30, RZ ;  /* 0x0000001e1f1e723e */ /* 0x000fc800048070ff */
[----:B------:R-:W-:Y:S02]  /*4440*/  F2FP.SATFINITE.E4M3.F32.PACK_AB_MERGE_C R197, R27, R26, R30 ;  /* 0x0000001a1bc5723e */ /* 0x000fe4000480701e */
[----:B------:R-:W2:Y:S01]  /*4450*/  MUFU.EX2 R38, R38 ;  /* 0x0000002600267308 */ /* 0x000ea20000000800 */
[----:B0-----:R-:W-:Y:S01]  /*4460*/  FADD.FTZ R18, R34, R21 ;  /* 0x0000001522127221 */ /* 0x001fe20000010000 */
[----:B------:R-:W-:-:S04]  /*4470*/  FADD.FTZ R21, R41, R22 ;  /* 0x0000001629157221 */ /* 0x000fc80000010000 */
[----:B------:R-:W-:Y:S01]  /*4480*/  FADD.FTZ R10, R44, R21 ;  /* 0x000000152c0a7221 */ /* 0x000fe20000010000 */
[----:B------:R-:W-:Y:S01]  /*4490*/  F2FP.SATFINITE.E4M3.F32.PACK_AB_MERGE_C R44, R45, R44, RZ ;  /* 0x0000002c2d2c723e */ /* 0x000fe200048070ff */
[----:B------:R-:W0:Y:S01]  /*44a0*/  MUFU.EX2 R39, R39 ;  /* 0x0000002700277308 */ /* 0x000e220000000800 */
[----:B-1----:R-:W-:Y:S01]  /*44b0*/  FADD.FTZ R3, R35, R18 ;  /* 0x0000001223037221 */ /* 0x002fe20000010000 */
[----:B------:R-:W-:Y:S01]  /*44c0*/  FADD.FTZ R45, R45, R10 ;  /* 0x0000000a2d2d7221 */ /* 0x000fe20000010000 */
[----:B------:R-:W-:Y:S02]  /*44d0*/  F2FP.SATFINITE.E4M3.F32.PACK_AB_MERGE_C R18, R53, R52, RZ ;  /* 0x000000343512723e */ /* 0x000fe400048070ff */
[----:B------:R-:W-:Y:S01]  /*44e0*/  F2FP.SATFINITE.E4M3.F32.PACK_AB_MERGE_C R192, R41, R40, R44 ;  /* 0x0000002829c0723e */ /* 0x000fe2000480702c */
[----:B------:R-:W-:Y:S01]  /*44f0*/  FADD.FTZ R10, R48, R45 ;  /* 0x0000002d300a7221 */ /* 0x000fe20000010000 */
[C---:B------:R-:W-:Y:S01]  /*4500*/  F2FP.SATFINITE.E4M3.F32.PACK_AB_MERGE_C R194, R49.reuse, R48, R18 ;  /* 0x0000003031c2723e */ /* 0x040fe20004807012 */
[----:B------:R-:W1:Y:S01]  /*4510*/  MUFU.EX2 R42, R42 ;  /* 0x0000002a002a7308 */ /* 0x000e620000000800 */
[----:B--2---:R-:W-:Y:S01]  /*4520*/  FADD.FTZ R2, R38, R3 ;  /* 0x0000000326027221 */ /* 0x004fe20000010000 */
[----:B------:R-:W-:-:S04]  /*4530*/  FADD.FTZ R9, R49, R10 ;  /* 0x0000000a31097221 */ /* 0x000fc80000010000 */
[----:B------:R-:W-:Y:S01]  /*4540*/  FADD.FTZ R52, R52, R9 ;  /* 0x0000000934347221 */ /* 0x000fe20000010000 */
[----:B------:R-:W-:Y:S01]  /*4550*/  F2FP.SATFINITE.E4M3.F32.PACK_AB_MERGE_C R9, R61, R60, RZ ;  /* 0x0000003c3d09723e */ /* 0x000fe200048070ff */
[----:B------:R-:W2:Y:S01]  /*4560*/  MUFU.EX2 R43, R43 ;  /* 0x0000002b002b7308 */ /* 0x000ea20000000800 */
[----:B0-----:R-:W-:Y:S01]  /*4570*/  FADD.FTZ R3, R39, R2 ;  /* 0x0000000227037221 */ /* 0x001fe20000010000 */
[----:B------:R-:W-:Y:S01]  /*4580*/  FADD.FTZ R53, R53, R52 ;  /* 0x0000003435357221 */ /* 0x000fe20000010000 */
[----:B------:R-:W-:Y:S02]  /*4590*/  F2FP.SATFINITE.E4M3.F32.PACK_AB_MERGE_C R188, R57, R56, R9 ;  /* 0x0000003839bc723e */ /* 0x000fe40004807009 */
[----:B------:R-:W-:Y:S01]  /*45a0*/  F2FP.SATFINITE.E4M3.F32.PACK_AB_MERGE_C R9, R69, R68, RZ ;  /* 0x000000444509723e */ /* 0x000fe200048070ff */
[----:B------:R-:W-:Y:S01]  /*45b0*/  FADD.FTZ R56, R56, R53 ;  /* 0x0000003538387221 */ /* 0x000fe20000010000 */
[----:B------:R-:W-:Y:S01]  /*45c0*/  F2FP.SATFINITE.E4M3.F32.PACK_AB_MERGE_C R38, R39, R38, RZ ;  /* 0x000000262726723e */ /* 0x000fe200048070ff */
[----:B------:R-:W0:Y:S01]  /*45d0*/  MUFU.EX2 R46, R46 ;  /* 0x0000002e002e7308 */ /* 0x000e220000000800 */
[----:B-1----:R-:W-:Y:S01]  /*45e0*/  FADD.FTZ R2, R42, R3 ;  /* 0x000000032a027221 */ /* 0x002fe20000010000 */
[----:B------:R-:W-:Y:S01]  /*45f0*/  FADD.FTZ R57, R57, R56 ;  /* 0x0000003839397221 */ /* 0x000fe20000010000 */
[----:B------:R-:W-:-:S02]  /*4600*/  F2FP.SATFINITE.E4M3.F32.PACK_AB_MERGE_C R190, R65, R64, R9 ;  /* 0x0000004041be723e */ /* 0x000fc40004807009 */
[----:B------:R-:W-:Y:S01]  /*4610*/  F2FP.SATFINITE.E4M3.F32.PACK_AB_MERGE_C R199, R35, R34, R38 ;  /* 0x0000002223c7723e */ /* 0x000fe20004807026 */
[----:B------:R-:W-:Y:S02]  /*4620*/  FADD.FTZ R60, R60, R57 ;  /* 0x000000393c3c7221 */ /* 0x000fe40000010000 */
[----:B------:R-:W1:Y:S01]  /*4630*/  MUFU.EX2 R47, R47 ;  /* 0x0000002f002f7308 */ /* 0x000e620000000800 */
[----:B--2---:R-:W-:Y:S01]  /*4640*/  FADD.FTZ R3, R43, R2 ;  /* 0x000000022b037221 */ /* 0x004fe20000010000 */
[----:B------:R-:W-:-:S04]  /*4650*/  FADD.FTZ R61, R61, R60 ;  /* 0x0000003c3d3d7221 */ /* 0x000fc80000010000 */
[----:B------:R-:W-:Y:S02]  /*4660*/  FADD.FTZ R64, R64, R61 ;  /* 0x0000003d40407221 */ /* 0x000fe40000010000 */
[----:B------:R-:W2:Y:S01]  /*4670*/  MUFU.EX2 R50, R50 ;  /* 0x0000003200327308 */ /* 0x000ea20000000800 */
[----:B0-----:R-:W-:Y:S01]  /*4680*/  FADD.FTZ R2, R46, R3 ;  /* 0x000000032e027221 */ /* 0x001fe20000010000 */
[----:B------:R-:W-:-:S04]  /*4690*/  FADD.FTZ R65, R65, R64 ;  /* 0x0000004041417221 */ /* 0x000fc80000010000 */
[----:B------:R-:W-:Y:S02]  /*46a0*/  FADD.FTZ R68, R68, R65 ;  /* 0x0000004144447221 */ /* 0x000fe40000010000 */
[----:B------:R-:W0:Y:S01]  /*46b0*/  MUFU.EX2 R51, R51 ;  /* 0x0000003300337308 */ /* 0x000e220000000800 */
[----:B-1----:R-:W-:Y:S01]  /*46c0*/  FADD.FTZ R3, R47, R2 ;  /* 0x000000022f037221 */ /* 0x002fe20000010000 */
[----:B------:R-:W-:Y:S01]  /*46d0*/  FADD.FTZ R69, R69, R68 ;  /* 0x0000004445457221 */ /* 0x000fe20000010000 */
[----:B------:R-:W-:-:S04]  /*46e0*/  F2FP.SATFINITE.E4M3.F32.PACK_AB_MERGE_C R46, R47, R46, RZ ;  /* 0x0000002e2f2e723e */ /* 0x000fc800048070ff */
[----:B------:R-:W-:Y:S01]  /*46f0*/  F2FP.SATFINITE.E4M3.F32.PACK_AB_MERGE_C R193, R43, R42, R46 ;  /* 0x0000002a2bc1723e */ /* 0x000fe2000480702e */
[----:B------:R-:W1:Y:S01]  /*4700*/  MUFU.EX2 R54, R54 ;  /* 0x0000003600367308 */ /* 0x000e620000000800 */
[----:B--2---:R-:W-:-:S07]  /*4710*/  FADD.FTZ R2, R50, R3 ;  /* 0x0000000332027221 */ /* 0x004fce0000010000 */
[----:B------:R-:W2:Y:S01]  /*4720*/  MUFU.EX2 R55, R55 ;  /* 0x0000003700377308 */ /* 0x000ea20000000800 */
[----:B0-----:R-:W-:-:S07]  /*4730*/  FADD.FTZ R3, R51, R2 ;  /* 0x0000000233037221 */ /* 0x001fce0000010000 */
[----:B------:R-:W0:Y:S01]  /*4740*/  MUFU.EX2 R58, R58 ;  /* 0x0000003a003a7308 */ /* 0x000e220000000800 */
[----:B-1----:R-:W-:-:S07]  /*4750*/  FADD.FTZ R2, R54, R3 ;  /* 0x0000000336027221 */ /* 0x002fce0000010000 */
[----:B------:R-:W1:Y:S01]  /*4760*/  MUFU.EX2 R59, R59 ;  /* 0x0000003b003b7308 */ /* 0x000e620000000800 */
[C---:B--2---:R-:W-:Y:S01]  /*4770*/  FADD.FTZ R3, R55.reuse, R2 ;  /* 0x0000000237037221 */ /* 0x044fe20000010000 */
[----:B------:R-:W-:-:S04]  /*4780*/  F2FP.SATFINITE.E4M3.F32.PACK_AB_MERGE_C R54, R55, R54, RZ ;  /* 0x000000363736723e */ /* 0x000fc800048070ff */
[----:B------:R-:W-:Y:S02]  /*4790*/  F2FP.SATFINITE.E4M3.F32.PACK_AB_MERGE_C R195, R51, R50, R54 ;  /* 0x0000003233c3723e */ /* 0x000fe40004807036 */
[----:B------:R-:W2:Y:S01]  /*47a0*/  MUFU.EX2 R62, R62 ;  /* 0x0000003e003e7308 */ /* 0x000ea20000000800 */
[----:B0-----:R-:W-:-:S07]  /*47b0*/  FADD.FTZ R2, R58, R3 ;  /* 0x000000033a027221 */ /* 0x001fce0000010000 */
[----:B------:R-:W0:Y:S01]  /*47c0*/  MUFU.EX2 R63, R63 ;  /* 0x0000003f003f7308 */ /* 0x000e220000000800 */
[----:B-1----:R-:W-:-:S07]  /*47d0*/  FADD.FTZ R3, R59, R2 ;  /* 0x000000023b037221 */ /* 0x002fce0000010000 */
[----:B------:R-:W1:Y:S01]  /*47e0*/  MUFU.EX2 R66, R66 ;  /* 0x0000004200427308 */ /* 0x000e620000000800 */
[----:B--2---:R-:W-:-:S07]  /*47f0*/  FADD.FTZ R2, R62, R3 ;  /* 0x000000033e027221 */ /* 0x004fce0000010000 */
[----:B------:R-:W2:Y:S01]  /*4800*/  MUFU.EX2 R67, R67 ;  /* 0x0000004300437308 */ /* 0x000ea20000000800 */
[C---:B0-----:R-:W-:Y:S01]  /*4810*/  FADD.FTZ R3, R63.reuse, R2 ;  /* 0x000000023f037221 */ /* 0x041fe20000010000 */
[----:B------:R-:W-:-:S04]  /*4820*/  F2FP.SATFINITE.E4M3.F32.PACK_AB_MERGE_C R62, R63, R62, RZ ;  /* 0x0000003e3f3e723e */ /* 0x000fc800048070ff */
[----:B------:R-:W-:Y:S02]  /*4830*/  F2FP.SATFINITE.E4M3.F32.PACK_AB_MERGE_C R189, R59, R58, R62 ;  /* 0x0000003a3bbd723e */ /* 0x000fe4000480703e */
[----:B------:R-:W0:Y:S01]  /*4840*/  MUFU.EX2 R70, R70 ;  /* 0x0000004600467308 */ /* 0x000e220000000800 */
[----:B-1----:R-:W-:-:S07]  /*4850*/  FADD.FTZ R2, R66, R3 ;  /* 0x0000000342027221 */ /* 0x002fce0000010000 */
[----:B------:R-:W-:Y:S01]  /*4860*/  MUFU.EX2 R76, R76 ;  /* 0x0000004c004c7308 */ /* 0x000fe20000000800 */
[----:B--2---:R-:W-:-:S07]  /*4870*/  FADD.FTZ R3, R67, R2 ;  /* 0x0000000243037221 */ /* 0x004fce0000010000 */
[----:B------:R-:W1:Y:S01]  /*4880*/  MUFU.EX2 R15, R15 ;  /* 0x0000000f000f7308 */ /* 0x000e620000000800 */
[----:B0-----:R-:W-:-:S07]  /*4890*/  FADD.FTZ R2, R70, R3 ;  /* 0x0000000346027221 */ /* 0x001fce0000010000 */
[----:B------:R-:W0:Y:S08]  /*48a0*/  MUFU.EX2 R71, R71 ;  /* 0x0000004700477308 */ /* 0x000e300000000800 */
[----:B------:R-:W-:Y:S01]  /*48b0*/  MUFU.EX2 R72, R72 ;  /* 0x0000004800487308 */ /* 0x000fe20000000800 */
[----:B-1----:R-:W-:-:S07]  /*48c0*/  F2FP.SATFINITE.E4M3.F32.PACK_AB_MERGE_C R9, R15, R76, RZ ;  /* 0x0000004c0f09723e */ /* 0x002fce00048070ff */
[----:B------:R-:W1:Y:S01]  /*48d0*/  MUFU.EX2 R73, R73 ;  /* 0x0000004900497308 */ /* 0x000e620000000800 */
[C---:B0-----:R-:W-:Y:S01]  /*48e0*/  F2FP.SATFINITE.E4M3.F32.PACK_AB_MERGE_C R70, R71.reuse, R70, RZ ;  /* 0x000000464746723e */ /* 0x041fe200048070ff */
[----:B------:R-:W-:-:S03]  /*48f0*/  FADD.FTZ R71, R71, R2 ;  /* 0x0000000247477221 */ /* 0x000fc60000010000 */
[----:B------:R-:W-:-:S03]  /*4900*/  F2FP.SATFINITE.E4M3.F32.PACK_AB_MERGE_C R191, R67, R66, R70 ;  /* 0x0000004243bf723e */ /* 0x000fc60004807046 */
[----:B------:R-:W0:Y:S08]  /*4910*/  MUFU.EX2 R74, R74 ;  /* 0x0000004a004a7308 */ /* 0x000e300000000800 */
[----:B------:R-:W2:Y:S01]  /*4920*/  MUFU.EX2 R75, R75 ;  /* 0x0000004b004b7308 */ /* 0x000ea20000000800 */
[----:B-1----:R-:W-:Y:S01]  /*4930*/  F2FP.SATFINITE.E4M3.F32.PACK_AB_MERGE_C R184, R73, R72, R9 ;  /* 0x0000004849b8723e */ /* 0x002fe20004807009 */
[----:B------:R-:W-:-:S04]  /*4940*/  FADD.FTZ R72, R72, R69 ;  /* 0x0000004548487221 */ /* 0x000fc80000010000 */
[----:B------:R-:W-:Y:S02]  /*4950*/  FADD.FTZ R73, R73, R72 ;  /* 0x0000004849497221 */ /* 0x000fe40000010000 */
[----:B------:R-:W1:Y:S01]  /*4960*/  MUFU.EX2 R78, R78 ;  /* 0x0000004e004e7308 */ /* 0x000e620000000800 */
[----:B0-----:R-:W-:Y:S01]  /*4970*/  FADD.FTZ R2, R74, R71 ;  /* 0x000000474a027221 */ /* 0x001fe20000010000 */
[----:B------:R-:W-:-:S04]  /*4980*/  FADD.FTZ R76, R76, R73 ;  /* 0x000000494c4c7221 */ /* 0x000fc80000010000 */
[----:B------:R-:W-:Y:S02]  /*4990*/  FADD.FTZ R15, R15, R76 ;  /* 0x0000004c0f0f7221 */ /* 0x000fe40000010000 */
[----:B------:R-:W-:Y:S01]  /*49a0*/  MUFU.EX2 R13, R13 ;  /* 0x0000000d000d7308 */ /* 0x000fe20000000800 */
[----:B--2---:R-:W-:-:S07]  /*49b0*/  FADD.FTZ R3, R75, R2 ;  /* 0x000000024b037221 */ /* 0x004fce0000010000 */
[----:B------:R-:W0:Y:S01]  /*49c0*/  MUFU.EX2 R20, R20 ;  /* 0x0000001400147308 */ /* 0x000e220000000800 */
[----:B-1----:R-:W-:-:S07]  /*49d0*/  FADD.FTZ R2, R78, R3 ;  /* 0x000000034e027221 */ /* 0x002fce0000010000 */
[----:B------:R-:W1:Y:S08]  /*49e0*/  MUFU.EX2 R79, R79 ;  /* 0x0000004f004f7308 */ /* 0x000e700000000800 */
[----:B------:R-:W-:Y:S01]  /*49f0*/  MUFU.EX2 R14, R14 ;  /* 0x0000000e000e7308 */ /* 0x000fe20000000800 */
[----:B0-----:R-:W-:-:S07]  /*4a00*/  F2FP.SATFINITE.E4M3.F32.PACK_AB_MERGE_C R9, R20, R13, RZ ;  /* 0x0000000d1409723e */ /* 0x001fce00048070ff */
[----:B------:R-:W0:Y:S01]  /*4a10*/  MUFU.EX2 R11, R11 ;  /* 0x0000000b000b7308 */ /* 0x000e220000000800 */
[C---:B-1----:R-:W-:Y:S01]  /*4a20*/  F2FP.SATFINITE.E4M3.F32.PACK_AB_MERGE_C R78, R79.reuse, R78, RZ ;  /* 0x0000004e4f4e723e */ /* 0x042fe200048070ff */
[----:B------:R-:W-:-:S03]  /*4a30*/  FADD.FTZ R79, R79, R2 ;  /* 0x000000024f4f7221 */ /* 0x000fc60000010000 */
[----:B------:R-:W-:-:S03]  /*4a40*/  F2FP.SATFINITE.E4M3.F32.PACK_AB_MERGE_C R185, R75, R74, R78 ;  /* 0x0000004a4bb9723e */ /* 0x000fc6000480704e */
[----:B------:R-:W1:Y:S08]  /*4a50*/  MUFU.EX2 R82, R82 ;  /* 0x0000005200527308 */ /* 0x000e700000000800 */
[----:B------:R-:W2:Y:S01]  /*4a60*/  MUFU.EX2 R83, R83 ;  /* 0x0000005300537308 */ /* 0x000ea20000000800 */
[----:B0-----:R-:W-:Y:S01]  /*4a70*/  F2FP.SATFINITE.E4M3.F32.PACK_AB_MERGE_C R186, R11, R14, R9 ;  /* 0x0000000e0bba723e */ /* 0x001fe20004807009 */
[----:B------:R-:W-:-:S04]  /*4a80*/  FADD.FTZ R14, R14, R15 ;  /* 0x0000000f0e0e7221 */ /* 0x000fc80000010000 */
[----:B------:R-:W-:Y:S01]  /*4a90*/  FADD.FTZ R14, R11, R14 ;  /* 0x0000000e0b0e7221 */ /* 0x000fe20000010000 */
[----:B------:R-:W-:Y:S01]  /*4aa0*/  VIADD R11, R19, 0xfffffffe ;  /* 0xfffffffe130b7836 */ /* 0x000fe20000000000 */
[----:B------:R-:W0:Y:S01]  /*4ab0*/  MUFU.EX2 R86, R86 ;  /* 0x0000005600567308 */ /* 0x000e220000000800 */
[----:B-1----:R-:W-:Y:S01]  /*4ac0*/  FADD.FTZ R2, R82, R79 ;  /* 0x0000004f52027221 */ /* 0x002fe20000010000 */
[----:B------:R-:W-:-:S06]  /*4ad0*/  FADD.FTZ R13, R13, R14 ;  /* 0x0000000e0d0d7221 */ /* 0x000fcc0000010000 */
[----:B------:R-:W1:Y:S01]  /*4ae0*/  MUFU.EX2 R23, R23 ;  /* 0x0000001700177308 */ /* 0x000e620000000800 */
[----:B--2---:R-:W-:-:S04]  /*4af0*/  FADD.FTZ R3, R83, R2 ;  /* 0x0000000253037221 */ /* 0x004fc80000010000 */
[----:B0-----:R-:W-:Y:S01]  /*4b00*/  FADD.FTZ R2, R86, R3 ;  /* 0x0000000356027221 */ /* 0x001fe20000010000 */
[----:B------:R-:W-:Y:S01]  /*4b10*/  FADD.FTZ R3, R20, R13 ;  /* 0x0000000d14037221 */ /* 0x000fe20000010000 */
[C---:B-1----:R-:W-:Y:S02]  /*4b20*/  F2FP.SATFINITE.E4M3.F32.PACK_AB_MERGE_C R9, R23.reuse, R86, RZ ;  /* 0x000000561709723e */ /* 0x042fe400048070ff */
[----:B------:R-:W-:Y:S02]  /*4b30*/  FADD.FTZ R2, R23, R2 ;  /* 0x0000000217027221 */ /* 0x000fe40000010000 */
[----:B------:R-:W-:Y:S01]  /*4b40*/  F2FP.SATFINITE.E4M3.F32.PACK_AB_MERGE_C R187, R83, R82, R9 ;  /* 0x0000005253bb723e */ /* 0x000fe20004807009 */
[----:B------:R-:W-:Y:S06]  /*4b50*/  @P1 BRA `(.L_x_1108) ;  /* 0x00000000004c1947 */ /* 0x000fec0003800000 */
[----:B------:R-:W-:Y:S01]  /*4b60*/  ISETP.LT.AND P1, PT, RZ, UR48, PT ;  /* 0x00000030ff007c0c */ /* 0x000fe2000bf21270 */
[----:B------:R-:W-:-:S12]  /*4b70*/  UIADD3 UR14, UR48, -0x1, URZ ;  /* 0xffffffff300e7890 */ /* 0x000fd8000fffe03f */
[----:B------:R-:W-:Y:S05]  /*4b80*/  @P1 BRA `(.L_x_1109) ;  /* 0x0000000000201947 */ /* 0x000fea0003800000 */
[----:B------:R-:W-:Y:S01]  /*4b90*/  ULDC UR15, c[0x0][0x9e4] ;  /* 0x00027900000f7ab9 */ /* 0x000fe20000000800 */
[----:B------:R-:W-:Y:S02]  /*4ba0*/  UIADD3 UR14, -UR48, URZ, URZ ;  /* 0x0000003f300e7290 */ /* 0x000fe4000fffe13f */
[----:B------:R-:W-:-:S11]  /*4bb0*/  UISETP.NE.AND UP0, UPT, UR15, 0x1, UPT ;  /* 0x000000010f00788c */ /* 0x000fd6000bf05270 */
[----:B------:R-:W-:Y:S02]  /*4bc0*/  @UP0 ULDC.64 UR18, c[0x0][0x9e8] ;  /* 0x00027a0000120ab9 */ /* 0x000fe40000000a00 */
[----:B------:R-:W-:-:S04]  /*4bd0*/  UIMAD.WIDE.U32 UR10, UR14, UR18, URZ ;  /* 0x000000120e0a72a5 */ /* 0x000fc8000f8e003f */
[----:B------:R-:W-:-:S04]  /*4be0*/  @UP0 USHF.R.U32.HI UR14, URZ, UR19, UR11 ;  /* 0x000000133f0e0299 */ /* 0x000fc8000801160b */
[----:B------:R-:W-:Y:S01]  /*4bf0*/  ULOP3.LUT UR14, URZ, UR14, URZ, 0x33, !UPT ;  /* 0x0000000e3f0e7292 */ /* 0x000fe2000f8e333f */
[----:B------:R-:W-:Y:S11]  /*4c00*/  BRA `(.L_x_1110) ;  /* 0x0000000000147947 */ /* 0x000ff60003800000 */
.L_x_1109:
[----:B------:R-:W-:Y:S02]  /*4c10*/  ULDC UR15, c[0x0][0x9e4] ;  /* 0x00027900000f7ab9 */ /* 0x000fe40000000800 */
[----:B------:R-:W-:-:S11]  /*4c20*/  UISETP.NE.AND UP0, UPT, UR15, 0x1, UPT ;  /* 0x000000010f00788c */ /* 0x000fd6000bf05270 */
[----:B------:R-:W-:Y:S02]  /*4c30*/  @UP0 ULDC.64 UR18, c[0x0][0x9e8] ;  /* 0x00027a0000120ab9 */ /* 0x000fe40000000a00 */
[----:B------:R-:W-:-:S04]  /*4c40*/  UIMAD.WIDE.U32 UR10, UR14, UR18, URZ ;  /* 0x000000120e0a72a5 */ /* 0x000fc8000f8e003f */
[----:B------:R-:W-:-:S12]  /*4c50*/  @UP0 USHF.R.U32.HI UR14, URZ, UR19, UR11 ;  /* 0x000000133f0e0299 */ /* 0x000fd8000801160b */
.L_x_1110:
[----:B------:R-:W-:-:S04]  /*4c60*/  UIMAD UR14, UR14, UR15, UR15 ;  /* 0x0000000f0e0e72a4 */ /* 0x000fc8000f8e020f */
[----:B------:R-:W-:-:S04]  /*4c70*/  UISETP.LT.AND UP0, UPT, UR7, UR14, UPT ;  /* 0x0000000e0700728c */ /* 0x000fc8000bf01270 */
[----:B------:R-:W-:-:S12]  /*4c80*/  USEL UR7, UR7, UR14, UP0 ;  /* 0x0000000e07077287 */ /* 0x000fd80008000000 */
.L_x_1108:
[----:B------:R-:W-:Y:S01]  /*4c90*/  USHF.R.S32.HI UR10, URZ, 0x1f, UR7 ;  /* 0x0000001f3f0a7899 */ /* 0x000fe20008011407 */
[----:B------:R-:W0:Y:S01]  /*4ca0*/  S2UR UR29, SR_CgaCtaId ;  /* 0x00000000001d79c3 */ /* 0x000e220000008800 */
[----:B------:R-:W-:Y:S01]  /*4cb0*/  UMOV UR31, URZ ;  /* 0x0000003f001f7c82 */ /* 0x000fe20008000000 */
[----:B------:R-:W-:Y:S01]  /*4cc0*/  UMOV UR30, URZ ;  /* 0x0000003f001e7c82 */ /* 0x000fe20008000000 */
[----:B------:R-:W-:Y:S01]  /*4cd0*/  ULEA.HI UR10, UR10, UR7, URZ, 0x7 ;  /* 0x000000070a0a7291 */ /* 0x000fe2000f8f383f */
[----:B------:R-:W-:Y:S02]  /*4ce0*/  CS2R R24, SRZ ;  /* 0x0000000000187805 */ /* 0x000fe4000001ff00 */
[----:B------:R-:W-:Y:S02]  /*4cf0*/  CS2R R26, SRZ ;  /* 0x00000000001a7805 */ /* 0x000fe4000001ff00 */
[----:B------:R-:W-:Y:S01]  /*4d00*/  CS2R R28, SRZ ;  /* 0x00000000001c7805 */ /* 0x000fe2000001ff00 */
[----:B------:R-:W-:Y:S01]  /*4d10*/  USHF.R.S32.HI UR10, URZ, 0x7, UR10 ;  /* 0x000000073f0a7899 */ /* 0x000fe2000801140a */
[----:B------:R-:W-:-:S02]  /*4d20*/  CS2R R30, SRZ ;  /* 0x00000000001e7805 */ /* 0x000fc4000001ff00 */
[----:B------:R-:W-:Y:S02]  /*4d30*/  CS2R R32, SRZ ;  /* 0x0000000000207805 */ /* 0x000fe4000001ff00 */
[----:B------:R-:W-:Y:S01]  /*4d40*/  CS2R R34, SRZ ;  /* 0x0000000000227805 */ /* 0x000fe2000001ff00 */
[----:B------:R-:W-:Y:S01]  /*4d50*/  UISETP.LT.AND UP0, UPT, UR38, UR10, UPT ;  /* 0x0000000a2600728c */ /* 0x000fe2000bf01270 */
[----:B------:R-:W-:Y:S02]  /*4d60*/  CS2R R36, SRZ ;  /* 0x0000000000247805 */ /* 0x000fe4000001ff00 */
[----:B------:R-:W-:Y:S02]  /*4d70*/  CS2R R38, SRZ ;  /* 0x0000000000267805 */ /* 0x000fe4000001ff00 */
[----:B------:R-:W-:Y:S01]  /*4d80*/  CS2R R40, SRZ ;  /* 0x0000000000287805 */ /* 0x000fe2000001ff00 */
[----:B------:R-:W-:Y:S01]  /*4d90*/  USEL UR35, UR38, UR10, !UP0 ;  /* 0x0000000a26237287 */ /* 0x000fe2000c000000 */
[----:B------:R-:W-:-:S02]  /*4da0*/  CS2R R42, SRZ ;  /* 0x00000000002a7805 */ /* 0x000fc4000001ff00 */
[----:B------:R-:W-:Y:S02]  /*4db0*/  CS2R R44, SRZ ;  /* 0x00000000002c7805 */ /* 0x000fe4000001ff00 */
[----:B------:R-:W-:Y:S02]  /*4dc0*/  CS2R R46, SRZ ;  /* 0x00000000002e7805 */ /* 0x000fe4000001ff00 */
[----:B------:R-:W-:Y:S02]  /*4dd0*/  CS2R R48, SRZ ;  /* 0x0000000000307805 */ /* 0x000fe4000001ff00 */
[----:B------:R-:W-:Y:S02]  /*4de0*/  CS2R R50, SRZ ;  /* 0x0000000000327805 */ /* 0x000fe4000001ff00 */
[----:B------:R-:W-:Y:S02]  /*4df0*/  ISETP.GE.AND P1, PT, R11, UR35, PT ;  /* 0x000000230b007c0c */ /* 0x000fe4000bf26270 */
        /* <DEDUP_REMOVED lines=86> */
[----:B------:R-:W-:Y:S01]  /*5360*/  UMOV UR33, URZ ;  /* 0x0000003f00217c82 */ /* 0x000fe20008000000 */
[----:B------:R-:W-:Y:S01]  /*5370*/  ULDC UR49, c[0x0][0x9e4] ;  /* 0x0002790000317ab9 */ /* 0x000fe20000000800 */
[----:B------:R-:W-:Y:S01]  /*5380*/  ULDC UR48, c[0x0][0x2f0] ;  /* 0x0000bc0000307ab9 */ /* 0x000fe20000000800 */
[----:B------:R-:W-:-:S05]  /*5390*/  ULDC UR50, c[0x0][0x9e0] ;  /* 0x0002780000327ab9 */ /* 0x000fca0000000800 */
.L_x_1130:
[----:B------:R-:W-:Y:S01]  /*53a0*/  ISETP.NE.AND P2, PT, RZ, UR37, PT ;  /* 0x00000025ff007c0c */ /* 0x000fe2000bf45270 */
[----:B------:R-:W-:-:S04]  /*53b0*/  UISETP.NE.AND UP0, UPT, UR33, 0x1, UPT ;  /* 0x000000012100788c */ /* 0x000fc8000bf05270 */
[----:B------:R-:W-:-:S04]  /*53c0*/  USEL UR30, URZ, 0x1, UP0 ;  /* 0x000000013f1e7887 */ /* 0x000fc80008000000 */
[----:B------:R-:W-:-:S04]  /*53d0*/  ULOP3.LUT UR30, UR34, UR30, URZ, 0x3c, !UPT ;  /* 0x0000001e221e7292 */ /* 0x000fc8000f8e3c3f */
[----:B------:R-:W-:Y:S08]  /*53e0*/  @P2 BRA `(.L_x_1112) ;  /* 0x0000000000382947 */ /* 0x000ff00003800000 */
[----:B------:R-:W-:Y:S05]  /*53f0*/  @!P0 BRA `(.L_x_1113) ;  /* 0x0000000000048947 */ /* 0x000fea0003800000 */
[----:B------:R-:W-:Y:S01]  /*5400*/  BPT.TRAP 0x1 ;  /* 0x000000040000795c */ /* 0x000fe20000300000 */
.L_x_1113:
        /* <DEDUP_REMOVED lines=9> */
.L_x_1114:
[----:B-1----:R-:W-:Y:S05]  /*54a0*/  @P1 BRA `(.L_x_1112) ;  /* 0x0000000000081947 */ /* 0x002fea0003800000 */
[----:B------:R-:W1:Y:S02]  /*54b0*/  SYNCS.PHASECHK.TRANS64.TRYWAIT P1, [UR6+0x2a830], R0 ;  /* 0x02a83000ff0075a7 */ /* 0x000e640008020146 */
[----:B-1----:R-:W-:Y:S05]  /*54c0*/  @!P1 BRA `(.L_x_1115) ;  /* 0x0000010800649947 */ /* 0x002fea0003800000 */
.L_x_1112:
[----:B01----:R-:W-:Y:S01]  /*54d0*/  VIADD R0, R17, 0x8 ;  /* 0x0000000811007836 */ /* 0x003fe20000000000 */
[----:B------:R-:W-:Y:S01]  /*54e0*/  UIADD3 UR31, UR33, 0x1, URZ ;  /* 0x00000001211f7890 */ /* 0x000fe2000fffe03f */
[----:B------:R-:W-:Y:S01]  /*54f0*/  R2UR UR24, R4 ;  /* 0x00000000041872ca */ /* 0x000fe200000e0000 */
[----:B------:R-:W-:Y:S01]  /*5500*/  UMOV UR27, 0x80000020 ;  /* 0x80000020001b7882 */ /* 0x000fe20000000000 */
[----:B------:R-:W-:Y:S01]  /*5510*/  R2UR UR25, R5 ;  /* 0x00000000051972ca */ /* 0x000fe200000e0000 */
[----:B------:R0:W-:Y:S01]  /*5520*/  BAR.SYNC.DEFER_BLOCKING R0, 0x100 ;  /* 0x000400000000751d */ /* 0x0001e20000010000 */
[----:B------:R-:W-:-:S04]  /*5530*/  UISETP.NE.AND UP0, UPT, UR31, 0x2, UPT ;  /* 0x000000021f00788c */ /* 0x000fc8000bf05270 */
[----:B------:R-:W-:Y:S01]  /*5540*/  USEL UR31, UR31, URZ, UP0 ;  /* 0x0000003f1f1f7287 */ /* 0x000fe20008000000 */
[----:B------:R-:W-:Y:S01]  /*5550*/  UMOV UR7, 0x80000020 ;  /* 0x8000002000077882 */ /* 0x000fe20000000000 */
[----:B------:R-:W-:Y:S02]  /*5560*/  UMOV UR11, 0x80000020 ;  /* 0x80000020000b7882 */ /* 0x000fe40000000000 */
[----:B------:R-:W-:Y:S01]  /*5570*/  UIMAD UR26, UR31, 0x600, UR28 ;  /* 0x000006001f1a78a4 */ /* 0x000fe2000f8e021c */
[----:B------:R-:W-:Y:S01]  /*5580*/  UMOV UR15, 0x80000020 ;  /* 0x80000020000f7882 */ /* 0x000fe20000000000 */
[----:B------:R-:W-:Y:S02]  /*5590*/  UMOV UR19, 0x80000020 ;  /* 0x8000002000137882 */ /* 0x000fe40000000000 */
[----:B------:R-:W-:Y:S02]  /*55a0*/  UIADD3 UR6, UR26, 0x2, URZ ;  /* 0x000000021a067890 */ /* 0x000fe4000fffe03f */
[----:B------:R-:W-:-:S02]  /*55b0*/  UIADD3 UR10, UR26, 0x200, URZ ;  /* 0x000002001a0a7890 */ /* 0x000fc4000fffe03f */
[----:B------:R-:W-:Y:S02]  /*55c0*/  UIADD3 UR14, UR26, 0x202, URZ ;  /* 0x000002021a0e7890 */ /* 0x000fe4000fffe03f */
[----:B------:R-:W-:Y:S02]  /*55d0*/  UIADD3 UR18, UR26, 0x400, URZ ;  /* 0x000004001a127890 */ /* 0x000fe4000fffe03f */
[----:B------:R-:W-:Y:S01]  /*55e0*/  UIADD3 UR22, UR26, 0x402, URZ ;  /* 0x000004021a167890 */ /* 0x000fe2000fffe03f */
[----:B------:R-:W-:Y:S01]  /*55f0*/  UMOV UR23, 0x80000020 ;  /* 0x8000002000177882 */ /* 0x000fe20000000000 */
[----:B------:R-:W-:-:S06]  /*5600*/  WARPGROUP.ARRIVE ;  /* 0x00000000000079c5 */ /* 0x000fcc0000000000 */
[----:B------:R-:W-:Y:S03]  /*5610*/  QGMMA.64x128x32.F32.E4M3.E4M3 R120, gdesc[UR24], RZ, !UPT, gsb0 ;  /* 0x01e00000187879f3 */ /* 0x000fe6000c0008ff */
        /* <DEDUP_REMOVED lines=16> */
[----:B0-----:R-:W-:Y:S05]  /*5720*/  @P2 BRA `(.L_x_1116) ;  /* 0x00000000002c2947 */ /* 0x001fea0003800000 */
[----:B------:R-:W-:Y:S05]  /*5730*/  @!P0 BRA `(.L_x_1117) ;  /* 0x0000000000048947 */ /* 0x000fea0003800000 */
[----:B------:R-:W-:Y:S01]  /*5740*/  BPT.TRAP 0x1 ;  /* 0x000000040000795c */ /* 0x000fe20000300000 */
.L_x_1117:
[----:B------:R-:W-:Y:S01]  /*5750*/  ULEA UR6, UR33, UR36, 0x3 ;  /* 0x0000002421067291 */ /* 0x000fe2000f8e183f */
[----:B------:R-:W-:-:S05]  /*5760*/  IMAD.U32 R0, RZ, RZ, UR34 ;  /* 0x00000022ff007e24 */ /* 0x000fca000f8e00ff */
[----:B------:R-:W-:-:S04]  /*5770*/  SHF.L.U32 R0, R0, 0x1f, RZ ;  /* 0x0000001f00007819 */ /* 0x000fc800000006ff */
[----:B------:R0:W1:Y:S01]  /*5780*/  SYNCS.PHASECHK.TRANS64.TRYWAIT P1, [UR6+0x2a850], R0 ;  /* 0x02a85000ff0075a7 */ /* 0x0000620008020146 */
[----:B------:R-:W-:Y:S05]  /*5790*/  @!P0 BRA `(.L_x_1118) ;  /* 0x0000000000048947 */ /* 0x000fea0003800000 */
[----:B------:R-:W-:Y:S01]  /*57a0*/  BPT.TRAP 0x1 ;  /* 0x000000040000795c */ /* 0x000fe20000300000 */
.L_x_1118:
[----:B-1----:R-:W-:Y:S05]  /*57b0*/  @P1 BRA `(.L_x_1116) ;  /* 0x0000000000081947 */ /* 0x002fea0003800000 */
[----:B------:R-:W1:Y:S02]  /*57c0*/  SYNCS.PHASECHK.TRANS64.TRYWAIT P1, [UR6+0x2a850], R0 ;  /* 0x02a85000ff0075a7 */ /* 0x000e640008020146 */
[----:B-1----:R-:W-:Y:S05]  /*57d0*/  @!P1 BRA `(.L_x_1119) ;  /* 0x0000010400b89947 */ /* 0x002fea0003800000 */
.L_x_1116:
        /* <DEDUP_REMOVED lines=29> */
.L_x_1120:
[----:B------:R-:W-:Y:S01]  /*59b0*/  UISETP.NE.AND UP1, UPT, UR45, URZ, UPT ;  /* 0x0000003f2d00728c */ /* 0x000fe2000bf25270 */
[----:B------:R-:W1:Y:S01]  /*59c0*/  LDC R6, c[0x0][0x288] ;  /* 0x0000a200ff067b82 */ /* 0x000e620000000800 */
[----:B------:R-:W-:Y:S01]  /*59d0*/  ULEA UR6, UR31, UR36, 0x3 ;  /* 0x000000241f067291 */ /* 0x000fe2000f8e183f */
[----:B------:R-:W-:Y:S01]  /*59e0*/  IMAD.MOV.U32 R12, RZ, RZ, R8 ;  /* 0x000000ffff0c7224 */ /* 0x000fe200078e0008 */
[----:B------:R-:W-:Y:S02]  /*59f0*/  UISETP.NE.AND UP0, UPT, UR44, URZ, UPT ;  /* 0x0000003f2c00728c */ /* 0x000fe4000bf05270 */
[----:B------:R-:W-:Y:S01]  /*5a00*/  PLOP3.LUT P1, PT, PT, PT, UP1, 0x80, 0x0 ;  /* 0x000000000000781c */ /* 0x000fe20003f2f018 */
[----:B------:R-:W-:Y:S01]  /*5a10*/  UIADD3 UR6, UR6, 0x2a840, URZ ;  /* 0x0002a84006067890 */ /* 0x000fe2000fffe03f */
[----:B------:R-:W-:-:S03]  /*5a20*/  PLOP3.LUT P2, PT, PT, PT, UP1, 0x80, 0x0 ;  /* 0x000000000000781c */ /* 0x000fc60003f4f018 */
[----:B------:R-:W-:Y:S01]  /*5a30*/  @UP1 ULDC UR7, c[0x0][0x44c] ;  /* 0x0001130000071ab9 */ /* 0x000fe20000000800 */
[----:B------:R-:W-:Y:S01]  /*5a40*/  @UP1 ULDC UR10, c[0x0][0x450] ;  /* 0x00011400000a1ab9 */ /* 0x000fe20000000800 */
[----:B------:R-:W-:-:S06]  /*5a50*/  UPRMT UR6, UR29, 0x654, UR6 ;  /* 0x000006541d067896 */ /* 0x000fcc0008000006 */
[----:B0-----:R-:W-:Y:S01]  /*5a60*/  @P1 IMAD.HI.U32 R0, R8, UR7, RZ ;  /* 0x0000000708001c27 */ /* 0x001fe2000f8e00ff */
[----:B------:R-:W-:Y:S02]  /*5a70*/  PLOP3.LUT P1, PT, PT, PT, UP0, 0x40, 0x0 ;  /* 0x000000000000781c */ /* 0x000fe40003f2e808 */
[----:B------:R-:W-:Y:S01]  /*5a80*/  SYNCS.ARRIVE.TRANS64.RED.A1T0 RZ, [UR6], RZ ;  /* 0x000000ffffff79a7 */ /* 0x000fe20008100406 */
[----:B------:R-:W-:Y:S01]  /*5a90*/  UMOV UR6, UR48 ;  /* 0x0000003000067c82 */ /* 0x000fe20008000000 */
[----:B------:R-:W-:Y:S01]  /*5aa0*/  @P2 SHF.R.U32.HI R12, RZ, UR10, R0 ;  /* 0x0000000aff0c2c19 */ /* 0x000fe20008011600 */
[----:B------:R-:W-:-:S04]  /*5ab0*/  IMAD.SHL.U32 R0, R11, 0x80, RZ ;  /* 0x000000800b007824 */ /* 0x000fc800078e00ff */
[----:B------:R-:W0:Y:S01]  /*5ac0*/  SHFL.IDX PT, R15, R12, RZ, 0x1c1f ;  /* 0x001c1fff0c0f7589 */ /* 0x000e2200000e0000 */
[----:B------:R-:W-:-:S05]  /*5ad0*/  IADD3 R14, -R0, 0x1, RZ ;  /* 0x00000001000e7810 */ /* 0x000fca0007ffe1ff */
[----:B------:R-:W-:-:S04]  /*5ae0*/  IMAD R13, R7, -0x2, R14 ;  /* 0xfffffffe070d7824 */ /* 0x000fc800078e020e */
[----:B------:R-:W-:-:S04]  /*5af0*/  IMAD R13, R16, UR6, R13 ;  /* 0x00000006100d7c24 */ /* 0x000fc8000f8e020d */
[----:B-1----:R-:W-:-:S04]  /*5b00*/  IMAD.IADD R13, R13, 0x1, -R6 ;  /* 0x000000010d0d7824 */ /* 0x002fc800078e0a06 */
[C---:B------:R-:W-:Y:S02]  /*5b10*/  VIADD R22, R13.reuse, UR50 ;  /* 0x000000320d167c36 */ /* 0x040fe40008000000 */
[----:B------:R-:W-:Y:S02]  /*5b20*/  VIADD R184, R13, UR32 ;  /* 0x000000200db87c36 */ /* 0x000fe40008000000 */
[--C-:B0-----:R-:W-:Y:S02]  /*5b30*/  IMAD.IADD R14, R22, 0x1, R15.reuse ;  /* 0x00000001160e7824 */ /* 0x101fe400078e020f */
[----:B------:R-:W-:Y:S01]  /*5b40*/  IMAD.IADD R18, R184, 0x1, R15 ;  /* 0x00000001b8127824 */ /* 0x000fe200078e020f */
[----:B------:R-:W-:Y:S06]  /*5b50*/  @P1 BRA `(.L_x_1121) ;  /* 0x00000000005c1947 */ /* 0x000fec0003800000 */
[----:B------:R-:W-:Y:S01]  /*5b60*/  IMAD R13, R16, UR6, R15 ;  /* 0x00000006100d7c24 */ /* 0x000fe2000f8e020f */
[----:B------:R-:W-:Y:S03]  /*5b70*/  BSSY B0, `(.L_x_1122) ;  /* 0x0000011000007945 */ /* 0x000fe60003800000 */
[----:B------:R-:W-:-:S05]  /*5b80*/  IMAD.IADD R13, R13, 0x1, -R6 ;  /* 0x000000010d0d7824 */ /* 0x000fca00078e0a06 */
[----:B------:R-:W-:-:S13]  /*5b90*/  ISETP.GT.AND P1, PT, R13, -0x1, PT ;  /* 0xffffffff0d00780c */ /* 0x000fda0003f24270 */
[----:B------:R-:W-:Y:S05]  /*5ba0*/  @P1 BRA `(.L_x_1123) ;  /* 0x0000000000201947 */ /* 0x000fea0003800000 */
[----:B------:R-:W-:Y:S01]  /*5bb0*/  IMAD.U32 R15, RZ, RZ, UR49 ;  /* 0x00000031ff0f7e24 */ /* 0x000fe2000f8e00ff */
[----:B------:R-:W-:-:S04]  /*5bc0*/  LOP3.LUT R13, RZ, R13, RZ, 0x33, !PT ;  /* 0x0000000dff0d7212 */ /* 0x000fc800078e33ff */
[----:B------:R-:W-:-:S13]  /*5bd0*/  ISETP.NE.AND P1, PT, R15, 0x1, PT ;  /* 0x000000010f00780c */ /* 0x000fda0003f25270 */
[----:B------:R-:W0:Y:S02]  /*5be0*/  @P1 LDC.64 R20, c[0x0][0x9e8] ;  /* 0x00027a00ff141b82 */ /* 0x000e240000000a00 */
[----:B0-----:R-:W-:-:S05]  /*5bf0*/  @P1 IMAD.HI.U32 R20, R13, R20, RZ ;  /* 0x000000140d141227 */ /* 0x001fca00078e00ff */
[----:B------:R-:W-:-:S04]  /*5c00*/  @P1 SHF.R.U32.HI R13, RZ, R21, R20 ;  /* 0x00000015ff0d1219 */ /* 0x000fc80000011614 */
[----:B------:R-:W-:Y:S01]  /*5c10*/  LOP3.LUT R13, RZ, R13, RZ, 0x33, !PT ;  /* 0x0000000dff0d7212 */ /* 0x000fe200078e33ff */
[----:B------:R-:W-:Y:S06]  /*5c20*/  BRA `(.L_x_1124) ;  /* 0x0000000000147947 */ /* 0x000fec0003800000 */
.L_x_1123:
[----:B------:R-:W-:-:S05]  /*5c30*/  IMAD.U32 R15, RZ, RZ, UR49 ;  /* 0x00000031ff0f7e24 */ /* 0x000fca000f8e00ff */
[----:B------:R-:W-:-:S13]  /*5c40*/  ISETP.NE.AND P1, PT, R15, 0x1, PT ;  /* 0x000000010f00780c */ /* 0x000fda0003f25270 */
[----:B------:R-:W0:Y:S02]  /*5c50*/  @P1 LDC.64 R20, c[0x0][0x9e8] ;  /* 0x00027a00ff141b82 */ /* 0x000e240000000a00 */
[----:B0-----:R-:W-:-:S05]  /*5c60*/  @P1 IMAD.HI.U32 R20, R13, R20, RZ ;  /* 0x000000140d141227 */ /* 0x001fca00078e00ff */
[----:B------:R-:W-:-:S07]  /*5c70*/  @P1 SHF.R.U32.HI R13, RZ, R21, R20 ;  /* 0x00000015ff0d1219 */ /* 0x000fce0000011614 */
.L_x_1124:
[----:B------:R-:W-:Y:S05]  /*5c80*/  BSYNC B0 ;  /* 0x0000000000007941 */ /* 0x000fea0003800000 */
.L_x_1122:
[----:B------:R-:W-:-:S04]  /*5c90*/  IMAD R20, R13, R15, -R0 ;  /* 0x0000000f0d147224 */ /* 0x000fc800078e0a00 */
[----:B------:R-:W-:-:S05]  /*5ca0*/  IMAD R13, R7, -0x2, R20 ;  /* 0xfffffffe070d7824 */ /* 0x000fca00078e0214 */
[----:B------:R-:W-:Y:S02]  /*5cb0*/  VIADDMNMX R14, R13, R15, R14, PT ;  /* 0x0000000f0d0e7246 */ /* 0x000fe4000380010e */
[----:B------:R-:W-:-:S07]  /*5cc0*/  VIMNMX R18, R18, R13, !PT ;  /* 0x0000000d12127248 */ /* 0x000fce0007fe0100 */
.L_x_1121:
[----:B------:R-:W-:Y:S01]  /*5cd0*/  ISETP.GT.AND P1, PT, R11, -0x1, PT ;  /* 0xffffffff0b00780c */ /* 0x000fe20003f24270 */
[----:B------:R-:W0:Y:S01]  /*5ce0*/  SHFL.IDX PT, R191, R12, 0x1, 0x1c1f ;  /* 0x003c1f000cbf7f89 */ /* 0x000e2200000e0000 */
[----:B------:R-:W-:Y:S02]  /*5cf0*/  UISETP.NE.AND UP0, UPT, UR44, URZ, UPT ;  /* 0x0000003f2c00728c */ /* 0x000fe4000bf05270 */
[C---:B------:R-:W-:Y:S02]  /*5d00*/  ISETP.GT.AND P3, PT, R18.reuse, 0x8, P1 ;  /* 0x000000081200780c */ /* 0x040fe40000f64270 */
[----:B------:R-:W-:Y:S02]  /*5d10*/  ISETP.GT.AND P6, PT, R18, RZ, P1 ;  /* 0x000000ff1200720c */ /* 0x000fe40000fc4270 */
[----:B------:R-:W-:Y:S02]  /*5d20*/  ISETP.LT.OR P3, PT, R14, 0x9, P3 ;  /* 0x000000090e00780c */ /* 0x000fe40001f61670 */
[----:B------:R-:W-:-:S02]  /*5d30*/  ISETP.GT.AND P2, PT, R18, 0x1, P1 ;  /* 0x000000011200780c */ /* 0x000fc40000f44270 */
[----:B------:R-:W-:Y:S02]  /*5d40*/  FSEL R15, R124, -INF , !P3 ;  /* 0xff8000007c0f7808 */ /* 0x000fe40005800000 */
[----:B------:R-:W-:Y:S02]  /*5d50*/  ISETP.GT.AND P3, PT, R18, 0x19, P1 ;  /* 0x000000191200780c */ /* 0x000fe40000f64270 */
[C---:B------:R-:W-:Y:S02]  /*5d60*/  ISETP.LT.OR P6, PT, R14.reuse, 0x1, P6 ;  /* 0x000000010e00780c */ /* 0x040fe400037c1670 */
[C---:B------:R-:W-:Y:S02]  /*5d70*/  ISETP.LT.OR P2, PT, R14.reuse, 0x2, P2 ;  /* 0x000000020e00780c */ /* 0x040fe40001741670 */
[----:B------:R-:W-:Y:S02]  /*5d80*/  ISETP.LT.OR P3, PT, R14, 0x1a, P3 ;  /* 0x0000001a0e00780c */ /* 0x000fe40001f61670 */
[----:B------:R-:W-:-:S02]  /*5d90*/  FSEL R189, R120, -INF , !P6 ;  /* 0xff80000078bd7808 */ /* 0x000fc40007000000 */
[----:B------:R-:W-:Y:S02]  /*5da0*/  FSEL R13, R121, -INF , !P2 ;  /* 0xff800000790d7808 */ /* 0x000fe40005000000 */
[C---:B------:R-:W-:Y:S02]  /*5db0*/  ISETP.GT.AND P5, PT, R18.reuse, 0x9, P1 ;  /* 0x000000091200780c */ /* 0x040fe40000fa4270 */
[C---:B------:R-:W-:Y:S02]  /*5dc0*/  ISETP.GT.AND P4, PT, R18.reuse, 0x10, P1 ;  /* 0x000000101200780c */ /* 0x040fe40000f84270 */
[C---:B------:R-:W-:Y:S02]  /*5dd0*/  ISETP.GT.AND P6, PT, R18.reuse, 0x11, P1 ;  /* 0x000000111200780c */ /* 0x040fe40000fc4270 */
[----:B------:R-:W-:Y:S02]  /*5de0*/  ISETP.GT.AND P2, PT, R18, 0x18, P1 ;  /* 0x000000181200780c */ /* 0x000fe40000f44270 */
[----:B------:R-:W-:-:S02]  /*5df0*/  FSEL R133, R133, -INF , !P3 ;  /* 0xff80000085857808 */ /* 0x000fc40005800000 */
[----:B------:R-:W-:Y:S02]  /*5e00*/  ISETP.GT.AND P3, PT, R18, 0x30, P1 ;  /* 0x000000301200780c */ /* 0x000fe40000f64270 */
[C---:B------:R-:W-:Y:S02]  /*5e10*/  ISETP.LT.OR P5, PT, R14.reuse, 0xa, P5 ;  /* 0x0000000a0e00780c */ /* 0x040fe40002fa1670 */
[C---:B------:R-:W-:Y:S02]  /*5e20*/  ISETP.LT.OR P4, PT, R14.reuse, 0x11, P4 ;  /* 0x000000110e00780c */ /* 0x040fe40002781670 */
[C---:B------:R-:W-:Y:S02]  /*5e30*/  ISETP.LT.OR P6, PT, R14.reuse, 0x12, P6 ;  /* 0x000000120e00780c */ /* 0x040fe400037c1670 */
[C---:B------:R-:W-:Y:S02]  /*5e40*/  ISETP.LT.OR P2, PT, R14.reuse, 0x19, P2 ;  /* 0x000000190e00780c */ /* 0x040fe40001741670 */
[----:B------:R-:W-:-:S02]  /*5e50*/  ISETP.LT.OR P3, PT, R14, 0x31, P3 ;  /* 0x000000310e00780c */ /* 0x000fc40001f61670 */
[----:B------:R-:W-:Y:S02]  /*5e60*/  FSEL R187, R125, -INF , !P5 ;  /* 0xff8000007dbb7808 */ /* 0x000fe40006800000 */
[----:B------:R-:W-:Y:S02]  /*5e70*/  FSEL R19, R128, -INF , !P4 ;  /* 0xff80000080137808 */ /* 0x000fe40006000000 */
[----:B------:R-:W-:Y:S01]  /*5e80*/  FSEL R185, R129, -INF , !P6 ;  /* 0xff80000081b97808 */ /* 0x000fe20007000000 */
[--C-:B0-----:R-:W-:Y:S01]  /*5e90*/  IMAD.IADD R129, R22, 0x1, R191.reuse ;  /* 0x0000000116817824 */ /* 0x101fe200078e02bf */
[----:B------:R-:W-:Y:S01]  /*5ea0*/  FSEL R21, R132, -INF , !P2 ;  /* 0xff80000084157808 */ /* 0x000fe20005000000 */
[----:B------:R-:W-:Y:S01]  /*5eb0*/  IMAD.IADD R132, R184, 0x1, R191 ;  /* 0x00000001b8847824 */ /* 0x000fe200078e02bf */
[C---:B------:R-:W-:Y:S02]  /*5ec0*/  ISETP.GT.AND P5, PT, R18.reuse, 0x20, P1 ;  /* 0x000000201200780c */ /* 0x040fe40000fa4270 */
[----:B------:R-:W-:-:S02]  /*5ed0*/  ISETP.GT.AND P4, PT, R18, 0x21, P1 ;  /* 0x000000211200780c */ /* 0x000fc40000f84270 */
[C---:B------:R-:W-:Y:S02]  /*5ee0*/  ISETP.GT.AND P6, PT, R18.reuse, 0x28, P1 ;  /* 0x000000281200780c */ /* 0x040fe40000fc4270 */
[----:B------:R-:W-:Y:S02]  /*5ef0*/  ISETP.GT.AND P2, PT, R18, 0x29, P1 ;  /* 0x000000291200780c */ /* 0x000fe40000f44270 */
[----:B------:R-:W-:Y:S02]  /*5f00*/  FSEL R125, R144, -INF , !P3 ;  /* 0xff800000907d7808 */ /* 0x000fe40005800000 */
[----:B------:R-:W-:Y:S02]  /*5f10*/  ISETP.GT.AND P3, PT, R18, 0x41, P1 ;  /* 0x000000411200780c */ /* 0x000fe40000f64270 */
[C---:B------:R-:W-:Y:S02]  /*5f20*/  ISETP.LT.OR P5, PT, R14.reuse, 0x21, P5 ;  /* 0x000000210e00780c */ /* 0x040fe40002fa1670 */
[----:B------:R-:W-:-:S02]  /*5f30*/  ISETP.LT.OR P4, PT, R14, 0x22, P4 ;  /* 0x000000220e00780c */ /* 0x000fc40002781670 */
[C---:B------:R-:W-:Y:S02]  /*5f40*/  ISETP.LT.OR P6, PT, R14.reuse, 0x29, P6 ;  /* 0x000000290e00780c */ /* 0x040fe400037c1670 */
[C---:B------:R-:W-:Y:S02]  /*5f50*/  ISETP.LT.OR P2, PT, R14.reuse, 0x2a, P2 ;  /* 0x0000002a0e00780c */ /* 0x040fe40001741670 */
[----:B------:R-:W-:Y:S02]  /*5f60*/  ISETP.LT.OR P3, PT, R14, 0x42, P3 ;  /* 0x000000420e00780c */ /* 0x000fe40001f61670 */
[----:B------:R-:W-:Y:S02]  /*5f70*/  FSEL R23, R136, -INF , !P5 ;  /* 0xff80000088177808 */ /* 0x000fe40006800000 */
[----:B------:R-:W-:Y:S02]  /*5f80*/  FSEL R137, R137, -INF , !P4 ;  /* 0xff80000089897808 */ /* 0x000fe40006000000 */
        /* <DEDUP_REMOVED lines=15> */
[----:B------:R-:W-:Y:S02]  /*6080*/  FSEL R149, R149, -INF , !P6 ;  /* 0xff80000095957808 */ /* 0x000fe40007000000 */
[----:B------:R-:W-:Y:S02]  /*6090*/  FSEL R152, R152, -INF , !P2 ;  /* 0xff80000098987808 */ /* 0x000fe40005000000 */
        /* <DEDUP_REMOVED lines=20> */
[----:B------:R-:W-:Y:S02]  /*61e0*/  PLOP3.LUT P3, PT, PT, PT, UP0, 0x40, 0x0 ;  /* 0x000000000000781c */ /* 0x000fe40003f6e808 */
[C---:B------:R-:W-:Y:S02]  /*61f0*/  ISETP.LT.OR P5, PT, R14.reuse, 0x5a, P5 ;  /* 0x0000005a0e00780c */ /* 0x040fe40002fa1670 */
[C---:B------:R-:W-:Y:S02]  /*6200*/  ISETP.LT.OR P4, PT, R14.reuse, 0x61, P4 ;  /* 0x000000610e00780c */ /* 0x040fe40002781670 */
[C---:B------:R-:W-:Y:S02]  /*6210*/  ISETP.LT.OR P6, PT, R14.reuse, 0x62, P6 ;  /* 0x000000620e00780c */ /* 0x040fe400037c1670 */
[----:B------:R-:W-:Y:S02]  /*6220*/  ISETP.LT.OR P2, PT, R14, 0x69, P2 ;  /* 0x000000690e00780c */ /* 0x000fe40001741670 */
[----:B------:R-:W-:-:S02]  /*6230*/  FSEL R165, R165, -INF , !P5 ;  /* 0xff800000a5a57808 */ /* 0x000fc40006800000 */
[----:B------:R-:W-:Y:S02]  /*6240*/  FSEL R168, R168, -INF , !P4 ;  /* 0xff800000a8a87808 */ /* 0x000fe40006000000 */
[----:B------:R-:W-:Y:S02]  /*6250*/  FSEL R169, R169, -INF , !P6 ;  /* 0xff800000a9a97808 */ /* 0x000fe40007000000 */
[----:B------:R-:W-:Y:S02]  /*6260*/  FSEL R172, R172, -INF , !P2 ;  /* 0xff800000acac7808 */ /* 0x000fe40005000000 */
[C---:B------:R-:W-:Y:S02]  /*6270*/  ISETP.GT.AND P5, PT, R18.reuse, 0x70, P1 ;  /* 0x000000701200780c */ /* 0x040fe40000fa4270 */
[C---:B------:R-:W-:Y:S02]  /*6280*/  ISETP.GT.AND P4, PT, R18.reuse, 0x71, P1 ;  /* 0x000000711200780c */ /* 0x040fe40000f84270 */
[----:B------:R-:W-:-:S02]  /*6290*/  ISETP.GT.AND P6, PT, R18, 0x78, P1 ;  /* 0x000000781200780c */ /* 0x000fc40000fc4270 */
[----:B------:R-:W-:Y:S02]  /*62a0*/  ISETP.GT.AND P2, PT, R18, 0x79, P1 ;  /* 0x000000791200780c */ /* 0x000fe40000f44270 */
[C---:B------:R-:W-:Y:S02]  /*62b0*/  ISETP.LT.OR P5, PT, R14.reuse, 0x71, P5 ;  /* 0x000000710e00780c */ /* 0x040fe40002fa1670 */
[C---:B------:R-:W-:Y:S02]  /*62c0*/  ISETP.LT.OR P4, PT, R14.reuse, 0x72, P4 ;  /* 0x000000720e00780c */ /* 0x040fe40002781670 */
[C---:B------:R-:W-:Y:S02]  /*62d0*/  ISETP.LT.OR P6, PT, R14.reuse, 0x79, P6 ;  /* 0x000000790e00780c */ /* 0x040fe400037c1670 */
[----:B------:R-:W-:Y:S02]  /*62e0*/  ISETP.LT.OR P2, PT, R14, 0x7a, P2 ;  /* 0x0000007a0e00780c */ /* 0x000fe40001741670 */
[----:B------:R-:W-:-:S02]  /*62f0*/  FSEL R176, R176, -INF , !P5 ;  /* 0xff800000b0b07808 */ /* 0x000fc40006800000 */
[----:B------:R-:W-:Y:S02]  /*6300*/  FSEL R177, R177, -INF , !P4 ;  /* 0xff800000b1b17808 */ /* 0x000fe40006000000 */
[----:B------:R-:W-:Y:S02]  /*6310*/  FSEL R180, R180, -INF , !P6 ;  /* 0xff800000b4b47808 */ /* 0x000fe40007000000 */
[----:B------:R-:W-:Y:S01]  /*6320*/  FSEL R181, R181, -INF , !P2 ;  /* 0xff800000b5b57808 */ /* 0x000fe20005000000 */
        /* <DEDUP_REMOVED lines=14> */
.L_x_1127:
[----:B------:R-:W-:-:S05]  /*6410*/  IMAD.U32 R14, RZ, RZ, UR49 ;  /* 0x00000031ff0e7e24 */ /* 0x000fca000f8e00ff */
[----:B------:R-:W-:-:S13]  /*6420*/  ISETP.NE.AND P2, PT, R14, 0x1, PT ;  /* 0x000000010e00780c */ /* 0x000fda0003f45270 */
[----:B------:R-:W0:Y:S02]  /*6430*/  @P2 LDC.64 R190, c[0x0][0x9e8] ;  /* 0x00027a00ffbe2b82 */ /* 0x000e240000000a00 */
[----:B0-----:R-:W-:-:S05]  /*6440*/  @P2 IMAD.HI.U32 R12, R193, R190, RZ ;  /* 0x000000bec10c2227 */ /* 0x001fca00078e00ff */
[----:B------:R-:W-:-:S07]  /*6450*/  @P2 SHF.R.U32.HI R193, RZ, R191, R12 ;  /* 0x000000bfffc12219 */ /* 0x000fce000001160c */
.L_x_1128:
[----:B------:R-:W-:Y:S05]  /*6460*/  BSYNC B0 ;  /* 0x0000000000007941 */ /* 0x000fea0003800000 */
.L_x_1126:
[----:B------:R-:W-:-:S04]  /*6470*/  IMAD R0, R193, R14, -R0 ;  /* 0x0000000ec1007224 */ /* 0x000fc800078e0a00 */
[----:B------:R-:W-:-:S05]  /*6480*/  IMAD R0, R7, -0x2, R0 ;  /* 0xfffffffe07007824 */ /* 0x000fca00078e0200 */
[----:B------:R-:W-:Y:S02]  /*6490*/  VIADDMNMX R129, R0, R14, R129, PT ;  /* 0x0000000e00817246 */ /* 0x000fe40003800181 */
[----:B------:R-:W-:-:S07]  /*64a0*/  VIMNMX R132, R132, R0, !PT ;  /* 0x0000000084847248 */ /* 0x000fce0007fe0100 */
.L_x_1125:
[----:B------:R-:W-:Y:S01]  /*64b0*/  FMNMX.FTZ R0, R189, R9, !PT ;  /* 0x00000009bd007209 */ /* 0x000fe20007810000 */
[----:B------:R-:W-:Y:S01]  /*64c0*/  IMAD.U32 R193, RZ, RZ, UR39 ;  /* 0x00000027ffc17e24 */ /* 0x000fe2000f8e00ff */
[----:B------:R-:W-:Y:S02]  /*64d0*/  ISETP.GT.AND P5, PT, R132, 0x10, P1 ;  /* 0x000000108400780c */ /* 0x000fe40000fa4270 */
[----:B------:R-:W-:Y:S02]  /*64e0*/  FMNMX.FTZ R0, R13, R0, !PT ;  /* 0x000000000d007209 */ /* 0x000fe40007810000 */
[----:B------:R-:W-:Y:S02]  /*64f0*/  ISETP.LT.OR P5, PT, R129, 0x11, P5 ;  /* 0x000000118100780c */ /* 0x000fe40002fa1670 */
[----:B------:R-:W-:Y:S02]  /*6500*/  FMNMX.FTZ R0, R15, R0, !PT ;  /* 0x000000000f007209 */ /* 0x000fe40007810000 */
[----:B------:R-:W-:-:S02]  /*6510*/  FSEL R130, R130, -INF , !P5 ;  /* 0xff80000082827808 */ /* 0x000fc40006800000 */
[----:B------:R-:W-:Y:S02]  /*6520*/  FMNMX.FTZ R0, R187, R0, !PT ;  /* 0x00000000bb007209 */ /* 0x000fe40007810000 */
[----:B------:R-:W-:Y:S02]  /*6530*/  ISETP.GT.AND P5, PT, R132, 0x20, P1 ;  /* 0x000000208400780c */ /* 0x000fe40000fa4270 */
[----:B------:R-:W-:Y:S02]  /*6540*/  FMNMX.FTZ R0, R19, R0, !PT ;  /* 0x0000000013007209 */ /* 0x000fe40007810000 */
[----:B------:R-:W-:Y:S02]  /*6550*/  ISETP.LT.OR P5, PT, R129, 0x21, P5 ;  /* 0x000000218100780c */ /* 0x000fe40002fa1670 */
[----:B------:R-:W-:Y:S02]  /*6560*/  FMNMX.FTZ R0, R185, R0, !PT ;  /* 0x00000000b9007209 */ /* 0x000fe40007810000 */
[----:B------:R-:W-:-:S02]  /*6570*/  FSEL R138, R138, -INF , !P5 ;  /* 0xff8000008a8a7808 */ /* 0x000fc40006800000 */
[----:B------:R-:W-:Y:S02]  /*6580*/  FMNMX.FTZ R0, R21, R0, !PT ;  /* 0x0000000015007209 */ /* 0x000fe40007810000 */
[C---:B------:R-:W-:Y:S02]  /*6590*/  ISETP.GT.AND P5, PT, R132.reuse, RZ, P1 ;  /* 0x000000ff8400720c */ /* 0x040fe40000fa4270 */
[----:B------:R-:W-:Y:S02]  /*65a0*/  FMNMX.FTZ R0, R133, R0, !PT ;  /* 0x0000000085007209 */ /* 0x000fe40007810000 */
[----:B------:R-:W-:Y:S02]  /*65b0*/  ISETP.GT.AND P2, PT, R132, 0x1, P1 ;  /* 0x000000018400780c */ /* 0x000fe40000f44270 */
[----:B------:R-:W-:Y:S02]  /*65c0*/  FMNMX.FTZ R0, R23, R0, !PT ;  /* 0x0000000017007209 */ /* 0x000fe40007810000 */
[----:B------:R-:W-:-:S02]  /*65d0*/  ISETP.LT.OR P5, PT, R129, 0x1, P5 ;  /* 0x000000018100780c */ /* 0x000fc40002fa1670 */
[----:B------:R-:W-:Y:S02]  /*65e0*/  FMNMX.FTZ R0, R137, R0, !PT ;  /* 0x0000000089007209 */ /* 0x000fe40007810000 */
[C---:B------:R-:W-:Y:S02]  /*65f0*/  ISETP.GT.AND P3, PT, R132.reuse, 0x8, P1 ;  /* 0x000000088400780c */ /* 0x040fe40000f64270 */
[----:B------:R-:W-:Y:S02]  /*6600*/  FMNMX.FTZ R0, R121, R0, !PT ;  /* 0x0000000079007209 */ /* 0x000fe40007810000 */
[----:B------:R-:W-:Y:S02]  /*6610*/  ISETP.LT.OR P2, PT, R129, 0x2, P2 ;  /* 0x000000028100780c */ /* 0x000fe40001741670 */
[----:B------:R-:W-:Y:S02]  /*6620*/  FMNMX.FTZ R0, R141, R0, !PT ;  /* 0x000000008d007209 */ /* 0x000fe40007810000 */
[----:B------:R-:W-:-:S02]  /*6630*/  ISETP.GT.AND P4, PT, R132, 0x9, P1 ;  /* 0x000000098400780c */ /* 0x000fc40000f84270 */
[----:B------:R-:W-:Y:S02]  /*6640*/  FMNMX.FTZ R0, R125, R0, !PT ;  /* 0x000000007d007209 */ /* 0x000fe40007810000 */
[----:B------:R-:W-:Y:S02]  /*6650*/  ISETP.LT.OR P3, PT, R129, 0x9, P3 ;  /* 0x000000098100780c */ /* 0x000fe40001f61670 */
[----:B------:R-:W-:Y:S02]  /*6660*/  FMNMX.FTZ R191, R145, R0, !PT ;  /* 0x0000000091bf7209 */ /* 0x000fe40007810000 */
[----:B------:R-:W-:Y:S02]  /*6670*/  FSEL R123, R123, -INF , !P2 ;  /* 0xff8000007b7b7808 */ /* 0x000fe40005000000 */
[----:B------:R-:W-:Y:S02]  /*6680*/  FMNMX.FTZ R0, R148, R191, !PT ;  /* 0x000000bf94007209 */ /* 0x000fe40007810000 */
[----:B------:R-:W-:-:S02]  /*6690*/  ISETP.LT.OR P4, PT, R129, 0xa, P4 ;  /* 0x0000000a8100780c */ /* 0x000fc40002781670 */
[----:B------:R-:W-:Y:S02]  /*66a0*/  FMNMX.FTZ R191, R149, R0, !PT ;  /* 0x0000000095bf7209 */ /* 0x000fe40007810000 */
[----:B------:R-:W-:Y:S02]  /*66b0*/  FSEL R126, R126, -INF , !P3 ;  /* 0xff8000007e7e7808 */ /* 0x000fe40005800000 */
[----:B------:R-:W-:Y:S02]  /*66c0*/  FMNMX.FTZ R0, R152, R191, !PT ;  /* 0x000000bf98007209 */ /* 0x000fe40007810000 */
[----:B------:R-:W-:Y:S02]  /*66d0*/  ISETP.GT.AND P2, PT, R132, 0x11, P1 ;  /* 0x000000118400780c */ /* 0x000fe40000f44270 */
[----:B------:R-:W-:Y:S02]  /*66e0*/  FMNMX.FTZ R191, R153, R0, !PT ;  /* 0x0000000099bf7209 */ /* 0x000fe40007810000 */
[----:B------:R-:W-:-:S02]  /*66f0*/  FSEL R127, R127, -INF , !P4 ;  /* 0xff8000007f7f7808 */ /* 0x000fc40006000000 */
[----:B------:R-:W-:Y:S02]  /*6700*/  FMNMX.FTZ R0, R156, R191, !PT ;  /* 0x000000bf9c007209 */ /* 0x000fe40007810000 */
[----:B------:R-:W-:Y:S02]  /*6710*/  ISETP.GT.AND P3, PT, R132, 0x18, P1 ;  /* 0x000000188400780c */ /* 0x000fe40000f64270 */
        /* <DEDUP_REMOVED lines=26> */
[----:B------:R-:W-:Y:S01]  /*68c0*/  ISETP.GT.AND P2, PT, R132, 0x30, P1 ;  /* 0x000000308400780c */ /* 0x000fe20000f44270 */
[----:B------:R-:W0:Y:S01]  /*68d0*/  SHFL.BFLY PT, R191, R12, 0x2, 0x1f ;  /* 0x0c401f000cbf7f89 */ /* 0x000e2200000e0000 */
[----:B------:R-:W-:-:S02]  /*68e0*/  FSEL R142, R142, -INF , !P3 ;  /* 0xff8000008e8e7808 */ /* 0x000fc40005800000 */
[C---:B------:R-:W-:Y:S02]  /*68f0*/  ISETP.LT.OR P4, PT, R129.reuse, 0x2a, P4 ;  /* 0x0000002a8100780c */ /* 0x040fe40002781670 */
[----:B------:R-:W-:Y:S02]  /*6900*/  ISETP.GT.AND P3, PT, R132, 0x31, P1 ;  /* 0x000000318400780c */ /* 0x000fe40000f64270 */
[----:B------:R-:W-:Y:S02]  /*6910*/  ISETP.LT.OR P2, PT, R129, 0x31, P2 ;  /* 0x000000318100780c */ /* 0x000fe40001741670 */
[----:B------:R-:W-:Y:S02]  /*6920*/  FSEL R143, R143, -INF , !P4 ;  /* 0xff8000008f8f7808 */ /* 0x000fe40006000000 */
[----:B------:R-:W-:Y:S02]  /*6930*/  FSEL R146, R146, -INF , !P2 ;  /* 0xff80000092927808 */ /* 0x000fe40005000000 */
[----:B------:R-:W-:-:S02]  /*6940*/  ISETP.LT.OR P3, PT, R129, 0x32, P3 ;  /* 0x000000328100780c */ /* 0x000fc40001f61670 */
[C---:B------:R-:W-:Y:S02]  /*6950*/  ISETP.GT.AND P4, PT, R132.reuse, 0x39, P1 ;  /* 0x000000398400780c */ /* 0x040fe40000f84270 */
[----:B------:R-:W-:Y:S02]  /*6960*/  FSEL R147, R147, -INF , !P3 ;  /* 0xff80000093937808 */ /* 0x000fe40005800000 */
[C---:B------:R-:W-:Y:S02]  /*6970*/  ISETP.GT.AND P2, PT, R132.reuse, 0x40, P1 ;  /* 0x000000408400780c */ /* 0x040fe40000f44270 */
[----:B------:R-:W-:Y:S02]  /*6980*/  ISETP.LT.OR P4, PT, R129, 0x3a, P4 ;  /* 0x0000003a8100780c */ /* 0x000fe40002781670 */
[----:B------:R-:W-:Y:S02]  /*6990*/  ISETP.GT.AND P3, PT, R132, 0x41, P1 ;  /* 0x000000418400780c */ /* 0x000fe40000f64270 */
[----:B0-----:R-:W-:-:S02]  /*69a0*/  FMNMX.FTZ R191, R12, R191, !PT ;  /* 0x000000bf0cbf7209 */ /* 0x001fc40007810000 */
[----:B------:R-:W-:Y:S02]  /*69b0*/  ISETP.LT.OR P2, PT, R129, 0x41, P2 ;  /* 0x000000418100780c */ /* 0x000fe40001741670 */
[----:B------:R-:W-:Y:S01]  /*69c0*/  FSEL R151, R151, -INF , !P4 ;  /* 0xff80000097977808 */ /* 0x000fe20006000000 */
[----:B------:R-:W0:Y:S01]  /*69d0*/  SHFL.BFLY PT, R0, R191, 0x1, 0x1f ;  /* 0x0c201f00bf007f89 */ /* 0x000e2200000e0000 */
[----:B------:R-:W-:Y:S02]  /*69e0*/  FSEL R154, R154, -INF , !P2 ;  /* 0xff8000009a9a7808 */ /* 0x000fe40005000000 */
[----:B------:R-:W-:Y:S02]  /*69f0*/  ISETP.LT.OR P3, PT, R129, 0x42, P3 ;  /* 0x000000428100780c */ /* 0x000fe40001f61670 */
[----:B------:R-:W-:Y:S02]  /*6a00*/  ISETP.GT.AND P4, PT, R132, 0x49, P1 ;  /* 0x000000498400780c */ /* 0x000fe40000f84270 */
[----:B------:R-:W-:-:S02]  /*6a10*/  FSEL R155, R155, -INF , !P3 ;  /* 0xff8000009b9b7808 */ /* 0x000fc40005800000 */
[C---:B------:R-:W-:Y:S02]  /*6a20*/  ISETP.GT.AND P2, PT, R132.reuse, 0x50, P1 ;  /* 0x000000508400780c */ /* 0x040fe40000f44270 */
[C---:B------:R-:W-:Y:S02]  /*6a30*/  ISETP.LT.OR P4, PT, R129.reuse, 0x4a, P4 ;  /* 0x0000004a8100780c */ /* 0x040fe40002781670 */
[----:B------:R-:W-:Y:S02]  /*6a40*/  ISETP.GT.AND P3, PT, R132, 0x51, P1 ;  /* 0x000000518400780c */ /* 0x000fe40000f64270 */
[----:B------:R-:W-:Y:S02]  /*6a50*/  ISETP.LT.OR P2, PT, R129, 0x51, P2 ;  /* 0x000000518100780c */ /* 0x000fe40001741670 */
[----:B------:R-:W-:Y:S02]  /*6a60*/  FSEL R159, R159, -INF , !P4 ;  /* 0xff8000009f9f7808 */ /* 0x000fe40006000000 */
[----:B------:R-:W-:-:S02]  /*6a70*/  FSEL R162, R162, -INF , !P2 ;  /* 0xff800000a2a27808 */ /* 0x000fc40005000000 */
[----:B------:R-:W-:Y:S02]  /*6a80*/  ISETP.LT.OR P3, PT, R129, 0x52, P3 ;  /* 0x000000528100780c */ /* 0x000fe40001f61670 */
[----:B------:R-:W-:Y:S02]  /*6a90*/  ISETP.GT.AND P4, PT, R132, 0x59, P1 ;  /* 0x000000598400780c */ /* 0x000fe40000f84270 */
[----:B0-----:R-:W-:Y:S02]  /*6aa0*/  FMNMX.FTZ R0, R191, R0, !PT ;  /* 0x00000000bf007209 */ /* 0x001fe40007810000 */
[----:B------:R-:W-:Y:S02]  /*6ab0*/  FSEL R163, R163, -INF , !P3 ;  /* 0xff800000a3a37808 */ /* 0x000fe40005800000 */
[C---:B------:R-:W-:Y:S01]  /*6ac0*/  FSETP.NEU.FTZ.AND P6, PT, R0.reuse, -INF , PT ;  /* 0xff8000000000780b */ /* 0x040fe20003fdd000 */
[----:B------:R-:W-:-:S01]  /*6ad0*/  FFMA.FTZ R14, R0, R193, -8 ;  /* 0xc1000000000e7423 */ /* 0x000fc200000100c1 */
[----:B------:R-:W-:-:S02]  /*6ae0*/  ISETP.GT.AND P2, PT, R132, 0x60, P1 ;  /* 0x000000608400780c */ /* 0x000fc40000f44270 */
[C---:B------:R-:W-:Y:S02]  /*6af0*/  ISETP.LT.OR P4, PT, R129.reuse, 0x5a, P4 ;  /* 0x0000005a8100780c */ /* 0x040fe40002781670 */
[----:B------:R-:W-:Y:S02]  /*6b00*/  FSEL R12, R14, RZ, P6 ;  /* 0x000000ff0e0c7208 */ /* 0x000fe40003000000 */
[----:B------:R-:W-:Y:S02]  /*6b10*/  ISETP.GT.AND P3, PT, R132, 0x61, P1 ;  /* 0x000000618400780c */ /* 0x000fe40000f64270 */
[----:B------:R-:W-:Y:S01]  /*6b20*/  ISETP.LT.OR P2, PT, R129, 0x61, P2 ;  /* 0x000000618100780c */ /* 0x000fe20001741670 */
[----:B------:R-:W-:-:S01]  /*6b30*/  FFMA.FTZ R18, R187, UR39, -R12 ;  /* 0x00000027bb127c23 */ /* 0x000fc2000801080c */
[----:B------:R-:W-:Y:S01]  /*6b40*/  FSEL R187, R122, -INF , !P5 ;  /* 0xff8000007abb7808 */ /* 0x000fe20006800000 */
[----:B------:R-:W-:-:S01]  /*6b50*/  FFMA.FTZ R120, R185, UR39, -R12 ;  /* 0x00000027b9787c23 */ /* 0x000fc2000801080c */
[--C-:B------:R-:W-:Y:S01]  /*6b60*/  FFMA.FTZ R122, R133, UR39, -R12.reuse ;  /* 0x00000027857a7c23 */ /* 0x100fe2000801080c */
[----:B------:R-:W-:Y:S01]  /*6b70*/  ISETP.GT.AND P5, PT, R132, 0x38, P1 ;  /* 0x000000388400780c */ /* 0x000fe20000fa4270 */
[--C-:B------:R-:W-:Y:S01]  /*6b80*/  FFMA.FTZ R136, R125, UR39, -R12.reuse ;  /* 0x000000277d887c23 */ /* 0x100fe2000801080c */
[----:B------:R-:W-:Y:S01]  /*6b90*/  FMNMX.FTZ R20, R187, R10, !PT ;  /* 0x0000000abb147209 */ /* 0x000fe20007810000 */
[--C-:B------:R-:W-:Y:S01]  /*6ba0*/  FFMA.FTZ R137, R137, UR39, -R12.reuse ;  /* 0x0000002789897c23 */ /* 0x100fe2000801080c */
[----:B------:R-:W-:Y:S01]  /*6bb0*/  ISETP.LT.OR P5, PT, R129, 0x39, P5 ;  /* 0x000000398100780c */ /* 0x000fe20002fa1670 */
[--C-:B------:R-:W-:Y:S01]  /*6bc0*/  FFMA.FTZ R141, R141, UR39, -R12.reuse ;  /* 0x000000278d8d7c23 */ /* 0x100fe2000801080c */
[----:B------:R-:W-:Y:S01]  /*6bd0*/  FMNMX.FTZ R185, R123, R20, !PT ;  /* 0x000000147bb97209 */ /* 0x000fe20007810000 */
[--C-:B------:R-:W-:Y:S01]  /*6be0*/  FFMA.FTZ R152, R152, UR39, -R12.reuse ;  /* 0x0000002798987c23 */ /* 0x100fe2000801080c */
[----:B------:R0:W-:Y:S01]  /*6bf0*/  MUFU.EX2 R20, R120 ;  /* 0x0000007800147308 */ /* 0x0001e20000000800 */
[----:B------:R-:W-:Y:S01]  /*6c00*/  FSEL R150, R150, -INF , !P5 ;  /* 0xff80000096967808 */ /* 0x000fe20006800000 */
[--C-:B------:R-:W-:Y:S01]  /*6c10*/  FFMA.FTZ R144, R164, UR39, -R12.reuse ;  /* 0x00000027a4907c23 */ /* 0x100fe2000801080c */
[----:B------:R-:W-:Y:S01]  /*6c20*/  FMNMX.FTZ R22, R126, R185, !PT ;  /* 0x000000b97e167209 */ /* 0x000fe20007810000 */
        /* <DEDUP_REMOVED lines=9> */
[----:B------:R-:W-:Y:S01]  /*6cc0*/  FSEL R158, R158, -INF , !P5 ;  /* 0xff8000009e9e7808 */ /* 0x000fe20006800000 */
[--C-:B------:R-:W-:Y:S01]  /*6cd0*/  FFMA.FTZ R15, R15, UR39, -R12.reuse ;  /* 0x000000270f0f7c23 */ /* 0x100fe2000801080c */
[----:B------:R-:W-:Y:S01]  /*6ce0*/  FMNMX.FTZ R133, R131, R22, !PT ;  /* 0x0000001683857209 */ /* 0x000fe20007810000 */
[--C-:B------:R-:W-:Y:S01]  /*6cf0*/  FFMA.FTZ R19, R19, UR39, -R12.reuse ;  /* 0x0000002713137c23 */ /* 0x100fe2000801080c */
[----:B------:R1:W-:Y:S01]  /*6d00*/  MUFU.EX2 R22, R122 ;  /* 0x0000007a00167308 */ /* 0x0003e20000000800 */
[----:B------:R-:W-:Y:S01]  /*6d10*/  ISETP.GT.AND P5, PT, R132, 0x58, P1 ;  /* 0x000000588400780c */ /* 0x000fe20000fa4270 */
[--C-:B------:R-:W-:Y:S01]  /*6d20*/  FFMA.FTZ R21, R21, UR39, -R12.reuse ;  /* 0x0000002715157c23 */ /* 0x100fe2000801080c */
[----:B0-----:R-:W-:Y:S01]  /*6d30*/  FMNMX.FTZ R120, R134, R133, !PT ;  /* 0x0000008586787209 */ /* 0x001fe20007810000 */
[--C-:B------:R-:W-:Y:S01]  /*6d40*/  FFMA.FTZ R23, R23, UR39, -R12.reuse ;  /* 0x0000002717177c23 */ /* 0x100fe2000801080c */
[----:B------:R-:W-:Y:S01]  /*6d50*/  ISETP.LT.OR P5, PT, R129, 0x59, P5 ;  /* 0x000000598100780c */ /* 0x000fe20002fa1670 */
[--C-:B------:R-:W-:Y:S01]  /*6d60*/  FFMA.FTZ R121, R121, UR39, -R12.reuse ;  /* 0x0000002779797c23 */ /* 0x100fe2000801080c */
[----:B------:R-:W-:Y:S01]  /*6d70*/  FMNMX.FTZ R133, R135, R120, !PT ;  /* 0x0000007887857209 */ /* 0x000fe20007810000 */
[----:B------:R-:W-:Y:S01]  /*6d80*/  FFMA.FTZ R181, R181, UR39, -R12 ;  /* 0x00000027b5b57c23 */ /* 0x000fe2000801080c */
[----:B------:R-:W-:Y:S01]  /*6d90*/  FSEL R166, R166, -INF , !P5 ;  /* 0xff800000a6a67808 */ /* 0x000fe20006800000 */
[----:B------:R-:W-:Y:S01]  /*6da0*/  MUFU.EX2 R14, R14 ;  /* 0x0000000e000e7308 */ /* 0x000fe20000000800 */
[----:B------:R-:W-:-:S02]  /*6db0*/  FMNMX.FTZ R120, R138, R133, !PT ;  /* 0x000000858a787209 */ /* 0x000fc40007810000 */
[----:B------:R-:W-:Y:S02]  /*6dc0*/  FSEL R167, R167, -INF , !P4 ;  /* 0xff800000a7a77808 */ /* 0x000fe40006000000 */
[----:B------:R-:W-:Y:S02]  /*6dd0*/  FMNMX.FTZ R133, R139, R120, !PT ;  /* 0x000000788b857209 */ /* 0x000fe40007810000 */
[----:B------:R-:W-:Y:S01]  /*6de0*/  ISETP.GT.AND P5, PT, R132, 0x68, P1 ;  /* 0x000000688400780c */ /* 0x000fe20000fa4270 */
[----:B------:R-:W-:Y:S01]  /*6df0*/  MUFU.EX2 R120, R137 ;  /* 0x0000008900787308 */ /* 0x000fe20000000800 */
[----:B-1----:R-:W-:Y:S02]  /*6e00*/  FMNMX.FTZ R122, R142, R133, !PT ;  /* 0x000000858e7a7209 */ /* 0x002fe40007810000 */
[----:B------:R-:W-:Y:S02]  /*6e10*/  FSEL R170, R170, -INF , !P2 ;  /* 0xff800000aaaa7808 */ /* 0x000fe40005000000 */
[----:B------:R-:W-:-:S02]  /*6e20*/  FMNMX.FTZ R133, R143, R122, !PT ;  /* 0x0000007a8f857209 */ /* 0x000fc40007810000 */
[----:B------:R-:W-:Y:S01]  /*6e30*/  ISETP.LT.OR P3, PT, R129, 0x62, P3 ;  /* 0x000000628100780c */ /* 0x000fe20001f61670 */
[----:B------:R-:W-:Y:S01]  /*6e40*/  MUFU.EX2 R13, R13 ;  /* 0x0000000d000d7308 */ /* 0x000fe20000000800 */
[----:B------:R-:W-:Y:S02]  /*6e50*/  FMNMX.FTZ R122, R146, R133, !PT ;  /* 0x00000085927a7209 */ /* 0x000fe40007810000 */
[----:B------:R-:W-:Y:S02]  /*6e60*/  ISETP.GT.AND P4, PT, R132, 0x69, P1 ;  /* 0x000000698400780c */ /* 0x000fe40000f84270 */
[----:B------:R-:W-:Y:S02]  /*6e70*/  FMNMX.FTZ R133, R147, R122, !PT ;  /* 0x0000007a93857209 */ /* 0x000fe40007810000 */
[----:B------:R-:W-:Y:S01]  /*6e80*/  ISETP.LT.OR P5, PT, R129, 0x69, P5 ;  /* 0x000000698100780c */ /* 0x000fe20002fa1670 */
[----:B------:R-:W-:Y:S01]  /*6e90*/  MUFU.EX2 R122, R141 ;  /* 0x0000008d007a7308 */ /* 0x000fe20000000800 */
[----:B------:R-:W-:-:S02]  /*6ea0*/  FMNMX.FTZ R124, R150, R133, !PT ;  /* 0x00000085967c7209 */ /* 0x000fc40007810000 */
[----:B------:R-:W-:Y:S02]  /*6eb0*/  FSEL R171, R171, -INF , !P3 ;  /* 0xff800000abab7808 */ /* 0x000fe40005800000 */
[----:B------:R-:W-:Y:S02]  /*6ec0*/  FMNMX.FTZ R125, R151, R124, !PT ;  /* 0x0000007c977d7209 */ /* 0x000fe40007810000 */
[----:B------:R-:W-:Y:S01]  /*6ed0*/  ISETP.GT.AND P2, PT, R132, 0x70, P1 ;  /* 0x000000708400780c */ /* 0x000fe20000f44270 */
[----:B------:R0:W-:Y:S01]  /*6ee0*/  MUFU.EX2 R124, R136 ;  /* 0x00000088007c7308 */ /* 0x0001e20000000800 */
[----:B------:R-:W-:Y:S01]  /*6ef0*/  FMNMX.FTZ R128, R154, R125, !PT ;  /* 0x0000007d9a807209 */ /* 0x000fe20007810000 */
[--C-:B------:R-:W-:Y:S01]  /*6f00*/  FFMA.FTZ R125, R145, UR39, -R12.reuse ;  /* 0x00000027917d7c23 */ /* 0x100fe2000801080c */
[----:B------:R-:W-:Y:S01]  /*6f10*/  FSEL R174, R174, -INF , !P5 ;  /* 0xff800000aeae7808 */ /* 0x000fe20006800000 */
[----:B------:R-:W-:Y:S01]  /*6f20*/  FFMA.FTZ R145, R165, UR39, -R12 ;  /* 0x00000027a5917c23 */ /* 0x000fe2000801080c */
[----:B------:R-:W-:-:S02]  /*6f30*/  FMNMX.FTZ R133, R155, R128, !PT ;  /* 0x000000809b857209 */ /* 0x000fc40007810000 */
[----:B------:R-:W-:Y:S01]  /*6f40*/  ISETP.LT.OR P4, PT, R129, 0x6a, P4 ;  /* 0x0000006a8100780c */ /* 0x000fe20002781670 */
[----:B------:R-:W-:Y:S01]  /*6f50*/  MUFU.EX2 R15, R15 ;  /* 0x0000000f000f7308 */ /* 0x000fe20000000800 */
[----:B------:R-:W-:Y:S02]  /*6f60*/  FMNMX.FTZ R128, R158, R133, !PT ;  /* 0x000000859e807209 */ /* 0x000fe40007810000 */
[C---:B------:R-:W-:Y:S02]  /*6f70*/  ISETP.GT.AND P3, PT, R132.reuse, 0x71, P1 ;  /* 0x000000718400780c */ /* 0x040fe40000f64270 */
[----:B------:R-:W-:Y:S02]  /*6f80*/  FMNMX.FTZ R133, R159, R128, !PT ;  /* 0x000000809f857209 */ /* 0x000fe40007810000 */
[----:B------:R-:W-:Y:S01]  /*6f90*/  ISETP.GT.AND P5, PT, R132, 0x78, P1 ;  /* 0x000000788400780c */ /* 0x000fe20000fa4270 */
[----:B------:R1:W-:Y:S01]  /*6fa0*/  MUFU.EX2 R128, R148 ;  /* 0x0000009400807308 */ /* 0x0003e20000000800 */
[----:B0-----:R-:W-:Y:S01]  /*6fb0*/  FMNMX.FTZ R136, R162, R133, !PT ;  /* 0x00000085a2887209 */ /* 0x001fe20007810000 */
[--C-:B------:R-:W-:Y:S01]  /*6fc0*/  FFMA.FTZ R133, R149, UR39, -R12.reuse ;  /* 0x0000002795857c23 */ /* 0x100fe2000801080c */
[----:B------:R-:W-:Y:S01]  /*6fd0*/  ISETP.GT.AND P1, PT, R132, 0x79, P1 ;  /* 0x000000798400780c */ /* 0x000fe20000f24270 */
[----:B------:R-:W-:Y:S01]  /*6fe0*/  FFMA.FTZ R149, R169, UR39, -R12 ;  /* 0x00000027a9957c23 */ /* 0x000fe2000801080c */
[----:B------:R-:W-:-:S02]  /*6ff0*/  FMNMX.FTZ R137, R163, R136, !PT ;  /* 0x00000088a3897209 */ /* 0x000fc40007810000 */
[----:B------:R-:W-:Y:S01]  /*7000*/  ISETP.LT.OR P2, PT, R129, 0x71, P2 ;  /* 0x000000718100780c */ /* 0x000fe20001741670 */
[----:B------:R-:W-:Y:S01]  /*7010*/  MUFU.EX2 R18, R18 ;  /* 0x0000001200127308 */ /* 0x000fe20000000800 */
[----:B------:R-:W-:Y:S01]  /*7020*/  FMNMX.FTZ R136, R166, R137, !PT ;  /* 0x00000089a6887209 */ /* 0x000fe20007810000 */
[--C-:B-1----:R-:W-:Y:S01]  /*7030*/  FFMA.FTZ R148, R168, UR39, -R12.reuse ;  /* 0x00000027a8947c23 */ /* 0x102fe2000801080c */
[----:B------:R-:W-:Y:S02]  /*7040*/  FSEL R175, R175, -INF , !P4 ;  /* 0xff800000afaf7808 */ /* 0x000fe40006000000 */
[----:B------:R-:W-:Y:S02]  /*7050*/  FMNMX.FTZ R137, R167, R136, !PT ;  /* 0x00000088a7897209 */ /* 0x000fe40007810000 */
[----:B------:R-:W-:Y:S01]  /*7060*/  ISETP.LT.OR P3, PT, R129, 0x72, P3 ;  /* 0x000000728100780c */ /* 0x000fe20001f61670 */
[----:B------:R-:W-:Y:S01]  /*7070*/  MUFU.EX2 R136, R152 ;  /* 0x0000009800887308 */ /* 0x000fe20000000800 */
[----:B------:R-:W-:Y:S01]  /*7080*/  FMNMX.FTZ R140, R170, R137, !PT ;  /* 0x00000089aa8c7209 */ /* 0x000fe20007810000 */
[----:B------:R-:W-:Y:S01]  /*7090*/  FFMA.FTZ R137, R153, UR39, -R12 ;  /* 0x0000002799897c23 */ /* 0x000fe2000801080c */
[----:B------:R-:W-:-:S02]  /*70a0*/  FSEL R178, R178, -INF , !P2 ;  /* 0xff800000b2b27808 */ /* 0x000fc40005000000 */
[----:B------:R-:W-:Y:S02]  /*70b0*/  FMNMX.FTZ R141, R171, R140, !PT ;  /* 0x0000008cab8d7209 */ /* 0x000fe40007810000 */
[----:B------:R-:W-:Y:S01]  /*70c0*/  ISETP.LT.OR P5, PT, R129, 0x79, P5 ;  /* 0x000000798100780c */ /* 0x000fe20002fa1670 */
[----:B------:R-:W-:Y:S01]  /*70d0*/  MUFU.EX2 R19, R19 ;  /* 0x0000001300137308 */ /* 0x000fe20000000800 */
[----:B------:R-:W-:Y:S02]  /*70e0*/  FMNMX.FTZ R132, R174, R141, !PT ;  /* 0x0000008dae847209 */ /* 0x000fe40007810000 */
[----:B------:R-:W-:Y:S02]  /*70f0*/  FSEL R179, R179, -INF , !P3 ;  /* 0xff800000b3b37808 */ /* 0x000fe40005800000 */
[----:B------:R-:W-:Y:S02]  /*7100*/  FMNMX.FTZ R141, R175, R132, !PT ;  /* 0x00000084af8d7209 */ /* 0x000fe40007810000 */
[----:B------:R-:W-:Y:S01]  /*7110*/  ISETP.LT.OR P1, PT, R129, 0x7a, P1 ;  /* 0x0000007a8100780c */ /* 0x000fe20000f21670 */
[----:B------:R0:W-:Y:S01]  /*7120*/  MUFU.EX2 R132, R156 ;  /* 0x0000009c00847308 */ /* 0x0001e20000000800 */
[----:B------:R-:W-:Y:S01]  /*7130*/  FMNMX.FTZ R140, R178, R141, !PT ;  /* 0x0000008db28c7209 */ /* 0x000fe20007810000 */
[--C-:B------:R-:W-:Y:S01]  /*7140*/  FFMA.FTZ R129, R157, UR39, -R12.reuse ;  /* 0x000000279d817c23 */ /* 0x100fe2000801080c */
[----:B------:R-:W-:Y:S01]  /*7150*/  FSEL R182, R182, -INF , !P5 ;  /* 0xff800000b6b67808 */ /* 0x000fe20006800000 */
[----:B------:R-:W-:Y:S01]  /*7160*/  FFMA.FTZ R157, R177, UR39, -R12 ;  /* 0x00000027b19d7c23 */ /* 0x000fe2000801080c */
[----:B------:R-:W-:-:S02]  /*7170*/  FMNMX.FTZ R141, R179, R140, !PT ;  /* 0x0000008cb38d7209 */ /* 0x000fc40007810000 */
[----:B------:R-:W-:Y:S01]  /*7180*/  FSEL R183, R183, -INF , !P1 ;  /* 0xff800000b7b77808 */ /* 0x000fe20004800000 */
[----:B------:R-:W-:Y:S01]  /*7190*/  MUFU.EX2 R21, R21 ;  /* 0x0000001500157308 */ /* 0x000fe20000000800 */
[----:B------:R-:W-:Y:S01]  /*71a0*/  FMNMX.FTZ R140, R182, R141, !PT ;  /* 0x0000008db68c7209 */ /* 0x000fe20007810000 */
[--C-:B------:R-:W-:Y:S01]  /*71b0*/  FFMA.FTZ R141, R161, UR39, -R12.reuse ;  /* 0x00000027a18d7c23 */ /* 0x100fe2000801080c */
[----:B0-----:R-:W-:-:S01]  /*71c0*/  FFMA.FTZ R156, R176, UR39, -R12 ;  /* 0x00000027b09c7c23 */ /* 0x001fc2000801080c */
[----:B------:R-:W-:Y:S02]  /*71d0*/  FSEL R168, R0, RZ, P6 ;  /* 0x000000ff00a87208 */ /* 0x000fe40003000000 */
[----:B------:R-:W-:Y:S02]  /*71e0*/  FMNMX.FTZ R152, R183, R140, !PT ;  /* 0x0000008cb7987209 */ /* 0x000fe40007810000 */
[----:B------:R0:W-:Y:S01]  /*71f0*/  MUFU.EX2 R140, R160 ;  /* 0x000000a0008c7308 */ /* 0x0001e20000000800 */
[----:B------:R-:W-:-:S02]  /*7200*/  FADD.FTZ R168, -R168, R9 ;  /* 0x00000009a8a87221 */ /* 0x000fc40000010100 */
[----:B------:R-:W1:Y:S05]  /*7210*/  SHFL.BFLY PT, R153, R152, 0x2, 0x1f ;  /* 0x0c401f0098997f89 */ /* 0x000e6a00000e0000 */
[----:B------:R-:W-:Y:S01]  /*7220*/  MUFU.EX2 R23, R23 ;  /* 0x0000001700177308 */ /* 0x000fe20000000800 */
[----:B0-----:R-:W-:-:S07]  /*7230*/  FFMA.FTZ R160, R180, UR39, -R12 ;  /* 0x00000027b4a07c23 */ /* 0x001fce000801080c */
[----:B------:R-:W-:Y:S08]  /*7240*/  MUFU.EX2 R121, R121 ;  /* 0x0000007900797308 */ /* 0x000ff00000000800 */
[----:B------:R-:W-:Y:S01]  /*7250*/  MUFU.EX2 R125, R125 ;  /* 0x0000007d007d7308 */ /* 0x000fe20000000800 */
[----:B-1----:R-:W-:Y:S01]  /*7260*/  FMNMX.FTZ R161, R152, R153, !PT ;  /* 0x0000009998a17209 */ /* 0x002fe20007810000 */
[--C-:B------:R-:W-:Y:S01]  /*7270*/  FFMA.FTZ R152, R172, UR39, -R12.reuse ;  /* 0x00000027ac987c23 */ /* 0x100fe2000801080c */
[----:B------:R-:W-:-:S03]  /*7280*/  FFMA.FTZ R153, R173, UR39, -R12 ;  /* 0x00000027ad997c23 */ /* 0x000fc6000801080c */
[----:B------:R-:W0:Y:S02]  /*7290*/  SHFL.BFLY PT, R164, R161, 0x1, 0x1f ;  /* 0x0c201f00a1a47f89 */ /* 0x000e2400000e0000 */
[----:B------:R-:W-:Y:S08]  /*72a0*/  MUFU.EX2 R133, R133 ;  /* 0x0000008500857308 */ /* 0x000ff00000000800 */
[----:B------:R-:W-:Y:S08]  /*72b0*/  MUFU.EX2 R137, R137 ;  /* 0x0000008900897308 */ /* 0x000ff00000000800 */
[----:B------:R-:W-:Y:S01]  /*72c0*/  MUFU.EX2 R129, R129 ;  /* 0x0000008100817308 */ /* 0x000fe20000000800 */
[----:B0-----:R-:W-:Y:S01]  /*72d0*/  FMNMX.FTZ R12, R161, R164, !PT ;  /* 0x000000a4a10c7209 */ /* 0x001fe20007810000 */
[----:B------:R-:W-:-:S06]  /*72e0*/  IMAD.U32 R161, RZ, RZ, UR39 ;  /* 0x00000027ffa17e24 */ /* 0x000fcc000f8e00ff */
[----:B------:R-:W-:Y:S01]  /*72f0*/  MUFU.EX2 R141, R141 ;  /* 0x0000008d008d7308 */ /* 0x000fe20000000800 */
[C---:B------:R-:W-:Y:S01]  /*7300*/  FSETP.NEU.FTZ.AND P1, PT, R12.reuse, -INF , PT ;  /* 0xff8000000c00780b */ /* 0x040fe20003f3d000 */
[----:B------:R-:W-:Y:S01]  /*7310*/  FFMA.FTZ R164, R12, R161, -8 ;  /* 0xc10000000ca47423 */ /* 0x000fe200000100a1 */
[----:B------:R-:W-:-:S04]  /*7320*/  FMUL.FTZ R161, R168, UR39 ;  /* 0x00000027a8a17c20 */ /* 0x000fc80008410000 */
[----:B------:R-:W-:Y:S01]  /*7330*/  FSEL R164, R164, RZ, P1 ;  /* 0x000000ffa4a47208 */ /* 0x000fe20000800000 */
[----:B------:R-:W-:Y:S04]  /*7340*/  MUFU.EX2 R144, R144 ;  /* 0x0000009000907308 */ /* 0x000fe80000000800 */
[----:B------:R-:W-:-:S01]  /*7350*/  FFMA.FTZ R168, R123, UR39, -R164 ;  /* 0x000000277ba87c23 */ /* 0x000fc200080108a4 */
[--C-:B------:R-:W-:Y:S01]  /*7360*/  FFMA.FTZ R123, R126, UR39, -R164.reuse ;  /* 0x000000277e7b7c23 */ /* 0x100fe200080108a4 */
        /* <DEDUP_REMOVED lines=11> */
[----:B------:R-:W-:Y:S01]  /*7420*/  FSEL R147, R12, RZ, P1 ;  /* 0x000000ff0c937208 */ /* 0x000fe20000800000 */
[----:B------:R-:W-:-:S01]  /*7430*/  FFMA.FTZ R169, R150, UR39, -R164 ;  /* 0x0000002796a97c23 */ /* 0x000fc200080108a4 */
[--C-:B------:R-:W-:Y:S01]  /*7440*/  FFMA.FTZ R165, R187, UR39, -R164.reuse ;  /* 0x00000027bba57c23 */ /* 0x100fe200080108a4 */
[----:B------:R-:W0:Y:S01]  /*7450*/  MUFU.EX2 R161, R161 ;  /* 0x000000a100a17308 */ /* 0x000e220000000800 */
[----:B------:R-:W-:-:S01]  /*7460*/  FFMA.FTZ R174, R174, UR39, -R164 ;  /* 0x00000027aeae7c23 */ /* 0x000fc200080108a4 */
[----:B------:R-:W-:Y:S01]  /*7470*/  FADD.FTZ R147, -R147, R10 ;  /* 0x0000000a93937221 */ /* 0x000fe20000010100 */
[----:B------:R-:W-:-:S01]  /*7480*/  FFMA.FTZ R175, R175, UR39, -R164 ;  /* 0x00000027afaf7c23 */ /* 0x000fc200080108a4 */
[--C-:B------:R-:W-:Y:S01]  /*7490*/  FFMA.FTZ R179, R179, UR39, -R164.reuse ;  /* 0x00000027b3b37c23 */ /* 0x100fe200080108a4 */
[----:B------:R-:W-:-:S01]  /*74a0*/  FFMA.FTZ R182, R182, UR39, -R164 ;  /* 0x00000027b6b67c23 */ /* 0x000fc200080108a4 */
[----:B------:R-:W-:Y:S01]  /*74b0*/  FMUL.FTZ R150, R147, UR39 ;  /* 0x0000002793967c20 */ /* 0x000fe20008410000 */
[----:B------:R-:W-:-:S01]  /*74c0*/  FFMA.FTZ R147, R151, UR39, -R164 ;  /* 0x0000002797937c23 */ /* 0x000fc200080108a4 */
[----:B------:R-:W-:Y:S01]  /*74d0*/  MUFU.EX2 R165, R165 ;  /* 0x000000a500a57308 */ /* 0x000fe20000000800 */
[----:B------:R-:W-:-:S01]  /*74e0*/  FFMA.FTZ R151, R154, UR39, -R164 ;  /* 0x000000279a977c23 */ /* 0x000fc200080108a4 */
[--C-:B------:R-:W-:Y:S01]  /*74f0*/  FFMA.FTZ R154, R155, UR39, -R164.reuse ;  /* 0x000000279b9a7c23 */ /* 0x100fe200080108a4 */
[----:B------:R-:W-:-:S05]  /*7500*/  FFMA.FTZ R155, R158, UR39, -R164 ;  /* 0x000000279e9b7c23 */ /* 0x000fca00080108a4 */
[----:B------:R-:W1:Y:S01]  /*7510*/  MUFU.EX2 R150, R150 ;  /* 0x0000009600967308 */ /* 0x000e620000000800 */
[----:B0-----:R-:W-:-:S07]  /*7520*/  FFMA.FTZ R158, R161, R3, R14 ;  /* 0x00000003a19e7223 */ /* 0x001fce000001000e */
[----:B------:R-:W0:Y:S08]  /*7530*/  MUFU.EX2 R168, R168 ;  /* 0x000000a800a87308 */ /* 0x000e300000000800 */
[----:B------:R-:W2:Y:S01]  /*7540*/  MUFU.EX2 R123, R123 ;  /* 0x0000007b007b7308 */ /* 0x000ea20000000800 */
[----:B-1----:R-:W-:-:S01]  /*7550*/  FFMA.FTZ R3, R150, R2, R165 ;  /* 0x0000000296037223 */ /* 0x002fc200000100a5 */
[----:B------:R-:W-:Y:S01]  /*7560*/  FADD.FTZ R2, R13, R158 ;  /* 0x0000009e0d027221 */ /* 0x000fe20000010000 */
[----:B------:R-:W-:-:S05]  /*7570*/  FFMA.FTZ R158, R159, UR39, -R164 ;  /* 0x000000279f9e7c23 */ /* 0x000fca00080108a4 */
[----:B------:R-:W1:Y:S01]  /*7580*/  MUFU.EX2 R126, R126 ;  /* 0x0000007e007e7308 */ /* 0x000e620000000800 */
[----:B0-----:R-:W-:-:S01]  /*7590*/  FADD.FTZ R172, R168, R3 ;  /* 0x00000003a8ac7221 */ /* 0x001fc20000010000 */
[----:B------:R-:W-:-:S04]  /*75a0*/  FADD.FTZ R3, R15, R2 ;  /* 0x000000020f037221 */ /* 0x000fc80000010000 */
[----:B------:R-:W-:Y:S02]  /*75b0*/  FADD.FTZ R2, R18, R3 ;  /* 0x0000000312027221 */ /* 0x000fe40000010000 */
[----:B------:R-:W0:Y:S01]  /*75c0*/  MUFU.EX2 R127, R127 ;  /* 0x0000007f007f7308 */ /* 0x000e220000000800 */
[----:B--2---:R-:W-:-:S01]  /*75d0*/  FADD.FTZ R159, R123, R172 ;  /* 0x000000ac7b9f7221 */ /* 0x004fc20000010000 */
[----:B------:R-:W-:-:S04]  /*75e0*/  FADD.FTZ R3, R19, R2 ;  /* 0x0000000213037221 */ /* 0x000fc80000010000 */
[----:B------:R-:W-:Y:S02]  /*75f0*/  FADD.FTZ R2, R20, R3 ;  /* 0x0000000314027221 */ /* 0x000fe40000010000 */
[----:B------:R-:W2:Y:S01]  /*7600*/  MUFU.EX2 R130, R130 ;  /* 0x0000008200827308 */ /* 0x000ea20000000800 */
[----:B-1----:R-:W-:-:S01]  /*7610*/  FADD.FTZ R172, R126, R159 ;  /* 0x0000009f7eac7221 */ /* 0x002fc20000010000 */
[--C-:B------:R-:W-:Y:S01]  /*7620*/  FFMA.FTZ R159, R162, UR39, -R164.reuse ;  /* 0x00000027a29f7c23 */ /* 0x100fe200080108a4 */
[----:B------:R-:W-:-:S01]  /*7630*/  FFMA.FTZ R162, R163, UR39, -R164 ;  /* 0x00000027a3a27c23 */ /* 0x000fc200080108a4 */
[----:B------:R-:W-:-:S04]  /*7640*/  FADD.FTZ R3, R21, R2 ;  /* 0x0000000215037221 */ /* 0x000fc80000010000 */
[----:B------:R-:W1:Y:S01]  /*7650*/  MUFU.EX2 R131, R131 ;  /* 0x0000008300837308 */ /* 0x000e620000000800 */
[----:B------:R-:W-:-:S04]  /*7660*/  FADD.FTZ R2, R22, R3 ;  /* 0x0000000316027221 */ /* 0x000fc80000010000 */
[----:B------:R-:W-:-:S03]  /*7670*/  FADD.FTZ R3, R23, R2 ;  /* 0x0000000217037221 */ /* 0x000fc60000010000 */
[----:B------:R-:W3:Y:S01]  /*7680*/  MUFU.EX2 R134, R134 ;  /* 0x0000008600867308 */ /* 0x000ee20000000800 */
[----:B------:R-:W-:-:S04]  /*7690*/  FADD.FTZ R2, R120, R3 ;  /* 0x0000000378027221 */ /* 0x000fc80000010000 */
[----:B------:R-:W-:-:S03]  /*76a0*/  FADD.FTZ R3, R121, R2 ;  /* 0x0000000279037221 */ /* 0x000fc60000010000 */
[----:B------:R-:W4:Y:S01]  /*76b0*/  MUFU.EX2 R135, R135 ;  /* 0x0000008700877308 */ /* 0x000f220000000800 */
[----:B------:R-:W-:-:S07]  /*76c0*/  FADD.FTZ R3, R122, R3 ;  /* 0x000000037a037221 */ /* 0x000fce0000010000 */
[----:B------:R0:W-:Y:S08]  /*76d0*/  MUFU.EX2 R10, R169 ;  /* 0x000000a9000a7308 */ /* 0x0001f00000000800 */
[----:B------:R-:W5:Y:S01]  /*76e0*/  MUFU.EX2 R138, R138 ;  /* 0x0000008a008a7308 */ /* 0x000f620000000800 */
[----:B0-----:R-:W-:-:S04]  /*76f0*/  FADD.FTZ R169, R127, R172 ;  /* 0x000000ac7fa97221 */ /* 0x001fc80000010000 */
[----:B--2---:R-:W-:-:S03]  /*7700*/  FADD.FTZ R172, R130, R169 ;  /* 0x000000a982ac7221 */ /* 0x004fc60000010000 */
[----:B------:R-:W0:Y:S01]  /*7710*/  MUFU.EX2 R139, R139 ;  /* 0x0000008b008b7308 */ /* 0x000e220000000800 */
[----:B-1----:R-:W-:-:S04]  /*7720*/  FADD.FTZ R163, R131, R172 ;  /* 0x000000ac83a37221 */ /* 0x002fc80000010000 */
[----:B---3--:R-:W-:Y:S01]  /*7730*/  FADD.FTZ R172, R134, R163 ;  /* 0x000000a386ac7221 */ /* 0x008fe20000010000 */
[----:B------:R-:W-:-:S01]  /*7740*/  FFMA.FTZ R163, R166, UR39, -R164 ;  /* 0x00000027a6a37c23 */ /* 0x000fc200080108a4 */
[----:B------:R-:W-:Y:S01]  /*7750*/  FFMA.FTZ R166, R167, UR39, -R164 ;  /* 0x00000027a7a67c23 */ /* 0x000fe200080108a4 */
[----:B------:R-:W1:Y:S01]  /*7760*/  MUFU.EX2 R142, R142 ;  /* 0x0000008e008e7308 */ /* 0x000e620000000800 */
[----:B----4-:R-:W-:-:S04]  /*7770*/  FADD.FTZ R169, R135, R172 ;  /* 0x000000ac87a97221 */ /* 0x010fc80000010000 */
[----:B-----5:R-:W-:-:S03]  /*7780*/  FADD.FTZ R172, R138, R169 ;  /* 0x000000a98aac7221 */ /* 0x020fc60000010000 */
[----:B------:R-:W2:Y:S01]  /*7790*/  MUFU.EX2 R143, R143 ;  /* 0x0000008f008f7308 */ /* 0x000ea20000000800 */
[----:B0-----:R-:W-:-:S07]  /*77a0*/  FADD.FTZ R167, R139, R172 ;  /* 0x000000ac8ba77221 */ /* 0x001fce0000010000 */
[----:B------:R-:W0:Y:S01]  /*77b0*/  MUFU.EX2 R146, R146 ;  /* 0x0000009200927308 */ /* 0x000e220000000800 */
[----:B-1----:R-:W-:-:S01]  /*77c0*/  FADD.FTZ R2, R142, R167 ;  /* 0x000000a78e027221 */ /* 0x002fc20000010000 */
[----:B------:R-:W-:Y:S01]  /*77d0*/  FFMA.FTZ R167, R170, UR39, -R164 ;  /* 0x00000027aaa77c23 */ /* 0x000fe200080108a4 */
[----:B------:R-:W-:-:S04]  /*77e0*/  FADD.FTZ R170, R124, R3 ;  /* 0x000000037caa7221 */ /* 0x000fc80000010000 */
[----:B------:R-:W-:Y:S01]  /*77f0*/  FADD.FTZ R169, R125, R170 ;  /* 0x000000aa7da97221 */ /* 0x000fe20000010000 */
[----:B------:R-:W1:Y:S01]  /*7800*/  MUFU.EX2 R147, R147 ;  /* 0x0000009300937308 */ /* 0x000e620000000800 */
[----:B--2---:R-:W-:-:S01]  /*7810*/  FADD.FTZ R3, R143, R2 ;  /* 0x000000028f037221 */ /* 0x004fc20000010000 */
[----:B------:R-:W-:Y:S01]  /*7820*/  FFMA.FTZ R170, R171, UR39, -R164 ;  /* 0x00000027abaa7c23 */ /* 0x000fe200080108a4 */
[----:B------:R-:W-:-:S05]  /*7830*/  FADD.FTZ R2, R128, R169 ;  /* 0x000000a980027221 */ /* 0x000fca0000010000 */
[----:B------:R-:W2:Y:S01]  /*7840*/  MUFU.EX2 R151, R151 ;  /* 0x0000009700977308 */ /* 0x000ea20000000800 */
[----:B0-----:R-:W-:-:S04]  /*7850*/  FADD.FTZ R3, R146, R3 ;  /* 0x0000000392037221 */ /* 0x001fc80000010000 */
[----:B------:R-:W-:Y:S01]  /*7860*/  FADD.FTZ R172, R10, R3 ;  /* 0x000000030aac7221 */ /* 0x000fe20000010000 */
[----:B------:R-:W-:-:S02]  /*7870*/  FADD.FTZ R3, R133, R2 ;  /* 0x0000000285037221 */ /* 0x000fc40000010000 */
[----:B------:R-:W0:Y:S01]  /*7880*/  MUFU.EX2 R154, R154 ;  /* 0x0000009a009a7308 */ /* 0x000e220000000800 */
[----:B-1----:R-:W-:-:S01]  /*7890*/  FADD.FTZ R172, R147, R172 ;  /* 0x000000ac93ac7221 */ /* 0x002fc20000010000 */
[----:B------:R-:W-:-:S04]  /*78a0*/  FADD.FTZ R2, R136, R3 ;  /* 0x0000000388027221 */ /* 0x000fc80000010000 */
[----:B------:R-:W-:Y:S02]  /*78b0*/  FADD.FTZ R169, R137, R2 ;  /* 0x0000000289a97221 */ /* 0x000fe40000010000 */
[----:B------:R-:W1:Y:S01]  /*78c0*/  MUFU.EX2 R155, R155 ;  /* 0x0000009b009b7308 */ /* 0x000e620000000800 */
[----:B--2---:R-:W-:-:S01]  /*78d0*/  FADD.FTZ R3, R151, R172 ;  /* 0x000000ac97037221 */ /* 0x004fc20000010000 */
[----:B------:R-:W-:Y:S01]  /*78e0*/  FADD.FTZ R172, R132, R169 ;  /* 0x000000a984ac7221 */ /* 0x000fe20000010000 */
[----:B------:R-:W-:-:S01]  /*78f0*/  FFMA.FTZ R169, R178, UR39, -R164 ;  /* 0x00000027b2a97c23 */ /* 0x000fc200080108a4 */
[----:B------:R-:W-:Y:S02]  /*7900*/  FFMA.FTZ R164, R183, UR39, -R164 ;  /* 0x00000027b7a47c23 */ /* 0x000fe400080108a4 */
[----:B------:R-:W-:-:S02]  /*7910*/  FADD.FTZ R171, R129, R172 ;  /* 0x000000ac81ab7221 */ /* 0x000fc40000010000 */
[----:B------:R-:W2:Y:S01]  /*7920*/  MUFU.EX2 R158, R158 ;  /* 0x0000009e009e7308 */ /* 0x000ea20000000800 */
[----:B0-----:R-:W-:-:S01]  /*7930*/  FADD.FTZ R2, R154, R3 ;  /* 0x000000039a027221 */ /* 0x001fc20000010000 */
[----:B------:R-:W-:-:S04]  /*7940*/  FADD.FTZ R172, R140, R171 ;  /* 0x000000ab8cac7221 */ /* 0x000fc80000010000 */
[----:B------:R-:W-:Y:S02]  /*7950*/  FADD.FTZ R171, R141, R172 ;  /* 0x000000ac8dab7221 */ /* 0x000fe40000010000 */
[----:B------:R-:W0:Y:S01]  /*7960*/  MUFU.EX2 R159, R159 ;  /* 0x0000009f009f7308 */ /* 0x000e220000000800 */
[----:B-1----:R-:W-:-:S01]  /*7970*/  FADD.FTZ R3, R155, R2 ;  /* 0x000000029b037221 */ /* 0x002fc20000010000 */
[----:B------:R-:W-:-:S06]  /*7980*/  FADD.FTZ R172, R144, R171 ;  /* 0x000000ab90ac7221 */ /* 0x000fcc0000010000 */
        /* <DEDUP_REMOVED lines=39> */
[----:B0-----:R-:W-:-:S01]  /*7c00*/  FADD.FTZ R2, R173, R2 ;  /* 0x00000002ad027221 */ /* 0x001fc20000010000 */
[----:B-1----:R-:W-:-:S03]  /*7c10*/  FADD.FTZ R3, R9, R172 ;  /* 0x000000ac09037221 */ /* 0x002fc60000010000 */
[----:B--2---:R-:W-:Y:S01]  /*7c20*/  FADD.FTZ R2, R164, R2 ;  /* 0x00000002a4027221 */ /* 0x004fe20000010000 */
[----:B------:R-:W-:Y:S06]  /*7c30*/  @!P0 BRA `(.L_x_1129) ;  /* 0x0000000000048947 */ /* 0x000fec0003800000 */
[----:B------:R-:W-:Y:S01]  /*7c40*/  BPT.TRAP 0x1 ;  /* 0x000000040000795c */ /* 0x000fe20000300000 */
.L_x_1129:
[----:B------:R-:W-:Y:S01]  /*7c50*/  ULEA UR7, UR33, UR36, 0x3 ;  /* 0x0000002421077291 */ /* 0x000fe2000f8e183f */
[----:B------:R-:W-:Y:S01]  /*7c60*/  ISETP.GT.AND P1, PT, R11, UR35, PT ;  /* 0x000000230b007c0c */ /* 0x000fe2000bf24270 */
[----:B------:R-:W-:Y:S01]  /*7c70*/  UMOV UR34, UR30 ;  /* 0x0000001e00227c82 */ /* 0x000fe20008000000 */
[----:B------:R-:W-:Y:S01]  /*7c80*/  F2FP.SATFINITE.E4M3.F32.PACK_AB_MERGE_C R15, R18, R15, RZ ;  /* 0x0000000f120f723e */ /* 0x000fe200048070ff */
[----:B------:R-:W-:Y:S01]  /*7c90*/  UIADD3 UR7, UR7, 0x2a860, URZ ;  /* 0x0002a86007077890 */ /* 0x000fe2000fffe03f */
[----:B------:R-:W-:Y:S01]  /*7ca0*/  F2FP.SATFINITE.E4M3.F32.PACK_AB_MERGE_C R21, R22, R21, RZ ;  /* 0x000000151615723e */ /* 0x000fe200048070ff */
[----:B------:R-:W-:Y:S01]  /*7cb0*/  UMOV UR33, UR31 ;  /* 0x0000001f00217c82 */ /* 0x000fe20008000000 */
[----:B------:R-:W-:Y:S01]  /*7cc0*/  F2FP.SATFINITE.E4M3.F32.PACK_AB_MERGE_C R10, R147, R10, RZ ;  /* 0x0000000a930a723e */ /* 0x000fe200048070ff */
[----:B------:R-:W-:Y:S01]  /*7cd0*/  UPRMT UR7, UR29, 0x654, UR7 ;  /* 0x000006541d077896 */ /* 0x000fe20008000007 */
        /* <DEDUP_REMOVED lines=9> */
[----:B------:R-:W-:Y:S01]  /*7d70*/  SYNCS.ARRIVE.TRANS64.RED.A1T0 RZ, [UR7], RZ ;  /* 0x000000ffffff79a7 */ /* 0x000fe20008100407 */
[----:B------:R-:W-:Y:S01]  /*7d80*/  F2FP.SATFINITE.E4M3.F32.PACK_AB_MERGE_C R128, R133, R128, RZ ;  /* 0x000000808580723e */ /* 0x000fe200048070ff */
[-C--:B------:R-:W-:Y:S01]  /*7d90*/  FMUL.FTZ R32, R32, R161.reuse ;  /* 0x000000a120207220 */ /* 0x080fe20000410000 */
[----:B------:R-:W-:Y:S01]  /*7da0*/  F2FP.SATFINITE.E4M3.F32.PACK_AB_MERGE_C R129, R129, R132, RZ ;  /* 0x000000848181723e */ /* 0x000fe200048070ff */
[----:B------:R-:W-:Y:S01]  /*7db0*/  FMUL.FTZ R33, R33, R161 ;  /* 0x000000a121217220 */ /* 0x000fe20000410000 */
        /* <DEDUP_REMOVED lines=8> */
[----:B------:R-:W-:Y:S01]  /*7e40*/  F2FP.SATFINITE.E4M3.F32.PACK_AB_MERGE_C R18, R175, R174, RZ ;  /* 0x000000aeaf12723e */ /* 0x000fe200048070ff */
[----:B------:R-:W-:Y:S01]  /*7e50*/  FMUL.FTZ R44, R44, R161 ;  /* 0x000000a12c2c7220 */ /* 0x000fe20000410000 */
[----:B------:R-:W-:Y:S01]  /*7e60*/  F2FP.SATFINITE.E4M3.F32.PACK_AB_MERGE_C R22, R164, R173, RZ ;  /* 0x000000ada416723e */ /* 0x000fe200048070ff */
[----:B------:R-:W-:Y:S01]  /*7e70*/  FMUL.FTZ R45, R45, R161 ;  /* 0x000000a12d2d7220 */ /* 0x000fe20000410000 */
[----:B------:R-:W-:Y:S01]  /*7e80*/  F2FP.SATFINITE.E4M3.F32.PACK_AB_MERGE_C R195, R146, R143, R10 ;  /* 0x0000008f92c3723e */ /* 0x000fe2000480700a */
[-C--:B------:R-:W-:Y:S01]  /*7e90*/  FMUL.FTZ R48, R48, R161.reuse ;  /* 0x000000a130307220 */ /* 0x080fe20000410000 */
[----:B------:R-:W-:Y:S01]  /*7ea0*/  F2FP.SATFINITE.E4M3.F32.PACK_AB_MERGE_C R186, R157, R156, R9 ;  /* 0x0000009c9dba723e */ /* 0x000fe20004807009 */
[-C--:B------:R-:W-:Y:S01]  /*7eb0*/  FMUL.FTZ R49, R49, R161.reuse ;  /* 0x000000a131317220 */ /* 0x080fe20000410000 */
        /* <DEDUP_REMOVED lines=96> */
[----:B------:R-:W-:-:S02]  /*84c0*/  VIADD R11, R11, 0xffffffff ;  /* 0xffffffff0b0b7836 */ /* 0x000fc40000000000 */
[----:B------:R-:W-:Y:S02]  /*84d0*/  IMAD.MOV.U32 R10, RZ, RZ, R12 ;  /* 0x000000ffff0a7224 */ /* 0x000fe400078e000c */
[----:B------:R-:W-:Y:S01]  /*84e0*/  IMAD.MOV.U32 R9, RZ, RZ, R0 ;  /* 0x000000ffff097224 */ /* 0x000fe200078e0000 */
[----:B------:R-:W-:Y:S06]  /*84f0*/  @P1 BRA `(.L_x_1130) ;  /* 0xffffffcc00a81947 */ /* 0x000fec000383ffff */
.L_x_1111:
[----:B------:R-:W0:Y:S01]  /*8500*/  S2UR UR7, SR_CTAID.X ;  /* 0x00000000000779c3 */ /* 0x000e220000002500 */
[----:B------:R-:W-:Y:S01]  /*8510*/  IADD3 R9, -R6, 0x1, RZ ;  /* 0x0000000106097810 */ /* 0x000fe20007ffe1ff */
[----:B------:R-:W-:Y:S02]  /*8520*/  UISETP.NE.AND UP1, UPT, UR45, URZ, UPT ;  /* 0x0000003f2d00728c */ /* 0x000fe4000bf25270 */
[----:B------:R-:W-:Y:S02]  /*8530*/  UISETP.NE.AND UP0, UPT, UR44, URZ, UPT ;  /* 0x0000003f2c00728c */ /* 0x000fe4000bf05270 */
[----:B------:R-:W-:-:S04]  /*8540*/  IMAD R9, R16, UR6, R9 ;  /* 0x0000000610097c24 */ /* 0x000fc8000f8e0209 */
[----:B------:R-:W-:Y:S02]  /*8550*/  PLOP3.LUT P1, PT, PT, PT, UP0, 0x40, 0x0 ;  /* 0x000000000000781c */ /* 0x000fe40003f2e808 */
[----:B------:R-:W-:Y:S01]  /*8560*/  R2UR UR11, R9 ;  /* 0x00000000090b72ca */ /* 0x000fe200000e0000 */
[----:B------:R-:W-:Y:S01]  /*8570*/  @UP1 ULDC UR6, c[0x0][0x44c] ;  /* 0x0001130000061ab9 */ /* 0x000fe20000000800 */
[----:B------:R-:W-:Y:S01]  /*8580*/  @UP1 ULDC UR14, c[0x0][0x450] ;  /* 0x00011400000e1ab9 */ /* 0x000fe20000000800 */
[----:B0-----:R-:W-:-:S04]  /*8590*/  ULEA UR10, UR7, 0x7f, 0x7 ;  /* 0x0000007f070a7891 */ /* 0x001fc8000f8e383f */
[----:B------:R-:W-:-:S04]  /*85a0*/  UIMAD.WIDE.U32 UR6, UR10, UR6, URZ ;  /* 0x000000060a0672a5 */ /* 0x000fc8000f8e003f */
[----:B------:R-:W-:-:S04]  /*85b0*/  @UP1 USHF.R.U32.HI UR10, URZ, UR14, UR7 ;  /* 0x0000000e3f0a1299 */ /* 0x000fc80008011607 */
[----:B------:R-:W-:-:S03]  /*85c0*/  UIADD3 UR10, UR11, UR10, URZ ;  /* 0x0000000a0b0a7290 */ /* 0x000fc6000fffe03f */
[----:B------:R-:W-:Y:S02]  /*85d0*/  ULDC UR11, c[0x0][0x9dc] ;  /* 0x00027700000b7ab9 */ /* 0x000fe40000000800 */
[----:B------:R-:W-:Y:S01]  /*85e0*/  UIADD3 UR11, UR10, -UR11, URZ ;  /* 0x8000000b0a0b7290 */ /* 0x000fe2000fffe03f */
[----:B------:R-:W-:Y:S11]  /*85f0*/  @P1 BRA `(.L_x_1131) ;  /* 0x00000000004c1947 */ /* 0x000ff60003800000 */
[----:B------:R-:W-:-:S06]  /*8600*/  UISETP.GT.AND UP0, UPT, UR10, -0x1, UPT ;  /* 0xffffffff0a00788c */ /* 0x000fcc000bf04270 */
[----:B------:R-:W-:-:S13]  /*8610*/  PLOP3.LUT P1, PT, PT, PT, UP0, 0x80, 0x0 ;  /* 0x000000000000781c */ /* 0x000fda0003f2f008 */
[----:B------:R-:W-:Y:S05]  /*8620*/  @P1 BRA `(.L_x_1132) ;  /* 0x0000000000201947 */ /* 0x000fea0003800000 */
[----:B------:R-:W-:Y:S01]  /*8630*/  ULDC UR14, c[0x0][0x9e4] ;  /* 0x00027900000e7ab9 */ /* 0x000fe20000000800 */
[----:B------:R-:W-:Y:S02]  /*8640*/  ULOP3.LUT UR10, URZ, UR10, URZ, 0x33, !UPT ;  /* 0x0000000a3f0a7292 */ /* 0x000fe4000f8e333f */
[----:B------:R-:W-:-:S11]  /*8650*/  UISETP.NE.AND UP0, UPT, UR14, 0x1, UPT ;  /* 0x000000010e00788c */ /* 0x000fd6000bf05270 */
[----:B------:R-:W-:Y:S02]  /*8660*/  @UP0 ULDC.64 UR18, c[0x0][0x9e8] ;  /* 0x00027a0000120ab9 */ /* 0x000fe40000000a00 */
[----:B------:R-:W-:-:S04]  /*8670*/  UIMAD.WIDE.U32 UR6, UR10, UR18, URZ ;  /* 0x000000120a0672a5 */ /* 0x000fc8000f8e003f */
[----:B------:R-:W-:-:S04]  /*8680*/  @UP0 USHF.R.U32.HI UR10, URZ, UR19, UR7 ;  /* 0x000000133f0a0299 */ /* 0x000fc80008011607 */
[----:B------:R-:W-:Y:S01]  /*8690*/  ULOP3.LUT UR10, URZ, UR10, URZ, 0x33, !UPT ;  /* 0x0000000a3f0a7292 */ /* 0x000fe2000f8e333f */
[----:B------:R-:W-:Y:S11]  /*86a0*/  BRA `(.L_x_1133) ;  /* 0x0000000000147947 */ /* 0x000ff60003800000 */
.L_x_1132:
[----:B------:R-:W-:Y:S02]  /*86b0*/  ULDC UR14, c[0x0][0x9e4] ;  /* 0x00027900000e7ab9 */ /* 0x000fe40000000800 */
[----:B------:R-:W-:-:S11]  /*86c0*/  UISETP.NE.AND UP0, UPT, UR14, 0x1, UPT ;  /* 0x000000010e00788c */ /* 0x000fd6000bf05270 */
[----:B------:R-:W-:Y:S02]  /*86d0*/  @UP0 ULDC.64 UR18, c[0x0][0x9e8] ;  /* 0x00027a0000120ab9 */ /* 0x000fe40000000a00 */
[----:B------:R-:W-:-:S04]  /*86e0*/  UIMAD.WIDE.U32 UR6, UR10, UR18, URZ ;  /* 0x000000120a0672a5 */ /* 0x000fc8000f8e003f */
[----:B------:R-:W-:-:S12]  /*86f0*/  @UP0 USHF.R.U32.HI UR10, URZ, UR19, UR7 ;  /* 0x000000133f0a0299 */ /* 0x000fd80008011607 */
.L_x_1133:
[----:B------:R-:W-:-:S04]  /*8700*/  UIMAD UR10, UR10, UR14, URZ ;  /* 0x0000000e0a0a72a4 */ /* 0x000fc8000f8e023f */
[----:B------:R-:W-:-:S04]  /*8710*/  UISETP.LT.AND UP0, UPT, UR11, UR10, UPT ;  /* 0x0000000a0b00728c */ /* 0x000fc8000bf01270 */
[----:B------:R-:W-:-:S12]  /*8720*/  USEL UR11, UR11, UR10, !UP0 ;  /* 0x0000000a0b0b7287 */ /* 0x000fd8000c000000 */
.L_x_1131:
[----:B------:R-:W-:-:S04]  /*8730*/  UIADD3 UR11, UR11, 0x7f, URZ ;  /* 0x0000007f0b0b7890 */ /* 0x000fc8000fffe03f */
[----:B------:R-:W-:-:S04]  /*8740*/  USHF.R.S32.HI UR6, URZ, 0x1f, UR11 ;  /* 0x0000001f3f067899 */ /* 0x000fc8000801140b */
[----:B------:R-:W-:-:S04]  /*8750*/  ULEA.HI UR6, UR6, UR11, URZ, 0x7 ;  /* 0x0000000b06067291 */ /* 0x000fc8000f8f383f */
[----:B------:R-:W-:-:S04]  /*8760*/  USHF.R.S32.HI UR6, URZ, 0x7, UR6 ;  /* 0x000000073f067899 */ /* 0x000fc80008011406 */
[----:B------:R-:W-:-:S04]  /*8770*/  UISETP.LT.AND UP0, UPT, UR38, UR6, UPT ;  /* 0x000000062600728c */ /* 0x000fc8000bf01270 */
[----:B------:R-:W-:-:S06]  /*8780*/  USEL UR33, UR38, UR6, !UP0 ;  /* 0x0000000626217287 */ /* 0x000fcc000c000000 */
[----:B------:R-:W-:-:S13]  /*8790*/  ISETP.GE.AND P1, PT, R11, UR33, PT ;  /* 0x000000210b007c0c */ /* 0x000fda000bf26270 */
[----:B------:R-:W-:Y:S05]  /*87a0*/  @!P1 BRA `(.L_x_1134) ;  /* 0x0000002000209947 */ /* 0x000fea0003800000 */
[----:B------:R-:W-:Y:S01]  /*87b0*/  IMAD.MOV.U32 R13, RZ, RZ, R12 ;  /* 0x000000ffff0d7224 */ /* 0x000fe200078e000c */
[----:B------:R-:W-:Y:S01]  /*87c0*/  UMOV UR35, UR30 ;  /* 0x0000001e00237c82 */ /* 0x000fe20008000000 */
[----:B------:R-:W-:Y:S01]  /*87d0*/  IMAD.MOV.U32 R9, RZ, RZ, R0 ;  /* 0x000000ffff097224 */ /* 0x000fe200078e0000 */
[----:B------:R-:W-:-:S06]  /*87e0*/  UMOV UR34, UR31 ;  /* 0x0000001f00227c82 */ /* 0x000fcc0008000000 */
.L_x_1145:
[----:B------:R-:W-:Y:S01]  /*87f0*/  ISETP.NE.AND P2, PT, RZ, UR37, PT ;  /* 0x00000025ff007c0c */ /* 0x000fe2000bf45270 */
[----:B------:R-:W-:-:S04]  /*8800*/  UISETP.NE.AND UP0, UPT, UR34, 0x1, UPT ;  /* 0x000000012200788c */ /* 0x000fc8000bf05270 */
[----:B------:R-:W-:-:S04]  /*8810*/  USEL UR30, URZ, 0x1, UP0 ;  /* 0x000000013f1e7887 */ /* 0x000fc80008000000 */
[----:B------:R-:W-:-:S04]  /*8820*/  ULOP3.LUT UR30, UR35, UR30, URZ, 0x3c, !UPT ;  /* 0x0000001e231e7292 */ /* 0x000fc8000f8e3c3f */
[----:B------:R-:W-:Y:S08]  /*8830*/  @P2 BRA `(.L_x_1135) ;  /* 0x0000000000382947 */ /* 0x000ff00003800000 */
[----:B------:R-:W-:Y:S05]  /*8840*/  @!P0 BRA `(.L_x_1136) ;  /* 0x0000000000048947 */ /* 0x000fea0003800000 */
[----:B------:R-:W-:Y:S01]  /*8850*/  BPT.TRAP 0x1 ;  /* 0x000000040000795c */ /* 0x000fe20000300000 */
.L_x_1136:
        /* <DEDUP_REMOVED lines=9> */
.L_x_1137:
[----:B-1----:R-:W-:Y:S05]  /*88f0*/  @P1 BRA `(.L_x_1135) ;  /* 0x0000000000081947 */ /* 0x002fea0003800000 */
[----:B------:R-:W1:Y:S02]  /*8900*/  SYNCS.PHASECHK.TRANS64.TRYWAIT P1, [UR6+0x2a830], R0 ;  /* 0x02a83000ff0075a7 */ /* 0x000e640008020146 */
[----:B-1----:R-:W-:Y:S05]  /*8910*/  @!P1 BRA `(.L_x_1138) ;  /* 0x000000d400809947 */ /* 0x002fea0003800000 */
.L_x_1135:
        /* <DEDUP_REMOVED lines=40> */
.L_x_1140:
[----:B------:R-:W-:Y:S01]  /*8ba0*/  ULEA UR6, UR34, UR36, 0x3 ;  /* 0x0000002422067291 */ /* 0x000fe2000f8e183f */
[----:B------:R-:W-:-:S05]  /*8bb0*/  IMAD.U32 R0, RZ, RZ, UR35 ;  /* 0x00000023ff007e24 */ /* 0x000fca000f8e00ff */
[----:B------:R-:W-:-:S04]  /*8bc0*/  SHF.L.U32 R0, R0, 0x1f, RZ ;  /* 0x0000001f00007819 */ /* 0x000fc800000006ff */
[----:B------:R0:W1:Y:S01]  /*8bd0*/  SYNCS.PHASECHK.TRANS64.TRYWAIT P1, [UR6+0x2a850], R0 ;  /* 0x02a85000ff0075a7 */ /* 0x0000620008020146 */
[----:B------:R-:W-:Y:S05]  /*8be0*/  @!P0 BRA `(.L_x_1141) ;  /* 0x0000000000048947 */ /* 0x000fea0003800000 */
[----:B------:R-:W-:Y:S01]  /*8bf0*/  BPT.TRAP 0x1 ;  /* 0x000000040000795c */ /* 0x000fe20000300000 */
.L_x_1141:
[----:B-1----:R-:W-:Y:S05]  /*8c00*/  @P1 BRA `(.L_x_1139) ;  /* 0x0000000000081947 */ /* 0x002fea0003800000 */
[----:B------:R-:W1:Y:S02]  /*8c10*/  SYNCS.PHASECHK.TRANS64.TRYWAIT P1, [UR6+0x2a850], R0 ;  /* 0x02a85000ff0075a7 */ /* 0x000e640008020146 */
[----:B-1----:R-:W-:Y:S05]  /*8c20*/  @!P1 BRA `(.L_x_1142) ;  /* 0x000000d000d49947 */ /* 0x002fea0003800000 */
.L_x_1139:
        /* <DEDUP_REMOVED lines=29> */
.L_x_1143:
[----:B0-----:R-:W-:Y:S01]  /*8e00*/  FMNMX.FTZ R0, R120, R9, !PT ;  /* 0x0000000978007209 */ /* 0x001fe20007810000 */
[----:B------:R-:W-:Y:S01]  /*8e10*/  IMAD.U32 R21, RZ, RZ, UR39 ;  /* 0x00000027ff157e24 */ /* 0x000fe2000f8e00ff */
[----:B------:R-:W-:Y:S01]  /*8e20*/  FMNMX.FTZ R6, R122, R13, !PT ;  /* 0x0000000d7a067209 */ /* 0x000fe20007810000 */
[----:B------:R-:W-:Y:S01]  /*8e30*/  ULEA UR6, UR31, UR36, 0x3 ;  /* 0x000000241f067291 */ /* 0x000fe2000f8e183f */
[----:B------:R-:W-:Y:S02]  /*8e40*/  FMNMX.FTZ R15, R121, R0, !PT ;  /* 0x00000000790f7209 */ /* 0x000fe40007810000 */
[----:B------:R-:W-:Y:S01]  /*8e50*/  FMNMX.FTZ R19, R123, R6, !PT ;  /* 0x000000067b137209 */ /* 0x000fe20007810000 */
[----:B------:R-:W-:Y:S01]  /*8e60*/  UIADD3 UR6, UR6, 0x2a840, URZ ;  /* 0x0002a84006067890 */ /* 0x000fe2000fffe03f */
[----:B------:R-:W-:Y:S02]  /*8e70*/  FMNMX.FTZ R0, R124, R15, !PT ;  /* 0x0000000f7c007209 */ /* 0x000fe40007810000 */
[----:B------:R-:W-:Y:S01]  /*8e80*/  FMNMX.FTZ R6, R126, R19, !PT ;  /* 0x000000137e067209 */ /* 0x000fe20007810000 */
[----:B------:R-:W-:Y:S01]  /*8e90*/  UPRMT UR6, UR29, 0x654, UR6 ;  /* 0x000006541d067896 */ /* 0x000fe20008000006 */
[----:B------:R-:W-:-:S02]  /*8ea0*/  FMNMX.FTZ R15, R125, R0, !PT ;  /* 0x000000007d0f7209 */ /* 0x000fc40007810000 */
[----:B------:R-:W-:Y:S02]  /*8eb0*/  FMNMX.FTZ R19, R127, R6, !PT ;  /* 0x000000067f137209 */ /* 0x000fe40007810000 */
[----:B------:R-:W-:Y:S02]  /*8ec0*/  FMNMX.FTZ R0, R128, R15, !PT ;  /* 0x0000000f80007209 */ /* 0x000fe40007810000 */
[----:B------:R-:W-:Y:S02]  /*8ed0*/  FMNMX.FTZ R6, R130, R19, !PT ;  /* 0x0000001382067209 */ /* 0x000fe40007810000 */
[----:B------:R-:W-:Y:S01]  /*8ee0*/  FMNMX.FTZ R15, R129, R0, !PT ;  /* 0x00000000810f7209 */ /* 0x000fe20007810000 */
[----:B------:R-:W-:Y:S01]  /*8ef0*/  SYNCS.ARRIVE.TRANS64.RED.A1T0 RZ, [UR6], RZ ;  /* 0x000000ffffff79a7 */ /* 0x000fe20008100406 */
        /* <DEDUP_REMOVED lines=52> */
[----:B------:R-:W-:-:S03]  /*9240*/  FMNMX.FTZ R6, R183, R6, !PT ;  /* 0x00000006b7067209 */ /* 0x000fc60007810000 */
[----:B------:R-:W0:Y:S04]  /*9250*/  SHFL.BFLY PT, R15, R10, 0x2, 0x1f ;  /* 0x0c401f000a0f7f89 */ /* 0x000e2800000e0000 */
[----:B------:R-:W1:Y:S01]  /*9260*/  SHFL.BFLY PT, R19, R6, 0x2, 0x1f ;  /* 0x0c401f0006137f89 */ /* 0x000e6200000e0000 */
[----:B0-----:R-:W-:Y:S02]  /*9270*/  FMNMX.FTZ R15, R10, R15, !PT ;  /* 0x0000000f0a0f7209 */ /* 0x001fe40007810000 */
        /* <DEDUP_REMOVED lines=9> */
[----:B------:R-:W-:Y:S01]  /*9310*/  FFMA.FTZ R141, R161, UR39, -R184 ;  /* 0x00000027a18d7c23 */ /* 0x000fe200080108b8 */
[----:B------:R-:W-:Y:S02]  /*9320*/  IMAD.U32 R161, RZ, RZ, UR39 ;  /* 0x00000027ffa17e24 */ /* 0x000fe4000f8e00ff */
[----:B------:R-:W-:Y:S01]  /*9330*/  FMUL.FTZ R18, R9, UR39 ;  /* 0x0000002709127c20 */ /* 0x000fe20008410000 */
[----:B------:R-:W-:-:S01]  /*9340*/  FADD.FTZ R9, -R12, R13 ;  /* 0x0000000d0c097221 */ /* 0x000fc20000010100 */
[----:B------:R-:W-:Y:S01]  /*9350*/  FFMA.FTZ R13, R120, UR39, -R184 ;  /* 0x00000027780d7c23 */ /* 0x000fe200080108b8 */
[----:B------:R-:W-:-:S01]  /*9360*/  FFMA.FTZ R161, R12, R161, -8 ;  /* 0xc10000000ca17423 */ /* 0x000fc200000100a1 */
[----:B------:R0:W-:Y:S01]  /*9370*/  MUFU.EX2 R6, R18 ;  /* 0x0000001200067308 */ /* 0x0001e20000000800 */
[----:B------:R-:W-:Y:S01]  /*9380*/  FMUL.FTZ R9, R9, UR39 ;  /* 0x0000002709097c20 */ /* 0x000fe20008410000 */
[----:B------:R-:W-:Y:S01]  /*9390*/  FFMA.FTZ R14, R124, UR39, -R184 ;  /* 0x000000277c0e7c23 */ /* 0x000fe200080108b8 */
[----:B------:R-:W-:-:S01]  /*93a0*/  FFMA.FTZ R122, R122, UR39, -R161 ;  /* 0x000000277a7a7c23 */ /* 0x000fc200080108a1 */
[--C-:B------:R-:W-:Y:S01]  /*93b0*/  FFMA.FTZ R123, R123, UR39, -R161.reuse ;  /* 0x000000277b7b7c23 */ /* 0x100fe200080108a1 */
[----:B------:R-:W-:-:S01]  /*93c0*/  FFMA.FTZ R126, R126, UR39, -R161 ;  /* 0x000000277e7e7c23 */ /* 0x000fc200080108a1 */
[----:B------:R-:W-:Y:S01]  /*93d0*/  FFMA.FTZ R15, R125, UR39, -R184 ;  /* 0x000000277d0f7c23 */ /* 0x000fe200080108b8 */
[----:B------:R-:W-:-:S01]  /*93e0*/  FFMA.FTZ R127, R127, UR39, -R161 ;  /* 0x000000277f7f7c23 */ /* 0x000fc200080108a1 */
[----:B------:R-:W1:Y:S01]  /*93f0*/  MUFU.EX2 R13, R13 ;  /* 0x0000000d000d7308 */ /* 0x000e620000000800 */
[----:B0-----:R-:W-:-:S01]  /*9400*/  FFMA.FTZ R18, R128, UR39, -R184 ;  /* 0x0000002780127c23 */ /* 0x001fc200080108b8 */
        /* <DEDUP_REMOVED lines=8> */
[----:B------:R-:W-:Y:S01]  /*9490*/  FFMA.FTZ R21, R133, UR39, -R184 ;  /* 0x0000002785157c23 */ /* 0x000fe200080108b8 */
[----:B------:R-:W-:-:S01]  /*94a0*/  FFMA.FTZ R135, R135, UR39, -R161 ;  /* 0x0000002787877c23 */ /* 0x000fc200080108a1 */
[--C-:B------:R-:W-:Y:S01]  /*94b0*/  FFMA.FTZ R124, R144, UR39, -R184.reuse ;  /* 0x00000027907c7c23 */ /* 0x100fe200080108b8 */
[----:B------:R-:W-:-:S01]  /*94c0*/  FFMA.FTZ R144, R164, UR39, -R184 ;  /* 0x00000027a4907c23 */ /* 0x000fc200080108b8 */
[----:B------:R-:W-:Y:S01]  /*94d0*/  FFMA.FTZ R22, R136, UR39, -R184 ;  /* 0x0000002788167c23 */ /* 0x000fe200080108b8 */
[----:B------:R-:W-:-:S01]  /*94e0*/  FFMA.FTZ R138, R138, UR39, -R161 ;  /* 0x000000278a8a7c23 */ /* 0x000fc200080108a1 */
[----:B------:R-:W0:Y:S01]  /*94f0*/  MUFU.EX2 R122, R122 ;  /* 0x0000007a007a7308 */ /* 0x000e220000000800 */
[----:B-1----:R-:W-:-:S01]  /*9500*/  FFMA.FTZ R3, R6, R3, R13 ;  /* 0x0000000306037223 */ /* 0x002fc2000001000d */
[----:B------:R-:W-:Y:S01]  /*9510*/  FFMA.FTZ R23, R137, UR39, -R184 ;  /* 0x0000002789177c23 */ /* 0x000fe200080108b8 */
[----:B------:R-:W-:-:S01]  /*9520*/  FFMA.FTZ R139, R139, UR39, -R161 ;  /* 0x000000278b8b7c23 */ /* 0x000fc200080108a1 */
[----:B------:R-:W-:Y:S01]  /*9530*/  FFMA.FTZ R120, R140, UR39, -R184 ;  /* 0x000000278c787c23 */ /* 0x000fe200080108b8 */
[----:B------:R-:W-:-:S01]  /*9540*/  FFMA.FTZ R142, R142, UR39, -R161 ;  /* 0x000000278e8e7c23 */ /* 0x000fc200080108a1 */
[--C-:B------:R-:W-:Y:S01]  /*9550*/  FFMA.FTZ R143, R143, UR39, -R161.reuse ;  /* 0x000000278f8f7c23 */ /* 0x100fe200080108a1 */
[----:B------:R-:W-:-:S01]  /*9560*/  FFMA.FTZ R146, R146, UR39, -R161 ;  /* 0x0000002792927c23 */ /* 0x000fc200080108a1 */
[----:B------:R-:W1:Y:S01]  /*9570*/  MUFU.EX2 R10, R10 ;  /* 0x0000000a000a7308 */ /* 0x000e620000000800 */
[----:B------:R-:W-:-:S01]  /*9580*/  FFMA.FTZ R125, R145, UR39, -R184 ;  /* 0x00000027917d7c23 */ /* 0x000fc200080108b8 */
[----:B------:R-:W-:Y:S01]  /*9590*/  FFMA.FTZ R147, R147, UR39, -R161 ;  /* 0x0000002793937c23 */ /* 0x000fe200080108a1 */
[----:B------:R-:W-:-:S01]  /*95a0*/  FFMA.FTZ R128, R148, UR39, -R184 ;  /* 0x0000002794807c23 */ /* 0x000fc200080108b8 */
[--C-:B------:R-:W-:Y:S01]  /*95b0*/  FFMA.FTZ R150, R150, UR39, -R161.reuse ;  /* 0x0000002796967c23 */ /* 0x100fe200080108a1 */
[----:B------:R-:W-:-:S01]  /*95c0*/  FFMA.FTZ R151, R151, UR39, -R161 ;  /* 0x0000002797977c23 */ /* 0x000fc200080108a1 */
[----:B------:R-:W-:Y:S01]  /*95d0*/  FFMA.FTZ R132, R152, UR39, -R184 ;  /* 0x0000002798847c23 */ /* 0x000fe200080108b8 */
[----:B------:R-:W-:-:S01]  /*95e0*/  FFMA.FTZ R154, R154, UR39, -R161 ;  /* 0x000000279a9a7c23 */ /* 0x000fc200080108a1 */
[----:B------:R-:W2:Y:S01]  /*95f0*/  MUFU.EX2 R123, R123 ;  /* 0x0000007b007b7308 */ /* 0x000ea20000000800 */
[----:B0-----:R-:W-:-:S01]  /*9600*/  FFMA.FTZ R2, R9, R2, R122 ;  /* 0x0000000209027223 */ /* 0x001fc2000001007a */
[----:B------:R-:W-:Y:S01]  /*9610*/  FFMA.FTZ R133, R153, UR39, -R184 ;  /* 0x0000002799857c23 */ /* 0x000fe200080108b8 */
[----:B------:R-:W-:-:S01]  /*9620*/  FFMA.FTZ R155, R155, UR39, -R161 ;  /* 0x000000279b9b7c23 */ /* 0x000fc200080108a1 */
[--C-:B------:R-:W-:Y:S01]  /*9630*/  FFMA.FTZ R148, R168, UR39, -R184.reuse ;  /* 0x00000027a8947c23 */ /* 0x100fe200080108b8 */
[----:B------:R-:W-:-:S01]  /*9640*/  FFMA.FTZ R136, R156, UR39, -R184 ;  /* 0x000000279c887c23 */ /* 0x000fc200080108b8 */
[----:B------:R-:W-:Y:S01]  /*9650*/  FFMA.FTZ R158, R158, UR39, -R161 ;  /* 0x000000279e9e7c23 */ /* 0x000fe200080108a1 */
[----:B------:R-:W-:-:S01]  /*9660*/  FFMA.FTZ R153, R173, UR39, -R184 ;  /* 0x00000027ad997c23 */ /* 0x000fc200080108b8 */
[----:B------:R-:W0:Y:S01]  /*9670*/  MUFU.EX2 R14, R14 ;  /* 0x0000000e000e7308 */ /* 0x000e220000000800 */
        /* <DEDUP_REMOVED lines=8> */
[----:B--2---:R-:W-:-:S01]  /*9700*/  FADD.FTZ R169, R123, R2 ;  /* 0x000000027ba97221 */ /* 0x004fc20000010000 */
[----:B------:R-:W-:Y:S01]  /*9710*/  FFMA.FTZ R167, R167, UR39, -R161 ;  /* 0x00000027a7a77c23 */ /* 0x000fe200080108a1 */
[----:B------:R-:W-:-:S01]  /*9720*/  FFMA.FTZ R152, R172, UR39, -R184 ;  /* 0x00000027ac987c23 */ /* 0x000fc200080108b8 */
[--C-:B------:R-:W-:Y:S01]  /*9730*/  FFMA.FTZ R174, R174, UR39, -R161.reuse ;  /* 0x00000027aeae7c23 */ /* 0x100fe200080108a1 */
[----:B------:R-:W-:-:S01]  /*9740*/  FFMA.FTZ R175, R175, UR39, -R161 ;  /* 0x00000027afaf7c23 */ /* 0x000fc200080108a1 */
[--C-:B------:R-:W-:Y:S01]  /*9750*/  FFMA.FTZ R156, R176, UR39, -R184.reuse ;  /* 0x00000027b09c7c23 */ /* 0x100fe200080108b8 */
[----:B------:R-:W-:-:S01]  /*9760*/  FFMA.FTZ R157, R177, UR39, -R184 ;  /* 0x00000027b19d7c23 */ /* 0x000fc200080108b8 */
[----:B------:R-:W2:Y:S01]  /*9770*/  MUFU.EX2 R15, R15 ;  /* 0x0000000f000f7308 */ /* 0x000ea20000000800 */
[----:B0-----:R-:W-:-:S01]  /*9780*/  FADD.FTZ R2, R14, R3 ;  /* 0x000000030e027221 */ /* 0x001fc20000010000 */
[----:B------:R-:W-:Y:S01]  /*9790*/  FFMA.FTZ R179, R179, UR39, -R161 ;  /* 0x00000027b3b37c23 */ /* 0x000fe200080108a1 */
[----:B------:R-:W-:-:S01]  /*97a0*/  FFMA.FTZ R160, R180, UR39, -R184 ;  /* 0x00000027b4a07c23 */ /* 0x000fc200080108b8 */
[----:B------:R-:W-:Y:S01]  /*97b0*/  FFMA.FTZ R182, R182, UR39, -R161 ;  /* 0x00000027b6b67c23 */ /* 0x000fe200080108a1 */
[----:B------:R-:W-:-:S03]  /*97c0*/  FFMA.FTZ R165, R181, UR39, -R184 ;  /* 0x00000027b5a57c23 */ /* 0x000fc600080108b8 */
        /* <DEDUP_REMOVED lines=21> */
[----:B--2---:R-:W-:-:S01]  /*9920*/  FADD.FTZ R169, R135, R164 ;  /* 0x000000a487a97221 */ /* 0x004fc20000010000 */
[----:B------:R-:W-:-:S06]  /*9930*/  FFMA.FTZ R164, R166, UR39, -R161 ;  /* 0x00000027a6a47c23 */ /* 0x000fcc00080108a1 */
        /* <DEDUP_REMOVED lines=15> */
[----:B-1----:R-:W-:-:S01]  /*9a30*/  FADD.FTZ R169, R143, R166 ;  /* 0x000000a68fa97221 */ /* 0x002fc20000010000 */
[----:B------:R-:W-:-:S06]  /*9a40*/  FFMA.FTZ R166, R170, UR39, -R161 ;  /* 0x00000027aaa67c23 */ /* 0x000fcc00080108a1 */
[----:B------:R-:W1:Y:S01]  /*9a50*/  MUFU.EX2 R125, R125 ;  /* 0x0000007d007d7308 */ /* 0x000e620000000800 */
[----:B--2---:R-:W-:-:S07]  /*9a60*/  FADD.FTZ R2, R124, R3 ;  /* 0x000000037c027221 */ /* 0x004fce0000010000 */
[----:B------:R-:W2:Y:S01]  /*9a70*/  MUFU.EX2 R147, R147 ;  /* 0x0000009300937308 */ /* 0x000ea20000000800 */
[----:B0-----:R-:W-:-:S01]  /*9a80*/  FADD.FTZ R168, R146, R169 ;  /* 0x000000a992a87221 */ /* 0x001fc20000010000 */
[----:B------:R-:W-:-:S06]  /*9a90*/  FFMA.FTZ R169, R171, UR39, -R161 ;  /* 0x00000027aba97c23 */ /* 0x000fcc00080108a1 */
        /* <DEDUP_REMOVED lines=28> */
[--C-:B------:R-:W-:Y:S01]  /*9c60*/  FFMA.FTZ R168, R178, UR39, -R161.reuse ;  /* 0x00000027b2a87c23 */ /* 0x100fe200080108a1 */
[----:B------:R-:W-:-:S05]  /*9c70*/  FFMA.FTZ R161, R183, UR39, -R161 ;  /* 0x00000027b7a17c23 */ /* 0x000fca00080108a1 */
        /* <DEDUP_REMOVED lines=48> */
.L_x_1144:
        /* <DEDUP_REMOVED lines=139> */
.L_x_1134:
[----:B------:R-:W-:-:S13]  /*a830*/  ISETP.GE.AND P1, PT, R11, UR38, PT ;  /* 0x000000260b007c0c */ /* 0x000fda000bf26270 */
[----:B------:R-:W-:Y:S05]  /*a840*/  @!P1 BRA `(.L_x_1146) ;  /* 0x0000003000609947 */ /* 0x000fea0003800000 */
[C---:B------:R-:W-:Y:S01]  /*a850*/  VIADD R6, R17.reuse, 0x8 ;  /* 0x0000000811067836 */ /* 0x040fe20000000000 */
[----:B------:R-:W-:Y:S01]  /*a860*/  IADD3 R17, -R17, 0xb, RZ ;  /* 0x0000000b11117810 */ /* 0x000fe20007ffe1ff */
[----:B------:R-:W-:Y:S01]  /*a870*/  IMAD.MOV.U32 R10, RZ, RZ, R12 ;  /* 0x000000ffff0a7224 */ /* 0x000fe200078e000c */
[----:B------:R-:W-:Y:S01]  /*a880*/  UMOV UR50, UR30 ;  /* 0x0000001e00327c82 */ /* 0x000fe20008000000 */
[----:B------:R-:W-:Y:S01]  /*a890*/  IMAD.MOV.U32 R9, RZ, RZ, R0 ;  /* 0x000000ffff097224 */ /* 0x000fe200078e0000 */
[----:B------:R-:W-:Y:S01]  /*a8a0*/  UMOV UR49, UR31 ;  /* 0x0000001f00317c82 */ /* 0x000fe20008000000 */
[----:B------:R-:W-:Y:S01]  /*a8b0*/  ULDC UR33, c[0x0][0x9e4] ;  /* 0x0002790000217ab9 */ /* 0x000fe20000000800 */
[----:B------:R-:W-:Y:S01]  /*a8c0*/  ULDC UR35, c[0x0][0x288] ;  /* 0x0000a20000237ab9 */ /* 0x000fe20000000800 */
[----:B------:R-:W-:Y:S01]  /*a8d0*/  ULDC UR48, c[0x0][0x2f0] ;  /* 0x0000bc0000307ab9 */ /* 0x000fe20000000800 */
[----:B------:R-:W-:-:S05]  /*a8e0*/  ULDC UR34, c[0x0][0x9e0] ;  /* 0x0002780000227ab9 */ /* 0x000fca0000000800 */
.L_x_1165:
[----:B------:R-:W-:Y:S01]  /*a8f0*/  UIADD3 UR31, UR49, 0x1, URZ ;  /* 0x00000001311f7890 */ /* 0x000fe2000fffe03f */
[----:B------:R-:W-:-:S03]  /*a900*/  ISETP.NE.AND P2, PT, RZ, UR37, PT ;  /* 0x00000025ff007c0c */ /* 0x000fc6000bf45270 */
[----:B------:R-:W-:-:S04]  /*a910*/  UISETP.NE.AND UP0, UPT, UR31, 0x2, UPT ;  /* 0x000000021f00788c */ /* 0x000fc8000bf05270 */
[----:B------:R-:W-:Y:S02]  /*a920*/  USEL UR30, URZ, 0x1, UP0 ;  /* 0x000000013f1e7887 */ /* 0x000fe40008000000 */
[----:B------:R-:W-:Y:S02]  /*a930*/  USEL UR31, UR31, URZ, UP0 ;  /* 0x0000003f1f1f7287 */ /* 0x000fe40008000000 */
[----:B------:R-:W-:Y:S02]  /*a940*/  ULOP3.LUT UR30, UR50, UR30, URZ, 0x3c, !UPT ;  /* 0x0000001e321e7292 */ /* 0x000fe4000f8e3c3f */
[----:B------:R-:W-:Y:S10]  /*a950*/  @P2 BRA `(.L_x_1147) ;  /* 0x00000000002c2947 */ /* 0x000ff40003800000 */
[----:B------:R-:W-:Y:S05]  /*a960*/  @!P0 BRA `(.L_x_1148) ;  /* 0x0000000000048947 */ /* 0x000fea0003800000 */
[----:B------:R-:W-:Y:S01]  /*a970*/  BPT.TRAP 0x1 ;  /* 0x000000040000795c */ /* 0x000fe20000300000 */
.L_x_1148:
[----:B------:R-:W-:Y:S01]  /*a980*/  ULEA UR6, UR31, UR36, 0x3 ;  /* 0x000000241f067291 */ /* 0x000fe2000f8e183f */
[----:B------:R-:W-:-:S05]  /*a990*/  IMAD.U32 R0, RZ, RZ, UR30 ;  /* 0x0000001eff007e24 */ /* 0x000fca000f8e00ff */
[----:B------:R-:W-:-:S04]  /*a9a0*/  SHF.L.U32 R0, R0, 0x1f, RZ ;  /* 0x0000001f00007819 */ /* 0x000fc800000006ff */
[----:B------:R0:W1:Y:S01]  /*a9b0*/  SYNCS.PHASECHK.TRANS64.TRYWAIT P1, [UR6+0x2a830], R0 ;  /* 0x02a83000ff0075a7 */ /* 0x0000620008020146 */
[----:B------:R-:W-:Y:S05]  /*a9c0*/  @!P0 BRA `(.L_x_1149) ;  /* 0x0000000000048947 */ /* 0x000fea0003800000 */
[----:B------:R-:W-:Y:S01]  /*a9d0*/  BPT.TRAP 0x1 ;  /* 0x000000040000795c */ /* 0x000fe20000300000 */
.L_x_1149:
[----:B-1----:R-:W-:Y:S05]  /*a9e0*/  @P1 BRA `(.L_x_1147) ;  /* 0x0000000000081947 */ /* 0x002fea0003800000 */
[----:B------:R-:W1:Y:S02]  /*a9f0*/  SYNCS.PHASECHK.TRANS64.TRYWAIT P1, [UR6+0x2a830], R0 ;  /* 0x02a83000ff0075a7 */ /* 0x000e640008020146 */
[----:B-1----:R-:W-:Y:S05]  /*aa00*/  @!P1 BRA `(.L_x_1150) ;  /* 0x000000b400749947 */ /* 0x002fea0003800000 */
.L_x_1147:
[----:B------:R2:W-:Y:S01]  /*aa10*/  BAR.SYNC.DEFER_BLOCKING R6, 0x100 ;  /* 0x000400060000751d */ /* 0x0005e20000010000 */
[----:B------:R-:W-:Y:S01]  /*aa20*/  R2UR UR24, R4 ;  /* 0x00000000041872ca */ /* 0x000fe200000e0000 */
[----:B------:R-:W-:Y:S01]  /*aa30*/  UIMAD UR26, UR31, 0x600, UR28 ;  /* 0x000006001f1a78a4 */ /* 0x000fe2000f8e021c */
[----:B------:R-:W-:-:S03]  /*aa40*/  R2UR UR25, R5 ;  /* 0x00000000051972ca */ /* 0x000fc600000e0000 */
[----:B------:R-:W-:Y:S01]  /*aa50*/  UMOV UR27, 0x80000020 ;  /* 0x80000020001b7882 */ /* 0x000fe20000000000 */
[----:B------:R-:W-:Y:S01]  /*aa60*/  UIADD3 UR6, UR26, 0x2, URZ ;  /* 0x000000021a067890 */ /* 0x000fe2000fffe03f */
        /* <DEDUP_REMOVED lines=27> */
[----:B--2---:R-:W-:Y:S05]  /*ac20*/  @P2 BRA `(.L_x_1151) ;  /* 0x00000000002c2947 */ /* 0x004fea0003800000 */
[----:B------:R-:W-:Y:S05]  /*ac30*/  @!P0 BRA `(.L_x_1152) ;  /* 0x0000000000048947 */ /* 0x000fea0003800000 */
[----:B------:R-:W-:Y:S01]  /*ac40*/  BPT.TRAP 0x1 ;  /* 0x000000040000795c */ /* 0x000fe20000300000 */
.L_x_1152:
[----:B------:R-:W-:Y:S01]  /*ac50*/  ULEA UR6, UR49, UR36, 0x3 ;  /* 0x0000002431067291 */ /* 0x000fe2000f8e183f */
[----:B01----:R-:W-:-:S05]  /*ac60*/  IMAD.U32 R0, RZ, RZ, UR50 ;  /* 0x00000032ff007e24 */ /* 0x003fca000f8e00ff */
[----:B------:R-:W-:-:S04]  /*ac70*/  SHF.L.U32 R0, R0, 0x1f, RZ ;  /* 0x0000001f00007819 */ /* 0x000fc800000006ff */
[----:B------:R0:W1:Y:S01]  /*ac80*/  SYNCS.PHASECHK.TRANS64.TRYWAIT P1, [UR6+0x2a850], R0 ;  /* 0x02a85000ff0075a7 */ /* 0x0000620008020146 */
[----:B------:R-:W-:Y:S05]  /*ac90*/  @!P0 BRA `(.L_x_1153) ;  /* 0x0000000000048947 */ /* 0x000fea0003800000 */
[----:B------:R-:W-:Y:S01]  /*aca0*/  BPT.TRAP 0x1 ;  /* 0x000000040000795c */ /* 0x000fe20000300000 */
.L_x_1153:
[----:B-1----:R-:W-:Y:S05]  /*acb0*/  @P1 BRA `(.L_x_1151) ;  /* 0x0000000000081947 */ /* 0x002fea0003800000 */
[----:B------:R-:W1:Y:S02]  /*acc0*/  SYNCS.PHASECHK.TRANS64.TRYWAIT P1, [UR6+0x2a850], R0 ;  /* 0x02a85000ff0075a7 */ /* 0x000e640008020146 */
[----:B-1----:R-:W-:Y:S05]  /*acd0*/  @!P1 BRA `(.L_x_1154) ;  /* 0x000000b000d89947 */ /* 0x002fea0003800000 */
.L_x_1151:
        /* <DEDUP_REMOVED lines=28> */
.L_x_1155:
[----:B------:R-:W-:Y:S01]  /*aea0*/  UISETP.NE.AND UP1, UPT, UR45, URZ, UPT ;  /* 0x0000003f2d00728c */ /* 0x000fe2000bf25270 */
[----:B------:R-:W-:Y:S01]  /*aeb0*/  IMAD.MOV.U32 R12, RZ, RZ, R8 ;  /* 0x000000ffff0c7224 */ /* 0x000fe200078e0008 */
[----:B------:R-:W-:Y:S02]  /*aec0*/  UISETP.NE.AND UP0, UPT, UR44, URZ, UPT ;  /* 0x0000003f2c00728c */ /* 0x000fe4000bf05270 */
[----:B------:R-:W-:Y:S02]  /*aed0*/  ULEA UR6, UR31, UR36, 0x3 ;  /* 0x000000241f067291 */ /* 0x000fe4000f8e183f */
[----:B------:R-:W-:Y:S02]  /*aee0*/  PLOP3.LUT P1, PT, PT, PT, UP1, 0x80, 0x0 ;  /* 0x000000000000781c */ /* 0x000fe40003f2f018 */
[----:B------:R-:W-:Y:S01]  /*aef0*/  PLOP3.LUT P2, PT, PT, PT, UP1, 0x80, 0x0 ;  /* 0x000000000000781c */ /* 0x000fe20003f4f018 */
[----:B------:R-:W-:Y:S02]  /*af00*/  UIADD3 UR6, UR6, 0x2a840, URZ ;  /* 0x0002a84006067890 */ /* 0x000fe4000fffe03f */
[----:B------:R-:W-:-:S02]  /*af10*/  @UP1 ULDC UR7, c[0x0][0x44c] ;  /* 0x0001130000071ab9 */ /* 0x000fc40000000800 */
[----:B------:R-:W-:-:S06]  /*af20*/  UPRMT UR6, UR29, 0x654, UR6 ;  /* 0x000006541d067896 */ /* 0x000fcc0008000006 */
[----:B01----:R-:W-:Y:S01]  /*af30*/  @P1 IMAD.HI.U32 R0, R8, UR7, RZ ;  /* 0x0000000708001c27 */ /* 0x003fe2000f8e00ff */
[----:B------:R-:W-:Y:S01]  /*af40*/  @UP1 ULDC UR7, c[0x0][0x450] ;  /* 0x0001140000071ab9 */ /* 0x000fe20000000800 */
[----:B------:R-:W-:Y:S01]  /*af50*/  PLOP3.LUT P1, PT, PT, PT, UP0, 0x40, 0x0 ;  /* 0x000000000000781c */ /* 0x000fe20003f2e808 */
[----:B------:R-:W-:Y:S02]  /*af60*/  SYNCS.ARRIVE.TRANS64.RED.A1T0 RZ, [UR6], RZ ;  /* 0x000000ffffff79a7 */ /* 0x000fe40008100406 */
[----:B------:R-:W-:Y:S01]  /*af70*/  @P2 SHF.R.U32.HI R12, RZ, UR7, R0 ;  /* 0x00000007ff0c2c19 */ /* 0x000fe20008011600 */
[----:B------:R-:W-:-:S04]  /*af80*/  IMAD.SHL.U32 R0, R11, 0x80, RZ ;  /* 0x000000800b007824 */ /* 0x000fc800078e00ff */
[----:B------:R-:W0:Y:S01]  /*af90*/  SHFL.IDX PT, R15, R12, RZ, 0x1c1f ;  /* 0x001c1fff0c0f7589 */ /* 0x000e2200000e0000 */
[----:B------:R-:W-:-:S05]  /*afa0*/  IADD3 R14, -R0, 0x1, RZ ;  /* 0x00000001000e7810 */ /* 0x000fca0007ffe1ff */
[----:B------:R-:W-:-:S04]  /*afb0*/  IMAD R13, R7, -0x2, R14 ;  /* 0xfffffffe070d7824 */ /* 0x000fc800078e020e */
[----:B------:R-:W-:-:S04]  /*afc0*/  IMAD R13, R16, UR48, R13 ;  /* 0x00000030100d7c24 */ /* 0x000fc8000f8e020d */
[----:B------:R-:W-:-:S04]  /*afd0*/  VIADD R13, R13, -UR35 ;  /* 0x800000230d0d7c36 */ /* 0x000fc80008000000 */
[C---:B------:R-:W-:Y:S02]  /*afe0*/  VIADD R22, R13.reuse, UR34 ;  /* 0x000000220d167c36 */ /* 0x040fe40008000000 */
[----:B------:R-:W-:Y:S02]  /*aff0*/  VIADD R184, R13, UR32 ;  /* 0x000000200db87c36 */ /* 0x000fe40008000000 */
[--C-:B0-----:R-:W-:Y:S02]  /*b000*/  IMAD.IADD R14, R22, 0x1, R15.reuse ;  /* 0x00000001160e7824 */ /* 0x101fe400078e020f */
[----:B------:R-:W-:Y:S01]  /*b010*/  IMAD.IADD R18, R184, 0x1, R15 ;  /* 0x00000001b8127824 */ /* 0x000fe200078e020f */
[----:B------:R-:W-:Y:S06]  /*b020*/  @P1 BRA `(.L_x_1156) ;  /* 0x00000000005c1947 */ /* 0x000fec0003800000 */
[----:B------:R-:W-:Y:S01]  /*b030*/  IMAD R13, R16, UR48, R15 ;  /* 0x00000030100d7c24 */ /* 0x000fe2000f8e020f */
[----:B------:R-:W-:Y:S03]  /*b040*/  BSSY B0, `(.L_x_1157) ;  /* 0x0000011000007945 */ /* 0x000fe60003800000 */
[----:B------:R-:W-:-:S05]  /*b050*/  VIADD R13, R13, -UR35 ;  /* 0x800000230d0d7c36 */ /* 0x000fca0008000000 */
        /* <DEDUP_REMOVED lines=10> */
.L_x_1158:
[----:B------:R-:W-:-:S05]  /*b100*/  IMAD.U32 R15, RZ, RZ, UR33 ;  /* 0x00000021ff0f7e24 */ /* 0x000fca000f8e00ff */
[----:B------:R-:W-:-:S13]  /*b110*/  ISETP.NE.AND P1, PT, R15, 0x1, PT ;  /* 0x000000010f00780c */ /* 0x000fda0003f25270 */
[----:B------:R-:W0:Y:S02]  /*b120*/  @P1 LDC.64 R20, c[0x0][0x9e8] ;  /* 0x00027a00ff141b82 */ /* 0x000e240000000a00 */
[----:B0-----:R-:W-:-:S05]  /*b130*/  @P1 IMAD.HI.U32 R20, R13, R20, RZ ;  /* 0x000000140d141227 */ /* 0x001fca00078e00ff */
[----:B------:R-:W-:-:S07]  /*b140*/  @P1 SHF.R.U32.HI R13, RZ, R21, R20 ;  /* 0x00000015ff0d1219 */ /* 0x000fce0000011614 */
.L_x_1159:
[----:B------:R-:W-:Y:S05]  /*b150*/  BSYNC B0 ;  /* 0x0000000000007941 */ /* 0x000fea0003800000 */
.L_x_1157:
[----:B------:R-:W-:-:S04]  /*b160*/  IMAD R20, R13, R15, -R0 ;  /* 0x0000000f0d147224 */ /* 0x000fc800078e0a00 */
[----:B------:R-:W-:-:S05]  /*b170*/  IMAD R13, R7, -0x2, R20 ;  /* 0xfffffffe070d7824 */ /* 0x000fca00078e0214 */
[----:B------:R-:W-:Y:S02]  /*b180*/  VIADDMNMX R14, R13, R15, R14, PT ;  /* 0x0000000f0d0e7246 */ /* 0x000fe4000380010e */
[----:B------:R-:W-:-:S07]  /*b190*/  VIMNMX R18, R18, R13, !PT ;  /* 0x0000000d12127248 */ /* 0x000fce0007fe0100 */
.L_x_1156:
        /* <DEDUP_REMOVED lines=116> */
.L_x_1162:
[----:B------:R-:W-:-:S05]  /*b8e0*/  IMAD.U32 R14, RZ, RZ, UR33 ;  /* 0x00000021ff0e7e24 */ /* 0x000fca000f8e00ff */
[----:B------:R-:W-:-:S13]  /*b8f0*/  ISETP.NE.AND P2, PT, R14, 0x1, PT ;  /* 0x000000010e00780c */ /* 0x000fda0003f45270 */
[----:B------:R-:W0:Y:S02]  /*b900*/  @P2 LDC.64 R190, c[0x0][0x9e8] ;  /* 0x00027a00ffbe2b82 */ /* 0x000e240000000a00 */
[----:B0-----:R-:W-:-:S05]  /*b910*/  @P2 IMAD.HI.U32 R12, R193, R190, RZ ;  /* 0x000000bec10c2227 */ /* 0x001fca00078e00ff */
[----:B------:R-:W-:-:S07]  /*b920*/  @P2 SHF.R.U32.HI R193, RZ, R191, R12 ;  /* 0x000000bfffc12219 */ /* 0x000fce000001160c */
.L_x_1163:
[----:B------:R-:W-:Y:S05]  /*b930*/  BSYNC B0 ;  /* 0x0000000000007941 */ /* 0x000fea0003800000 */
.L_x_1161:
[----:B------:R-:W-:-:S04]  /*b940*/  IMAD R0, R193, R14, -R0 ;  /* 0x0000000ec1007224 */ /* 0x000fc800078e0a00 */
[----:B------:R-:W-:-:S05]  /*b950*/  IMAD R0, R7, -0x2, R0 ;  /* 0xfffffffe07007824 */ /* 0x000fca00078e0200 */
[----:B------:R-:W-:Y:S02]  /*b960*/  VIADDMNMX R129, R0, R14, R129, PT ;  /* 0x0000000e00817246 */ /* 0x000fe40003800181 */
[----:B------:R-:W-:-:S07]  /*b970*/  VIMNMX R132, R132, R0, !PT ;  /* 0x0000000084847248 */ /* 0x000fce0007fe0100 */
.L_x_1160:
        /* <DEDUP_REMOVED lines=265> */
[----:B------:R-:W3:Y:S01]  /*ca10*/  MUFU.EX2 R123, R123 ;  /* 0x0000007b007b7308 */ /* 0x000ee20000000800 */
        /* <DEDUP_REMOVED lines=8> */
[----:B---3--:R-:W-:-:S01]  /*caa0*/  FADD.FTZ R159, R123, R172 ;  /* 0x000000ac7b9f7221 */ /* 0x008fc20000010000 */
[----:B------:R-:W-:-:S04]  /*cab0*/  FADD.FTZ R3, R19, R2 ;  /* 0x0000000213037221 */ /* 0x000fc80000010000 */
[----:B------:R-:W-:Y:S02]  /*cac0*/  FADD.FTZ R2, R20, R3 ;  /* 0x0000000314027221 */ /* 0x000fe40000010000 */
[----:B------:R-:W3:Y:S01]  /*cad0*/  MUFU.EX2 R130, R130 ;  /* 0x0000008200827308 */ /* 0x000ee20000000800 */
[----:B-1----:R-:W-:-:S01]  /*cae0*/  FADD.FTZ R172, R126, R159 ;  /* 0x0000009f7eac7221 */ /* 0x002fc20000010000 */
[--C-:B------:R-:W-:Y:S01]  /*caf0*/  FFMA.FTZ R159, R162, UR39, -R164.reuse ;  /* 0x00000027a29f7c23 */ /* 0x100fe200080108a4 */
[----:B------:R-:W-:-:S01]  /*cb00*/  FFMA.FTZ R162, R163, UR39, -R164 ;  /* 0x00000027a3a27c23 */ /* 0x000fc200080108a4 */
[----:B------:R-:W-:-:S04]  /*cb10*/  FADD.FTZ R3, R21, R2 ;  /* 0x0000000215037221 */ /* 0x000fc80000010000 */
[----:B------:R-:W1:Y:S01]  /*cb20*/  MUFU.EX2 R131, R131 ;  /* 0x0000008300837308 */ /* 0x000e620000000800 */
[----:B------:R-:W-:-:S04]  /*cb30*/  FADD.FTZ R2, R22, R3 ;  /* 0x0000000316027221 */ /* 0x000fc80000010000 */
[----:B------:R-:W-:-:S03]  /*cb40*/  FADD.FTZ R3, R23, R2 ;  /* 0x0000000217037221 */ /* 0x000fc60000010000 */
[----:B------:R-:W4:Y:S01]  /*cb50*/  MUFU.EX2 R134, R134 ;  /* 0x0000008600867308 */ /* 0x000f220000000800 */
[----:B------:R-:W-:-:S04]  /*cb60*/  FADD.FTZ R2, R120, R3 ;  /* 0x0000000378027221 */ /* 0x000fc80000010000 */
[----:B------:R-:W-:-:S03]  /*cb70*/  FADD.FTZ R3, R121, R2 ;  /* 0x0000000279037221 */ /* 0x000fc60000010000 */
[----:B------:R-:W5:Y:S01]  /*cb80*/  MUFU.EX2 R135, R135 ;  /* 0x0000008700877308 */ /* 0x000f620000000800 */
[----:B------:R-:W-:-:S07]  /*cb90*/  FADD.FTZ R3, R122, R3 ;  /* 0x000000037a037221 */ /* 0x000fce0000010000 */
[----:B------:R0:W-:Y:S08]  /*cba0*/  MUFU.EX2 R10, R169 ;  /* 0x000000a9000a7308 */ /* 0x0001f00000000800 */
[----:B------:R-:W2:Y:S01]  /*cbb0*/  MUFU.EX2 R138, R138 ;  /* 0x0000008a008a7308 */ /* 0x000ea20000000800 */
[----:B0-----:R-:W-:-:S04]  /*cbc0*/  FADD.FTZ R169, R127, R172 ;  /* 0x000000ac7fa97221 */ /* 0x001fc80000010000 */
[----:B---3--:R-:W-:-:S03]  /*cbd0*/  FADD.FTZ R172, R130, R169 ;  /* 0x000000a982ac7221 */ /* 0x008fc60000010000 */
[----:B------:R-:W0:Y:S01]  /*cbe0*/  MUFU.EX2 R139, R139 ;  /* 0x0000008b008b7308 */ /* 0x000e220000000800 */
[----:B-1----:R-:W-:-:S04]  /*cbf0*/  FADD.FTZ R163, R131, R172 ;  /* 0x000000ac83a37221 */ /* 0x002fc80000010000 */
[----:B----4-:R-:W-:Y:S01]  /*cc00*/  FADD.FTZ R172, R134, R163 ;  /* 0x000000a386ac7221 */ /* 0x010fe20000010000 */
[----:B------:R-:W-:-:S01]  /*cc10*/  FFMA.FTZ R163, R166, UR39, -R164 ;  /* 0x00000027a6a37c23 */ /* 0x000fc200080108a4 */
[----:B------:R-:W-:Y:S01]  /*cc20*/  FFMA.FTZ R166, R167, UR39, -R164 ;  /* 0x00000027a7a67c23 */ /* 0x000fe200080108a4 */
[----:B------:R-:W1:Y:S01]  /*cc30*/  MUFU.EX2 R142, R142 ;  /* 0x0000008e008e7308 */ /* 0x000e620000000800 */
[----:B-----5:R-:W-:-:S04]  /*cc40*/  FADD.FTZ R169, R135, R172 ;  /* 0x000000ac87a97221 */ /* 0x020fc80000010000 */
[----:B--2---:R-:W-:-:S03]  /*cc50*/  FADD.FTZ R172, R138, R169 ;  /* 0x000000a98aac7221 */ /* 0x004fc60000010000 */
        /* <DEDUP_REMOVED lines=76> */
.L_x_1164:
        /* <DEDUP_REMOVED lines=139> */
.L_x_1146:
[----:B------:R-:W-:Y:S06]  /*d9d0*/  BAR.ARV 0x8, 0x180 ;  /* 0x0206000000007b1d */ /* 0x000fec0000002000 */
[----:B------:R-:W-:Y:S05]  /*d9e0*/  @!P0 BRA `(.L_x_1166) ;  /* 0x0000000000048947 */ /* 0x000fea0003800000 */
[----:B------:R-:W-:Y:S01]  /*d9f0*/  BPT.TRAP 0x1 ;  /* 0x000000040000795c */ /* 0x000fe20000300000 */
.L_x_1166:
[----:B------:R-:W-:Y:S01]  /*da00*/  ULEA UR9, UR31, UR36, 0x3 ;  /* 0x000000241f097291 */ /* 0x000fe2000f8e183f */
[----:B------:R-:W-:-:S05]  /*da10*/  IMAD.U32 R4, RZ, RZ, UR30 ;  /* 0x0000001eff047e24 */ /* 0x000fca000f8e00ff */
[----:B------:R-:W-:-:S04]  /*da20*/  SHF.L.U32 R4, R4, 0x1f, RZ ;  /* 0x0000001f04047819 */ /* 0x000fc800000006ff */
[----:B------:R0:W1:Y:S01]  /*da30*/  SYNCS.PHASECHK.TRANS64.TRYWAIT P1, [UR9+0x2a850], R4 ;  /* 0x02a85004ff0075a7 */ /* 0x0000620008020149 */
[----:B------:R-:W-:Y:S05]  /*da40*/  @!P0 BRA `(.L_x_1167) ;  /* 0x0000000000048947 */ /* 0x000fea0003800000 */
[----:B------:R-:W-:Y:S01]  /*da50*/  BPT.TRAP 0x1 ;  /* 0x000000040000795c */ /* 0x000fe20000300000 */
.L_x_1167:
[----:B-1----:R-:W-:Y:S05]  /*da60*/  @P1 BRA `(.L_x_1168) ;  /* 0x0000000000081947 */ /* 0x002fea0003800000 */
[----:B------:R-:W1:Y:S02]  /*da70*/  SYNCS.PHASECHK.TRANS64.TRYWAIT P1, [UR9+0x2a850], R4 ;  /* 0x02a85004ff0075a7 */ /* 0x000e640008020149 */
[----:B-1----:R-:W-:Y:S05]  /*da80*/  @!P1 BRA `(.L_x_1169) ;  /* 0x0000008400849947 */ /* 0x002fea0003800000 */
.L_x_1168:
[----:B------:R-:W-:Y:S01]  /*da90*/  UIADD3 UR36, UR36, 0x400, URZ ;  /* 0x0000040024247890 */ /* 0x000fe2000fffe03f */
[----:B------:R-:W-:Y:S01]  /*daa0*/  WARPGROUP.ARRIVE ;  /* 0x00000000000079c5 */ /* 0x000fe20000000000 */
[----:B------:R-:W-:Y:S01]  /*dab0*/  UMOV UR7, 0x40000040 ;  /* 0x4000004000077882 */ /* 0x000fe20000000000 */
[----:B------:R-:W-:Y:S01]  /*dac0*/  ULDC.64 UR10, c[0x0][0x9a0] ;  /* 0x00026800000a7ab9 */ /* 0x000fe20000000a00 */
[----:B------:R-:W-:Y:S01]  /*dad0*/  USHF.R.U32.HI UR36, URZ, 0x4, UR36 ;  /* 0x000000043f247899 */ /* 0x000fe20008011624 */
[----:B------:R-:W-:Y:S01]  /*dae0*/  IMAD.MOV.U32 R6, RZ, RZ, 0x3f800000 ;  /* 0x3f800000ff067424 */ /* 0x000fe200078e00ff */
[----:B------:R-:W-:Y:S02]  /*daf0*/  UISETP.NE.U32.AND UP0, UPT, UR10, URZ, UPT ;  /* 0x0000003f0a00728c */ /* 0x000fe4000bf05070 */
[----:B------:R-:W-:Y:S02]  /*db00*/  ULOP3.LUT UR36, UR36, 0x3fff, URZ, 0xc0, !UPT ;  /* 0x00003fff24247892 */ /* 0x000fe4000f8ec03f */
[----:B------:R-:W-:-:S02]  /*db10*/  UISETP.NE.AND.EX UP0, UPT, UR11, URZ, UPT, UP0 ;  /* 0x0000003f0b00728c */ /* 0x000fc4000bf05300 */
[----:B------:R-:W-:-:S04]  /*db20*/  ULOP3.LUT UR8, UR36, 0x10000, URZ, 0xfc, !UPT ;  /* 0x0001000024087892 */ /* 0x000fc8000f8efc3f */
[----:B------:R-:W-:Y:S01]  /*db30*/  UIMAD UR8, UR31, 0x600, UR8 ;  /* 0x000006001f0878a4 */ /* 0x000fe2000f8e0208 */
[----:B------:R-:W-:-:S03]  /*db40*/  PLOP3.LUT P1, PT, PT, PT, UP0, 0x80, 0x0 ;  /* 0x000000000000781c */ /* 0x000fc60003f2f008 */
[----:B------:R-:W-:Y:S01]  /*db50*/  UIADD3 UR4, UR8, 0x2, URZ ;  /* 0x0000000208047890 */ /* 0x000fe2000fffe03f */
[----:B------:R-:W-:Y:S02]  /*db60*/  @UP0 ULDC.64 UR12, c[0x0][0x9c8] ;  /* 0x00027200000c0ab9 */ /* 0x000fe40000000a00 */
[----:B------:R-:W-:-:S06]  /*db70*/  UMOV UR6, UR8 ;  /* 0x0000000800067c82 */ /* 0x000fcc0008000000 */
[----:B------:R-:W-:Y:S01]  /*db80*/  QGMMA.64x192x32.F32.E4M3.E4M3 R24, R196, gdesc[UR4], R24, gsb0 ;  /* 0x02e00004c4187df3 */ /* 0x000fe20008000818 */
[----:B------:R-:W-:Y:S01]  /*db90*/  UMOV UR7, 0x40000040 ;  /* 0x4000004000077882 */ /* 0x000fe20000000000 */
[----:B------:R-:W-:Y:S01]  /*dba0*/  UMOV UR6, UR4 ;  /* 0x0000000400067c82 */ /* 0x000fe20008000000 */
        /* <DEDUP_REMOVED lines=65> */
.L_x_1170:
        /* <DEDUP_REMOVED lines=14> */
[----:B------:R-:W-:Y:S01]  /*e0a0*/  FMUL.FTZ R52, R65, R5 ;  /* 0x0000000541347220 */ /* 0x000fe20000410000 */
        /* <DEDUP_REMOVED lines=84> */
[----:B------:R-:W-:-:S08]  /*e5f0*/  FMUL.FTZ R115, R115, R9 ;  /* 0x0000000973737220 */ /* 0x000fd00000410000 */
.L_x_1092:
[----:B------:R-:W-:Y:S05]  /*e600*/  @P0 BRA `(.L_x_1171) ;  /* 0x0000002c006c0947 */ /* 0x000fea0003800000 */
[----:B------:R-:W0:Y:S01]  /*e610*/  S2R R67, SR_TID.X ;  /* 0x0000000000437919 */ /* 0x000e220000002100 */
[----:B------:R-:W-:Y:S01]  /*e620*/  ULDC.64 UR4, c[0x4][0x38] ;  /* 0x01000e0000047ab9 */ /* 0x000fe20000000a00 */
        /* <DEDUP_REMOVED lines=9> */
[C---:B------:R-:W-:Y:S01]  /*e6c0*/  LOP3.LUT P0, R0, R67.reuse, 0x3, RZ, 0xc0, !PT ;  /* 0x0000000343007812 */ /* 0x040fe2000780c0ff */
[----:B------:R-:W-:Y:S01]  /*e6d0*/  VIADD R67, R67, 0xffffff80 ;  /* 0xffffff8043437836 */ /* 0x000fe20000000000 */
[----:B------:R-:W-:Y:S01]  /*e6e0*/  UIMAD.WIDE.U32 UR4, UR41, UR8, URZ ;  /* 0x00000008290472a5 */ /* 0x000fe2000f8e003f */
[----:B------:R-:W-:Y:S01]  /*e6f0*/  BSSY B0, `(.L_x_1172) ;  /* 0x0000222000007945 */ /* 0x000fe20003800000 */
[----:B------:R-:W-:Y:S01]  /*e700*/  ISETP.EQ.OR P0, PT, R0, 0x3, !P0 ;  /* 0x000000030000780c */ /* 0x000fe20004702670 */
[----:B------:R-:W-:Y:S02]  /*e710*/  UIMAD UR6, UR7, UR8, URZ ;  /* 0x00000008070672a4 */ /* 0x000fe4000f8e023f */
[----:B------:R-:W-:Y:S01]  /*e720*/  UIMAD UR8, UR7, UR10, URZ ;  /* 0x0000000a070872a4 */ /* 0x000fe2000f8e023f */
[----:B------:R-:W-:Y:S01]  /*e730*/  SEL R150, R6, R31, P0 ;  /* 0x0000001f06967207 */ /* 0x000fe20000000000 */
[----:B------:R-:W-:Y:S01]  /*e740*/  UIMAD UR9, UR41, UR9, UR6 ;  /* 0x00000009290972a4 */ /* 0x000fe2000f8e0206 */
[----:B0-----:R-:W-:Y:S01]  /*e750*/  SHF.R.S32.HI R4, RZ, 0x1f, R67 ;  /* 0x0000001fff047819 */ /* 0x001fe20000011443 */
[----:B------:R-:W-:Y:S01]  /*e760*/  UIMAD.WIDE.U32 UR6, UR41, UR10, URZ ;  /* 0x0000000a290672a5 */ /* 0x000fe2000f8e003f */
[----:B------:R-:W-:Y:S01]  /*e770*/  SEL R59, R31, R6, P0 ;  /* 0x000000061f3b7207 */ /* 0x000fe20000000000 */
[----:B------:R-:W-:Y:S01]  /*e780*/  UIADD3 UR9, UR5, UR9, URZ ;  /* 0x0000000905097290 */ /* 0x000fe2000fffe03f */
[----:B------:R-:W-:Y:S01]  /*e790*/  LEA.HI R5, R4, R67, RZ, 0x7 ;  /* 0x0000004304057211 */ /* 0x000fe200078f38ff */
[----:B------:R-:W-:Y:S01]  /*e7a0*/  UIMAD UR8, UR41, UR11, UR8 ;  /* 0x0000000b290872a4 */ /* 0x000fe2000f8e0208 */
[----:B------:R-:W-:-:S02]  /*e7b0*/  SEL R132, R78, R79, P0 ;  /* 0x0000004f4e847207 */ /* 0x000fc40000000000 */
[----:B------:R-:W-:Y:S01]  /*e7c0*/  LOP3.LUT R6, R5, 0xffffff80, RZ, 0xc0, !PT ;  /* 0xffffff8005067812 */ /* 0x000fe200078ec0ff */
[----:B------:R-:W-:Y:S01]  /*e7d0*/  UIADD3 UR8, UR7, UR8, URZ ;  /* 0x0000000807087290 */ /* 0x000fe2000fffe03f */
[----:B------:R-:W-:Y:S02]  /*e7e0*/  SEL R82, R79, R78, P0 ;  /* 0x0000004e4f527207 */ /* 0x000fe40000000000 */
[----:B------:R-:W-:Y:S02]  /*e7f0*/  SEL R128, R86, R87, P0 ;  /* 0x0000005756807207 */ /* 0x000fe40000000000 */
[----:B------:R-:W-:Y:S01]  /*e800*/  SEL R78, R87, R86, P0 ;  /* 0x00000056574e7207 */ /* 0x000fe20000000000 */
[----:B------:R-:W-:Y:S01]  /*e810*/  IMAD.IADD R86, R67, 0x1, -R6 ;  /* 0x0000000143567824 */ /* 0x000fe200078e0a06 */
[----:B------:R-:W-:Y:S02]  /*e820*/  SEL R148, R56, R7, P0 ;  /* 0x0000000738947207 */ /* 0x000fe40000000000 */
[----:B------:R-:W-:-:S02]  /*e830*/  SEL R56, R7, R56, P0 ;  /* 0x0000003807387207 */ /* 0x000fc40000000000 */
[----:B------:R-:W-:Y:S02]  /*e840*/  SEL R144, R15, R58, P0 ;  /* 0x0000003a0f907207 */ /* 0x000fe40000000000 */
[----:B------:R-:W-:Y:S02]  /*e850*/  SHF.R.S32.HI R7, RZ, 0x1f, R86 ;  /* 0x0000001fff077819 */ /* 0x000fe40000011456 */
[----:B------:R-:W-:Y:S02]  /*e860*/  SEL R58, R58, R15, P0 ;  /* 0x0000000f3a3a7207 */ /* 0x000fe40000000000 */
[----:B------:R-:W-:Y:S02]  /*e870*/  SHF.R.S32.HI R15, RZ, 0x7, R5 ;  /* 0x00000007ff0f7819 */ /* 0x000fe40000011405 */
[----:B------:R-:W-:Y:S02]  /*e880*/  LEA.HI R6, R4, R67, RZ, 0x2 ;  /* 0x0000004304067211 */ /* 0x000fe400078f10ff */
[----:B------:R-:W-:-:S02]  /*e890*/  LEA.HI R31, R7, R86, RZ, 0x2 ;  /* 0x00000056071f7211 */ /* 0x000fc400078f10ff */
[----:B------:R-:W-:Y:S02]  /*e8a0*/  SEL R172, R61, R52, P0 ;  /* 0x000000343dac7207 */ /* 0x000fe40000000000 */
[----:B------:R-:W-:Y:S02]  /*e8b0*/  SEL R22, R52, R61, P0 ;  /* 0x0000003d34167207 */ /* 0x000fe40000000000 */
[----:B------:R-:W-:Y:S02]  /*e8c0*/  SEL R136, R66, R29, P0 ;  /* 0x0000001d42887207 */ /* 0x000fe40000000000 */
[----:B------:R-:W-:Y:S02]  /*e8d0*/  SEL R146, R38, R39, P0 ;  /* 0x0000002726927207 */ /* 0x000fe40000000000 */
[----:B------:R-:W-:Y:S02]  /*e8e0*/  SEL R61, R39, R38, P0 ;  /* 0x00000026273d7207 */ /* 0x000fe40000000000 */
[----:B------:R-:W-:-:S02]  /*e8f0*/  SEL R66, R29, R66, P0 ;  /* 0x000000421d427207 */ /* 0x000fc40000000000 */
[----:B------:R-:W-:Y:S01]  /*e900*/  LEA.HI R4, R5, R15, RZ, 0x1 ;  /* 0x0000000f05047211 */ /* 0x000fe200078f08ff */
[----:B------:R-:W0:Y:S01]  /*e910*/  S2R R29, SR_CTAID.X ;  /* 0x00000000001d7919 */ /* 0x000e220000002500 */
[----:B------:R-:W-:Y:S02]  /*e920*/  LOP3.LUT R38, R6, 0xfffffffc, RZ, 0xc0, !PT ;  /* 0xfffffffc06267812 */ /* 0x000fe400078ec0ff */
[--C-:B------:R-:W-:Y:S02]  /*e930*/  SHF.R.S32.HI R5, RZ, 0x2, R31.reuse ;  /* 0x00000002ff057819 */ /* 0x100fe4000001141f */
[----:B------:R-:W-:Y:S01]  /*e940*/  SHF.R.S32.HI R6, RZ, 0x1f, R31 ;  /* 0x0000001fff067819 */ /* 0x000fe2000001141f */
[----:B------:R-:W-:Y:S01]  /*e950*/  IMAD.IADD R67, R67, 0x1, -R38 ;  /* 0x0000000143437824 */ /* 0x000fe200078e0a26 */
[----:B------:R-:W-:Y:S02]  /*e960*/  LOP3.LUT R4, R4, 0x3fffffe, RZ, 0xc0, !PT ;  /* 0x03fffffe04047812 */ /* 0x000fe400078ec0ff */
[----:B------:R-:W-:-:S02]  /*e970*/  LEA.HI R6, R6, R5, RZ, 0x3 ;  /* 0x0000000506067211 */ /* 0x000fc400078f18ff */
[----:B------:R-:W-:Y:S01]  /*e980*/  SEL R180, R21, R20, P0 ;  /* 0x0000001415b47207 */ /* 0x000fe20000000000 */
[----:B------:R-:W-:Y:S01]  /*e990*/  IMAD.IADD R15, R15, 0x1, -R4 ;  /* 0x000000010f0f7824 */ /* 0x000fe200078e0a04 */
[----:B------:R-:W-:Y:S02]  /*e9a0*/  SEL R156, R104, R123, P0 ;  /* 0x0000007b689c7207 */ /* 0x000fe40000000000 */
[----:B------:R-:W-:Y:S02]  /*e9b0*/  SEL R52, R123, R104, P0 ;  /* 0x000000687b347207 */ /* 0x000fe40000000000 */
[----:B------:R-:W-:Y:S01]  /*e9c0*/  LOP3.LUT R4, R6, 0xfffffff8, RZ, 0xc0, !PT ;  /* 0xfffffff806047812 */ /* 0x000fe200078ec0ff */
[----:B------:R-:W-:Y:S01]  /*e9d0*/  IMAD.U32 R6, RZ, RZ, UR4 ;  /* 0x00000004ff067e24 */ /* 0x000fe2000f8e00ff */
[----:B------:R-:W-:Y:S01]  /*e9e0*/  SEL R21, R20, R21, P0 ;  /* 0x0000001514157207 */ /* 0x000fe20000000000 */
[----:B------:R-:W1:Y:S01]  /*e9f0*/  S2UR UR4, SR_CTAID.Y ;  /* 0x00000000000479c3 */ /* 0x000e620000002600 */
[----:B------:R-:W-:Y:S01]  /*ea00*/  SEL R138, R54, R55, P0 ;  /* 0x00000037368a7207 */ /* 0x000fe20000000000 */
[----:B------:R-:W-:Y:S01]  /*ea10*/  IMAD.IADD R4, R5, 0x1, -R4 ;  /* 0x0000000105047824 */ /* 0x000fe200078e0a04 */
[----:B------:R-:W-:-:S02]  /*ea20*/  SEL R104, R55, R54, P0 ;  /* 0x0000003637687207 */ /* 0x000fc40000000000 */
[----:B------:R-:W-:Y:S02]  /*ea30*/  SEL R176, R24, R57, P0 ;  /* 0x0000003918b07207 */ /* 0x000fe40000000000 */
[----:B------:R-:W-:Y:S02]  /*ea40*/  SEL R20, R57, R24, P0 ;  /* 0x0000001839147207 */ /* 0x000fe40000000000 */
[----:B------:R-:W-:Y:S02]  /*ea50*/  SEL R54, R65, R68, P0 ;  /* 0x0000004441367207 */ /* 0x000fe40000000000 */
[----:B------:R-:W-:Y:S02]  /*ea60*/  LEA.HI R7, R7, R86, RZ, 0x5 ;  /* 0x0000005607077211 */ /* 0x000fe400078f28ff */
        /* <DEDUP_REMOVED lines=12> */
[----:B------:R-:W-:Y:S02]  /*eb30*/  SHF.R.S32.HI R7, RZ, 0x5, R7 ;  /* 0x00000005ff077819 */ /* 0x000fe40000011407 */
[----:B------:R-:W-:-:S02]  /*eb40*/  LEA.HI R5, R67, R67, RZ, 0x1 ;  /* 0x0000004343057211 */ /* 0x000fc400078f08ff */
        /* <DEDUP_REMOVED lines=21> */
[----:B------:R-:W-:Y:S01]  /*eca0*/  SEL R140, R42, R43, P0 ;  /* 0x0000002b2a8c7207 */ /* 0x000fe20000000000 */
[----:B------:R-:W3:Y:S01]  /*ecb0*/  LDC R109, c[0x0][0xbe8] ;  /* 0x0002fa00ff6d7b82 */ /* 0x000ee20000000800 */
[----:B------:R-:W-:-:S02]  /*ecc0*/  SEL R60, R43, R42, P0 ;  /* 0x0000002a2b3c7207 */ /* 0x000fc40000000000 */
[----:B------:R-:W-:Y:S02]  /*ecd0*/  SEL R166, R84, R85, P0 ;  /* 0x0000005554a67207 */ /* 0x000fe40000000000 */
[----:B------:R-:W-:Y:S01]  /*ece0*/  LOP3.LUT R42, R5, 0x1ffffffe, RZ, 0xc0, !PT ;  /* 0x1ffffffe052a7812 */ /* 0x000fe200078ec0ff */
[----:B------:R-:W-:Y:S01]  /*ecf0*/  IMAD.U32 R5, RZ, RZ, UR7 ;  /* 0x00000007ff057e24 */ /* 0x000fe2000f8e00ff */
[----:B------:R-:W-:Y:S01]  /*ed00*/  SEL R152, R116, R117, P0 ;  /* 0x0000007574987207 */ /* 0x000fe20000000000 */
[----:B------:R-:W-:Y:S01]  /*ed10*/  IMAD.U32 R5, RZ, RZ, UR8 ;  /* 0x00000008ff057e24 */ /* 0x000fe2000f8e00ff */
[----:B------:R-:W-:Y:S01]  /*ed20*/  SEL R57, R117, R116, P0 ;  /* 0x0000007475397207 */ /* 0x000fe20000000000 */
[----:B------:R-:W-:Y:S01]  /*ed30*/  IMAD.IADD R42, R67, 0x1, -R42 ;  /* 0x00000001432a7824 */ /* 0x000fe200078e0a2a */
        /* <DEDUP_REMOVED lines=13> */
[----:B------:R-:W-:Y:S01]  /*ee10*/  IMAD R48, R42, 0x8, R15 ;  /* 0x000000082a307824 */ /* 0x000fe200078e020f */
[----:B------:R-:W-:Y:S02]  /*ee20*/  SEL R158, R100, R101, P0 ;  /* 0x00000065649e7207 */ /* 0x000fe40000000000 */
[----:B------:R-:W-:Y:S01]  /*ee30*/  SEL R49, R101, R100, P0 ;  /* 0x0000006465317207 */ /* 0x000fe20000000000 */
[----:B0-----:R-:W-:Y:S01]  /*ee40*/  IMAD R48, R29, 0x80, R48 ;  /* 0x000000801d307824 */ /* 0x001fe200078e0230 */
[----:B------:R-:W-:Y:S02]  /*ee50*/  SEL R154, R122, R105, P0 ;  /* 0x000000697a9a7207 */ /* 0x000fe40000000000 */
[----:B------:R-:W-:-:S02]  /*ee60*/  SEL R41, R105, R122, P0 ;  /* 0x0000007a69297207 */ /* 0x000fc40000000000 */
[----:B------:R-:W-:Y:S02]  /*ee70*/  SEL R122, R110, R111, P0 ;  /* 0x0000006f6e7a7207 */ /* 0x000fe40000000000 */
[----:B------:R-:W-:Y:S02]  /*ee80*/  SEL R79, R111, R110, P0 ;  /* 0x0000006e6f4f7207 */ /* 0x000fe40000000000 */
[----:B------:R-:W-:Y:S02]  /*ee90*/  SEL R95, R88, R69, P0 ;  /* 0x00000045585f7207 */ /* 0x000fe40000000000 */
[----:B------:R-:W-:Y:S02]  /*eea0*/  SEL R126, R94, R89, P0 ;  /* 0x000000595e7e7207 */ /* 0x000fe40000000000 */
[----:B------:R-:W-:Y:S01]  /*eeb0*/  SEL R87, R89, R94, P0 ;  /* 0x0000005e59577207 */ /* 0x000fe20000000000 */
[----:B------:R-:W-:Y:S01]  /*eec0*/  IMAD R94, R29, 0x80, R15 ;  /* 0x000000801d5e7824 */ /* 0x000fe200078e020f */
        /* <DEDUP_REMOVED lines=14> */
[----:B---3--:R-:W-:Y:S02]  /*efb0*/  ISETP.NE.AND P2, PT, R109, 0x1, PT ;  /* 0x000000016d00780c */ /* 0x008fe40003f45270 */
[----:B------:R-:W-:Y:S02]  /*efc0*/  SEL R64, R35, R64, P0 ;  /* 0x0000004023407207 */ /* 0x000fe40000000000 */
[----:B------:R-:W-:Y:S02]  /*efd0*/  SEL R96, R106, R107, P0 ;  /* 0x0000006b6a607207 */ /* 0x000fe40000000000 */
[----:B------:R-:W-:Y:S02]  /*efe0*/  SEL R85, R107, R106, P0 ;  /* 0x0000006a6b557207 */ /* 0x000fe40000000000 */
[----:B------:R-:W-:-:S02]  /*eff0*/  SEL R83, R108, R83, P0 ;  /* 0x000000536c537207 */ /* 0x000fc40000000000 */
[----:B------:R-:W-:Y:S02]  /*f000*/  LOP3.LUT R31, R31, 0x7ffffffc, RZ, 0xc0, !PT ;  /* 0x7ffffffc1f1f7812 */ /* 0x000fe400078ec0ff */
[----:B------:R-:W-:-:S03]  /*f010*/  LOP3.LUT P1, RZ, R86, 0x3, RZ, 0xc0, !PT ;  /* 0x0000000356ff7812 */ /* 0x000fc6000782c0ff */
[----:B------:R-:W-:-:S04]  /*f020*/  IMAD.IADD R86, R86, 0x1, -R31 ;  /* 0x0000000156567824 */ /* 0x000fc800078e0a1f */
[----:B------:R-:W-:Y:S01]  /*f030*/  IMAD.SHL.U32 R86, R86, 0x2, RZ ;  /* 0x0000000256567824 */ /* 0x000fe200078e00ff */
        /* <DEDUP_REMOVED lines=21> */
[----:B------:R-:W-:Y:S01]  /*f190*/  SHFL.IDX PT, R69, R14, R9, 0x1c1f ;  /* 0x001c1f090e457589 */ /* 0x000fe200000e0000 */
[----:B0-----:R-:W-:-:S03]  /*f1a0*/  SEL R97, R67, R70, P0 ;  /* 0x0000004643617207 */ /* 0x001fc60000000000 */
        /* <DEDUP_REMOVED lines=11> */
[----:B------:R2:W-:Y:S04]  /*f260*/  SHFL.IDX PT, R121, R59, R68, 0x1c1f ;  /* 0x001c1f443b797589 */ /* 0x0005e800000e0000 */
        /* <DEDUP_REMOVED lines=8> */
[----:B------:R2:W-:Y:S04]  /*f2f0*/  SHFL.IDX PT, R126, R61, R68, 0x1c1f ;  /* 0x001c1f443d7e7589 */ /* 0x0005e800000e0000 */
[----:B------:R3:W-:Y:S04]  /*f300*/  SHFL.IDX PT, R128, R63, R68, 0x1c1f ;  /* 0x001c1f443f807589 */ /* 0x0007e800000e0000 */
[----:B------:R4:W-:Y:S01]  /*f310*/  SHFL.IDX PT, R125, R60, R68, 0x1c1f ;  /* 0x001c1f443c7d7589 */ /* 0x0009e200000e0000 */
[----:B--2---:R-:W-:-:S03]  /*f320*/  SEL R61, R114, R27, P0 ;  /* 0x0000001b723d7207 */ /* 0x004fc60000000000 */
[----:B------:R2:W-:Y:S01]  /*f330*/  SHFL.IDX PT, R105, R62, R68, 0x1c1f ;  /* 0x001c1f443e697589 */ /* 0x0005e200000e0000 */
[----:B---3--:R-:W-:-:S03]  /*f340*/  SEL R63, R27, R114, P0 ;  /* 0x000000721b3f7207 */ /* 0x008fc60000000000 */
[----:B------:R-:W-:Y:S01]  /*f350*/  SHFL.IDX PT, R71, R30, R9, 0x1c1f ;  /* 0x001c1f091e477589 */ /* 0x000fe200000e0000 */
[----:B0-----:R-:W-:Y:S02]  /*f360*/  SEL R27, R118, R13, P0 ;  /* 0x0000000d761b7207 */ /* 0x001fe40000000000 */
[----:B----4-:R-:W-:Y:S01]  /*f370*/  SEL R60, R115, R24, P0 ;  /* 0x00000018733c7207 */ /* 0x010fe20000000000 */
[----:B------:R-:W0:Y:S01]  /*f380*/  SHFL.IDX PT, R74, R19, R68, 0x1c1f ;  /* 0x001c1f44134a7589 */ /* 0x000e2200000e0000 */
[----:B--2---:R-:W-:-:S03]  /*f390*/  SEL R62, R24, R115, P0 ;  /* 0x00000073183e7207 */ /* 0x004fc60000000000 */
[----:B------:R-:W-:Y:S01]  /*f3a0*/  SHFL.IDX PT, R110, R178, R9, 0x1c1f ;  /* 0x001c1f09b26e7589 */ /* 0x000fe200000e0000 */
[----:B------:R-:W2:Y:S01]  /*f3b0*/  LDC.64 R114, c[0x0][0xbd8] ;  /* 0x0002f600ff727b82 */ /* 0x000ea20000000a00 */
[----:B------:R-:W-:Y:S02]  /*f3c0*/  SEL R24, R32, R119, P0 ;  /* 0x0000007720187207 */ /* 0x000fe40000000000 */
[----:B------:R-:W-:Y:S04]  /*f3d0*/  SHFL.IDX PT, R23, R23, R68, 0x1c1f ;  /* 0x001c1f4417177589 */ /* 0x000fe800000e0000 */
[----:B------:R-:W-:Y:S04]  /*f3e0*/  SHFL.IDX PT, R14, R124, R9, 0x1c1f ;  /* 0x001c1f097c0e7589 */ /* 0x000fe800000e0000 */
[----:B------:R-:W-:Y:S04]  /*f3f0*/  SHFL.IDX PT, R35, R156, R9, 0x1c1f ;  /* 0x001c1f099c237589 */ /* 0x000fe800000e0000 */
[----:B------:R-:W-:Y:S04]  /*f400*/  SHFL.IDX PT, R16, R52, R68, 0x1c1f ;  /* 0x001c1f4434107589 */ /* 0x000fe800000e0000 */
[----:B------:R3:W-:Y:S01]  /*f410*/  SHFL.IDX PT, R124, R56, R68, 0x1c1f ;  /* 0x001c1f44387c7589 */ /* 0x0007e200000e0000 */
[----:B0-----:R-:W-:-:S03]  /*f420*/  SEL R91, R71, R74, P0 ;  /* 0x0000004a475b7207 */ /* 0x001fc60000000000 */
[----:B------:R0:W-:Y:S04]  /*f430*/  SHFL.IDX PT, R123, R58, R68, 0x1c1f ;  /* 0x001c1f443a7b7589 */ /* 0x0001e800000e0000 */
[----:B------:R-:W-:Y:S01]  /*f440*/  SHFL.IDX PT, R73, R36, R9, 0x1c1f ;  /* 0x001c1f0924497589 */ /* 0x000fe200000e0000 */
[----:B---3--:R-:W-:-:S03]  /*f450*/  SEL R56, R26, R117, P0 ;  /* 0x000000751a387207 */ /* 0x008fc60000000000 */
[----:B------:R-:W-:Y:S01]  /*f460*/  SHFL.IDX PT, R107, R158, R9, 0x1c1f ;  /* 0x001c1f099e6b7589 */ /* 0x000fe200000e0000 */
[----:B0-----:R-:W-:-:S03]  /*f470*/  SEL R58, R117, R26, P0 ;  /* 0x0000001a753a7207 */ /* 0x001fc60000000000 */
[----:B------:R-:W-:Y:S01]  /*f480*/  SHFL.IDX PT, R0, R122, R9, 0x1c1f ;  /* 0x001c1f097a007589 */ /* 0x000fe200000e0000 */
[----:B------:R-:W-:Y:S02]  /*f490*/  SEL R26, R119, R32, P0 ;  /* 0x00000020771a7207 */ /* 0x000fe40000000000 */
[----:B------:R-:W1:Y:S01]  /*f4a0*/  LDC R119, c[0x0][0xc50] ;  /* 0x00031400ff777b82 */ /* 0x000e620000000800 */
[----:B------:R-:W-:Y:S04]  /*f4b0*/  SHFL.IDX PT, R18, R18, R68, 0x1c1f ;  /* 0x001c1f4412127589 */ /* 0x000fe800000e0000 */
[----:B------:R-:W0:Y:S04]  /*f4c0*/  SHFL.IDX PT, R12, R49, R68, 0x1c1f ;  /* 0x001c1f44310c7589 */ /* 0x000e2800000e0000 */
[----:B------:R-:W-:Y:S04]  /*f4d0*/  SHFL.IDX PT, R75, R180, R9, 0x1c1f ;  /* 0x001c1f09b44b7589 */ /* 0x000fe800000e0000 */
[----:B------:R-:W3:Y:S04]  /*f4e0*/  SHFL.IDX PT, R103, R148, R9, 0x1c1f ;  /* 0x001c1f0994677589 */ /* 0x000ee800000e0000 */
[----:B------:R0:W-:Y:S04]  /*f4f0*/  SHFL.IDX PT, R108, R21, R68, 0x1c1f ;  /* 0x001c1f44156c7589 */ /* 0x0001e800000e0000 */
[----:B------:R4:W-:Y:S04]  /*f500*/  SHFL.IDX PT, R122, R57, R68, 0x1c1f ;  /* 0x001c1f44397a7589 */ /* 0x0009e800000e0000 */
[----:B------:R5:W-:Y:S04]  /*f510*/  SHFL.IDX PT, R8, R96, R9, 0x1c1f ;  /* 0x001c1f0960087589 */ /* 0x000be800000e0000 */
[----:B------:R2:W-:Y:S01]  /*f520*/  SHFL.IDX PT, R52, R66, R68, 0x1c1f ;  /* 0x001c1f4442347589 */ /* 0x0005e200000e0000 */
[----:B0-----:R-:W-:-:S02]  /*f530*/  SEL R21, R107, R12, P0 ;  /* 0x0000000c6b157207 */ /* 0x001fc40000000000 */
[----:B----4-:R-:W-:Y:S01]  /*f540*/  SEL R57, R33, R116, P0 ;  /* 0x0000007421397207 */ /* 0x010fe20000000000 */
[----:B------:R-:W-:Y:S01]  /*f550*/  SHFL.IDX PT, R106, R154, R9, 0x1c1f ;  /* 0x001c1f099a6a7589 */ /* 0x000fe200000e0000 */
[----:B------:R-:W0:Y:S01]  /*f560*/  LDC.64 R116, c[0x0][0xb40] ;  /* 0x0002d000ff747b82 */ /* 0x000e220000000a00 */
[----:B-----5:R-:W-:Y:S02]  /*f570*/  SEL R96, R100, R101, P0 ;  /* 0x0000006564607207 */ /* 0x020fe40000000000 */
[----:B------:R-:W-:Y:S01]  /*f580*/  SEL R100, R101, R100, P0 ;  /* 0x0000006465647207 */ /* 0x000fe20000000000 */
[----:B------:R4:W-:Y:S01]  /*f590*/  SHFL.IDX PT, R10, R92, R9, 0x1c1f ;  /* 0x001c1f095c0a7589 */ /* 0x0009e200000e0000 */
[----:B------:R-:W-:Y:S02]  /*f5a0*/  SEL R101, R70, R67, P0 ;  /* 0x0000004346657207 */ /* 0x000fe40000000000 */
[----:B------:R-:W-:Y:S01]  /*f5b0*/  SEL R70, R111, R20, P0 ;  /* 0x000000146f467207 */ /* 0x000fe20000000000 */
[----:B------:R-:W5:Y:S01]  /*f5c0*/  SHFL.IDX PT, R41, R41, R68, 0x1c1f ;  /* 0x001c1f4429297589 */ /* 0x000f6200000e0000 */
[----:B--2---:R-:W-:-:S02]  /*f5d0*/  SEL R66, R20, R111, P0 ;  /* 0x0000006f14427207 */ /* 0x004fc40000000000 */
[----:B------:R-:W2:Y:S01]  /*f5e0*/  @P2 LDC R111, c[0x0][0xbec] ;  /* 0x0002fb00ff6f2b82 */ /* 0x000ea20000000800 */
[----:B------:R-:W-:Y:S01]  /*f5f0*/  SHFL.IDX PT, R19, R53, R68, 0x1c1f ;  /* 0x001c1f4435137589 */ /* 0x000fe200000e0000 */
[----:B------:R-:W-:Y:S02]  /*f600*/  SEL R20, R120, R17, P0 ;  /* 0x0000001178147207 */ /* 0x000fe40000000000 */
[----:B----4-:R-:W-:Y:S01]  /*f610*/  SEL R92, R88, R89, P0 ;  /* 0x00000059585c7207 */ /* 0x010fe20000000000 */
[----:B------:R-:W-:Y:S01]  /*f620*/  SHFL.IDX PT, R104, R104, R68, 0x1c1f ;  /* 0x001c1f4468687589 */ /* 0x000fe200000e0000 */
[----:B------:R-:W-:Y:S02]  /*f630*/  SEL R88, R89, R88, P0 ;  /* 0x0000005859587207 */ /* 0x000fe40000000000 */
[----:B------:R-:W-:Y:S01]  /*f640*/  SEL R89, R72, R69, P0 ;  /* 0x0000004548597207 */ /* 0x000fe20000000000 */
[----:B------:R4:W-:Y:S01]  /*f650*/  SHFL.IDX PT, R49, R64, R68, 0x1c1f ;  /* 0x001c1f4440317589 */ /* 0x0009e200000e0000 */
[----:B------:R-:W-:-:S02]  /*f660*/  SEL R69, R112, R25, P0 ;  /* 0x0000001970457207 */ /* 0x000fc40000000000 */
[----:B------:R-:W-:Y:S01]  /*f670*/  SEL R67, R23, R110, P0 ;  /* 0x0000006e17437207 */ /* 0x000fe20000000000 */
[----:B------:R-:W-:Y:S01]  /*f680*/  SHFL.IDX PT, R98, R98, R68, 0x1c1f ;  /* 0x001c1f4462627589 */ /* 0x000fe200000e0000 */
[----:B------:R-:W-:Y:S01]  /*f690*/  SEL R33, R35, R16, P0 ;  /* 0x0000001023217207 */ /* 0x000fe20000000000 */
[----:B0-----:R-:W-:Y:S01]  /*f6a0*/  IMAD.WIDE.U32 R4, R116, UR42, R4 ;  /* 0x0000002a74047c25 */ /* 0x001fe2000f8e0004 */
[----:B------:R-:W-:Y:S01]  /*f6b0*/  SEL R72, R73, R18, P0 ;  /* 0x0000001249487207 */ /* 0x000fe20000000000 */
[----:B------:R0:W-:Y:S01]  /*f6c0*/  SHFL.IDX PT, R53, R65, R68, 0x1c1f ;  /* 0x001c1f4441357589 */ /* 0x0001e200000e0000 */
[----:B------:R-:W-:Y:S02]  /*f6d0*/  SEL R35, R16, R35, P0 ;  /* 0x0000002310237207 */ /* 0x000fe40000000000 */
[----:B----4-:R-:W-:Y:S01]  /*f6e0*/  SEL R64, R22, R113, P0 ;  /* 0x0000007116407207 */ /* 0x010fe20000000000 */
[----:B------:R-:W-:Y:S01]  /*f6f0*/  SHFL.IDX PT, R82, R82, R68, 0x1c1f ;  /* 0x001c1f4452527589 */ /* 0x000fe200000e0000 */
[----:B---3--:R-:W-:-:S02]  /*f700*/  SEL R16, R124, R103, P0 ;  /* 0x000000677c107207 */ /* 0x008fc40000000000 */
[----:B-----5:R-:W-:Y:S01]  /*f710*/  SEL R32, R106, R41, P0 ;  /* 0x000000296a207207 */ /* 0x020fe20000000000 */
[----:B------:R-:W-:Y:S01]  /*f720*/  SHFL.IDX PT, R99, R99, R68, 0x1c1f ;  /* 0x001c1f4463637589 */ /* 0x000fe200000e0000 */
[----:B------:R-:W-:Y:S01]  /*f730*/  SEL R34, R41, R106, P0 ;  /* 0x0000006a29227207 */ /* 0x000fe20000000000 */
[----:B--2---:R-:W-:Y:S01]  /*f740*/  @P2 IMAD.HI.U32 R106, R48, R111, RZ ;  /* 0x0000006f306a2227 */ /* 0x004fe200078e00ff */
[----:B0-----:R-:W-:Y:S01]  /*f750*/  SEL R65, R25, R112, P0 ;  /* 0x0000007019417207 */ /* 0x001fe20000000000 */
[----:B------:R-:W-:Y:S01]  /*f760*/  SHFL.IDX PT, R78, R78, R68, 0x1c1f ;  /* 0x001c1f444e4e7589 */ /* 0x000fe200000e0000 */
[----:B------:R-:W-:Y:S01]  /*f770*/  SEL R25, R13, R118, P0 ;  /* 0x000000760d197207 */ /* 0x000fe20000000000 */
[----:B------:R-:W0:Y:S01]  /*f780*/  @P2 LDC R112, c[0x0][0xbf0] ;  /* 0x0002fc00ff702b82 */ /* 0x000e220000000800 */
[----:B------:R-:W-:Y:S01]  /*f790*/  SEL R13, R102, R121, P0 ;  /* 0x00000079660d7207 */ /* 0x000fe20000000000 */
[----:B------:R-:W-:Y:S01]  /*f7a0*/  SHFL.IDX PT, R95, R95, R68, 0x1c1f ;  /* 0x001c1f445f5f7589 */ /* 0x000fe200000e0000 */
[----:B------:R-:W-:-:S03]  /*f7b0*/  IMAD.MOV.U32 R111, RZ, RZ, R48 ;  /* 0x000000ffff6f7224 */ /* 0x000fc600078e0030 */
[----:B------:R-:W-:Y:S04]  /*f7c0*/  SHFL.IDX PT, R87, R87, R68, 0x1c1f ;  /* 0x001c1f4457577589 */ /* 0x000fe800000e0000 */
[----:B------:R-:W-:Y:S04]  /*f7d0*/  SHFL.IDX PT, R84, R84, R68, 0x1c1f ;  /* 0x001c1f4454547589 */ /* 0x000fe800000e0000 */
[----:B------:R-:W-:Y:S04]  /*f7e0*/  SHFL.IDX PT, R83, R83, R68, 0x1c1f ;  /* 0x001c1f4453537589 */ /* 0x000fe800000e0000 */
[----:B------:R-:W-:Y:S04]  /*f7f0*/  SHFL.IDX PT, R80, R80, R68, 0x1c1f ;  /* 0x001c1f4450507589 */ /* 0x000fe800000e0000 */
[----:B------:R-:W-:Y:S04]  /*f800*/  SHFL.IDX PT, R79, R79, R68, 0x1c1f ;  /* 0x001c1f444f4f7589 */ /* 0x000fe800000e0000 */
[----:B------:R-:W-:Y:S04]  /*f810*/  SHFL.IDX PT, R85, R85, R68, 0x1c1f ;  /* 0x001c1f4455557589 */ /* 0x000fe800000e0000 */
[----:B------:R2:W-:Y:S04]  /*f820*/  SHFL.IDX PT, R81, R81, R68, 0x1c1f ;  /* 0x001c1f4451517589 */ /* 0x0005e800000e0000 */
[----:B------:R-:W3:Y:S04]  /*f830*/  SHFL.IDX PT, R44, R44, R9, 0x1c1f ;  /* 0x001c1f092c2c7589 */ /* 0x000ee800000e0000 */
[----:B------:R-:W4:Y:S01]  /*f840*/  SHFL.IDX PT, R45, R152, R9, 0x1c1f ;  /* 0x001c1f09982d7589 */ /* 0x000f2200000e0000 */
[----:B--2---:R-:W-:-:S02]  /*f850*/  SEL R68, R113, R22, P0 ;  /* 0x0000001671447207 */ /* 0x004fc40000000000 */
[----:B------:R-:W-:Y:S01]  /*f860*/  SEL R22, R17, R120, P0 ;  /* 0x0000007811167207 */ /* 0x000fe20000000000 */
[----:B------:R-:W-:Y:S01]  /*f870*/  SHFL.IDX PT, R30, R144, R9, 0x1c1f ;  /* 0x001c1f09901e7589 */ /* 0x000fe200000e0000 */
[----:B------:R-:W2:Y:S01]  /*f880*/  @P2 LDC R113, c[0x0][0xbf0] ;  /* 0x0002fc00ff712b82 */ /* 0x000ea20000000800 */
[----:B------:R-:W-:Y:S01]  /*f890*/  SEL R17, R121, R102, P0 ;  /* 0x0000006679117207 */ /* 0x000fe20000000000 */
[----:B------:R-:W-:Y:S01]  /*f8a0*/  IMAD R102, R114, UR40, RZ ;  /* 0x0000002872667c24 */ /* 0x000fe2000f8e02ff */
[----:B------:R-:W5:Y:S04]  /*f8b0*/  SHFL.IDX PT, R31, R146, R9, 0x1c1f ;  /* 0x001c1f09921f7589 */ /* 0x000f6800000e0000 */
[----:B------:R-:W1:Y:S01]  /*f8c0*/  SHFL.IDX PT, R42, R140, R9, 0x1c1f ;  /* 0x001c1f098c2a7589 */ /* 0x000e6200000e0000 */
[----:B------:R-:W0:Y:S03]  /*f8d0*/  @P2 LDC R121, c[0x0][0xbec] ;  /* 0x0002fb00ff792b82 */ /* 0x000e260000000800 */
[----:B------:R-:W1:Y:S01]  /*f8e0*/  SHFL.IDX PT, R43, R142, R9, 0x1c1f ;  /* 0x001c1f098e2b7589 */ /* 0x000e6200000e0000 */
[----:B---3--:R-:W-:-:S03]  /*f8f0*/  SEL R40, R44, R19, P0 ;  /* 0x000000132c287207 */ /* 0x008fc60000000000 */
[----:B------:R-:W-:Y:S01]  /*f900*/  SHFL.IDX PT, R46, R46, R9, 0x1c1f ;  /* 0x001c1f092e2e7589 */ /* 0x000fe200000e0000 */
[----:B------:R-:W-:Y:S02]  /*f910*/  SEL R44, R19, R44, P0 ;  /* 0x0000002c132c7207 */ /* 0x000fe40000000000 */
[----:B----4-:R-:W-:Y:S01]  /*f920*/  SEL R41, R45, R122, P0 ;  /* 0x0000007a2d297207 */ /* 0x010fe20000000000 */
[----:B------:R-:W-:Y:S01]  /*f930*/  SHFL.IDX PT, R47, R138, R9, 0x1c1f ;  /* 0x001c1f098a2f7589 */ /* 0x000fe200000e0000 */
[----:B------:R-:W-:-:S03]  /*f940*/  SEL R45, R122, R45, P0 ;  /* 0x0000002d7a2d7207 */ /* 0x000fc60000000000 */
[----:B------:R-:W3:Y:S01]  /*f950*/  SHFL.IDX PT, R50, R50, R9, 0x1c1f ;  /* 0x001c1f0932327589 */ /* 0x000ee200000e0000 */
[----:B--2---:R-:W-:Y:S01]  /*f960*/  @P2 SHF.R.U32.HI R111, RZ, R113, R106 ;  /* 0x00000071ff6f2219 */ /* 0x004fe2000001166a */
[----:B------:R-:W-:Y:S02]  /*f970*/  IMAD.MOV.U32 R106, RZ, RZ, R4 ;  /* 0x000000ffff6a7224 */ /* 0x000fe400078e0004 */
[----:B------:R-:W2:Y:S01]  /*f980*/  SHFL.IDX PT, R51, R136, R9, 0x1c1f ;  /* 0x001c1f0988337589 */ /* 0x000ea200000e0000 */
[----:B------:R-:W-:Y:S01]  /*f990*/  IMAD.MOV.U32 R113, RZ, RZ, R48 ;  /* 0x000000ffff717224 */ /* 0x000fe200078e0030 */
[----:B-----5:R-:W-:Y:S02]  /*f9a0*/  SEL R19, R31, R126, P0 ;  /* 0x0000007e1f137207 */ /* 0x020fe40000000000 */
[----:B------:R-:W4:Y:S01]  /*f9b0*/  SHFL.IDX PT, R54, R54, R9, 0x1c1f ;  /* 0x001c1f0936367589 */ /* 0x000f2200000e0000 */
[----:B0-----:R-:W-:Y:S01]  /*f9c0*/  @P2 IMAD.HI.U32 R121, R48, R121, RZ ;  /* 0x0000007930792227 */ /* 0x001fe200078e00ff */
[----:B------:R-:W-:-:S02]  /*f9d0*/  SEL R31, R126, R31, P0 ;  /* 0x0000001f7e1f7207 */ /* 0x000fc40000000000 */
[----:B------:R-:W0:Y:S02]  /*f9e0*/  SHFL.IDX PT, R55, R134, R9, 0x1c1f ;  /* 0x001c1f0986377589 */ /* 0x000e2400000e0000 */
[----:B------:R-:W-:Y:S02]  /*f9f0*/  @P2 SHF.R.U32.HI R113, RZ, R112, R121 ;  /* 0x00000070ff712219 */ /* 0x000fe40000011679 */
[----:B------:R-:W-:Y:S04]  /*fa00*/  SHFL.IDX PT, R36, R130, R9, 0x1c1f ;  /* 0x001c1f0982247589 */ /* 0x000fe800000e0000 */
[----:B------:R5:W-:Y:S02]  /*fa10*/  SHFL.IDX PT, R37, R132, R9, 0x1c1f ;  /* 0x001c1f0984257589 */ /* 0x000be400000e0000 */
[----:B-----5:R-:W-:-:S02]  /*fa20*/  SEL R9, R90, R11, P0 ;  /* 0x0000000b5a097207 */ /* 0x020fc40000000000 */
[----:B------:R-:W-:Y:S02]  /*fa30*/  SEL R11, R11, R90, P0 ;  /* 0x0000005a0b0b7207 */ /* 0x000fe40000000000 */
[----:B------:R-:W-:Y:S02]  /*fa40*/  SEL R90, R76, R77, P0 ;  /* 0x0000004d4c5a7207 */ /* 0x000fe40000000000 */
[----:B------:R-:W-:Y:S02]  /*fa50*/  SEL R76, R77, R76, P0 ;  /* 0x0000004c4d4c7207 */ /* 0x000fe40000000000 */
[----:B------:R-:W-:Y:S02]  /*fa60*/  SEL R77, R74, R71, P0 ;  /* 0x000000474a4d7207 */ /* 0x000fe40000000000 */
[----:B------:R-:W-:Y:S01]  /*fa70*/  SEL R71, R110, R23, P0 ;  /* 0x000000176e477207 */ /* 0x000fe20000000000 */
[----:B------:R-:W-:Y:S01]  /*fa80*/  IMAD R110, RZ, RZ, -UR41 ;  /* 0x80000029ff6e7e24 */ /* 0x000fe2000f8e02ff */
[----:B------:R-:W-:-:S02]  /*fa90*/  SEL R74, R18, R73, P0 ;  /* 0x00000049124a7207 */ /* 0x000fc40000000000 */
[----:B------:R-:W-:Y:S01]  /*faa0*/  SEL R23, R12, R107, P0 ;  /* 0x0000006b0c177207 */ /* 0x000fe20000000000 */
[----:B------:R-:W-:Y:S01]  /*fab0*/  IMAD R107, R115, UR42, R102 ;  /* 0x0000002a736b7c24 */ /* 0x000fe2000f8e0266 */
[----:B------:R-:W-:Y:S01]  /*fac0*/  SEL R73, R75, R108, P0 ;  /* 0x0000006c4b497207 */ /* 0x000fe20000000000 */
[----:B-1----:R-:W-:Y:S01]  /*fad0*/  IMAD R119, R119, R110, UR4 ;  /* 0x0000000477777e24 */ /* 0x002fe2000f8e026e */
[----:B------:R-:W-:Y:S01]  /*fae0*/  SEL R12, R103, R124, P0 ;  /* 0x0000007c670c7207 */ /* 0x000fe20000000000 */
[----:B------:R-:W-:Y:S01]  /*faf0*/  IMAD.WIDE.U32 R102, R114, UR42, R6 ;  /* 0x0000002a72667c25 */ /* 0x000fe2000f8e0006 */
[----:B------:R-:W-:Y:S01]  /*fb00*/  SEL R75, R108, R75, P0 ;  /* 0x0000004b6c4b7207 */ /* 0x000fe20000000000 */
[----:B------:R-:W-:Y:S01]  /*fb10*/  ULDC.64 UR4, c[0x0][0xbe0] ;  /* 0x0002f80000047ab9 */ /* 0x000fe20000000a00 */
[----:B------:R-:W-:Y:S01]  /*fb20*/  SHF.R.S32.HI R110, RZ, 0x1f, R119 ;  /* 0x0000001fff6e7819 */ /* 0x000fe20000011477 */
[----:B------:R-:W-:Y:S01]  /*fb30*/  IMAD R108, R116, UR40, RZ ;  /* 0x00000028746c7c24 */ /* 0x000fe2000f8e02ff */
[----:B------:R-:W-:Y:S01]  /*fb40*/  SEL R18, R30, R123, P0 ;  /* 0x0000007b1e127207 */ /* 0x000fe20000000000 */
[----:B------:R-:W-:Y:S01]  /*fb50*/  IMAD.IADD R103, R103, 0x1, R107 ;  /* 0x0000000167677824 */ /* 0x000fe200078e026b */
[----:B------:R-:W-:Y:S01]  /*fb60*/  SEL R6, R42, R125, P0 ;  /* 0x0000007d2a067207 */ /* 0x000fe20000000000 */
[----:B------:R-:W-:Y:S01]  /*fb70*/  IMAD R107, R117, UR42, R108 ;  /* 0x0000002a756b7c24 */ /* 0x000fe2000f8e026c */
[----:B------:R-:W-:-:S02]  /*fb80*/  SEL R7, R43, R128, P0 ;  /* 0x000000802b077207 */ /* 0x000fc40000000000 */
[----:B------:R-:W-:Y:S01]  /*fb90*/  SEL R30, R123, R30, P0 ;  /* 0x0000001e7b1e7207 */ /* 0x000fe20000000000 */
[----:B------:R-:W-:Y:S01]  /*fba0*/  IMAD.IADD R107, R5, 0x1, R107 ;  /* 0x00000001056b7824 */ /* 0x000fe200078e026b */
[----:B------:R-:W-:Y:S01]  /*fbb0*/  SEL R42, R125, R42, P0 ;  /* 0x0000002a7d2a7207 */ /* 0x000fe20000000000 */
[----:B------:R-:W-:Y:S01]  /*fbc0*/  IMAD R5, R110, UR4, RZ ;  /* 0x000000046e057c24 */ /* 0x000fe2000f8e02ff */
[----:B------:R-:W-:Y:S01]  /*fbd0*/  SEL R43, R128, R43, P0 ;  /* 0x0000002b802b7207 */ /* 0x000fe20000000000 */
[----:B------:R-:W-:Y:S02]  /*fbe0*/  IMAD R110, R110, UR6, RZ ;  /* 0x000000066e6e7c24 */ /* 0x000fe4000f8e02ff */
[C---:B------:R-:W-:Y:S02]  /*fbf0*/  IMAD R108, R119.reuse, UR5, R5 ;  /* 0x00000005776c7c24 */ /* 0x040fe4000f8e0205 */
[----:B------:R-:W-:Y:S01]  /*fc00*/  IMAD.WIDE.U32 R4, R119, UR4, R102 ;  /* 0x0000000477047c25 */ /* 0x000fe2000f8e0066 */
[----:B------:R-:W-:Y:S01]  /*fc10*/  SHF.R.S32.HI R103, RZ, 0x1f, R111 ;  /* 0x0000001fff677819 */ /* 0x000fe2000001146f */
[----:B------:R-:W-:-:S02]  /*fc20*/  ULDC.64 UR4, c[0x0][0xb30] ;  /* 0x0002cc0000047ab9 */ /* 0x000fc40000000a00 */
[----:B------:R-:W-:Y:S01]  /*fc30*/  IMAD R115, R119, UR7, R110 ;  /* 0x0000000777737c24 */ /* 0x000fe2000f8e026e */
[----:B------:R-:W-:Y:S01]  /*fc40*/  IADD3 R102, P2, R111, R4, RZ ;  /* 0x000000046f667210 */ /* 0x000fe20007f5e0ff */
[----:B------:R-:W-:Y:S01]  /*fc50*/  IMAD.MOV R111, RZ, RZ, -R111 ;  /* 0x000000ffff6f7224 */ /* 0x000fe200078e0a6f */
[----:B------:R-:W-:Y:S01]  /*fc60*/  SHF.R.S32.HI R4, RZ, 0x1f, R113 ;  /* 0x0000001fff047819 */ /* 0x000fe20000011471 */
[----:B------:R-:W-:Y:S01]  /*fc70*/  IMAD.WIDE.U32 R106, R119, UR6, R106 ;  /* 0x00000006776a7c25 */ /* 0x000fe2000f8e006a */
[----:B------:R-:W-:Y:S01]  /*fc80*/  IADD3.X R103, R103, R5, R108, P2, !PT ;  /* 0x0000000567677210 */ /* 0x000fe200017fe46c */
[----:B------:R-:W-:Y:S02]  /*fc90*/  ULDC.64 UR6, c[0x0][0xbc8] ;  /* 0x0002f20000067ab9 */ /* 0x000fe40000000a00 */
[----:B------:R-:W-:Y:S02]  /*fca0*/  IMAD.MOV R110, RZ, RZ, -R113 ;  /* 0x000000ffff6e7224 */ /* 0x000fe400078e0a71 */
[----:B------:R-:W-:-:S02]  /*fcb0*/  IMAD R111, R109, R111, R48 ;  /* 0x0000006f6d6f7224 */ /* 0x000fc400078e0230 */
[----:B------:R-:W-:Y:S02]  /*fcc0*/  IMAD.IADD R107, R107, 0x1, R115 ;  /* 0x000000016b6b7824 */ /* 0x000fe400078e0273 */
[----:B------:R-:W-:Y:S02]  /*fcd0*/  IMAD R4, R4, UR4, RZ ;  /* 0x0000000404047c24 */ /* 0x000fe4000f8e02ff */
[----:B------:R-:W-:Y:S01]  /*fce0*/  IMAD R115, R109, R110, R48 ;  /* 0x0000006e6d737224 */ /* 0x000fe200078e0230 */
[----:B------:R-:W-:Y:S01]  /*fcf0*/  SHF.R.S32.HI R48, RZ, 0x1f, R111 ;  /* 0x0000001fff307819 */ /* 0x000fe2000001146f */
[C---:B------:R-:W-:Y:S01]  /*fd00*/  IMAD R117, R113.reuse, UR5, R4 ;  /* 0x0000000571757c24 */ /* 0x040fe2000f8e0204 */
[----:B------:R-:W1:Y:S01]  /*fd10*/  S2UR UR5, SR_CgaCtaId ;  /* 0x00000000000579c3 */ /* 0x000e620000008800 */
[----:B------:R-:W-:Y:S01]  /*fd20*/  IMAD.WIDE.U32 R4, R113, UR4, R106 ;  /* 0x0000000471047c25 */ /* 0x000fe2000f8e006a */
[----:B------:R-:W-:Y:S01]  /*fd30*/  SHF.R.S32.HI R106, RZ, 0x1f, R115 ;  /* 0x0000001fff6a7819 */ /* 0x000fe20000011473 */
[----:B------:R-:W-:-:S02]  /*fd40*/  UMOV UR4, 0x400 ;  /* 0x0000040000047882 */ /* 0x000fc40000000000 */
[----:B------:R-:W-:Y:S02]  /*fd50*/  IMAD R48, R48, UR6, RZ ;  /* 0x0000000630307c24 */ /* 0x000fe4000f8e02ff */
[----:B------:R-:W-:Y:S02]  /*fd60*/  IMAD.IADD R5, R5, 0x1, R117 ;  /* 0x0000000105057824 */ /* 0x000fe400078e0275 */
[----:B------:R-:W-:Y:S02]  /*fd70*/  IMAD R106, R106, UR8, RZ ;  /* 0x000000086a6a7c24 */ /* 0x000fe4000f8e02ff */
[C---:B------:R-:W-:Y:S01]  /*fd80*/  IMAD R107, R111.reuse, UR7, R48 ;  /* 0x000000076f6b7c24 */ /* 0x040fe2000f8e0230 */
[----:B---3--:R-:W-:Y:S01]  /*fd90*/  SEL R48, R50, R49, P0 ;  /* 0x0000003132307207 */ /* 0x008fe20000000000 */
[----:B------:R-:W-:Y:S01]  /*fda0*/  IMAD.WIDE.U32 R102, R111, UR6, R102 ;  /* 0x000000066f667c25 */ /* 0x000fe2000f8e0066 */
[----:B------:R-:W-:Y:S01]  /*fdb0*/  ULDC.64 UR6, c[0x0][0xba8] ;  /* 0x0002ea0000067ab9 */ /* 0x000fe20000000a00 */
[----:B------:R-:W-:-:S02]  /*fdc0*/  SEL R50, R49, R50, P0 ;  /* 0x0000003231327207 */ /* 0x000fc40000000000 */
[C---:B------:R-:W-:Y:S01]  /*fdd0*/  IMAD.WIDE.U32 R110, R115.reuse, UR8, R4 ;  /* 0x00000008736e7c25 */ /* 0x040fe2000f8e0004 */
[----:B------:R-:W-:Y:S01]  /*fde0*/  LEA R108, P2, R102, UR6, 0x2 ;  /* 0x00000006666c7c11 */ /* 0x000fe2000f8410ff */
[----:B------:R-:W-:Y:S01]  /*fdf0*/  ULDC UR6, c[0x0][0xa88] ;  /* 0x0002a20000067ab9 */ /* 0x000fe20000000800 */
[----:B------:R-:W-:Y:S01]  /*fe00*/  SEL R4, R46, R105, P0 ;  /* 0x000000692e047207 */ /* 0x000fe20000000000 */
[----:B------:R-:W-:Y:S01]  /*fe10*/  IMAD R113, R115, UR9, R106 ;  /* 0x0000000973717c24 */ /* 0x000fe2000f8e026a */
[----:B------:R-:W-:Y:S01]  /*fe20*/  ULDC.64 UR8, c[0x0][0xb00] ;  /* 0x0002c00000087ab9 */ /* 0x000fe20000000a00 */
[----:B------:R-:W-:Y:S01]  /*fe30*/  IMAD.IADD R5, R103, 0x1, R107 ;  /* 0x0000000167057824 */ /* 0x000fe200078e026b */
[----:B------:R-:W-:Y:S01]  /*fe40*/  LEA R106, P3, R110, UR8, 0x2 ;  /* 0x000000086e6a7c11 */ /* 0x000fe2000f8610ff */
[----:B------:R-:W-:Y:S01]  /*fe50*/  IMAD.IADD R107, R111, 0x1, R113 ;  /* 0x000000016f6b7824 */ /* 0x000fe200078e0271 */
[----:B------:R-:W-:Y:S01]  /*fe60*/  SHFL.IDX PT, R112, R108, 0x1, 0x1c1f ;  /* 0x003c1f006c707f89 */ /* 0x000fe200000e0000 */
[----:B------:R-:W-:Y:S01]  /*fe70*/  SEL R46, R105, R46, P0 ;  /* 0x0000002e692e7207 */ /* 0x000fe20000000000 */
[----:B-1----:R-:W-:Y:S01]  /*fe80*/  ULEA UR4, UR5, UR4, 0x18 ;  /* 0x0000000405047291 */ /* 0x002fe2000f8ec03f */
[----:B------:R-:W-:Y:S01]  /*fe90*/  LEA.HI.X R114, R102, UR7, R5, 0x2, P2 ;  /* 0x0000000766727c11 */ /* 0x000fe200090f1405 */
[----:B------:R-:W-:Y:S01]  /*fea0*/  IMAD R105, R109, UR6, RZ ;  /* 0x000000066d697c24 */ /* 0x000fe2000f8e02ff */
[----:B------:R-:W-:Y:S01]  /*feb0*/  LEA.HI.X R107, R110, UR9, R107, 0x2, P3 ;  /* 0x000000096e6b7c11 */ /* 0x000fe200098f146b */
[----:B------:R-:W-:Y:S01]  /*fec0*/  UIADD3 UR4, UR4, 0x2a820, URZ ;  /* 0x0002a82004047890 */ /* 0x000fe2000fffe03f */
[----:B------:R-:W-:Y:S01]  /*fed0*/  SHFL.IDX PT, R110, R108, RZ, 0x1c1f ;  /* 0x001c1fff6c6e7589 */ /* 0x000fe200000e0000 */
[----:B------:R-:W-:-:S02]  /*fee0*/  SEL R5, R47, R104, P0 ;  /* 0x000000682f057207 */ /* 0x000fc40000000000 */
[----:B------:R-:W-:Y:S01]  /*fef0*/  SEL R47, R104, R47, P0 ;  /* 0x0000002f682f7207 */ /* 0x000fe20000000000 */
[----:B------:R-:W1:Y:S01]  /*ff00*/  SHFL.IDX PT, R111, R114, RZ, 0x1c1f ;  /* 0x001c1fff726f7589 */ /* 0x000e6200000e0000 */
[C---:B------:R-:W-:Y:S01]  /*ff10*/  VIADD R104, R94.reuse, 0x8 ;  /* 0x000000085e687836 */ /* 0x040fe20000000000 */
[CC--:B------:R-:W-:Y:S01]  /*ff20*/  ISETP.GE.OR P2, PT, R94.reuse, R105.reuse, P1 ;  /* 0x000000695e00720c */ /* 0x0c0fe20000f46670 */
[----:B------:R-:W-:Y:S01]  /*ff30*/  UPRMT UR4, URZ, 0x654, UR4 ;  /* 0x000006543f047896 */ /* 0x000fe20008000004 */
[----:B------:R-:W3:Y:S01]  /*ff40*/  SHFL.IDX PT, R113, R114, 0x1, 0x1c1f ;  /* 0x003c1f0072717f89 */ /* 0x000ee200000e0000 */
[-C--:B------:R-:W-:Y:S02]  /*ff50*/  ISETP.GE.AND P3, PT, R94, R105.reuse, PT ;  /* 0x000000695e00720c */ /* 0x080fe40003f66270 */
[----:B------:R-:W-:Y:S01]  /*ff60*/  ISETP.GE.OR P1, PT, R104, R105, P1 ;  /* 0x000000696800720c */ /* 0x000fe20000f26670 */
[----:B------:R0:W3:Y:S01]  /*ff70*/  SHFL.IDX PT, R102, R106, RZ, 0x1c1f ;  /* 0x001c1fff6a667589 */ /* 0x0000e200000e0000 */
[----:B--2---:R-:W-:-:S02]  /*ff80*/  SEL R49, R51, R52, P0 ;  /* 0x0000003433317207 */ /* 0x004fc40000000000 */
[----:B------:R-:W-:Y:S01]  /*ff90*/  SEL R51, R52, R51, P0 ;  /* 0x0000003334337207 */ /* 0x000fe20000000000 */
[----:B------:R-:W-:Y:S01]  /*ffa0*/  SYNCS.ARRIVE.TRANS64.RED.A1T0 RZ, [UR4], RZ ;  /* 0x000000ffffff79a7 */ /* 0x000fe20008100404 */
[----:B------:R2:W2:Y:S01]  /*ffb0*/  SHFL.IDX PT, R103, R107, RZ, 0x1c1f ;  /* 0x001c1fff6b677589 */ /* 0x0004a200000e0000 */
[----:B----4-:R-:W-:Y:S02]  /*ffc0*/  SEL R52, R54, R53, P0 ;  /* 0x0000003536347207 */ /* 0x010fe40000000000 */
[----:B------:R-:W-:Y:S02]  /*ffd0*/  SEL R54, R53, R54, P0 ;  /* 0x0000003635367207 */ /* 0x000fe40000000000 */
[----:B0-----:R-:W-:Y:S02]  /*ffe0*/  SEL R53, R55, R98, P0 ;  /* 0x0000006237357207 */ /* 0x001fe40000000000 */
[----:B------:R-:W-:Y:S01]  /*fff0*/  SEL R55, R98, R55, P0 ;  /* 0x0000003762377207 */ /* 0x000fe20000000000 */
[----:B-1----:R0:W-:Y:S04]  /*10000*/  @!P2 ST.E desc[UR46][R110.64], R3 ;  /* 0x000000036e00a985 */ /* 0x0021e8000c10192e */
[----:B---3--:R0:W-:Y:S01]  /*10010*/  @!P1 ST.E desc[UR46][R112.64], R2 ;  /* 0x0000000270009985 */ /* 0x0081e2000c10192e */
[----:B------:R-:W-:Y:S05]  /*10020*/  @P3 BRA `(.L_x_1173) ;  /* 0x0000000800383947 */ /* 0x000fea0003800000 */
[C---:B0-----:R-:W-:Y:S01]  /*10030*/  VIADD R2, R86.reuse, 0x8 ;  /* 0x0000000856027836 */ /* 0x041fe20000000000 */
        /* <DEDUP_REMOVED lines=8> */
[----:B------:R-:W-:Y:S01]  /*100c0*/  ISETP.GE.AND P1, PT, R98, UR4, PT ;  /* 0x0000000462007c0c */ /* 0x000fe2000bf26270 */
[----:B------:R-:W-:Y:S01]  /*100d0*/  VIADD R114, R86, 0x30 ;  /* 0x0000003056727836 */ /* 0x000fe20000000000 */
[----:B------:R-:W-:-:S07]  /*100e0*/  ISETP.GE.AND P2, PT, R110, UR4, PT ;  /* 0x000000046e007c0c */ /* 0x000fce000bf46270 */
[----:B------:R-:W-:Y:S02]  /*100f0*/  @!P5 LEA.HI R2, R2, R2, RZ, 0x1 ;  /* 0x000000020202d211 */ /* 0x000fe400078f08ff */
[----:B------:R-:W-:Y:S02]  /*10100*/  @!P3 LEA.HI R94, R94, R94, RZ, 0x1 ;  /* 0x0000005e5e5eb211 */ /* 0x000fe400078f08ff */
[----:B------:R-:W-:Y:S01]  /*10110*/  @!P5 LOP3.LUT R109, R2, 0xfffffffe, RZ, 0xc0, !PT ;  /* 0xfffffffe026dd812 */ /* 0x000fe200078ec0ff */
[--C-:B--2---:R-:W-:Y:S01]  /*10120*/  @!P4 IMAD.WIDE R2, R86, 0x4, R102.reuse ;  /* 0x000000045602c825 */ /* 0x104fe200078e0266 */
[----:B------:R-:W-:Y:S02]  /*10130*/  @!P3 LOP3.LUT R111, R94, 0xfffffffe, RZ, 0xc0, !PT ;  /* 0xfffffffe5e6fb812 */ /* 0x000fe400078ec0ff */
[----:B------:R-:W-:Y:S01]  /*10140*/  @!P1 LEA.HI R98, R98, R98, RZ, 0x1 ;  /* 0x0000006262629211 */ /* 0x000fe200078f08ff */
[----:B------:R-:W-:Y:S01]  /*10150*/  @!P5 IMAD.WIDE R108, R109, 0x4, R102 ;  /* 0x000000046d6cd825 */ /* 0x000fe200078e0266 */
[----:B------:R0:W-:Y:S01]  /*10160*/  @!P4 ST.E.64 desc[UR46][R2.64], R96 ;  /* 0x000000600200c985 */ /* 0x0001e2000c101b2e */
[----:B------:R-:W-:-:S02]  /*10170*/  ISETP.GE.AND P4, PT, R112, UR4, PT ;  /* 0x0000000470007c0c */ /* 0x000fc4000bf86270 */
[----:B------:R-:W-:Y:S01]  /*10180*/  @!P2 LEA.HI R110, R110, R110, RZ, 0x1 ;  /* 0x0000006e6e6ea211 */ /* 0x000fe200078f08ff */
[----:B------:R-:W-:Y:S01]  /*10190*/  VIADD R94, R86, 0x38 ;  /* 0x00000038565e7836 */ /* 0x000fe20000000000 */
[----:B------:R-:W-:Y:S01]  /*101a0*/  @!P1 LOP3.LUT R113, R98, 0xfffffffe, RZ, 0xc0, !PT ;  /* 0xfffffffe62719812 */ /* 0x000fe200078ec0ff */
[----:B------:R-:W-:Y:S01]  /*101b0*/  VIADD R98, R86, 0x40 ;  /* 0x0000004056627836 */ /* 0x000fe20000000000 */
[----:B------:R1:W-:Y:S01]  /*101c0*/  @!P5 ST.E.64 desc[UR46][R108.64], R100 ;  /* 0x000000646c00d985 */ /* 0x0003e2000c101b2e */
[----:B------:R-:W-:Y:S02]  /*101d0*/  ISETP.GE.AND P5, PT, R114, UR4, PT ;  /* 0x0000000472007c0c */ /* 0x000fe4000bfa6270 */
[----:B------:R-:W-:Y:S01]  /*101e0*/  ISETP.GE.AND P6, PT, R94, UR4, PT ;  /* 0x000000045e007c0c */ /* 0x000fe2000bfc6270 */
[----:B0-----:R-:W-:-:S03]  /*101f0*/  @!P3 IMAD.WIDE R2, R111, 0x4, R102 ;  /* 0x000000046f02b825 */ /* 0x001fc600078e0266 */
[----:B------:R-:W-:Y:S01]  /*10200*/  @!P4 LEA.HI R112, R112, R112, RZ, 0x1 ;  /* 0x000000707070c211 */ /* 0x000fe200078f08ff */
[--C-:B------:R-:W-:Y:S01]  /*10210*/  @!P1 IMAD.WIDE R96, R113, 0x4, R102.reuse ;  /* 0x0000000471609825 */ /* 0x100fe200078e0266 */
[----:B------:R0:W-:Y:S01]  /*10220*/  @!P3 ST.E.64 desc[UR46][R2.64], R92 ;  /* 0x0000005c0200b985 */ /* 0x0001e2000c101b2e */
[----:B------:R-:W-:Y:S02]  /*10230*/  ISETP.GE.AND P3, PT, R98, UR4, PT ;  /* 0x0000000462007c0c */ /* 0x000fe4000bf66270 */
[----:B-1----:R-:W-:Y:S01]  /*10240*/  @!P2 LOP3.LUT R101, R110, 0xfffffffe, RZ, 0xc0, !PT ;  /* 0xfffffffe6e65a812 */ /* 0x002fe200078ec0ff */
[----:B------:R-:W-:Y:S01]  /*10250*/  VIADD R108, R86, 0x48 ;  /* 0x00000048566c7836 */ /* 0x000fe20000000000 */
[----:B------:R-:W-:Y:S01]  /*10260*/  @!P4 LOP3.LUT R109, R112, 0xfffffffe, RZ, 0xc0, !PT ;  /* 0xfffffffe706dc812 */ /* 0x000fe200078ec0ff */
[----:B------:R1:W-:Y:S01]  /*10270*/  @!P1 ST.E.64 desc[UR46][R96.64], R88 ;  /* 0x0000005860009985 */ /* 0x0003e2000c101b2e */
[----:B------:R-:W-:Y:S01]  /*10280*/  @!P5 LEA.HI R114, R114, R114, RZ, 0x1 ;  /* 0x000000727272d211 */ /* 0x000fe200078f08ff */
[----:B------:R-:W-:Y:S01]  /*10290*/  @!P2 IMAD.WIDE R100, R101, 0x4, R102 ;  /* 0x000000046564a825 */ /* 0x000fe200078e0266 */
[----:B------:R-:W-:-:S02]  /*102a0*/  ISETP.GE.AND P1, PT, R108, UR4, PT ;  /* 0x000000046c007c0c */ /* 0x000fc4000bf26270 */
[----:B------:R-:W-:Y:S02]  /*102b0*/  @!P6 LEA.HI R94, R94, R94, RZ, 0x1 ;  /* 0x0000005e5e5ee211 */ /* 0x000fe400078f08ff */
[----:B------:R2:W-:Y:S01]  /*102c0*/  @!P2 ST.E.64 desc[UR46][R100.64], R90 ;  /* 0x0000005a6400a985 */ /* 0x0005e2000c101b2e */
[----:B0-----:R-:W-:Y:S01]  /*102d0*/  VIADD R92, R86, 0x50 ;  /* 0x00000050565c7836 */ /* 0x001fe20000000000 */
[----:B------:R-:W-:Y:S01]  /*102e0*/  @!P3 LEA.HI R98, R98, R98, RZ, 0x1 ;  /* 0x000000626262b211 */ /* 0x000fe200078f08ff */
[----:B------:R-:W-:-:S03]  /*102f0*/  @!P4 IMAD.WIDE R2, R109, 0x4, R102 ;  /* 0x000000046d02c825 */ /* 0x000fc600078e0266 */
[----:B------:R-:W-:Y:S01]  /*10300*/  ISETP.GE.AND P2, PT, R92, UR4, PT ;  /* 0x000000045c007c0c */ /* 0x000fe2000bf46270 */
[----:B-1----:R-:W-:Y:S01]  /*10310*/  VIADD R96, R86, 0x58 ;  /* 0x0000005856607836 */ /* 0x002fe20000000000 */
[----:B------:R0:W-:Y:S01]  /*10320*/  @!P4 ST.E.64 desc[UR46][R2.64], R76 ;  /* 0x0000004c0200c985 */ /* 0x0001e2000c101b2e */
[----:B------:R-:W-:Y:S01]  /*10330*/  @!P5 LOP3.LUT R89, R114, 0xfffffffe, RZ, 0xc0, !PT ;  /* 0xfffffffe7259d812 */ /* 0x000fe200078ec0ff */
[----:B------:R-:W-:Y:S01]  /*10340*/  VIADD R97, R86, 0x60 ;  /* 0x0000006056617836 */ /* 0x000fe20000000000 */
[----:B------:R-:W-:Y:S02]  /*10350*/  @!P3 LOP3.LUT R93, R98, 0xfffffffe, RZ, 0xc0, !PT ;  /* 0xfffffffe625db812 */ /* 0x000fe400078ec0ff */
[----:B------:R-:W-:Y:S01]  /*10360*/  ISETP.GE.AND P4, PT, R96, UR4, PT ;  /* 0x0000000460007c0c */ /* 0x000fe2000bf86270 */
[----:B------:R-:W-:Y:S01]  /*10370*/  @!P5 IMAD.WIDE R88, R89, 0x4, R102 ;  /* 0x000000045958d825 */ /* 0x000fe200078e0266 */
[----:B--2---:R-:W-:Y:S02]  /*10380*/  @!P6 LOP3.LUT R91, R94, 0xfffffffe, RZ, 0xc0, !PT ;  /* 0xfffffffe5e5be812 */ /* 0x004fe400078ec0ff */
[----:B------:R-:W-:-:S02]  /*10390*/  @!P1 LEA.HI R108, R108, R108, RZ, 0x1 ;  /* 0x0000006c6c6c9211 */ /* 0x000fc400078f08ff */
[----:B------:R-:W-:Y:S01]  /*103a0*/  @!P2 LEA.HI R94, R92, R92, RZ, 0x1 ;  /* 0x0000005c5c5ea211 */ /* 0x000fe200078f08ff */
[--C-:B------:R-:W-:Y:S01]  /*103b0*/  @!P6 IMAD.WIDE R90, R91, 0x4, R102.reuse ;  /* 0x000000045b5ae825 */ /* 0x100fe200078e0266 */
[----:B------:R1:W-:Y:S01]  /*103c0*/  @!P5 ST.E.64 desc[UR46][R88.64], R72 ;  /* 0x000000485800d985 */ /* 0x0003e2000c101b2e */
[----:B0-----:R-:W-:Y:S02]  /*103d0*/  @!P1 LOP3.LUT R3, R108, 0xfffffffe, RZ, 0xc0, !PT ;  /* 0xfffffffe6c039812 */ /* 0x001fe400078ec0ff */
[--C-:B------:R-:W-:Y:S01]  /*103e0*/  @!P3 IMAD.WIDE R92, R93, 0x4, R102.reuse ;  /* 0x000000045d5cb825 */ /* 0x100fe200078e0266 */
[----:B------:R0:W-:Y:S01]  /*103f0*/  @!P6 ST.E.64 desc[UR46][R90.64], R74 ;  /* 0x0000004a5a00e985 */ /* 0x0001e2000c101b2e */
[----:B------:R-:W-:Y:S02]  /*10400*/  @!P4 LEA.HI R96, R96, R96, RZ, 0x1 ;  /* 0x000000606060c211 */ /* 0x000fe400078f08ff */
[----:B------:R-:W-:Y:S01]  /*10410*/  @!P2 LOP3.LUT R77, R94, 0xfffffffe, RZ, 0xc0, !PT ;  /* 0xfffffffe5e4da812 */ /* 0x000fe200078ec0ff */
[----:B------:R2:W-:Y:S01]  /*10420*/  @!P3 ST.E.64 desc[UR46][R92.64], R70 ;  /* 0x000000465c00b985 */ /* 0x0005e2000c101b2e */
[----:B------:R-:W-:Y:S01]  /*10430*/  @!P1 IMAD.WIDE R2, R3, 0x4, R102 ;  /* 0x0000000403029825 */ /* 0x000fe200078e0266 */
[----:B------:R-:W-:-:S03]  /*10440*/  ISETP.GE.AND P3, PT, R97, UR4, PT ;  /* 0x0000000461007c0c */ /* 0x000fc6000bf66270 */
[----:B------:R-:W-:Y:S01]  /*10450*/  VIADD R76, R86, 0x78 ;  /* 0x00000078564c7836 */ /* 0x000fe20000000000 */
[----:B------:R3:W-:Y:S01]  /*10460*/  @!P1 ST.E.64 desc[UR46][R2.64], R66 ;  /* 0x0000004202009985 */ /* 0x0007e2000c101b2e */
[----:B-1----:R-:W-:-:S03]  /*10470*/  @!P2 IMAD.WIDE R72, R77, 0x4, R102 ;  /* 0x000000044d48a825 */ /* 0x002fc600078e0266 */
[----:B------:R-:W-:Y:S01]  /*10480*/  ISETP.GE.AND P5, PT, R76, UR4, PT ;  /* 0x000000044c007c0c */ /* 0x000fe2000bfa6270 */
[C---:B0-----:R-:W-:Y:S01]  /*10490*/  VIADD R74, R86.reuse, 0x68 ;  /* 0x00000068564a7836 */ /* 0x041fe20000000000 */
[----:B------:R0:W-:Y:S01]  /*104a0*/  @!P2 ST.E.64 desc[UR46][R72.64], R68 ;  /* 0x000000444800a985 */ /* 0x0001e2000c101b2e */
[----:B------:R-:W-:Y:S01]  /*104b0*/  VIADD R75, R86, 0x70 ;  /* 0x00000070564b7836 */ /* 0x000fe20000000000 */
[----:B--2---:R-:W-:Y:S01]  /*104c0*/  @!P4 LOP3.LUT R71, R96, 0xfffffffe, RZ, 0xc0, !PT ;  /* 0xfffffffe6047c812 */ /* 0x004fe200078ec0ff */
[----:B------:R-:W-:Y:S01]  /*104d0*/  VIADD R70, R86, 0x80 ;  /* 0x0000008056467836 */ /* 0x000fe20000000000 */
[----:B------:R-:W-:Y:S01]  /*104e0*/  ISETP.GE.AND P1, PT, R74, UR4, PT ;  /* 0x000000044a007c0c */ /* 0x000fe2000bf26270 */
[----:B------:R-:W-:Y:S01]  /*104f0*/  VIADD R77, R86, 0x88 ;  /* 0x00000088564d7836 */ /* 0x000fe20000000000 */
[----:B------:R-:W-:Y:S01]  /*10500*/  ISETP.GE.AND P6, PT, R75, UR4, PT ;  /* 0x000000044b007c0c */ /* 0x000fe2000bfc6270 */
[----:B---3--:R-:W-:Y:S01]  /*10510*/  @!P4 IMAD.WIDE R2, R71, 0x4, R102 ;  /* 0x000000044702c825 */ /* 0x008fe200078e0266 */
[----:B------:R-:W-:-:S02]  /*10520*/  ISETP.GE.AND P2, PT, R70, UR4, PT ;  /* 0x0000000446007c0c */ /* 0x000fc4000bf46270 */
[----:B------:R-:W-:Y:S02]  /*10530*/  @!P3 LEA.HI R97, R97, R97, RZ, 0x1 ;  /* 0x000000616161b211 */ /* 0x000fe400078f08ff */
[----:B------:R1:W-:Y:S01]  /*10540*/  @!P4 ST.E.64 desc[UR46][R2.64], R64 ;  /* 0x000000400200c985 */ /* 0x0003e2000c101b2e */
[----:B------:R-:W-:Y:S02]  /*10550*/  ISETP.GE.AND P4, PT, R77, UR4, PT ;  /* 0x000000044d007c0c */ /* 0x000fe4000bf86270 */
[----:B------:R-:W-:Y:S02]  /*10560*/  @!P3 LOP3.LUT R67, R97, 0xfffffffe, RZ, 0xc0, !PT ;  /* 0xfffffffe6143b812 */ /* 0x000fe400078ec0ff */
[----:B------:R-:W-:Y:S02]  /*10570*/  @!P1 LEA.HI R74, R74, R74, RZ, 0x1 ;  /* 0x0000004a4a4a9211 */ /* 0x000fe400078f08ff */
[----:B------:R-:W-:Y:S01]  /*10580*/  @!P6 LEA.HI R75, R75, R75, RZ, 0x1 ;  /* 0x0000004b4b4be211 */ /* 0x000fe200078f08ff */
[----:B------:R-:W-:Y:S01]  /*10590*/  @!P3 IMAD.WIDE R66, R67, 0x4, R102 ;  /* 0x000000044342b825 */ /* 0x000fe200078e0266 */
[----:B------:R-:W-:-:S02]  /*105a0*/  @!P5 LEA.HI R76, R76, R76, RZ, 0x1 ;  /* 0x0000004c4c4cd211 */ /* 0x000fc400078f08ff */
[----:B0-----:R-:W-:Y:S02]  /*105b0*/  @!P1 LOP3.LUT R69, R74, 0xfffffffe, RZ, 0xc0, !PT ;  /* 0xfffffffe4a459812 */ /* 0x001fe400078ec0ff */
[----:B------:R-:W-:Y:S01]  /*105c0*/  @!P2 LEA.HI R70, R70, R70, RZ, 0x1 ;  /* 0x000000464646a211 */ /* 0x000fe200078f08ff */
[----:B------:R0:W-:Y:S01]  /*105d0*/  @!P3 ST.E.64 desc[UR46][R66.64], R60 ;  /* 0x0000003c4200b985 */ /* 0x0001e2000c101b2e */
[----:B------:R-:W-:Y:S01]  /*105e0*/  @!P6 LOP3.LUT R75, R75, 0xfffffffe, RZ, 0xc0, !PT ;  /* 0xfffffffe4b4be812 */ /* 0x000fe200078ec0ff */
[--C-:B------:R-:W-:Y:S01]  /*105f0*/  @!P1 IMAD.WIDE R68, R69, 0x4, R102.reuse ;  /* 0x0000000445449825 */ /* 0x100fe200078e0266 */
[----:B------:R-:W-:Y:S02]  /*10600*/  @!P4 LEA.HI R77, R77, R77, RZ, 0x1 ;  /* 0x0000004d4d4dc211 */ /* 0x000fe400078f08ff */
[----:B-1----:R-:W-:Y:S01]  /*10610*/  @!P5 LOP3.LUT R65, R76, 0xfffffffe, RZ, 0xc0, !PT ;  /* 0xfffffffe4c41d812 */ /* 0x002fe200078ec0ff */
[--C-:B------:R-:W-:Y:S01]  /*10620*/  @!P6 IMAD.WIDE R2, R75, 0x4, R102.reuse ;  /* 0x000000044b02e825 */ /* 0x100fe200078e0266 */
[----:B------:R-:W-:Y:S01]  /*10630*/  @!P2 LOP3.LUT R71, R70, 0xfffffffe, RZ, 0xc0, !PT ;  /* 0xfffffffe4647a812 */ /* 0x000fe200078ec0ff */
[----:B------:R1:W-:Y:S01]  /*10640*/  @!P1 ST.E.64 desc[UR46][R68.64], R62 ;  /* 0x0000003e44009985 */ /* 0x0003e2000c101b2e */
[----:B------:R-:W-:Y:S01]  /*10650*/  @!P4 LOP3.LUT R77, R77, 0xfffffffe, RZ, 0xc0, !PT ;  /* 0xfffffffe4d4dc812 */ /* 0x000fe200078ec0ff */
[----:B------:R-:W-:-:S02]  /*10660*/  @!P5 IMAD.WIDE R64, R65, 0x4, R102 ;  /* 0x000000044140d825 */ /* 0x000fc400078e0266 */
[----:B------:R2:W-:Y:S02]  /*10670*/  @!P6 ST.E.64 desc[UR46][R2.64], R58 ;  /* 0x0000003a0200e985 */ /* 0x0005e4000c101b2e */
[--C-:B0-----:R-:W-:Y:S02]  /*10680*/  @!P2 IMAD.WIDE R60, R71, 0x4, R102.reuse ;  /* 0x00000004473ca825 */ /* 0x101fe400078e0266 */
[----:B------:R-:W-:Y:S02]  /*10690*/  @!P5 ST.E.64 desc[UR46][R64.64], R56 ;  /* 0x000000384000d985 */ /* 0x000fe4000c101b2e */
[C---:B------:R-:W-:Y:S02]  /*106a0*/  VIADD R66, R86.reuse, 0x90 ;  /* 0x0000009056427836 */ /* 0x040fe40000000000 */
[----:B------:R-:W-:Y:S01]  /*106b0*/  VIADD R67, R86, 0x98 ;  /* 0x0000009856437836 */ /* 0x000fe20000000000 */
[----:B------:R-:W-:Y:S01]  /*106c0*/  @!P2 ST.E.64 desc[UR46][R60.64], R26 ;  /* 0x0000001a3c00a985 */ /* 0x000fe2000c101b2e */
[----:B-1----:R-:W-:Y:S01]  /*106d0*/  @!P4 IMAD.WIDE R62, R77, 0x4, R102 ;  /* 0x000000044d3ec825 */ /* 0x002fe200078e0266 */
[----:B------:R-:W-:-:S02]  /*106e0*/  ISETP.GE.AND P1, PT, R66, UR4, PT ;  /* 0x0000000442007c0c */ /* 0x000fc4000bf26270 */
[----:B------:R-:W-:Y:S01]  /*106f0*/  ISETP.GE.AND P2, PT, R67, UR4, PT ;  /* 0x0000000443007c0c */ /* 0x000fe2000bf46270 */
[C---:B------:R-:W-:Y:S01]  /*10700*/  VIADD R68, R86.reuse, 0xa0 ;  /* 0x000000a056447836 */ /* 0x040fe20000000000 */
[----:B------:R0:W-:Y:S01]  /*10710*/  @!P4 ST.E.64 desc[UR46][R62.64], R24 ;  /* 0x000000183e00c985 */ /* 0x0001e2000c101b2e */
[C---:B------:R-:W-:Y:S02]  /*10720*/  VIADD R69, R86.reuse, 0xa8 ;  /* 0x000000a856457836 */ /* 0x040fe40000000000 */
[----:B--2---:R-:W-:Y:S01]  /*10730*/  VIADD R3, R86, 0xb8 ;  /* 0x000000b856037836 */ /* 0x004fe20000000000 */
[----:B------:R-:W-:Y:S01]  /*10740*/  ISETP.GE.AND P3, PT, R68, UR4, PT ;  /* 0x0000000444007c0c */ /* 0x000fe2000bf66270 */
[----:B------:R-:W-:Y:S01]  /*10750*/  VIADD R2, R86, 0xb0 ;  /* 0x000000b056027836 */ /* 0x000fe20000000000 */
[----:B------:R-:W-:Y:S02]  /*10760*/  ISETP.GE.AND P4, PT, R69, UR4, PT ;  /* 0x0000000445007c0c */ /* 0x000fe4000bf86270 */
[----:B------:R-:W-:-:S02]  /*10770*/  ISETP.GE.AND P6, PT, R3, UR4, PT ;  /* 0x0000000403007c0c */ /* 0x000fc4000bfc6270 */
[----:B------:R-:W-:Y:S02]  /*10780*/  ISETP.GE.AND P5, PT, R2, UR4, PT ;  /* 0x0000000402007c0c */ /* 0x000fe4000bfa6270 */
[----:B------:R-:W-:Y:S02]  /*10790*/  @!P1 LEA.HI R66, R66, R66, RZ, 0x1 ;  /* 0x0000004242429211 */ /* 0x000fe400078f08ff */
[----:B------:R-:W-:-:S03]  /*107a0*/  @!P2 LEA.HI R67, R67, R67, RZ, 0x1 ;  /* 0x000000434343a211 */ /* 0x000fc600078f08ff */
[----:B------:R-:W-:Y:S02]  /*107b0*/  @!P3 LEA.HI R68, R68, R68, RZ, 0x1 ;  /* 0x000000444444b211 */ /* 0x000fe400078f08ff */
[----:B------:R-:W-:Y:S02]  /*107c0*/  @!P4 LEA.HI R69, R69, R69, RZ, 0x1 ;  /* 0x000000454545c211 */ /* 0x000fe400078f08ff */
[----:B0-----:R-:W-:Y:S02]  /*107d0*/  @!P6 LEA.HI R24, R3, R3, RZ, 0x1 ;  /* 0x000000030318e211 */ /* 0x001fe400078f08ff */
[----:B------:R-:W-:Y:S02]  /*107e0*/  @!P5 LEA.HI R2, R2, R2, RZ, 0x1 ;  /* 0x000000020202d211 */ /* 0x000fe400078f08ff */
[----:B------:R-:W-:Y:S02]  /*107f0*/  @!P1 LOP3.LUT R3, R66, 0xfffffffe, RZ, 0xc0, !PT ;  /* 0xfffffffe42039812 */ /* 0x000fe400078ec0ff */
[----:B------:R-:W-:-:S02]  /*10800*/  @!P2 LOP3.LUT R25, R67, 0xfffffffe, RZ, 0xc0, !PT ;  /* 0xfffffffe4319a812 */ /* 0x000fc400078ec0ff */
[----:B------:R-:W-:Y:S02]  /*10810*/  @!P3 LOP3.LUT R27, R68, 0xfffffffe, RZ, 0xc0, !PT ;  /* 0xfffffffe441bb812 */ /* 0x000fe400078ec0ff */
[----:B------:R-:W-:Y:S02]  /*10820*/  @!P4 LOP3.LUT R57, R69, 0xfffffffe, RZ, 0xc0, !PT ;  /* 0xfffffffe4539c812 */ /* 0x000fe400078ec0ff */
[----:B------:R-:W-:Y:S01]  /*10830*/  @!P5 LOP3.LUT R59, R2, 0xfffffffe, RZ, 0xc0, !PT ;  /* 0xfffffffe023bd812 */ /* 0x000fe200078ec0ff */
[----:B------:R-:W-:Y:S01]  /*10840*/  @!P1 IMAD.WIDE R2, R3, 0x4, R102 ;  /* 0x0000000403029825 */ /* 0x000fe200078e0266 */
[----:B------:R-:W-:-:S03]  /*10850*/  @!P6 LOP3.LUT R61, R24, 0xfffffffe, RZ, 0xc0, !PT ;  /* 0xfffffffe183de812 */ /* 0x000fc600078ec0ff */
[--C-:B------:R-:W-:Y:S01]  /*10860*/  @!P2 IMAD.WIDE R24, R25, 0x4, R102.reuse ;  /* 0x000000041918a825 */ /* 0x100fe200078e0266 */
[----:B------:R1:W-:Y:S03]  /*10870*/  @!P1 ST.E.64 desc[UR46][R2.64], R20 ;  /* 0x0000001402009985 */ /* 0x0003e6000c101b2e */
        /* <DEDUP_REMOVED lines=8> */
[----:B------:R1:W-:Y:S02]  /*10900*/  @!P6 ST.E.64 desc[UR46][R102.64], R44 ;  /* 0x0000002c6600e985 */ /* 0x0003e4000c101b2e */
.L_x_1173:
[----:B------:R-:W-:Y:S05]  /*10910*/  BSYNC B0 ;  /* 0x0000000000007941 */ /* 0x000fea0003800000 */
.L_x_1172:
[----:B------:R-:W-:Y:S01]  /*10920*/  ISETP.GE.AND P1, PT, R104, R105, PT ;  /* 0x000000696800720c */ /* 0x000fe20003f26270 */
[----:B01----:R0:W1:Y:S01]  /*10930*/  SHFL.IDX PT, R3, R107, 0x1, 0x1c1f ;  /* 0x003c1f006b037f89 */ /* 0x00306200000e0000 */
[----:B------:R-:W-:Y:S02]  /*10940*/  SEL R21, R28, R87, P0 ;  /* 0x000000571c157207 */ /* 0x000fe40000000000 */
[----:B------:R-:W-:Y:S01]  /*10950*/  SEL R23, R87, R28, P0 ;  /* 0x0000001c57177207 */ /* 0x000fe20000000000 */
[----:B------:R0:W3:Y:S01]  /*10960*/  SHFL.IDX PT, R2, R106, 0x1, 0x1c1f ;  /* 0x003c1f006a027f89 */ /* 0x0000e200000e0000 */
        /* <DEDUP_REMOVED lines=20> */
[----:B01-3--:R-:W-:Y:S06]  /*10ab0*/  @P1 BRA `(.L_x_1084) ;  /* 0x0000005000b01947 */ /* 0x00bfec0003800000 */
        /* <DEDUP_REMOVED lines=27> */
[----:B0-----:R-:W-:-:S04]  /*10c70*/  @!P1 IMAD.WIDE R12, R35, 0x4, R2 ;  /* 0x00000004230c9825 */ /* 0x001fc800078e0202 */
        /* <DEDUP_REMOVED lines=13> */
[----:B-1----:R-:W-:Y:S01]  /*10d50*/  @!P4 LOP3.LUT R19, R61, 0xfffffffe, RZ, 0xc0, !PT ;  /* 0xfffffffe3d13c812 */ /* 0x002fe200078ec0ff */
[--C-:B------:R-:W-:Y:S01]  /*10d60*/  @!P3 IMAD.WIDE R16, R17, 0x4, R2.reuse ;  /* 0x000000041110b825 */ /* 0x100fe200078e0202 */
[----:B------:R-:W-:Y:S01]  /*10d70*/  @!P5 LEA.HI R0, R0, R0, RZ, 0x1 ;  /* 0x000000000000d211 */ /* 0x000fe200078f08ff */
[----:B------:R0:W-:Y:S02]  /*10d80*/  @!P2 ST.E.64 desc[UR46][R12.64], R6 ;  /* 0x000000060c00a985 */ /* 0x0001e4000c101b2e */
[----:B---3--:R-:W-:Y:S01]  /*10d90*/  VIADD R30, R86, 0x50 ;  /* 0x00000050561e7836 */ /* 0x008fe20000000000 */
[----:B------:R-:W-:Y:S01]  /*10da0*/  @!P5 LOP3.LUT R31, R0, 0xfffffffe, RZ, 0xc0, !PT ;  /* 0xfffffffe001fd812 */ /* 0x000fe200078ec0ff */
[----:B------:R-:W-:Y:S01]  /*10db0*/  @!P4 IMAD.WIDE R18, R19, 0x4, R2 ;  /* 0x000000041312c825 */ /* 0x000fe200078e0202 */
[----:B------:R-:W-:Y:S01]  /*10dc0*/  @!P0 LEA.HI R59, R59, R59, RZ, 0x1 ;  /* 0x0000003b3b3b8211 */ /* 0x000fe200078f08ff */
[----:B------:R1:W-:Y:S01]  /*10dd0*/  @!P3 ST.E.64 desc[UR46][R16.64], R42 ;  /* 0x0000002a1000b985 */ /* 0x0003e2000c101b2e */
[----:B------:R-:W-:Y:S01]  /*10de0*/  ISETP.GE.AND P2, PT, R30, UR4, PT ;  /* 0x000000041e007c0c */ /* 0x000fe2000bf46270 */
[C---:B------:R-:W-:Y:S01]  /*10df0*/  VIADD R0, R86.reuse, 0x58 ;  /* 0x0000005856007836 */ /* 0x040fe20000000000 */
[----:B------:R-:W-:Y:S01]  /*10e00*/  @!P0 LOP3.LUT R59, R59, 0xfffffffe, RZ, 0xc0, !PT ;  /* 0xfffffffe3b3b8812 */ /* 0x000fe200078ec0ff */
[----:B------:R3:W-:Y:S01]  /*10e10*/  @!P4 ST.E.64 desc[UR46][R18.64], R4 ;  /* 0x000000041200c985 */ /* 0x0007e2000c101b2e */
[----:B------:R-:W-:-:S02]  /*10e20*/  VIADD R32, R86, 0x60 ;  /* 0x0000006056207836 */ /* 0x000fc40000000000 */
[----:B------:R-:W-:Y:S01]  /*10e30*/  ISETP.GE.AND P3, PT, R0, UR4, PT ;  /* 0x0000000400007c0c */ /* 0x000fe2000bf66270 */
[--C-:B0-----:R-:W-:Y:S01]  /*10e40*/  @!P5 IMAD.WIDE R6, R31, 0x4, R2.reuse ;  /* 0x000000041f06d825 */ /* 0x101fe200078e0202 */
[----:B------:R-:W-:Y:S02]  /*10e50*/  @!P1 LOP3.LUT R13, R56, 0xfffffffe, RZ, 0xc0, !PT ;  /* 0xfffffffe380d9812 */ /* 0x000fe400078ec0ff */
[----:B------:R-:W-:Y:S02]  /*10e60*/  ISETP.GE.AND P4, PT, R32, UR4, PT ;  /* 0x0000000420007c0c */ /* 0x000fe4000bf86270 */
[----:B------:R0:W-:Y:S01]  /*10e70*/  @!P5 ST.E.64 desc[UR46][R6.64], R46 ;  /* 0x0000002e0600d985 */ /* 0x0001e2000c101b2e */
[----:B-1----:R-:W-:Y:S01]  /*10e80*/  VIADD R16, R86, 0x68 ;  /* 0x0000006856107836 */ /* 0x002fe20000000000 */
[----:B------:R-:W-:Y:S01]  /*10e90*/  @!P2 LEA.HI R30, R30, R30, RZ, 0x1 ;  /* 0x0000001e1e1ea211 */ /* 0x000fe200078f08ff */
[----:B---3--:R-:W-:-:S03]  /*10ea0*/  @!P1 IMAD.WIDE R4, R13, 0x4, R2 ;  /* 0x000000040d049825 */ /* 0x008fc600078e0202 */
[----:B------:R-:W-:Y:S02]  /*10eb0*/  ISETP.GE.AND P5, PT, R16, UR4, PT ;  /* 0x0000000410007c0c */ /* 0x000fe4000bfa6270 */
[----:B------:R-:W-:Y:S01]  /*10ec0*/  @!P3 LEA.HI R0, R0, R0, RZ, 0x1 ;  /* 0x000000000000b211 */ /* 0x000fe200078f08ff */
[----:B------:R-:W-:Y:S01]  /*10ed0*/  VIADD R18, R86, 0x70 ;  /* 0x0000007056127836 */ /* 0x000fe20000000000 */
[----:B------:R1:W-:Y:S01]  /*10ee0*/  @!P1 ST.E.64 desc[UR46][R4.64], R48 ;  /* 0x0000003004009985 */ /* 0x0003e2000c101b2e */
[----:B------:R-:W-:Y:S01]  /*10ef0*/  @!P0 IMAD.WIDE R12, R59, 0x4, R2 ;  /* 0x000000043b0c8825 */ /* 0x000fe200078e0202 */
[----:B------:R-:W-:Y:S02]  /*10f00*/  @!P3 LOP3.LUT R17, R0, 0xfffffffe, RZ, 0xc0, !PT ;  /* 0xfffffffe0011b812 */ /* 0x000fe400078ec0ff */
[----:B------:R-:W-:Y:S01]  /*10f10*/  ISETP.GE.AND P1, PT, R18, UR4, PT ;  /* 0x0000000412007c0c */ /* 0x000fe2000bf26270 */
[----:B------:R-:W-:Y:S01]  /*10f20*/  VIADD R19, R86, 0x78 ;  /* 0x0000007856137836 */ /* 0x000fe20000000000 */
[----:B------:R3:W-:Y:S01]  /*10f30*/  @!P0 ST.E.64 desc[UR46][R12.64], R50 ;  /* 0x000000320c008985 */ /* 0x0007e2000c101b2e */
[----:B0-----:R-:W-:Y:S01]  /*10f40*/  @!P2 LOP3.LUT R7, R30, 0xfffffffe, RZ, 0xc0, !PT ;  /* 0xfffffffe1e07a812 */ /* 0x001fe200078ec0ff */
[----:B------:R-:W-:Y:S01]  /*10f50*/  VIADD R30, R86, 0x80 ;  /* 0x00000080561e7836 */ /* 0x000fe20000000000 */
[----:B------:R-:W-:-:S02]  /*10f60*/  @!P4 LEA.HI R32, R32, R32, RZ, 0x1 ;  /* 0x000000202020c211 */ /* 0x000fc400078f08ff */
[----:B------:R-:W-:Y:S02]  /*10f70*/  ISETP.GE.AND P0, PT, R19, UR4, PT ;  /* 0x0000000413007c0c */ /* 0x000fe4000bf06270 */
[----:B------:R-:W-:Y:S01]  /*10f80*/  @!P5 LEA.HI R16, R16, R16, RZ, 0x1 ;  /* 0x000000101010d211 */ /* 0x000fe200078f08ff */
[----:B-1----:R-:W-:-:S03]  /*10f90*/  @!P2 IMAD.WIDE R4, R7, 0x4, R2 ;  /* 0x000000040704a825 */ /* 0x002fc600078e0202 */
[----:B------:R-:W-:Y:S01]  /*10fa0*/  @!P1 LEA.HI R18, R18, R18, RZ, 0x1 ;  /* 0x0000001212129211 */ /* 0x000fe200078f08ff */
[--C-:B------:R-:W-:Y:S01]  /*10fb0*/  @!P3 IMAD.WIDE R6, R17, 0x4, R2.reuse ;  /* 0x000000041106b825 */ /* 0x100fe200078e0202 */
[----:B------:R-:W-:Y:S01]  /*10fc0*/  @!P5 LOP3.LUT R17, R16, 0xfffffffe, RZ, 0xc0, !PT ;  /* 0xfffffffe1011d812 */ /* 0x000fe200078ec0ff */
[----:B------:R0:W-:Y:S01]  /*10fd0*/  @!P2 ST.E.64 desc[UR46][R4.64], R52 ;  /* 0x000000340400a985 */ /* 0x0001e2000c101b2e */
[----:B---3--:R-:W-:Y:S02]  /*10fe0*/  @!P4 LOP3.LUT R13, R32, 0xfffffffe, RZ, 0xc0, !PT ;  /* 0xfffffffe200dc812 */ /* 0x008fe400078ec0ff */
        /* <DEDUP_REMOVED lines=19> */
[----:B---3--:R-:W-:Y:S01]  /*11120*/  @!P2 LOP3.LUT R13, R30, 0xfffffffe, RZ, 0xc0, !PT ;  /* 0xfffffffe1e0da812 */ /* 0x008fe200078ec0ff */
        /* <DEDUP_REMOVED lines=13> */
[----:B----4-:R-:W-:Y:S02]  /*11200*/  @!P3 LOP3.LUT R7, R18, 0xfffffffe, RZ, 0xc0, !PT ;  /* 0xfffffffe1207b812 */ /* 0x010fe400078ec0ff */
        /* <DEDUP_REMOVED lines=9> */
[----:B0-----:R-:W-:Y:S01]  /*112a0*/  @!P5 LOP3.LUT R21, R0, 0xfffffffe, RZ, 0xc0, !PT ;  /* 0xfffffffe0015d812 */ /* 0x001fe200078ec0ff */
[----:B------:R0:W-:Y:S01]  /*112b0*/  @!P3 ST.E.64 desc[UR46][R6.64], R22 ;  /* 0x000000160600b985 */ /* 0x0001e2000c101b2e */
[----:B------:R-:W-:Y:S01]  /*112c0*/  @!P6 LOP3.LUT R31, R31, 0xfffffffe, RZ, 0xc0, !PT ;  /* 0xfffffffe1f1fe812 */ /* 0x000fe200078ec0ff */
[----:B------:R-:W-:-:S02]  /*112d0*/  @!P4 IMAD.WIDE R4, R19, 0x4, R2 ;  /* 0x000000041304c825 */ /* 0x000fc400078e0202 */
[----:B------:R1:W-:Y:S02]  /*112e0*/  @!P1 ST.E.64 desc[UR46][R12.64], R26 ;  /* 0x0000001a0c009985 */ /* 0x0003e4000c101b2e */
[----:B------:R-:W-:Y:S02]  /*112f0*/  @!P6 IMAD.WIDE R18, R31, 0x4, R2 ;  /* 0x000000041f12e825 */ /* 0x000fe400078e0202 */
[----:B------:R1:W-:Y:S01]  /*11300*/  @!P0 ST.E.64 desc[UR46][R16.64], R24 ;  /* 0x0000001810008985 */ /* 0x0003e2000c101b2e */
[----:B------:R-:W-:-:S03]  /*11310*/  ISETP.GE.AND P0, PT, R86, UR4, PT ;  /* 0x0000000456007c0c */ /* 0x000fc6000bf06270 */
[----:B------:R1:W-:Y:S01]  /*11320*/  @!P4 ST.E.64 desc[UR46][R4.64], R14 ;  /* 0x0000000e0400c985 */ /* 0x0003e2000c101b2e */
[----:B0-----:R-:W-:-:S05]  /*11330*/  @!P5 IMAD.WIDE R6, R21, 0x4, R2 ;  /* 0x000000041506d825 */ /* 0x001fca00078e0202 */
[----:B------:R1:W-:Y:S04]  /*11340*/  @!P5 ST.E.64 desc[UR46][R6.64], R28 ;  /* 0x0000001c0600d985 */ /* 0x0003e8000c101b2e */
[----:B------:R1:W-:Y:S01]  /*11350*/  @!P6 ST.E.64 desc[UR46][R18.64], R8 ;  /* 0x000000081200e985 */ /* 0x0003e2000c101b2e */
[----:B------:R-:W-:Y:S05]  /*11360*/  @P0 BRA `(.L_x_1084) ;  /* 0x0000004800840947 */ /* 0x000fea0003800000 */
[----:B------:R-:W-:-:S04]  /*11370*/  LEA.HI R86, R86, R86, RZ, 0x1 ;  /* 0x0000005656567211 */ /* 0x000fc800078f08ff */
[----:B-1----:R-:W-:-:S05]  /*11380*/  LOP3.LUT R5, R86, 0xfffffffe, RZ, 0xc0, !PT ;  /* 0xfffffffe56057812 */ /* 0x002fca00078ec0ff */
[----:B------:R-:W-:-:S05]  /*11390*/  IMAD.WIDE R2, R5, 0x4, R2 ;  /* 0x0000000405027825 */ /* 0x000fca00078e0202 */
[----:B------:R0:W-:Y:S01]  /*113a0*/  ST.E.64 desc[UR46][R2.64], R10 ;  /* 0x0000000a02007985 */ /* 0x0001e2000c101b2e */
[----:B------:R-:W-:Y:S05]  /*113b0*/  BRA `(.L_x_1084) ;  /* 0x0000004800707947 */ /* 0x000fea0003800000 */
.L_x_1171:
        /* <DEDUP_REMOVED lines=58> */
.L_x_1082:
[----:B------:R-:W-:-:S08]  /*11760*/  NOP ;  /* 0x0000000000007918 */ /* 0x000fd00000000000 */
[----:B------:R-:W0:-:S00]  /*11770*/  USETMAXREG.DEALLOC.CTAPOOL 0x28 ;  /* 0x00000028000079c8 */ /* 0x000e0000080e0500 */
[----:B0-----:R-:W-:Y:S01]  /*11780*/  LOP3.LUT R17, R0, 0x3, RZ, 0xc0, !PT ;  /* 0x0000000300117812 */ /* 0x001fe200078ec0ff */
[----:B------:R-:W0:Y:S05]  /*11790*/  S2R R22, SR_CTAID.Z ;  /* 0x0000000000167919 */ /* 0x000e2a0000002700 */
[----:B------:R-:W1:Y:S01]  /*117a0*/  S2UR UR6, SR_CTAID.Y ;  /* 0x00000000000679c3 */ /* 0x000e620000002600 */
        /* <DEDUP_REMOVED lines=13> */
.L_x_1174:
[----:B------:R-:W-:Y:S01]  /*11880*/  ULDC UR7, c[0x0][0xc50] ;  /* 0x0003140000077ab9 */ /* 0x000fe20000000800 */
[----:B------:R-:W-:Y:S01]  /*11890*/  UMOV UR39, UR6 ;  /* 0x0000000600277c82 */ /* 0x000fe20008000000 */
[----:B------:R-:W-:-:S11]  /*118a0*/  UISETP.NE.AND UP0, UPT, UR7, 0x1, UPT ;  /* 0x000000010700788c */ /* 0x000fd6000bf05270 */
[----:B------:R-:W-:Y:S01]  /*118b0*/  @UP0 ULDC UR4, c[0x0][0xc54] ;  /* 0x0003150000040ab9 */ /* 0x000fe20000000800 */
[----:B------:R-:W-:Y:S01]  /*118c0*/  @UP0 ULDC UR8, c[0x0][0xc58] ;  /* 0x0003160000080ab9 */ /* 0x000fe20000000800 */
[----:B------:R-:W-:-:S04]  /*118d0*/  UIMAD.WIDE.U32 UR4, UR6, UR4, URZ ;  /* 0x00000004060472a5 */ /* 0x000fc8000f8e003f */
[----:B------:R-:W-:-:S12]  /*118e0*/  @UP0 USHF.R.U32.HI UR39, URZ, UR8, UR5 ;  /* 0x000000083f270299 */ /* 0x000fd80008011605 */
.L_x_1175:
        /* <DEDUP_REMOVED lines=8> */
[----:B------:R-:W-:Y:S01]  /*11970*/  IMAD.MOV.U32 R19, RZ, RZ, RZ ;  /* 0x000000ffff137224 */ /* 0x000fe200078e00ff */
[----:B------:R-:W-:Y:S01]  /*11980*/  ULDC.64 UR4, c[0x0][0x418] ;  /* 0x0001060000047ab9 */ /* 0x000fe20000000a00 */
[----:B------:R-:W-:Y:S01]  /*11990*/  ULDC UR6, c[0x0][0x448] ;  /* 0x0001120000067ab9 */ /* 0x000fe20000000800 */
[----:B------:R-:W-:Y:S01]  /*119a0*/  ULDC UR10, c[0x0][0x2f0] ;  /* 0x0000bc00000a7ab9 */ /* 0x000fe20000000800 */
[----:B------:R-:W-:Y:S01]  /*119b0*/  ULDC UR11, c[0x0][0x288] ;  /* 0x0000a200000b7ab9 */ /* 0x000fe20000000800 */
[----:B0-----:R-:W-:-:S04]  /*119c0*/  ISETP.NE.U32.AND P0, PT, R2, RZ, PT ;  /* 0x000000ff0200720c */ /* 0x001fc80003f05070 */
[----:B------:R-:W-:-:S13]  /*119d0*/  ISETP.NE.AND.EX P0, PT, R3, RZ, PT, P0 ;  /* 0x000000ff0300720c */ /* 0x000fda0003f05300 */
[----:B------:R-:W0:Y:S02]  /*119e0*/  @P0 LDC.64 R2, c[0x0][0xa28] ;  /* 0x00028a00ff020b82 */ /* 0x000e240000000a00 */
[----:B0-----:R-:W-:-:S05]  /*119f0*/  @P0 IMAD.WIDE R2, R22, 0x4, R2 ;  /* 0x0000000416020825 */ /* 0x001fca00078e0202 */
[----:B------:R0:W5:Y:S01]  /*11a00*/  @P0 LDG.E R19, desc[UR46][R2.64] ;  /* 0x0000002e02130981 */ /* 0x000162000c1e1900 */
[----:B------:R-:W1:Y:S01]  /*11a10*/  S2UR UR40, SR_CTAID.X ;  /* 0x00000000002879c3 */ /* 0x000e620000002500 */
[----:B------:R-:W-:Y:S02]  /*11a20*/  UISETP.NE.U32.AND UP0, UPT, UR4, URZ, UPT ;  /* 0x0000003f0400728c */ /* 0x000fe4000bf05070 */
[----:B------:R-:W-:Y:S02]  /*11a30*/  UISETP.NE.AND UP1, UPT, UR6, 0x1, UPT ;  /* 0x000000010600788c */ /* 0x000fe4000bf25270 */
[----:B------:R-:W-:Y:S01]  /*11a40*/  UISETP.NE.AND.EX UP0, UPT, UR5, URZ, UPT, UP0 ;  /* 0x0000003f0500728c */ /* 0x000fe2000bf05300 */
[----:B------:R-:W-:Y:S02]  /*11a50*/  ULDC UR6, c[0x0][0x424] ;  /* 0x0001090000067ab9 */ /* 0x000fe40000000800 */
[----:B------:R-:W-:Y:S01]  /*11a60*/  ULDC.64 UR4, c[0x0][0x9e0] ;  /* 0x0002780000047ab9 */ /* 0x000fe20000000a00 */
[----:B------:R-:W-:-:S02]  /*11a70*/  USEL UR9, UR6, 0x1, UP0 ;  /* 0x0000000106097887 */ /* 0x000fc40008000000 */
[----:B------:R-:W-:Y:S02]  /*11a80*/  UISETP.GE.AND UP0, UPT, UR5, 0x1, UPT ;  /* 0x000000010500788c */ /* 0x000fe4000bf06270 */
[----:B------:R-:W-:Y:S01]  /*11a90*/  UIMAD UR36, UR9, UR10, URZ ;  /* 0x0000000a092472a4 */ /* 0x000fe2000f8e023f */
[----:B------:R-:W-:Y:S01]  /*11aa0*/  @UP1 ULDC UR7, c[0x0][0x44c] ;  /* 0x0001130000071ab9 */ /* 0x000fe20000000800 */
[----:B------:R-:W-:Y:S02]  /*11ab0*/  UIMAD UR9, UR9, UR10, 0x7f ;  /* 0x0000007f090974a4 */ /* 0x000fe4000f8e020a */
[----:B------:R-:W-:Y:S01]  /*11ac0*/  PLOP3.LUT P1, PT, PT, PT, UP0, 0x80, 0x0 ;  /* 0x000000000000781c */ /* 0x000fe20003f2f008 */
[----:B------:R-:W-:Y:S01]  /*11ad0*/  @UP1 ULDC UR12, c[0x0][0x450] ;  /* 0x00011400000c1ab9 */ /* 0x000fe20000000800 */
[----:B------:R-:W-:Y:S02]  /*11ae0*/  UP2UR UR50, UPR, URZ, 0x2 ;  /* 0x000000023f327883 */ /* 0x000fe40008000000 */
[----:B-1----:R-:W-:-:S04]  /*11af0*/  USHF.L.U32 UR40, UR40, 0x7, URZ ;  /* 0x0000000728287899 */ /* 0x002fc8000800063f */
[----:B------:R-:W-:-:S04]  /*11b00*/  UIADD3 UR8, UR40, 0x7f, URZ ;  /* 0x0000007f28087890 */ /* 0x000fc8000fffe03f */
[----:B------:R-:W-:Y:S02]  /*11b10*/  UIMAD.WIDE.U32 UR6, UR8, UR7, URZ ;  /* 0x00000007080672a5 */ /* 0x000fe4000f8e003f */
[----:B------:R-:W-:Y:S02]  /*11b20*/  UIADD3 UR6, UR36, 0x1, -UR11 ;  /* 0x0000000124067890 */ /* 0x000fe4000fffe80b */
[----:B------:R-:W-:Y:S02]  /*11b30*/  @UP1 USHF.R.U32.HI UR8, URZ, UR12, UR7 ;  /* 0x0000000c3f081299 */ /* 0x000fe40008011607 */
[----:B------:R-:W-:Y:S02]  /*11b40*/  USHF.R.S32.HI UR7, URZ, 0x1f, UR9 ;  /* 0x0000001f3f077899 */ /* 0x000fe40008011409 */
[----:B------:R-:W-:Y:S02]  /*11b50*/  UIADD3 UR6, UR6, UR8, URZ ;  /* 0x0000000806067290 */ /* 0x000fe4000fffe03f */
[----:B------:R-:W-:-:S02]  /*11b60*/  ULEA.HI UR7, UR7, UR9, URZ, 0x7 ;  /* 0x0000000907077291 */ /* 0x000fc4000f8f383f */
[----:B------:R-:W-:Y:S02]  /*11b70*/  UIADD3 UR4, UR6, UR4, URZ ;  /* 0x0000000406047290 */ /* 0x000fe4000fffe03f */
[----:B------:R-:W-:Y:S01]  /*11b80*/  USHF.R.S32.HI UR41, URZ, 0x7, UR7 ;  /* 0x000000073f297899 */ /* 0x000fe20008011407 */
[----:B0-----:R-:W-:Y:S11]  /*11b90*/  @!P1 BRA `(.L_x_1177) ;  /* 0x0000000000449947 */ /* 0x001ff60003800000 */
        /* <DEDUP_REMOVED lines=10> */
.L_x_1178:
[----:B------:R-:W-:-:S11]  /*11c40*/  UISETP.NE.AND UP0, UPT, UR5, 0x1, UPT ;  /* 0x000000010500788c */ /* 0x000fd6000bf05270 */
[----:B------:R-:W-:Y:S02]  /*11c50*/  @UP0 ULDC.64 UR12, c[0x0][0x9e8] ;  /* 0x00027a00000c0ab9 */ /* 0x000fe40000000a00 */
[----:B------:R-:W-:-:S04]  /*11c60*/  UIMAD.WIDE.U32 UR6, UR8, UR12, URZ ;  /* 0x0000000c080672a5 */ /* 0x000fc8000f8e003f */
[----:B------:R-:W-:-:S12]  /*11c70*/  @UP0 USHF.R.U32.HI UR8, URZ, UR13, UR7 ;  /* 0x0000000d3f080299 */ /* 0x000fd80008011607 */
.L_x_1179:
[----:B------:R-:W-:-:S04]  /*11c80*/  UIMAD UR8, UR8, UR5, UR5 ;  /* 0x00000005080872a4 */ /* 0x000fc8000f8e0205 */
[----:B------:R-:W-:-:S04]  /*11c90*/  UISETP.LT.AND UP0, UPT, UR4, UR8, UPT ;  /* 0x000000080400728c */ /* 0x000fc8000bf01270 */
[----:B------:R-:W-:-:S12]  /*11ca0*/  USEL UR4, UR4, UR8, UP0 ;  /* 0x0000000804047287 */ /* 0x000fd80008000000 */
.L_x_1177:
[----:B------:R-:W-:Y:S02]  /*11cb0*/  UISETP.NE.AND UP0, UPT, UR50, URZ, UPT ;  /* 0x0000003f3200728c */ /* 0x000fe4000bf05270 */
[----:B------:R-:W-:-:S04]  /*11cc0*/  UIADD3 UR4, UR4, 0x7f, URZ ;  /* 0x0000007f04047890 */ /* 0x000fc8000fffe03f */
[----:B------:R-:W-:-:S04]  /*11cd0*/  USHF.R.S32.HI UR8, URZ, 0x1f, UR4 ;  /* 0x0000001f3f087899 */ /* 0x000fc80008011404 */
[----:B------:R-:W-:Y:S01]  /*11ce0*/  ULEA.HI UR8, UR8, UR4, URZ, 0x7 ;  /* 0x0000000408087291 */ /* 0x000fe2000f8f383f */
[----:B------:R-:W-:Y:S01]  /*11cf0*/  @UP0 ULDC UR6, c[0x0][0x44c] ;  /* 0x0001130000060ab9 */ /* 0x000fe20000000800 */
[----:B------:R-:W-:Y:S01]  /*11d00*/  @UP0 ULDC UR9, c[0x0][0x450] ;  /* 0x0001140000090ab9 */ /* 0x000fe20000000800 */
[----:B------:R-:W-:Y:S02]  /*11d10*/  UIMAD.WIDE.U32 UR6, UR40, UR6, URZ ;  /* 0x00000006280672a5 */ /* 0x000fe4000f8e003f */
[----:B------:R-:W-:Y:S01]  /*11d20*/  UMOV UR4, UR40 ;  /* 0x0000002800047c82 */ /* 0x000fe20008000000 */
[----:B------:R-:W-:Y:S02]  /*11d30*/  USHF.R.S32.HI UR42, URZ, 0x7, UR8 ;  /* 0x000000073f2a7899 */ /* 0x000fe40008011408 */
[----:B------:R-:W-:Y:S02]  /*11d40*/  @UP0 USHF.R.U32.HI UR4, URZ, UR9, UR7 ;  /* 0x000000093f040299 */ /* 0x000fe40008011607 */
[----:B------:R-:W-:-:S02]  /*11d50*/  UISETP.LT.AND UP0, UPT, UR41, UR42, UPT ;  /* 0x0000002a2900728c */ /* 0x000fc4000bf01270 */
[----:B------:R-:W-:Y:S01]  /*11d60*/  UIADD3 UR4, UR4, -UR11, UR36 ;  /* 0x8000000b04047290 */ /* 0x000fe2000fffe024 */
[----:B------:R-:W-:Y:S01]  /*11d70*/  ULDC UR8, c[0x0][0x9dc] ;  /* 0x0002770000087ab9 */ /* 0x000fe20000000800 */
[----:B------:R-:W-:Y:S02]  /*11d80*/  USEL UR12, UR41, UR42, UP0 ;  /* 0x0000002a290c7287 */ /* 0x000fe40008000000 */
[----:B------:R-:W-:Y:S01]  /*11d90*/  UIADD3 UR8, UR4, -UR8, URZ ;  /* 0x8000000804087290 */ /* 0x000fe2000fffe03f */
[----:B------:R-:W-:Y:S11]  /*11da0*/  @!P1 BRA `(.L_x_1180) ;  /* 0x0000000000449947 */ /* 0x000ff60003800000 */
        /* <DEDUP_REMOVED lines=10> */
.L_x_1181:
[----:B------:R-:W-:-:S11]  /*11e50*/  UISETP.NE.AND UP0, UPT, UR5, 0x1, UPT ;  /* 0x000000010500788c */ /* 0x000fd6000bf05270 */
[----:B------:R-:W-:Y:S02]  /*11e60*/  @UP0 ULDC.64 UR10, c[0x0][0x9e8] ;  /* 0x00027a00000a0ab9 */ /* 0x000fe40000000a00 */
[----:B------:R-:W-:-:S04]  /*11e70*/  UIMAD.WIDE.U32 UR6, UR4, UR10, URZ ;  /* 0x0000000a040672a5 */ /* 0x000fc8000f8e003f */
[----:B------:R-:W-:-:S12]  /*11e80*/  @UP0 USHF.R.U32.HI UR4, URZ, UR11, UR7 ;  /* 0x0000000b3f040299 */ /* 0x000fd80008011607 */
.L_x_1182:
[----:B------:R-:W-:-:S04]  /*11e90*/  UIMAD UR4, UR4, UR5, URZ ;  /* 0x00000005040472a4 */ /* 0x000fc8000f8e023f */
[----:B------:R-:W-:-:S04]  /*11ea0*/  UISETP.LT.AND UP0, UPT, UR8, UR4, UPT ;  /* 0x000000040800728c */ /* 0x000fc8000bf01270 */
[----:B------:R-:W-:-:S12]  /*11eb0*/  USEL UR8, UR8, UR4, !UP0 ;  /* 0x0000000408087287 */ /* 0x000fd8000c000000 */
.L_x_1180:
[----:B------:R-:W-:Y:S02]  /*11ec0*/  USHF.R.S32.HI UR4, URZ, 0x1f, UR8 ;  /* 0x0000001f3f047899 */ /* 0x000fe40008011408 */
[----:B------:R-:W-:Y:S02]  /*11ed0*/  USHF.R.U32.HI UR9, URZ, 0x10, UR45 ;  /* 0x000000103f097899 */ /* 0x000fe4000801162d */
[----:B------:R-:W-:Y:S02]  /*11ee0*/  ULEA.HI UR4, UR4, UR8, URZ, 0x7 ;  /* 0x0000000804047291 */ /* 0x000fe4000f8f383f */
[----:B------:R-:W-:Y:S02]  /*11ef0*/  ULOP3.LUT UR45, UR45, 0xffff, URZ, 0xc0, !UPT ;  /* 0x0000ffff2d2d7892 */ /* 0x000fe4000f8ec03f */
[----:B------:R-:W-:Y:S01]  /*11f00*/  USHF.R.S32.HI UR4, URZ, 0x7, UR4 ;  /* 0x000000073f047899 */ /* 0x000fe20008011404 */
[----:B------:R-:W-:-:S03]  /*11f10*/  UMOV UR38, URZ ;  /* 0x0000003f00267c82 */ /* 0x000fc60008000000 */
[----:B------:R-:W-:-:S04]  /*11f20*/  UISETP.LT.AND UP0, UPT, URZ, UR4, UPT ;  /* 0x000000043f00728c */ /* 0x000fc8000bf01270 */
[----:B------:R-:W-:Y:S02]  /*11f30*/  USEL UR44, URZ, UR4, !UP0 ;  /* 0x000000043f2c7287 */ /* 0x000fe4000c000000 */
[----:B------:R-:W-:Y:S02]  /*11f40*/  UISETP.NE.AND UP0, UPT, UR9, URZ, UPT ;  /* 0x0000003f0900728c */ /* 0x000fe4000bf05270 */
[----:B------:R-:W-:-:S06]  /*11f50*/  UISETP.GT.AND UP1, UPT, UR12, UR44, UPT ;  /* 0x0000002c0c00728c */ /* 0x000fcc000bf24270 */
[----:B------:R-:W-:-:S03]  /*11f60*/  PLOP3.LUT P0, PT, PT, PT, UP1, 0x80, 0x0 ;  /* 0x000000000000781c */ /* 0x000fc60003f0f018 */
[----:B------:R-:W-:-:S10]  /*11f70*/  @!UP0 ULDC UR9, c[0x0][0x9f0] ;  /* 0x00027c0000098ab9 */ /* 0x000fd40000000800 */
[----:B------:R-:W-:Y:S05]  /*11f80*/  @!P0 BRA `(.L_x_1183) ;  /* 0x00000000007c8947 */ /* 0x000fea0003800000 */
[----:B------:R-:W-:Y:S01]  /*11f90*/  IABS R0, UR9 ;  /* 0x0000000900007c13 */ /* 0x000fe20008000000 */
[----:B------:R-:W-:Y:S02]  /*11fa0*/  UIADD3 UR4, UR9, -0x1, UR12 ;  /* 0xffffffff09047890 */ /* 0x000fe4000fffe00c */
[----:B------:R-:W-:Y:S02]  /*11fb0*/  IABS R4, UR9 ;  /* 0x0000000900047c13 */ /* 0x000fe40008000000 */
[----:B------:R-:W-:Y:S01]  /*11fc0*/  R2UR UR10, R0 ;  /* 0x00000000000a72ca */ /* 0x000fe200000e0000 */
[----:B------:R-:W-:-:S03]  /*11fd0*/  UIADD3 UR6, -UR44, UR4, URZ ;  /* 0x000000042c067290 */ /* 0x000fc6000fffe13f */
[----:B------:R-:W-:-:S03]  /*11fe0*/  UMOV UR4, URZ ;  /* 0x0000003f00047c82 */ /* 0x000fc60008000000 */
[----:B------:R-:W-:Y:S01]  /*11ff0*/  IABS R3, UR6 ;  /* 0x0000000600037c13 */ /* 0x000fe20008000000 */
[----:B------:R-:W-:-:S03]  /*12000*/  ULOP3.LUT UR6, UR6, UR9, URZ, 0x3c, !UPT ;  /* 0x0000000906067292 */ /* 0x000fc6000f8e3c3f */
[----:B------:R-:W-:Y:S02]  /*12010*/  R2UR UR8, R3 ;  /* 0x00000000030872ca */ /* 0x000fe400000e0000 */
        /* <DEDUP_REMOVED lines=22> */
.L_x_1183:
[----:B------:R-:W-:Y:S02]  /*12180*/  UIMAD UR51, UR45, UR38, UR44 ;  /* 0x000000262d3372a4 */ /* 0x000fe4000f8e022c */
[----:B------:R-:W-:Y:S02]  /*12190*/  IMAD.U32 R3, RZ, RZ, UR38 ;  /* 0x00000026ff037e24 */ /* 0x000fe4000f8e00ff */
[----:B------:R-:W-:Y:S02]  /*121a0*/  IMAD.MOV.U32 R2, RZ, RZ, RZ ;  /* 0x000000ffff027224 */ /* 0x000fe400078e00ff */
[----:B------:R-:W-:Y:S02]  /*121b0*/  IMAD.MOV.U32 R0, RZ, RZ, 0x1 ;  /* 0x00000001ff007424 */ /* 0x000fe400078e00ff */
[----:B------:R-:W-:-:S05]  /*121c0*/  IMAD.U32 R18, RZ, RZ, UR51 ;  /* 0x00000033ff127e24 */ /* 0x000fca000f8e00ff */
[----:B------:R-:W-:Y:S01]  /*121d0*/  VIADDMNMX R18, R18, R3, UR12, PT ;  /* 0x0000000c12127e46 */ /* 0x000fe2000b800103 */
[----:B------:R-:W-:-:S03]  /*121e0*/  IMAD.MOV.U32 R3, RZ, RZ, 0x1 ;  /* 0x00000001ff037424 */ /* 0x000fc600078e00ff */
[----:B------:R-:W-:-:S13]  /*121f0*/  ISETP.GT.AND P0, PT, R18, UR51, PT ;  /* 0x0000003312007c0c */ /* 0x000fda000bf04270 */
        /* <DEDUP_REMOVED lines=25> */
.L_x_1184:
        /* <DEDUP_REMOVED lines=20> */
.L_x_1185:
        /* <DEDUP_REMOVED lines=20> */
.L_x_1186:
        /* <DEDUP_REMOVED lines=18> */
.L_x_1187:
[----:B------:R-:W0:Y:S01]  /*12730*/  LDC.64 R2, c[0x0][0x9f8] ;  /* 0x00027e00ff027b82 */ /* 0x000e220000000a00 */
[----:B------:R-:W-:-:S07]  /*12740*/  IMAD.MOV.U32 R28, RZ, RZ, R22 ;  /* 0x000000ffff1c7224 */ /* 0x000fce00078e0016 */
[----:B------:R-:W1:Y:S01]  /*12750*/  LDC R8, c[0x0][0x430] ;  /* 0x00010c00ff087b82 */ /* 0x000e620000000800 */
[C---:B------:R-:W-:Y:S01]  /*12760*/  IMAD.SHL.U32 R29, R24.reuse, 0x20, RZ ;  /* 0x00000020181d7824 */ /* 0x040fe200078e00ff */
[----:B------:R-:W-:Y:S02]  /*12770*/  LOP3.LUT R9, R24, 0x7f, RZ, 0xc0, !PT ;  /* 0x0000007f18097812 */ /* 0x000fe400078ec0ff */
[----:B------:R-:W-:Y:S02]  /*12780*/  LEA R7, R18, 0xffffff80, 0x7 ;  /* 0xffffff8012077811 */ /* 0x000fe400078e38ff */
[----:B------:R-:W-:Y:S01]  /*12790*/  LOP3.LUT R16, R16, 0xffffffef, RZ, 0xc0, !PT ;  /* 0xffffffef10107812 */ /* 0x000fe200078ec0ff */
[----:B------:R-:W-:Y:S01]  /*127a0*/  IMAD.SHL.U32 R35, R24, 0x40, RZ ;  /* 0x0000004018237824 */ /* 0x000fe200078e00ff */
[----:B------:R-:W2:Y:S01]  /*127b0*/  LDC R37, c[0x0][0x2f4] ;  /* 0x0000bd00ff257b82 */ /* 0x000ea20000000800 */
[----:B0-----:R-:W-:-:S04]  /*127c0*/  ISETP.NE.U32.AND P0, PT, R2, RZ, PT ;  /* 0x000000ff0200720c */ /* 0x001fc80003f05070 */
[----:B------:R-:W-:-:S13]  /*127d0*/  ISETP.NE.AND.EX P0, PT, R3, RZ, PT, P0 ;  /* 0x000000ff0300720c */ /* 0x000fda0003f05300 */
[----:B------:R-:W0:Y:S02]  /*127e0*/  @P0 LDC.64 R2, c[0x0][0x9f8] ;  /* 0x00027e00ff020b82 */ /* 0x000e240000000a00 */
[----:B0-----:R-:W-:-:S05]  /*127f0*/  @P0 IMAD.WIDE R2, R22, 0x4, R2 ;  /* 0x0000000416020825 */ /* 0x001fca00078e0202 */
[----:B------:R0:W3:Y:S01]  /*12800*/  @P0 LDG.E R28, desc[UR46][R2.64] ;  /* 0x0000002e021c0981 */ /* 0x0000e2000c1e1900 */
[----:B-1----:R-:W-:Y:S02]  /*12810*/  ISETP.NE.AND P1, PT, R8, 0x1, PT ;  /* 0x000000010800780c */ /* 0x002fe40003f25270 */
[----:B------:R-:W-:Y:S02]  /*12820*/  LOP3.LUT R29, R29, 0x60, RZ, 0xc0, !PT ;  /* 0x000000601d1d7812 */ /* 0x000fe400078ec0ff */
[----:B------:R-:W-:-:S04]  /*12830*/  SHF.R.U32.HI R25, RZ, 0x2, R9 ;  /* 0x00000002ff197819 */ /* 0x000fc80000011609 */
[----:B------:R-:W-:-:S04]  /*12840*/  IADD3 R6, R29, R25, R7 ;  /* 0x000000191d067210 */ /* 0x000fc80007ffe007 */
[C---:B------:R-:W-:Y:S01]  /*12850*/  ISETP.GE.AND P0, PT, R6.reuse, UR36, PT ;  /* 0x0000002406007c0c */ /* 0x040fe2000bf06270 */
[----:B------:R-:W1:Y:S01]  /*12860*/  @P1 LDC R13, c[0x0][0x434] ;  /* 0x00010d00ff0d1b82 */ /* 0x000e620000000800 */
[----:B-----5:R-:W-:Y:S01]  /*12870*/  IMAD.IADD R6, R6, 0x1, R19 ;  /* 0x0000000106067824 */ /* 0x020fe200078e0213 */
[----:B------:R-:W-:-:S06]  /*12880*/  @P1 LOP3.LUT R16, R16, 0x10, RZ, 0xfc, !PT ;  /* 0x0000001010101812 */ /* 0x000fcc00078efcff */
[----:B0-----:R-:W0:Y:S08]  /*12890*/  @P1 LDC R3, c[0x0][0x438] ;  /* 0x00010e00ff031b82 */ /* 0x001e300000000800 */
[----:B------:R-:W4:Y:S08]  /*128a0*/  @!P0 LDC.64 R10, c[0x0][0x428] ;  /* 0x00010a00ff0a8b82 */ /* 0x000f300000000a00 */
[----:B------:R-:W2:Y:S01]  /*128b0*/  @!P0 LDC.64 R4, c[0x0][0x418] ;  /* 0x00010600ff048b82 */ /* 0x000ea20000000a00 */
[----:B-1----:R-:W-:-:S04]  /*128c0*/  @P1 IMAD.HI.U32 R0, R6, R13, RZ ;  /* 0x0000000d06001227 */ /* 0x002fc800078e00ff */
[----:B------:R-:W-:Y:S01]  /*128d0*/  IMAD.MOV.U32 R13, RZ, RZ, R6 ;  /* 0x000000ffff0d7224 */ /* 0x000fe200078e0006 */
[----:B0-----:R-:W-:-:S04]  /*128e0*/  @P1 SHF.R.U32.HI R13, RZ, R3, R0 ;  /* 0x00000003ff0d1219 */ /* 0x001fc80000011600 */
[--C-:B------:R-:W-:Y:S01]  /*128f0*/  @!P0 SHF.R.S32.HI R3, RZ, 0x1f, R13.reuse ;  /* 0x0000001fff038819 */ /* 0x100fe2000001140d */
[----:B------:R-:W-:Y:S01]  /*12900*/  @!P0 IMAD.MOV.U32 R2, RZ, RZ, R13 ;  /* 0x000000ffff028224 */ /* 0x000fe200078e000d */
[----:B------:R-:W-:Y:S01]  /*12910*/  UMOV UR4, 0xffffffff ;  /* 0xffffffff00047882 */ /* 0x000fe20000000000 */
[----:B------:R-:W-:Y:S01]  /*12920*/  IMAD.MOV.U32 R27, RZ, RZ, 0x20 ;  /* 0x00000020ff1b7424 */ /* 0x000fe200078e00ff */
[----:B------:R-:W-:Y:S01]  /*12930*/  SHF.R.U32.HI R9, RZ, 0x5, R9 ;  /* 0x00000005ff097819 */ /* 0x000fe20000011609 */
[----:B------:R-:W-:Y:S01]  /*12940*/  IMAD.MOV.U32 R34, RZ, RZ, 0x40 ;  /* 0x00000040ff227424 */ /* 0x000fe200078e00ff */
[----:B---3--:R-:W-:Y:S01]  /*12950*/  SHF.R.S32.HI R32, RZ, 0x1f, R28 ;  /* 0x0000001fff207819 */ /* 0x008fe2000001141c */
[----:B----4-:R-:W-:-:S04]  /*12960*/  @!P0 IMAD.WIDE.U32 R2, R28, R10, R2 ;  /* 0x0000000a1c028225 */ /* 0x010fc800078e0002 */
[----:B------:R-:W-:Y:S01]  /*12970*/  @!P0 IMAD R0, R32, R10, RZ ;  /* 0x0000000a20008224 */ /* 0x000fe200078e02ff */
[----:B--2---:R-:W-:-:S03]  /*12980*/  @!P0 LEA R4, P1, R2, R4, 0x2 ;  /* 0x0000000402048211 */ /* 0x004fc600078210ff */
[----:B------:R-:W-:-:S04]  /*12990*/  @!P0 IMAD R11, R28, R11, R0 ;  /* 0x0000000b1c0b8224 */ /* 0x000fc800078e0200 */
[----:B------:R-:W-:Y:S01]  /*129a0*/  @!P0 IMAD.IADD R0, R3, 0x1, R11 ;  /* 0x0000000103008824 */ /* 0x000fe200078e020b */
[----:B------:R-:W-:-:S04]  /*129b0*/  SHF.R.U32.HI R3, RZ, 0x1, R24 ;  /* 0x00000001ff037819 */ /* 0x000fc80000011618 */
[----:B------:R-:W-:Y:S01]  /*129c0*/  @!P0 LEA.HI.X R5, R2, R5, R0, 0x2, P1 ;  /* 0x0000000502058211 */ /* 0x000fe200008f1400 */
[----:B------:R-:W-:Y:S01]  /*129d0*/  IMAD.MOV.U32 R0, RZ, RZ, RZ ;  /* 0x000000ffff007224 */ /* 0x000fe200078e00ff */
[----:B------:R-:W-:Y:S01]  /*129e0*/  LOP3.LUT R2, R35, 0x180, RZ, 0xc0, !PT ;  /* 0x0000018023027812 */ /* 0x000fe200078ec0ff */
[----:B------:R-:W-:-:S03]  /*129f0*/  IMAD.MOV R11, RZ, RZ, -R13 ;  /* 0x000000ffff0b7224 */ /* 0x000fc600078e0a0d */
[----:B------:R-:W-:Y:S01]  /*12a00*/  LOP3.LUT R2, R2, 0x30, R3, 0xf8, !PT ;  /* 0x0000003002027812 */ /* 0x000fe200078ef803 */
[----:B------:R0:W5:Y:S01]  /*12a10*/  @!P0 LDG.E R0, desc[UR46][R4.64] ;  /* 0x0000002e04008981 */ /* 0x000162000c1e1900 */
[C---:B------:R-:W-:Y:S01]  /*12a20*/  IMAD.SHL.U32 R3, R24.reuse, 0x8, RZ ;  /* 0x0000000818037824 */ /* 0x040fe200078e00ff */
[----:B------:R-:W-:-:S04]  /*12a30*/  R2P PR, R24, 0x6 ;  /* 0x0000000618007804 */ /* 0x000fc80000000000 */
[----:B------:R-:W-:Y:S02]  /*12a40*/  LOP3.LUT R2, R2, 0x30, R3, 0x78, !PT ;  /* 0x0000003002027812 */ /* 0x000fe400078e7803 */
[----:B------:R-:W-:Y:S01]  /*12a50*/  SEL R27, R27, 0xffffffe0, !P1 ;  /* 0xffffffe01b1b7807 */ /* 0x000fe20004800000 */
[----:B0-----:R-:W-:Y:S01]  /*12a60*/  IMAD R4, R8, R11, R6 ;  /* 0x0000000b08047224 */ /* 0x001fe200078e0206 */
[----:B------:R-:W-:Y:S01]  /*12a70*/  SEL R34, R34, 0xffffffc0, !P2 ;  /* 0xffffffc022227807 */ /* 0x000fe20005000000 */
[C---:B------:R-:W-:Y:S02]  /*12a80*/  IMAD.SHL.U32 R6, R24.reuse, 0x80, RZ ;  /* 0x0000008018067824 */ /* 0x040fe400078e00ff */
[----:B------:R-:W-:-:S03]  /*12a90*/  IMAD.SHL.U32 R5, R24, 0x10, RZ ;  /* 0x0000001018057824 */ /* 0x000fc600078e00ff */
[C---:B------:R-:W-:Y:S02]  /*12aa0*/  LOP3.LUT R8, R6.reuse, 0x400, RZ, 0xc0, !PT ;  /* 0x0000040006087812 */ /* 0x040fe400078ec0ff */
[----:B------:R-:W-:-:S03]  /*12ab0*/  LOP3.LUT R3, R6, 0x380, RZ, 0xc0, !PT ;  /* 0x0000038006037812 */ /* 0x000fc600078ec0ff */
[----:B------:R-:W-:Y:S01]  /*12ac0*/  IMAD R8, R9, 0x800, R8 ;  /* 0x0000080009087824 */ /* 0x000fe200078e0208 */
[----:B------:R-:W-:Y:S01]  /*12ad0*/  LOP3.LUT R6, R3, 0x10, R24, 0xf8, !PT ;  /* 0x0000001003067812 */ /* 0x000fe200078ef818 */
[----:B------:R-:W-:Y:S06]  /*12ae0*/  BRA.DIV UR4, `(.L_x_1188) ;  /* 0x0000003604847947 */ /* 0x000fec000b800000 */
.L_x_1240:
[----:B------:R-:W-:Y:S01]  /*12af0*/  ULOP3.LUT UR4, UR43, 0x2, URZ, 0xfc, !UPT ;  /* 0x000000022b047892 */ /* 0x000fe2000f8efc3f */
[----:B------:R-:W-:Y:S01]  /*12b00*/  LOP3.LUT R31, R5, 0x30, RZ, 0xc0, !PT ;  /* 0x00000030051f7812 */ /* 0x000fe200078ec0ff */
[----:B------:R-:W-:Y:S01]  /*12b10*/  IMAD.U32 R26, RZ, RZ, UR39 ;  /* 0x00000027ff1a7e24 */ /* 0x000fe2000f8e00ff */
[----:B------:R-:W-:Y:S02]  /*12b20*/  LOP3.LUT R16, R16, 0xfffffff7, RZ, 0xc0, !PT ;  /* 0xfffffff710107812 */ /* 0x000fe400078ec0ff */
[C---:B------:R-:W-:Y:S01]  /*12b30*/  ISETP.GE.AND P3, PT, R31.reuse, R37, PT ;  /* 0x000000251f00720c */ /* 0x040fe20003f66270 */
[----:B------:R-:W-:Y:S01]  /*12b40*/  IMAD.U32 R36, RZ, RZ, UR4 ;  /* 0x00000004ff247e24 */ /* 0x000fe2000f8e00ff */
[C---:B------:R-:W-:Y:S02]  /*12b50*/  LOP3.LUT R23, R31.reuse, 0x40, RZ, 0xfc, !PT ;  /* 0x000000401f177812 */ /* 0x040fe400078efcff */
[----:B------:R-:W-:Y:S02]  /*12b60*/  LOP3.LUT R22, R31, 0x80, RZ, 0xfc, !PT ;  /* 0x000000801f167812 */ /* 0x000fe400078efcff */
[----:B------:R-:W-:-:S02]  /*12b70*/  ISETP.NE.AND P0, PT, R36, 0x3, PT ;  /* 0x000000032400780c */ /* 0x000fc40003f05270 */
[-C--:B------:R-:W-:Y:S02]  /*12b80*/  ISETP.GE.AND P2, PT, R23, R37.reuse, PT ;  /* 0x000000251700720c */ /* 0x080fe40003f46270 */
[----:B------:R-:W-:Y:S02]  /*12b90*/  ISETP.GE.AND P1, PT, R22, R37, PT ;  /* 0x000000251600720c */ /* 0x000fe40003f26270 */
[----:B------:R-:W-:Y:S02]  /*12ba0*/  LOP3.LUT R33, R6, 0x70, R5, 0x78, !PT ;  /* 0x0000007006217812 */ /* 0x000fe400078e7805 */
[----:B------:R-:W-:Y:S02]  /*12bb0*/  LOP3.LUT R35, R2, 0x640, R35, 0xf8, !PT ;  /* 0x0000064002237812 */ /* 0x000fe400078ef823 */
[----:B------:R-:W-:Y:S01]  /*12bc0*/  SHF.R.U32.HI R24, RZ, 0x3, R24 ;  /* 0x00000003ff187819 */ /* 0x000fe20000011618 */
[----:B------:R-:W-:Y:S01]  /*12bd0*/  IMAD.IADD R33, R8, 0x1, R33 ;  /* 0x0000000108217824 */ /* 0x000fe200078e0221 */
[----:B------:R-:W-:-:S02]  /*12be0*/  SHF.R.S32.HI R26, RZ, 0x1f, R26 ;  /* 0x0000001fff1a7819 */ /* 0x000fc4000001141a */
[----:B------:R-:W-:-:S04]  /*12bf0*/  @P0 LOP3.LUT R16, R16, 0x8, RZ, 0xfc, !PT ;  /* 0x0000000810100812 */ /* 0x000fc800078efcff */
[----:B------:R-:W-:-:S04]  /*12c00*/  LOP3.LUT R16, R16, 0xfffffffb, RZ, 0xc0, !PT ;  /* 0xfffffffb10107812 */ /* 0x000fc800078ec0ff */
[----:B------:R-:W-:-:S04]  /*12c10*/  @P3 LOP3.LUT R16, R16, 0x4, RZ, 0xfc, !PT ;  /* 0x0000000410103812 */ /* 0x000fc800078efcff */
[----:B------:R-:W-:-:S04]  /*12c20*/  LOP3.LUT R16, R16, 0xfffffffd, RZ, 0xc0, !PT ;  /* 0xfffffffd10107812 */ /* 0x000fc800078ec0ff */
[----:B------:R-:W-:-:S04]  /*12c30*/  @P2 LOP3.LUT R16, R16, 0x2, RZ, 0xfc, !PT ;  /* 0x0000000210102812 */ /* 0x000fc800078efcff */
[----:B------:R-:W-:-:S04]  /*12c40*/  LOP3.LUT R16, R16, 0xfffffffe, RZ, 0xc0, !PT ;  /* 0xfffffffe10107812 */ /* 0x000fc800078ec0ff */
[----:B------:R-:W-:Y:S01]  /*12c50*/  @P1 LOP3.LUT R16, R16, 0x1, RZ, 0xfc, !PT ;  /* 0x0000000110101812 */ /* 0x000fe200078efcff */
[----:B------:R-:W-:Y:S06]  /*12c60*/  @!P0 BRA `(.L_x_1189) ;  /* 0x0000000000048947 */ /* 0x000fec0003800000 */
[----:B------:R-:W-:Y:S01]  /*12c70*/  BPT.TRAP 0x1 ;  /* 0x000000040000795c */ /* 0x000fe20000300000 */
.L_x_1189:
[----:B------:R-:W-:Y:S01]  /*12c80*/  IMAD.MOV.U32 R10, RZ, RZ, 0x1 ;  /* 0x00000001ff0a7424 */ /* 0x000fe200078e00ff */
[----:B------:R-:W-:-:S04]  /*12c90*/  SHF.R.S32.HI R6, RZ, 0x1f, R4 ;  /* 0x0000001fff067819 */ /* 0x000fc80000011404 */
[----:B------:R-:W-:-:S04]  /*12ca0*/  SHF.L.U32 R10, R10, 0x1f, RZ ;  /* 0x0000001f0a0a7819 */ /* 0x000fc800000006ff */
[----:B------:R-:W0:Y:S02]  /*12cb0*/  SYNCS.PHASECHK.TRANS64.TRYWAIT P0, [UR48+0x2a880], R10 ;  /* 0x02a8800aff0075a7 */ /* 0x000e240008000170 */
[----:B0-----:R-:W-:Y:S05]  /*12cc0*/  @!P0 BRA `(.L_x_1190) ;  /* 0x00000034002c8947 */ /* 0x001fea0003800000 */
.L_x_1241:
[----:B------:R-:W-:Y:S01]  /*12cd0*/  ULDC.64 UR4, c[0x0][0x328] ;  /* 0x0000ca0000047ab9 */ /* 0x000fe20000000a00 */
[----:B------:R-:W-:Y:S01]  /*12ce0*/  IMAD.SHL.U32 R12, R24, 0x80, RZ ;  /* 0x00000080180c7824 */ /* 0x000fe200078e00ff */
[----:B-----5:R-:W-:Y:S01]  /*12cf0*/  SHF.R.S32.HI R8, RZ, 0x1f, R0 ;  /* 0x0000001fff087819 */ /* 0x020fe20000011400 */
[----:B0-----:R-:W-:Y:S01]  /*12d00*/  IMAD R3, R6, UR4, RZ ;  /* 0x0000000406037c24 */ /* 0x001fe2000f8e02ff */
[----:B------:R-:W-:Y:S02]  /*12d10*/  R2UR UR6, R26 ;  /* 0x000000001a0672ca */ /* 0x000fe400000e0000 */
[----:B------:R-:W-:Y:S01]  /*12d20*/  LOP3.LUT R12, R12, 0x180, RZ, 0xc0, !PT ;  /* 0x000001800c0c7812 */ /* 0x000fe200078ec0ff */
[C---:B------:R-:W-:Y:S01]  /*12d30*/  IMAD R11, R4.reuse, UR5, R3 ;  /* 0x00000005040b7c24 */ /* 0x040fe2000f8e0203 */
[----:B------:R-:W-:Y:S01]  /*12d40*/  LOP3.LUT R30, R5, 0x40, RZ, 0xc0, !PT ;  /* 0x00000040051e7812 */ /* 0x000fe200078ec0ff */
[----:B------:R-:W-:Y:S01]  /*12d50*/  IMAD.WIDE.U32 R2, R4, UR4, RZ ;  /* 0x0000000404027c25 */ /* 0x000fe2000f8e00ff */
[----:B------:R-:W-:Y:S01]  /*12d60*/  ULDC.64 UR4, c[0x0][0x338] ;  /* 0x0000ce0000047ab9 */ /* 0x000fe20000000a00 */
[----:B------:R-:W-:-:S02]  /*12d70*/  LOP3.LUT R12, R12, 0x30, R5, 0xf8, !PT ;  /* 0x000000300c0c7812 */ /* 0x000fc400078ef805 */
[----:B------:R-:W-:Y:S02]  /*12d80*/  IMAD.IADD R3, R3, 0x1, R11 ;  /* 0x0000000103037824 */ /* 0x000fe400078e020b */
[----:B------:R-:W-:Y:S02]  /*12d90*/  IMAD R11, R8, UR4, RZ ;  /* 0x00000004080b7c24 */ /* 0x000fe4000f8e02ff */
[----:B------:R-:W-:-:S04]  /*12da0*/  IMAD.WIDE.U32 R2, R0, UR4, R2 ;  /* 0x0000000400027c25 */ /* 0x000fc8000f8e0002 */
[----:B------:R-:W-:Y:S01]  /*12db0*/  IMAD R11, R0, UR5, R11 ;  /* 0x00000005000b7c24 */ /* 0x000fe2000f8e020b */
[----:B------:R-:W-:Y:S01]  /*12dc0*/  ULDC.64 UR4, c[0x0][0x330] ;  /* 0x0000cc0000047ab9 */ /* 0x000fe20000000a00 */
[----:B------:R-:W-:Y:S02]  /*12dd0*/  IMAD.SHL.U32 R5, R24, 0x10, RZ ;  /* 0x0000001018057824 */ /* 0x000fe400078e00ff */
[----:B------:R-:W-:Y:S02]  /*12de0*/  IMAD.IADD R3, R3, 0x1, R11 ;  /* 0x0000000103037824 */ /* 0x000fe400078e020b */
[----:B------:R-:W-:Y:S01]  /*12df0*/  IMAD R30, R9, 0x200, R30 ;  /* 0x00000200091e7824 */ /* 0x000fe200078e021e */
[----:B------:R-:W-:Y:S01]  /*12e00*/  LOP3.LUT R11, R12, 0x30, R5, 0x78, !PT ;  /* 0x000000300c0b7812 */ /* 0x000fe200078e7805 */
[----:B------:R-:W-:Y:S01]  /*12e10*/  IMAD.U32 R5, RZ, RZ, UR4 ;  /* 0x00000004ff057e24 */ /* 0x000fe2000f8e00ff */
[----:B------:R-:W-:-:S03]  /*12e20*/  UIMAD UR4, UR6, UR4, URZ ;  /* 0x00000004060472a4 */ /* 0x000fc6000f8e023f */
[----:B------:R-:W-:Y:S01]  /*12e30*/  IMAD.WIDE.U32 R2, R5, UR39, R2 ;  /* 0x0000002705027c25 */ /* 0x000fe2000f8e0002 */
[----:B------:R-:W-:Y:S01]  /*12e40*/  ULDC.64 UR6, c[0x0][0x318] ;  /* 0x0000c60000067ab9 */ /* 0x000fe20000000a00 */
[----:B------:R-:W-:Y:S01]  /*12e50*/  UIMAD UR4, UR39, UR5, UR4 ;  /* 0x00000005270472a4 */ /* 0x000fe2000f8e0204 */
[----:B------:R-:W-:Y:S01]  /*12e60*/  IADD3 R5, -R25, UR36, -R7 ;  /* 0x0000002419057c10 */ /* 0x000fe2000fffe907 */
[----:B------:R-:W-:Y:S01]  /*12e70*/  IMAD.U32 R9, RZ, RZ, UR7 ;  /* 0x00000007ff097e24 */ /* 0x000fe2000f8e00ff */
[----:B------:R-:W-:Y:S01]  /*12e80*/  IADD3 R7, P0, R2, UR6, RZ ;  /* 0x0000000602077c10 */ /* 0x000fe2000ff1e0ff */
[----:B------:R-:W-:Y:S01]  /*12e90*/  IMAD.IADD R30, R11, 0x1, R30 ;  /* 0x000000010b1e7824 */ /* 0x000fe200078e021e */
[----:B------:R-:W-:Y:S02]  /*12ea0*/  ISETP.GE.AND P5, PT, R5, 0x1, PT ;  /* 0x000000010500780c */ /* 0x000fe40003fa6270 */
[----:B------:R-:W-:Y:S01]  /*12eb0*/  IADD3.X R9, R9, UR4, R3, P0, !PT ;  /* 0x0000000409097c10 */ /* 0x000fe200087fe403 */
[----:B------:R-:W-:-:S03]  /*12ec0*/  UMOV UR4, 0xffffffff ;  /* 0xffffffff00047882 */ /* 0x000fc60000000000 */
[----:B------:R-:W-:Y:S07]  /*12ed0*/  BRA.DIV UR4, `(.L_x_1191) ;  /* 0x0000003204c07947 */ /* 0x000fee000b800000 */
[----:B------:R-:W0:Y:S01]  /*12ee0*/  SHFL.IDX PT, R14, R7, RZ, 0x1c1f ;  /* 0x001c1fff070e7589 */ /* 0x000e2200000e0000 */
[-C--:B------:R-:W-:Y:S01]  /*12ef0*/  ISETP.GE.AND P4, PT, R31, R37.reuse, PT ;  /* 0x000000251f00720c */ /* 0x080fe20003f86270 */
[----:B------:R-:W-:Y:S01]  /*12f00*/  VIADD R17, R30, UR48 ;  /* 0x000000301e117c36 */ /* 0x000fe20008000000 */
[-C--:B------:R-:W-:Y:S01]  /*12f10*/  ISETP.GE.AND P3, PT, R23, R37.reuse, PT ;  /* 0x000000251700720c */ /* 0x080fe20003f66270 */
[----:B------:R-:W1:Y:S01]  /*12f20*/  SHFL.IDX PT, R3, R9, RZ, 0x1c1f ;  /* 0x001c1fff09037589 */ /* 0x000e6200000e0000 */
[----:B------:R-:W-:Y:S02]  /*12f30*/  ISETP.GE.AND P2, PT, R22, R37, PT ;  /* 0x000000251600720c */ /* 0x000fe40003f46270 */
[C---:B------:R-:W-:Y:S02]  /*12f40*/  ISETP.GE.AND P6, PT, R5.reuse, 0x61, PT ;  /* 0x000000610500780c */ /* 0x040fe40003fc6270 */
[----:B------:R-:W-:Y:S02]  /*12f50*/  LOP3.LUT R16, R16, 0xffffffdf, RZ, 0xc0, !PT ;  /* 0xffffffdf10107812 */ /* 0x000fe400078ec0ff */
[----:B------:R-:W-:-:S09]  /*12f60*/  ISETP.GE.AND P1, PT, R5, 0x41, PT ;  /* 0x000000410500780c */ /* 0x000fd20003f26270 */
[----:B------:R-:W-:Y:S02]  /*12f70*/  @P6 LOP3.LUT R16, R16, 0x20, RZ, 0xfc, !PT ;  /* 0x0000002010106812 */ /* 0x000fe400078efcff */
[----:B0-----:R-:W-:Y:S02]  /*12f80*/  IADD3 R2, P0, R31, R14, RZ ;  /* 0x0000000e1f027210 */ /* 0x001fe40007f1e0ff */
[----:B------:R-:W0:Y:S03]  /*12f90*/  SHFL.IDX PT, R14, R7, 0x1, 0x1c1f ;  /* 0x003c1f00070e7f89 */ /* 0x000e2600000e0000 */
[----:B-1----:R-:W-:Y:S01]  /*12fa0*/  IMAD.X R3, RZ, RZ, R3, P0 ;  /* 0x000000ffff037224 */ /* 0x002fe200000e0603 */
[----:B------:R-:W-:-:S13]  /*12fb0*/  ISETP.LT.OR P0, PT, R5, 0x1, P4 ;  /* 0x000000010500780c */ /* 0x000fda0002701670 */
[----:B------:R-:W-:Y:S01]  /*12fc0*/  LDGSTS.E.BYPASS.LTC128B.128 [R17+0xc400], desc[UR46][R2.64], !P0 ;  /* 0x0c40000002117fae */ /* 0x000fe2000c101d6e */
[----:B------:R-:W-:-:S13]  /*12fd0*/  ISETP.LT.OR P0, PT, R5, 0x1, P3 ;  /* 0x000000010500780c */ /* 0x000fda0001f01670 */
[----:B------:R-:W-:Y:S01]  /*12fe0*/  LDGSTS.E.BYPASS.LTC128B.128 [R17+0xe400], desc[UR46][R2.64+0x40], !P0 ;  /* 0x0e40004002117fae */ /* 0x000fe2000c101d6e */
[----:B------:R-:W-:-:S13]  /*12ff0*/  ISETP.LT.OR P0, PT, R5, 0x1, P2 ;  /* 0x000000010500780c */ /* 0x000fda0001701670 */
[----:B------:R1:W-:Y:S04]  /*13000*/  LDGSTS.E.BYPASS.LTC128B.128 [R17+0x10400], desc[UR46][R2.64+0x80], !P0 ;  /* 0x1040008002117fae */ /* 0x0003e8000c101d6e */
[----:B-1----:R-:W1:Y:S01]  /*13010*/  SHFL.IDX PT, R3, R9, 0x1, 0x1c1f ;  /* 0x003c1f0009037f89 */ /* 0x002e6200000e0000 */
[----:B0-----:R-:W-:-:S03]  /*13020*/  IADD3 R2, P0, R31, R14, RZ ;  /* 0x0000000e1f027210 */ /* 0x001fc60007f1e0ff */
[----:B------:R-:W0:Y:S02]  /*13030*/  SHFL.IDX PT, R14, R7, 0x2, 0x1c1f ;  /* 0x005c1f00070e7f89 */ /* 0x000e2400000e0000 */
        /* <DEDUP_REMOVED lines=9> */
[----:B------:R-:W0:Y:S04]  /*130d0*/  SHFL.IDX PT, R9, R9, 0x3, 0x1c1f ;  /* 0x007c1f0009097f89 */ /* 0x000e2800000e0000 */
[----:B------:R2:W3:Y:S01]  /*130e0*/  SHFL.IDX PT, R14, R7, 0x3, 0x1c1f ;  /* 0x007c1f00070e7f89 */ /* 0x0004e200000e0000 */
[----:B-1----:R-:W-:Y:S01]  /*130f0*/  IMAD.X R3, RZ, RZ, R3, P0 ;  /* 0x000000ffff037224 */ /* 0x002fe200000e0603 */
[----:B------:R-:W-:-:S13]  /*13100*/  ISETP.LT.OR P0, PT, R5, 0x41, P4 ;  /* 0x000000410500780c */ /* 0x000fda0002701670 */
[----:B------:R2:W-:Y:S01]  /*13110*/  LDGSTS.E.BYPASS.LTC128B.128 [R17+0xd400], desc[UR46][R2.64], !P0 ;  /* 0x0d40000002117fae */ /* 0x0005e2000c101d6e */
[----:B------:R-:W-:-:S13]  /*13120*/  ISETP.LT.OR P0, PT, R5, 0x41, P3 ;  /* 0x000000410500780c */ /* 0x000fda0001f01670 */
[----:B------:R2:W-:Y:S01]  /*13130*/  LDGSTS.E.BYPASS.LTC128B.128 [R17+0xf400], desc[UR46][R2.64+0x40], !P0 ;  /* 0x0f40004002117fae */ /* 0x0005e2000c101d6e */
[----:B------:R-:W-:-:S13]  /*13140*/  ISETP.LT.OR P0, PT, R5, 0x41, P2 ;  /* 0x000000410500780c */ /* 0x000fda0001701670 */
[----:B------:R2:W-:Y:S01]  /*13150*/  LDGSTS.E.BYPASS.LTC128B.128 [R17+0x11400], desc[UR46][R2.64+0x80], !P0 ;  /* 0x1140008002117fae */ /* 0x0005e2000c101d6e */
[----:B0--3--:R-:W-:-:S13]  /*13160*/  ISETP.GE.AND P0, PT, R5, 0x21, PT ;  /* 0x000000210500780c */ /* 0x009fda0003f06270 */
.L_x_1251:
        /* <DEDUP_REMOVED lines=15> */
[----:B------:R-:W-:-:S13]  /*13260*/  ISETP.NE.AND P6, PT, R36, 0x3, PT ;  /* 0x000000032400780c */ /* 0x000fda0003fc5270 */
[----:B0-----:R-:W-:Y:S05]  /*13270*/  @!P6 BRA `(.L_x_1192) ;  /* 0x000000000004e947 */ /* 0x001fea0003800000 */
[----:B------:R-:W-:Y:S01]  /*13280*/  BPT.TRAP 0x1 ;  /* 0x000000040000795c */ /* 0x000fe20000300000 */
.L_x_1192:
[----:B------:R-:W-:Y:S01]  /*13290*/  SYNCS.ARRIVE.TRANS64.A1T0 RZ, [UR48+0x2a870], RZ ;  /* 0x02a870ffffff79a7 */ /* 0x000fe20008100030 */
[----:B------:R-:W-:Y:S05]  /*132a0*/  @!P6 BRA `(.L_x_1193) ;  /* 0x000000000004e947 */ /* 0x000fea0003800000 */
[----:B------:R-:W-:Y:S01]  /*132b0*/  BPT.TRAP 0x1 ;  /* 0x000000040000795c */ /* 0x000fe20000300000 */
.L_x_1193:
[----:B------:R-:W0:Y:S02]  /*132c0*/  SYNCS.PHASECHK.TRANS64.TRYWAIT P2, [UR48+0x2a840], R10 ;  /* 0x02a8400aff0075a7 */ /* 0x000e240008040170 */
[----:B0-----:R-:W-:Y:S05]  /*132d0*/  @!P2 BRA `(.L_x_1194) ;  /* 0x000000340034a947 */ /* 0x001fea0003800000 */
.L_x_1252:
[----:B------:R-:W-:Y:S01]  /*132e0*/  ULDC.64 UR4, c[0x0][0x300] ;  /* 0x0000c00000047ab9 */ /* 0x000fe20000000a00 */
[----:B------:R-:W-:Y:S01]  /*132f0*/  R2UR UR6, R26 ;  /* 0x000000001a0672ca */ /* 0x000fe200000e0000 */
[----:B0-----:R-:W-:Y:S01]  /*13300*/  IMAD R3, R6, UR4, RZ ;  /* 0x0000000406037c24 */ /* 0x001fe2000f8e02ff */
[-C--:B------:R-:W-:Y:S02]  /*13310*/  ISETP.GE.AND P3, PT, R22, R37.reuse, PT ;  /* 0x000000251600720c */ /* 0x080fe40003f66270 */
[----:B------:R-:W-:Y:S01]  /*13320*/  ISETP.GE.AND P4, PT, R23, R37, PT ;  /* 0x000000251700720c */ /* 0x000fe20003f86270 */
[C---:B------:R-:W-:Y:S02]  /*13330*/  IMAD R5, R4.reuse, UR5, R3 ;  /* 0x0000000504057c24 */ /* 0x040fe4000f8e0203 */
[----:B------:R-:W-:Y:S01]  /*13340*/  IMAD.WIDE.U32 R2, R4, UR4, RZ ;  /* 0x0000000404027c25 */ /* 0x000fe2000f8e00ff */
[----:B------:R-:W-:-:S03]  /*13350*/  ULDC.64 UR4, c[0x0][0x310] ;  /* 0x0000c40000047ab9 */ /* 0x000fc60000000a00 */
[----:B------:R-:W-:Y:S02]  /*13360*/  IMAD.IADD R3, R3, 0x1, R5 ;  /* 0x0000000103037824 */ /* 0x000fe400078e0205 */
[----:B------:R-:W-:Y:S02]  /*13370*/  IMAD R5, R8, UR4, RZ ;  /* 0x0000000408057c24 */ /* 0x000fe4000f8e02ff */
[----:B------:R-:W-:-:S04]  /*13380*/  IMAD.WIDE.U32 R2, R0, UR4, R2 ;  /* 0x0000000400027c25 */ /* 0x000fc8000f8e0002 */
[----:B------:R-:W-:Y:S01]  /*13390*/  IMAD R5, R0, UR5, R5 ;  /* 0x0000000500057c24 */ /* 0x000fe2000f8e0205 */
[----:B------:R-:W-:-:S03]  /*133a0*/  ULDC.64 UR4, c[0x0][0x308] ;  /* 0x0000c20000047ab9 */ /* 0x000fc60000000a00 */
[----:B------:R-:W-:Y:S02]  /*133b0*/  IMAD.IADD R3, R3, 0x1, R5 ;  /* 0x0000000103037824 */ /* 0x000fe400078e0205 */
[----:B------:R-:W-:Y:S01]  /*133c0*/  IMAD.U32 R5, RZ, RZ, UR4 ;  /* 0x00000004ff057e24 */ /* 0x000fe2000f8e00ff */
[----:B------:R-:W-:-:S03]  /*133d0*/  UIMAD UR4, UR6, UR4, URZ ;  /* 0x00000004060472a4 */ /* 0x000fc6000f8e023f */
[----:B------:R-:W-:Y:S01]  /*133e0*/  IMAD.WIDE.U32 R2, R5, UR39, R2 ;  /* 0x0000002705027c25 */ /* 0x000fe2000f8e0002 */
[----:B------:R-:W-:Y:S01]  /*133f0*/  ULDC.64 UR6, c[0x0][0x2e8] ;  /* 0x0000ba0000067ab9 */ /* 0x000fe20000000a00 */
[----:B------:R-:W-:Y:S02]  /*13400*/  UIMAD UR4, UR39, UR5, UR4 ;  /* 0x00000005270472a4 */ /* 0x000fe4000f8e0204 */
[----:B------:R-:W-:Y:S01]  /*13410*/  IMAD.U32 R5, RZ, RZ, UR7 ;  /* 0x00000007ff057e24 */ /* 0x000fe2000f8e00ff */
[----:B------:R-:W-:-:S04]  /*13420*/  IADD3 R0, P2, R2, UR6, RZ ;  /* 0x0000000602007c10 */ /* 0x000fc8000ff5e0ff */
[----:B------:R-:W-:Y:S01]  /*13430*/  IADD3.X R4, R5, UR4, R3, P2, !PT ;  /* 0x0000000405047c10 */ /* 0x000fe200097fe403 */
[----:B------:R-:W-:-:S03]  /*13440*/  UMOV UR4, 0xffffffff ;  /* 0xffffffff00047882 */ /* 0x000fc60000000000 */
[----:B------:R-:W-:Y:S05]  /*13450*/  BRA.DIV UR4, `(.L_x_1195) ;  /* 0x0000003204ec7947 */ /* 0x000fea000b800000 */
[----:B------:R-:W0:Y:S01]  /*13460*/  SHFL.IDX PT, R14, R0, RZ, 0x1c1f ;  /* 0x001c1fff000e7589 */ /* 0x000e2200000e0000 */
[----:B------:R-:W-:-:S03]  /*13470*/  ISETP.GE.AND P6, PT, R31, R37, PT ;  /* 0x000000251f00720c */ /* 0x000fc60003fc6270 */
[----:B------:R-:W1:Y:S04]  /*13480*/  SHFL.IDX PT, R2, R4, RZ, 0x1c1f ;  /* 0x001c1fff04027589 */ /* 0x000e6800000e0000 */
[----:B------:R-:W-:Y:S01]  /*13490*/  SHFL.IDX PT, R5, R4, 0x1, 0x1c1f ;  /* 0x003c1f0004057f89 */ /* 0x000fe200000e0000 */
[----:B0-----:R-:W-:-:S05]  /*134a0*/  @P5 IADD3 R14, P2, R31, R14, RZ ;  /* 0x0000000e1f0e5210 */ /* 0x001fca0007f5e0ff */
[----:B-1----:R-:W-:Y:S02]  /*134b0*/  @P5 IMAD.X R3, RZ, RZ, R2, P2 ;  /* 0x000000ffff035224 */ /* 0x002fe400010e0602 */
[----:B------:R-:W-:Y:S02]  /*134c0*/  @P5 IMAD.MOV.U32 R2, RZ, RZ, R14 ;  /* 0x000000ffff025224 */ /* 0x000fe400078e000e */
[----:B------:R-:W0:Y:S04]  /*134d0*/  SHFL.IDX PT, R14, R0, 0x1, 0x1c1f ;  /* 0x003c1f00000e7f89 */ /* 0x000e2800000e0000 */
[----:B------:R-:W-:Y:S04]  /*134e0*/  @P5 LDGSTS.E.BYPASS.LTC128B.128 [R17+0x1e400], desc[UR46][R2.64], !P6 ;  /* 0x1e40000002115fae */ /* 0x000fe8000f101d6e */
[----:B------:R-:W-:Y:S04]  /*134f0*/  @P5 LDGSTS.E.BYPASS.LTC128B.128 [R17+0x20400], desc[UR46][R2.64+0x40], !P4 ;  /* 0x2040004002115fae */ /* 0x000fe8000e101d6e */
[----:B------:R1:W-:Y:S01]  /*13500*/  @P5 LDGSTS.E.BYPASS.LTC128B.128 [R17+0x22400], desc[UR46][R2.64+0x80], !P3 ;  /* 0x2240008002115fae */ /* 0x0003e2000d901d6e */
[----:B0-----:R-:W-:-:S05]  /*13510*/  @P0 IADD3 R14, P2, R31, R14, RZ ;  /* 0x0000000e1f0e0210 */ /* 0x001fca0007f5e0ff */
[----:B------:R-:W-:Y:S02]  /*13520*/  @P0 IMAD.X R5, RZ, RZ, R5, P2 ;  /* 0x000000ffff050224 */ /* 0x000fe400010e0605 */
[----:B-1----:R-:W-:Y:S02]  /*13530*/  @P0 IMAD.MOV.U32 R2, RZ, RZ, R14 ;  /* 0x000000ffff020224 */ /* 0x002fe400078e000e */
[----:B------:R-:W0:Y:S01]  /*13540*/  SHFL.IDX PT, R14, R0, 0x2, 0x1c1f ;  /* 0x005c1f00000e7f89 */ /* 0x000e2200000e0000 */
[----:B------:R-:W-:-:S03]  /*13550*/  @P0 IMAD.MOV.U32 R3, RZ, RZ, R5 ;  /* 0x000000ffff030224 */ /* 0x000fc600078e0005 */
[----:B------:R-:W1:Y:S04]  /*13560*/  SHFL.IDX PT, R5, R4, 0x2, 0x1c1f ;  /* 0x005c1f0004057f89 */ /* 0x000e6800000e0000 */
[----:B------:R-:W-:Y:S04]  /*13570*/  @P0 LDGSTS.E.BYPASS.LTC128B.128 [R17+0x1ec00], desc[UR46][R2.64], !P6 ;  /* 0x1ec0000002110fae */ /* 0x000fe8000f101d6e */
[----:B------:R-:W-:Y:S04]  /*13580*/  @P0 LDGSTS.E.BYPASS.LTC128B.128 [R17+0x20c00], desc[UR46][R2.64+0x40], !P4 ;  /* 0x20c0004002110fae */ /* 0x000fe8000e101d6e */
[----:B------:R2:W-:Y:S01]  /*13590*/  @P0 LDGSTS.E.BYPASS.LTC128B.128 [R17+0x22c00], desc[UR46][R2.64+0x80], !P3 ;  /* 0x22c0008002110fae */ /* 0x0005e2000d901d6e */
[----:B0-----:R-:W-:-:S05]  /*135a0*/  @P1 IADD3 R14, P0, R31, R14, RZ ;  /* 0x0000000e1f0e1210 */ /* 0x001fca0007f1e0ff */
[----:B-1----:R-:W-:Y:S02]  /*135b0*/  @P1 IMAD.X R5, RZ, RZ, R5, P0 ;  /* 0x000000ffff051224 */ /* 0x002fe400000e0605 */
[----:B--2---:R-:W-:Y:S02]  /*135c0*/  @P1 IMAD.MOV.U32 R2, RZ, RZ, R14 ;  /* 0x000000ffff021224 */ /* 0x004fe400078e000e */
[----:B------:R-:W-:Y:S01]  /*135d0*/  @P1 IMAD.MOV.U32 R3, RZ, RZ, R5 ;  /* 0x000000ffff031224 */ /* 0x000fe200078e0005 */
[----:B------:R0:W1:Y:S04]  /*135e0*/  SHFL.IDX PT, R14, R0, 0x3, 0x1c1f ;  /* 0x007c1f00000e7f89 */ /* 0x00006800000e0000 */
[----:B------:R0:W-:Y:S04]  /*135f0*/  @P1 LDGSTS.E.BYPASS.LTC128B.128 [R17+0x1f400], desc[UR46][R2.64], !P6 ;  /* 0x1f40000002111fae */ /* 0x0001e8000f101d6e */
[----:B------:R0:W-:Y:S04]  /*13600*/  @P1 LDGSTS.E.BYPASS.LTC128B.128 [R17+0x21400], desc[UR46][R2.64+0x40], !P4 ;  /* 0x2140004002111fae */ /* 0x0001e8000e101d6e */
[----:B------:R0:W-:Y:S04]  /*13610*/  @P1 LDGSTS.E.BYPASS.LTC128B.128 [R17+0x23400], desc[UR46][R2.64+0x80], !P3 ;  /* 0x2340008002111fae */ /* 0x0001e8000d901d6e */
[----:B------:R0:W2:Y:S02]  /*13620*/  SHFL.IDX PT, R5, R4, 0x3, 0x1c1f ;  /* 0x007c1f0004057f89 */ /* 0x0000a400000e0000 */
.L_x_1262:
[----:B------:R-:W-:Y:S02]  /*13630*/  LOP3.LUT P1, RZ, R16, 0x20, RZ, 0xc0, !PT ;  /* 0x0000002010ff7812 */ /* 0x000fe4000782c0ff */
[----:B------:R-:W-:-:S11]  /*13640*/  ISETP.GE.AND P2, PT, R31, R37, PT ;  /* 0x000000251f00720c */ /* 0x000fd60003f46270 */
[----:B01----:R-:W-:-:S05]  /*13650*/  @P1 IADD3 R2, P0, R31, R14, RZ ;  /* 0x0000000e1f021210 */ /* 0x003fca0007f1e0ff */
[----:B--2---:R-:W-:-:S05]  /*13660*/  @P1 IMAD.X R3, RZ, RZ, R5, P0 ;  /* 0x000000ffff031224 */ /* 0x004fca00000e0605 */
[----:B------:R-:W-:Y:S01]  /*13670*/  @!PT LDS RZ, [RZ] ;  /* 0x00000000fffff984 */ /* 0x000fe20000000800 */
[----:B------:R-:W-:Y:S01]  /*13680*/  @!PT LDS RZ, [RZ] ;  /* 0x00000000fffff984 */ /* 0x000fe20000000800 */
[----:B------:R-:W-:Y:S01]  /*13690*/  @!PT LDS RZ, [RZ] ;  /* 0x00000000fffff984 */ /* 0x000fe20000000800 */
[----:B------:R0:W-:Y:S04]  /*136a0*/  @P1 LDGSTS.E.BYPASS.LTC128B.128 [R17+0x1fc00], desc[UR46][R2.64], !P2 ;  /* 0x1fc0000002111fae */ /* 0x0001e8000d101d6e */
[----:B------:R0:W-:Y:S04]  /*136b0*/  @P1 LDGSTS.E.BYPASS.LTC128B.128 [R17+0x21c00], desc[UR46][R2.64+0x40], !P4 ;  /* 0x21c0004002111fae */ /* 0x0001e8000e101d6e */
[----:B------:R0:W-:Y:S01]  /*136c0*/  @P1 LDGSTS.E.BYPASS.LTC128B.128 [R17+0x23c00], desc[UR46][R2.64+0x80], !P3 ;  /* 0x23c0008002111fae */ /* 0x0001e2000d901d6e */
[----:B------:R-:W-:Y:S01]  /*136d0*/  NOP ;  /* 0x0000000000007918 */ /* 0x000fe20000000000 */
[----:B------:R-:W-:Y:S02]  /*136e0*/  SYNCS.ARRIVE.TRANS64.RED.A0T1 RZ, [UR48+0x2a830], RZ ;  /* 0x02a830ffffff79a7 */ /* 0x000fe40008200430 */
[----:B------:R-:W-:Y:S01]  /*136f0*/  ARRIVES.LDGSTSBAR.64.TRANSCNT [UR48+0x2a830] ;  /* 0x02a83000ff0079b0 */ /* 0x000fe20008000ab0 */
[----:B------:R-:W-:Y:S01]  /*13700*/  NOP ;  /* 0x0000000000007918 */ /* 0x000fe20000000000 */
[----:B------:R-:W-:-:S13]  /*13710*/  ISETP.NE.AND P1, PT, R36, 0x3, PT ;  /* 0x000000032400780c */ /* 0x000fda0003f25270 */
[----:B0-----:R-:W-:Y:S05]  /*13720*/  @!P1 BRA `(.L_x_1196) ;  /* 0x0000000000049947 */ /* 0x001fea0003800000 */
[----:B------:R-:W-:Y:S01]  /*13730*/  BPT.TRAP 0x1 ;  /* 0x000000040000795c */ /* 0x000fe20000300000 */
.L_x_1196:
[----:B------:R-:W-:Y:S01]  /*13740*/  SYNCS.ARRIVE.TRANS64.A1T0 RZ, [UR48+0x2a830], RZ ;  /* 0x02a830ffffff79a7 */ /* 0x000fe20008100030 */
[----:B------:R-:W-:Y:S05]  /*13750*/  WARPSYNC.ALL ;  /* 0x0000000000007948 */ /* 0x000fea0003800000 */
[----:B------:R-:W0:Y:S01]  /*13760*/  S2R R0, SR_CTAID.Z ;  /* 0x0000000000007919 */ /* 0x000e220000002700 */
[----:B------:R-:W-:Y:S01]  /*13770*/  UIADD3 UR5, UR48, 0x18400, URZ ;  /* 0x0001840030057890 */ /* 0x000fe2000fffe03f */
[----:B------:R-:W-:Y:S01]  /*13780*/  R2UR UR4, R26 ;  /* 0x000000001a0472ca */ /* 0x000fe200000e0000 */
[----:B------:R-:W-:Y:S02]  /*13790*/  ULDC.64 UR6, c[0x0][0x2d8] ;  /* 0x0000b60000067ab9 */ /* 0x000fe40000000a00 */
[----:B------:R-:W-:-:S02]  /*137a0*/  ULOP3.LUT UP0, URZ, UR5, 0x1bf, URZ, 0xc0, !UPT ;  /* 0x000001bf053f7892 */ /* 0x000fc4000f80c03f */
[----:B------:R-:W-:Y:S01]  /*137b0*/  UIMAD.WIDE.U32 UR36, UR39, UR6, URZ ;  /* 0x00000006272472a5 */ /* 0x000fe2000f8e003f */
[----:B------:R-:W-:Y:S03]  /*137c0*/  BAR.SYNC.DEFER_BLOCKING 0x8, 0x180 ;  /* 0x0206000000007b1d */ /* 0x000fe60000010000 */
[----:B------:R-:W-:-:S04]  /*137d0*/  PLOP3.LUT P0, PT, PT, PT, UP0, 0x80, 0x0 ;  /* 0x000000000000781c */ /* 0x000fc80003f0f008 */
[----:B------:R-:W-:-:S04]  /*137e0*/  UIMAD UR4, UR4, UR6, URZ ;  /* 0x00000006040472a4 */ /* 0x000fc8000f8e023f */
[----:B------:R-:W-:-:S04]  /*137f0*/  UIMAD UR4, UR39, UR7, UR4 ;  /* 0x00000007270472a4 */ /* 0x000fc8000f8e0204 */
[----:B------:R-:W-:Y:S01]  /*13800*/  UIADD3 UR49, UR37, UR4, URZ ;  /* 0x0000000425317290 */ /* 0x000fe2000fffe03f */
[----:B0-----:R-:W-:Y:S01]  /*13810*/  SHF.R.S32.HI R24, RZ, 0x1f, R0 ;  /* 0x0000001fff187819 */ /* 0x001fe20000011400 */
[----:B------:R-:W-:Y:S10]  /*13820*/  @!P0 BRA `(.L_x_1197) ;  /* 0x0000000000408947 */ /* 0x000ff40003800000 */
        /* <DEDUP_REMOVED lines=15> */
[----:B0-----:R-:W-:Y:S05]  /*13920*/  CALL.ABS.NOINC R2 ;  /* 0x0000000002007343 */ /* 0x001fea0003c00000 */
.L_x_1197:
[----:B------:R-:W0:Y:S01]  /*13930*/  S2R R20, SR_CTAID.Z ;  /* 0x0000000000147919 */ /* 0x000e220000002700 */
[----:B------:R-:W-:Y:S01]  /*13940*/  UISETP.NE.AND UP0, UPT, UR50, URZ, UPT ;  /* 0x0000003f3200728c */ /* 0x000fe2000bf05270 */
[----:B------:R-:W-:Y:S01]  /*13950*/  IMAD.U32 R4, RZ, RZ, UR36 ;  /* 0x00000024ff047e24 */ /* 0x000fe2000f8e00ff */
[----:B------:R-:W-:Y:S01]  /*13960*/  ULDC.64 UR4, c[0x0][0x2e0] ;  /* 0x0000b80000047ab9 */ /* 0x000fe20000000a00 */
[----:B------:R-:W-:Y:S01]  /*13970*/  IMAD.U32 R3, RZ, RZ, UR49 ;  /* 0x00000031ff037e24 */ /* 0x000fe2000f8e00ff */
[----:B------:R-:W1:Y:S01]  /*13980*/  LDC R0, c[0x0][0x448] ;  /* 0x00011200ff007b82 */ /* 0x000e620000000800 */
[----:B------:R-:W-:Y:S01]  /*13990*/  IMAD.MOV.U32 R2, RZ, RZ, R4 ;  /* 0x000000ffff027224 */ /* 0x000fe200078e0004 */
[----:B------:R-:W-:Y:S01]  /*139a0*/  PLOP3.LUT P0, PT, PT, PT, UP0, 0x80, 0x0 ;  /* 0x000000000000781c */ /* 0x000fe20003f0f008 */
[----:B------:R-:W-:Y:S01]  /*139b0*/  IMAD.U32 R5, RZ, RZ, UR37 ;  /* 0x00000025ff057e24 */ /* 0x000fe2000f8e00ff */
[----:B------:R-:W-:Y:S01]  /*139c0*/  PLOP3.LUT P1, PT, PT, PT, UP0, 0x80, 0x0 ;  /* 0x000000000000781c */ /* 0x000fe20003f2f008 */
[----:B------:R-:W-:Y:S01]  /*139d0*/  IMAD R24, R24, UR4, RZ ;  /* 0x0000000418187c24 */ /* 0x000fe2000f8e02ff */
[----:B------:R-:W-:-:S05]  /*139e0*/  IADD3 R5, R25, UR40, R29 ;  /* 0x0000002819057c10 */ /* 0x000fca000fffe01d */
[----:B------:R-:W-:Y:S02]  /*139f0*/  IMAD.MOV.U32 R7, RZ, RZ, R5 ;  /* 0x000000ffff077224 */ /* 0x000fe400078e0005 */
[----:B0-----:R-:W-:Y:S01]  /*13a00*/  IMAD.WIDE.U32 R2, R20, UR4, R2 ;  /* 0x0000000414027c25 */ /* 0x001fe2000f8e0002 */
[----:B------:R-:W-:-:S03]  /*13a10*/  @UP0 ULDC UR4, c[0x0][0x44c] ;  /* 0x0001130000040ab9 */ /* 0x000fc60000000800 */
[----:B------:R-:W-:-:S04]  /*13a20*/  @P0 IMAD.HI.U32 R4, R5, UR4, RZ ;  /* 0x0000000405040c27 */ /* 0x000fc8000f8e00ff */
[----:B------:R-:W-:Y:S01]  /*13a30*/  IMAD R9, R20, UR5, R24 ;  /* 0x0000000514097c24 */ /* 0x000fe2000f8e0218 */
[----:B------:R-:W-:Y:S02]  /*13a40*/  @UP0 ULDC UR5, c[0x0][0x450] ;  /* 0x0001140000050ab9 */ /* 0x000fe40000000800 */
[----:B------:R-:W-:Y:S01]  /*13a50*/  @P1 SHF.R.U32.HI R7, RZ, UR5, R4 ;  /* 0x00000005ff071c19 */ /* 0x000fe20008011604 */
[----:B------:R-:W-:Y:S01]  /*13a60*/  ULDC.64 UR4, c[0x0][0x2d0] ;  /* 0x0000b40000047ab9 */ /* 0x000fe20000000a00 */
[----:B------:R-:W-:Y:S02]  /*13a70*/  IMAD.IADD R3, R3, 0x1, R9 ;  /* 0x0000000103037824 */ /* 0x000fe400078e0209 */
[----:B------:R-:W-:Y:S01]  /*13a80*/  SHF.R.S32.HI R4, RZ, 0x1f, R7 ;  /* 0x0000001fff047819 */ /* 0x000fe20000011407 */
[----:B------:R-:W-:-:S04]  /*13a90*/  IMAD.WIDE.U32 R2, R7, UR4, R2 ;  /* 0x0000000407027c25 */ /* 0x000fc8000f8e0002 */
[----:B------:R-:W-:-:S04]  /*13aa0*/  IMAD R4, R4, UR4, RZ ;  /* 0x0000000404047c24 */ /* 0x000fc8000f8e02ff */
[----:B------:R-:W-:Y:S01]  /*13ab0*/  IMAD R9, R7, UR5, R4 ;  /* 0x0000000507097c24 */ /* 0x000fe2000f8e0204 */
[----:B------:R-:W-:Y:S01]  /*13ac0*/  ULDC.64 UR4, c[0x0][0x2c8] ;  /* 0x0000b20000047ab9 */ /* 0x000fe20000000a00 */
[----:B------:R-:W-:Y:S02]  /*13ad0*/  IMAD.MOV R4, RZ, RZ, -R7 ;  /* 0x000000ffff047224 */ /* 0x000fe400078e0a07 */
[----:B------:R-:W-:Y:S02]  /*13ae0*/  IMAD.IADD R3, R3, 0x1, R9 ;  /* 0x0000000103037824 */ /* 0x000fe400078e0209 */
[----:B-1----:R-:W-:-:S04]  /*13af0*/  IMAD R5, R0, R4, R5 ;  /* 0x0000000400057224 */ /* 0x002fc800078e0205 */
        /* <DEDUP_REMOVED lines=13> */
[----:B------:R-:W0:Y:S01]  /*13bd0*/  SHFL.IDX PT, R14, R4, RZ, 0x1c1f ;  /* 0x001c1fff040e7589 */ /* 0x000e2200000e0000 */
[----:B------:R-:W-:Y:S02]  /*13be0*/  ULDC UR4, c[0x0][0x288] ;  /* 0x0000a20000047ab9 */ /* 0x000fe40000000800 */
[----:B------:R-:W-:Y:S01]  /*13bf0*/  IMAD R7, R0, UR4, RZ ;  /* 0x0000000400077c24 */ /* 0x000fe2000f8e02ff */
[----:B------:R-:W1:Y:S01]  /*13c00*/  SHFL.IDX PT, R2, R5, RZ, 0x1c1f ;  /* 0x001c1fff05027589 */ /* 0x000e6200000e0000 */
[----:B------:R-:W-:-:S03]  /*13c10*/  VIADD R0, R25, UR40 ;  /* 0x0000002819007c36 */ /* 0x000fc60008000000 */
[----:B------:R-:W-:Y:S01]  /*13c20*/  SHFL.IDX PT, R6, R5, 0x1, 0x1c1f ;  /* 0x003c1f0005067f89 */ /* 0x000fe200000e0000 */
[C---:B------:R-:W-:Y:S01]  /*13c30*/  VIADD R8, R0.reuse, 0x20 ;  /* 0x0000002000087836 */ /* 0x040fe20000000000 */
[----:B------:R-:W-:-:S13]  /*13c40*/  ISETP.GE.AND P1, PT, R0, R7, PT ;  /* 0x000000070000720c */ /* 0x000fda0003f26270 */
[----:B0-----:R-:W-:-:S05]  /*13c50*/  @!P1 IADD3 R14, P4, R31, R14, RZ ;  /* 0x0000000e1f0e9210 */ /* 0x001fca0007f9e0ff */
[----:B-1----:R-:W-:Y:S02]  /*13c60*/  @!P1 IMAD.X R3, RZ, RZ, R2, P4 ;  /* 0x000000ffff039224 */ /* 0x002fe400020e0602 */
[----:B------:R-:W-:Y:S02]  /*13c70*/  @!P1 IMAD.MOV.U32 R2, RZ, RZ, R14 ;  /* 0x000000ffff029224 */ /* 0x000fe400078e000e */
[----:B------:R-:W0:Y:S04]  /*13c80*/  SHFL.IDX PT, R14, R4, 0x1, 0x1c1f ;  /* 0x003c1f00040e7f89 */ /* 0x000e2800000e0000 */
[----:B------:R-:W-:Y:S04]  /*13c90*/  @!P1 LDGSTS.E.BYPASS.LTC128B.128 [R17+0x18400], desc[UR46][R2.64], !P3 ;  /* 0x1840000002119fae */ /* 0x000fe8000d901d6e */
[----:B------:R-:W-:Y:S04]  /*13ca0*/  @!P1 LDGSTS.E.BYPASS.LTC128B.128 [R17+0x1a400], desc[UR46][R2.64+0x40], !P2 ;  /* 0x1a40004002119fae */ /* 0x000fe8000d101d6e */
[----:B------:R1:W-:Y:S01]  /*13cb0*/  @!P1 LDGSTS.E.BYPASS.LTC128B.128 [R17+0x1c400], desc[UR46][R2.64+0x80], !P0 ;  /* 0x1c40008002119fae */ /* 0x0003e2000c101d6e */
[----:B------:R-:W-:Y:S01]  /*13cc0*/  ISETP.GE.AND P1, PT, R8, R7, PT ;  /* 0x000000070800720c */ /* 0x000fe20003f26270 */
[----:B------:R-:W-:-:S12]  /*13cd0*/  VIADD R8, R0, 0x40 ;  /* 0x0000004000087836 */ /* 0x000fd80000000000 */
[----:B0-----:R-:W-:-:S05]  /*13ce0*/  @!P1 IADD3 R14, P4, R31, R14, RZ ;  /* 0x0000000e1f0e9210 */ /* 0x001fca0007f9e0ff */
[----:B------:R-:W-:Y:S02]  /*13cf0*/  @!P1 IMAD.X R9, RZ, RZ, R6, P4 ;  /* 0x000000ffff099224 */ /* 0x000fe400020e0606 */
[----:B-1----:R-:W-:Y:S01]  /*13d00*/  @!P1 IMAD.MOV.U32 R2, RZ, RZ, R14 ;  /* 0x000000ffff029224 */ /* 0x002fe200078e000e */
[----:B------:R-:W-:Y:S01]  /*13d10*/  SHFL.IDX PT, R6, R5, 0x2, 0x1c1f ;  /* 0x005c1f0005067f89 */ /* 0x000fe200000e0000 */
[----:B------:R-:W-:-:S03]  /*13d20*/  @!P1 IMAD.MOV.U32 R3, RZ, RZ, R9 ;  /* 0x000000ffff039224 */ /* 0x000fc600078e0009 */
[----:B------:R-:W0:Y:S04]  /*13d30*/  SHFL.IDX PT, R14, R4, 0x2, 0x1c1f ;  /* 0x005c1f00040e7f89 */ /* 0x000e2800000e0000 */
[----:B------:R-:W-:Y:S04]  /*13d40*/  @!P1 LDGSTS.E.BYPASS.LTC128B.128 [R17+0x18c00], desc[UR46][R2.64], !P3 ;  /* 0x18c0000002119fae */ /* 0x000fe8000d901d6e */
[----:B------:R-:W-:Y:S04]  /*13d50*/  @!P1 LDGSTS.E.BYPASS.LTC128B.128 [R17+0x1ac00], desc[UR46][R2.64+0x40], !P2 ;  /* 0x1ac0004002119fae */ /* 0x000fe8000d101d6e */
[----:B------:R1:W-:Y:S01]  /*13d60*/  @!P1 LDGSTS.E.BYPASS.LTC128B.128 [R17+0x1cc00], desc[UR46][R2.64+0x80], !P0 ;  /* 0x1cc0008002119fae */ /* 0x0003e2000c101d6e */
[----:B------:R-:W-:-:S13]  /*13d70*/  ISETP.GE.AND P1, PT, R8, R7, PT ;  /* 0x000000070800720c */ /* 0x000fda0003f26270 */
[----:B0-----:R-:W-:-:S05]  /*13d80*/  @!P1 IADD3 R14, P4, R31, R14, RZ ;  /* 0x0000000e1f0e9210 */ /* 0x001fca0007f9e0ff */
[----:B------:R-:W-:Y:S02]  /*13d90*/  @!P1 IMAD.X R9, RZ, RZ, R6, P4 ;  /* 0x000000ffff099224 */ /* 0x000fe400020e0606 */
[----:B-1----:R-:W-:Y:S01]  /*13da0*/  @!P1 IMAD.MOV.U32 R2, RZ, RZ, R14 ;  /* 0x000000ffff029224 */ /* 0x002fe200078e000e */
[----:B------:R0:W1:Y:S01]  /*13db0*/  SHFL.IDX PT, R6, R5, 0x3, 0x1c1f ;  /* 0x007c1f0005067f89 */ /* 0x00006200000e0000 */
[----:B------:R-:W-:-:S03]  /*13dc0*/  @!P1 IMAD.MOV.U32 R3, RZ, RZ, R9 ;  /* 0x000000ffff039224 */ /* 0x000fc600078e0009 */
[----:B------:R0:W2:Y:S04]  /*13dd0*/  SHFL.IDX PT, R14, R4, 0x3, 0x1c1f ;  /* 0x007c1f00040e7f89 */ /* 0x0000a800000e0000 */
[----:B------:R0:W-:Y:S04]  /*13de0*/  @!P1 LDGSTS.E.BYPASS.LTC128B.128 [R17+0x19400], desc[UR46][R2.64], !P3 ;  /* 0x1940000002119fae */ /* 0x0001e8000d901d6e */
[----:B------:R0:W-:Y:S04]  /*13df0*/  @!P1 LDGSTS.E.BYPASS.LTC128B.128 [R17+0x1b400], desc[UR46][R2.64+0x40], !P2 ;  /* 0x1b40004002119fae */ /* 0x0001e8000d101d6e */
[----:B------:R0:W-:Y:S02]  /*13e00*/  @!P1 LDGSTS.E.BYPASS.LTC128B.128 [R17+0x1d400], desc[UR46][R2.64+0x80], !P0 ;  /* 0x1d40008002119fae */ /* 0x0001e4000c101d6e */
.L_x_1271:
[----:B------:R-:W-:Y:S01]  /*13e10*/  VIADD R0, R0, 0x60 ;  /* 0x0000006000007836 */ /* 0x000fe20000000000 */
[----:B------:R-:W-:Y:S04]  /*13e20*/  BSSY B0, `(.L_x_1199) ;  /* 0x000000b000007945 */ /* 0x000fe80003800000 */
[----:B------:R-:W-:-:S13]  /*13e30*/  ISETP.GE.AND P1, PT, R0, R7, PT ;  /* 0x000000070000720c */ /* 0x000fda0003f26270 */
[----:B------:R-:W-:Y:S05]  /*13e40*/  @P1 BRA `(.L_x_1200) ;  /* 0x0000000000201947 */ /* 0x000fea0003800000 */
[----:B0-2---:R-:W-:-:S05]  /*13e50*/  IADD3 R2, P1, R31, R14, RZ ;  /* 0x0000000e1f027210 */ /* 0x005fca0007f3e0ff */
[----:B-1----:R-:W-:-:S05]  /*13e60*/  IMAD.X R3, RZ, RZ, R6, P1 ;  /* 0x000000ffff037224 */ /* 0x002fca00008e0606 */
[----:B------:R-:W-:Y:S01]  /*13e70*/  @!PT LDS RZ, [RZ] ;  /* 0x00000000fffff984 */ /* 0x000fe20000000800 */
[----:B------:R-:W-:Y:S01]  /*13e80*/  @!PT LDS RZ, [RZ] ;  /* 0x00000000fffff984 */ /* 0x000fe20000000800 */
[----:B------:R-:W-:Y:S01]  /*13e90*/  @!PT LDS RZ, [RZ] ;  /* 0x00000000fffff984 */ /* 0x000fe20000000800 */
[----:B------:R3:W-:Y:S04]  /*13ea0*/  LDGSTS.E.BYPASS.LTC128B.128 [R17+0x19c00], desc[UR46][R2.64], !P3 ;  /* 0x19c0000002117fae */ /* 0x0007e8000d901d6e */
[----:B------:R3:W-:Y:S04]  /*13eb0*/  LDGSTS.E.BYPASS.LTC128B.128 [R17+0x1bc00], desc[UR46][R2.64+0x40], !P2 ;  /* 0x1bc0004002117fae */ /* 0x0007e8000d101d6e */
[----:B------:R3:W-:Y:S02]  /*13ec0*/  LDGSTS.E.BYPASS.LTC128B.128 [R17+0x1dc00], desc[UR46][R2.64+0x80], !P0 ;  /* 0x1dc0008002117fae */ /* 0x0007e4000c101d6e */
.L_x_1200:
[----:B------:R-:W-:Y:S05]  /*13ed0*/  BSYNC B0 ;  /* 0x0000000000007941 */ /* 0x000fea0003800000 */
.L_x_1199:
[----:B------:R-:W-:Y:S01]  /*13ee0*/  NOP ;  /* 0x0000000000007918 */ /* 0x000fe20000000000 */
[----:B------:R-:W-:Y:S01]  /*13ef0*/  SYNCS.ARRIVE.TRANS64.RED.A0T1 RZ, [UR48+0x2a800], RZ ;  /* 0x02a800ffffff79a7 */ /* 0x000fe20008200430 */
[----:B------:R-:W-:Y:S01]  /*13f00*/  IMAD.MOV.U32 R0, RZ, RZ, 0x1 ;  /* 0x00000001ff007424 */ /* 0x000fe200078e00ff */
[----:B------:R-:W-:Y:S04]  /*13f10*/  ARRIVES.LDGSTSBAR.64.TRANSCNT [UR48+0x2a800] ;  /* 0x02a80000ff0079b0 */ /* 0x000fe80008000ab0 */
[----:B------:R-:W-:Y:S01]  /*13f20*/  SHF.L.U32 R0, R0, 0x1f, RZ ;  /* 0x0000001f00007819 */ /* 0x000fe200000006ff */
[----:B------:R-:W-:Y:S01]  /*13f30*/  NOP ;  /* 0x0000000000007918 */ /* 0x000fe20000000000 */
[----:B------:R-:W-:Y:S01]  /*13f40*/  SYNCS.ARRIVE.TRANS64.A1T0 RZ, [UR48+0x2a800], RZ ;  /* 0x02a800ffffff79a7 */ /* 0x000fe20008100030 */
[----:B------:R-:W-:-:S05]  /*13f50*/  VIADD R18, R18, 0xfffffffe ;  /* 0xfffffffe12127836 */ /* 0x000fca0000000000 */
[----:B------:R-:W-:Y:S01]  /*13f60*/  ISETP.GE.AND P0, PT, R18, UR51, PT ;  /* 0x0000003312007c0c */ /* 0x000fe2000bf06270 */
[----:B------:R-:W4:Y:S02]  /*13f70*/  SYNCS.PHASECHK.TRANS64.TRYWAIT P1, [UR48+0x2a820], R0 ;  /* 0x02a82000ff0075a7 */ /* 0x000f240008020170 */
[----:B----4-:R-:W-:Y:S10]  /*13f80*/  @!P1 BRA `(.L_x_1201) ;  /* 0x0000003000a89947 */ /* 0x010ff40003800000 */
.L_x_1272:
[----:B------:R-:W-:Y:S01]  /*13f90*/  IMAD.MOV.U32 R24, RZ, RZ, 0x1 ;  /* 0x00000001ff187424 */ /* 0x000fe200078e00ff */
[----:B------:R-:W-:Y:S06]  /*13fa0*/  @!P0 BRA `(.L_x_1202) ;  /* 0x0000001000c08947 */ /* 0x000fec0003800000 */
[----:B------:R-:W-:Y:S01]  /*13fb0*/  UIADD3 UR4, UR45, 0x1, URZ ;  /* 0x000000012d047890 */ /* 0x000fe2000fffe03f */
[----:B0--3--:R-:W-:Y:S01]  /*13fc0*/  LOP3.LUT R3, RZ, UR42, RZ, 0x33, !PT ;  /* 0x0000002aff037c12 */ /* 0x009fe2000f8e33ff */
[----:B------:R-:W-:Y:S01]  /*13fd0*/  IMAD.MOV.U32 R8, RZ, RZ, 0x1 ;  /* 0x00000001ff087424 */ /* 0x000fe200078e00ff */
[----:B------:R-:W-:Y:S01]  /*13fe0*/  IADD3 R19, R29, R19, R25 ;  /* 0x000000131d137210 */ /* 0x000fe20007ffe019 */
[----:B------:R-:W-:Y:S01]  /*13ff0*/  UIMAD UR4, UR4, UR38, URZ ;  /* 0x00000026040472a4 */ /* 0x000fe2000f8e023f */
[----:B------:R-:W-:Y:S01]  /*14000*/  LOP3.LUT R5, RZ, UR41, RZ, 0x33, !PT ;  /* 0x00000029ff057c12 */ /* 0x000fe2000f8e33ff */
[----:B------:R-:W-:Y:S02]  /*14010*/  IMAD.MOV.U32 R7, RZ, RZ, RZ ;  /* 0x000000ffff077224 */ /* 0x000fe400078e00ff */
[----:B------:R-:W-:Y:S02]  /*14020*/  VIADD R19, R19, 0xfffffe80 ;  /* 0xfffffe8013137836 */ /* 0x000fe40000000000 */
[----:B------:R-:W-:-:S04]  /*14030*/  LOP3.LUT R0, RZ, UR4, RZ, 0x33, !PT ;  /* 0x00000004ff007c12 */ /* 0x000fc8000f8e33ff */
[----:B------:R-:W-:-:S04]  /*14040*/  VIADDMNMX R0, R0, -UR44, R3, !PT ;  /* 0x8000002c00007c46 */ /* 0x000fc8000f800103 */
[----:B------:R-:W-:-:S04]  /*14050*/  VIMNMX R0, R0, R5, !PT ;  /* 0x0000000500007248 */ /* 0x000fc80007fe0100 */
[C---:B------:R-:W-:Y:S01]  /*14060*/  IADD3 R25, -R0.reuse, -0x2, RZ ;  /* 0xfffffffe00197810 */ /* 0x040fe20007ffe1ff */
[----:B------:R-:W-:-:S07]  /*14070*/  IMAD R18, R0, -0x80, R19 ;  /* 0xffffff8000127824 */ /* 0x000fce00078e0213 */
.L_x_1217:
[----:B0-----:R-:W0:Y:S01]  /*14080*/  LDC R0, c[0x0][0x430] ;  /* 0x00010c00ff007b82 */ /* 0x001e220000000800 */
[----:B------:R-:W-:Y:S01]  /*14090*/  IMAD.MOV.U32 R11, RZ, RZ, R18 ;  /* 0x000000ffff0b7224 */ /* 0x000fe200078e0012 */
[----:B------:R-:W-:Y:S01]  /*140a0*/  ULDC.64 UR4, c[0x0][0x428] ;  /* 0x00010a0000047ab9 */ /* 0x000fe20000000a00 */
[----:B0-----:R-:W-:-:S13]  /*140b0*/  ISETP.NE.AND P0, PT, R0, 0x1, PT ;  /* 0x000000010000780c */ /* 0x001fda0003f05270 */
[----:B------:R-:W0:Y:S08]  /*140c0*/  @P0 LDC R3, c[0x0][0x434] ;  /* 0x00010d00ff030b82 */ /* 0x000e300000000800 */
[----:B------:R-:W3:Y:S01]  /*140d0*/  @P0 LDC R5, c[0x0][0x438] ;  /* 0x00010e00ff050b82 */ /* 0x000ee20000000800 */
[----:B0-----:R-:W-:-:S05]  /*140e0*/  @P0 IMAD.HI.U32 R0, R18, R3, RZ ;  /* 0x0000000312000227 */ /* 0x001fca00078e00ff */
[----:B---3--:R-:W-:Y:S01]  /*140f0*/  @P0 SHF.R.U32.HI R11, RZ, R5, R0 ;  /* 0x00000005ff0b0219 */ /* 0x008fe20000011600 */
[----:B------:R-:W-:-:S03]  /*14100*/  IMAD R5, R32, UR4, RZ ;  /* 0x0000000420057c24 */ /* 0x000fc6000f8e02ff */
[--C-:B------:R-:W-:Y:S01]  /*14110*/  SHF.R.S32.HI R3, RZ, 0x1f, R11.reuse ;  /* 0x0000001fff037819 */ /* 0x100fe2000001140b */
[----:B------:R-:W-:Y:S02]  /*14120*/  IMAD.MOV.U32 R2, RZ, RZ, R11 ;  /* 0x000000ffff027224 */ /* 0x000fe400078e000b */
[C---:B------:R-:W-:Y:S02]  /*14130*/  IMAD R5, R28.reuse, UR5, R5 ;  /* 0x000000051c057c24 */ /* 0x040fe4000f8e0205 */
[----:B------:R-:W-:Y:S01]  /*14140*/  IMAD.WIDE.U32 R2, R28, UR4, R2 ;  /* 0x000000041c027c25 */ /* 0x000fe2000f8e0002 */
[----:B------:R-:W-:-:S03]  /*14150*/  ULDC.64 UR4, c[0x0][0x418] ;  /* 0x0001060000047ab9 */ /* 0x000fc60000000a00 */
[----:B------:R-:W-:Y:S01]  /*14160*/  IMAD.IADD R3, R5, 0x1, R3 ;  /* 0x0000000105037824 */ /* 0x000fe200078e0203 */
[----:B------:R-:W-:-:S04]  /*14170*/  LEA R4, P0, R2, UR4, 0x2 ;  /* 0x0000000402047c11 */ /* 0x000fc8000f8010ff */
[----:B------:R-:W-:-:S05]  /*14180*/  LEA.HI.X R5, R2, UR5, R3, 0x2, P0 ;  /* 0x0000000502057c11 */ /* 0x000fca00080f1403 */
[----:B------:R-:W3:Y:S01]  /*14190*/  LDG.E R9, desc[UR46][R4.64] ;  /* 0x0000002e04097981 */ /* 0x000ee2000c1e1900 */
[----:B------:R-:W-:Y:S01]  /*141a0*/  ISETP.NE.AND P2, PT, R36, 0x3, PT ;  /* 0x000000032400780c */ /* 0x000fe20003f45270 */
[----:B------:R-:W-:Y:S02]  /*141b0*/  VIADD R0, R7, 0x1 ;  /* 0x0000000107007836 */ /* 0x000fe40000000000 */
[----:B------:R-:W-:-:S03]  /*141c0*/  VIADD R25, R25, 0xffffffff ;  /* 0xffffffff19197836 */ /* 0x000fc60000000000 */
[C---:B------:R-:W-:Y:S02]  /*141d0*/  ISETP.NE.AND P1, PT, R0.reuse, 0x2, PT ;  /* 0x000000020000780c */ /* 0x040fe40003f25270 */
[----:B------:R-:W-:Y:S02]  /*141e0*/  ISETP.GT.AND P0, PT, R25, UR51, PT ;  /* 0x0000003319007c0c */ /* 0x000fe4000bf04270 */
[----:B------:R-:W-:Y:S02]  /*141f0*/  SEL R3, RZ, 0x1, P1 ;  /* 0x00000001ff037807 */ /* 0x000fe40000800000 */
[----:B------:R-:W-:Y:S02]  /*14200*/  SEL R0, R0, RZ, P1 ;  /* 0x000000ff00007207 */ /* 0x000fe40000800000 */
[----:B------:R-:W-:Y:S02]  /*14210*/  LOP3.LUT R24, R8, R3, RZ, 0x3c, !PT ;  /* 0x0000000308187212 */ /* 0x000fe400078e3cff */
[----:B---3--:R-:W-:Y:S01]  /*14220*/  SHF.R.S32.HI R20, RZ, 0x1f, R9 ;  /* 0x0000001fff147819 */ /* 0x008fe20000011409 */
[----:B------:R-:W-:Y:S06]  /*14230*/  @!P2 BRA `(.L_x_1203) ;  /* 0x000000000004a947 */ /* 0x000fec0003800000 */
[----:B------:R-:W-:Y:S01]  /*14240*/  BPT.TRAP 0x1 ;  /* 0x000000040000795c */ /* 0x000fe20000300000 */
.L_x_1203:
[----:B-1----:R-:W-:Y:S02]  /*14250*/  LEA R6, R0, UR48, 0x3 ;  /* 0x0000003000067c11 */ /* 0x002fe4000f8e18ff */
[----:B------:R-:W-:-:S04]  /*14260*/  SHF.L.U32 R21, R24, 0x1f, RZ ;  /* 0x0000001f18157819 */ /* 0x000fc800000006ff */
[----:B------:R-:W0:Y:S02]  /*14270*/  SYNCS.PHASECHK.TRANS64.TRYWAIT P1, [R6+URZ+0x2a880], R21 ;  /* 0x02a88015060075a7 */ /* 0x000e24000802017f */
[----:B0-----:R-:W-:Y:S05]  /*14280*/  @!P1 BRA `(.L_x_1204) ;  /* 0x0000003000009947 */ /* 0x001fea0003800000 */
.L_x_1273:
[----:B------:R-:W-:Y:S01]  /*14290*/  ULDC UR4, c[0x0][0x430] ;  /* 0x00010c0000047ab9 */ /* 0x000fe20000000800 */
[----:B------:R-:W-:Y:S01]  /*142a0*/  R2UR UR6, R26 ;  /* 0x000000001a0672ca */ /* 0x000fe200000e0000 */
[----:B------:R-:W-:Y:S01]  /*142b0*/  UIADD3 UR4, -UR4, URZ, URZ ;  /* 0x0000003f04047290 */ /* 0x000fe2000fffe13f */
[C---:B------:R-:W-:Y:S02]  /*142c0*/  LOP3.LUT P3, RZ, R16.reuse, 0x2, RZ, 0xc0, !PT ;  /* 0x0000000210ff7812 */ /* 0x040fe4000786c0ff */
[----:B------:R-:W-:Y:S02]  /*142d0*/  LOP3.LUT P2, RZ, R16, 0x1, RZ, 0xc0, !PT ;  /* 0x0000000110ff7812 */ /* 0x000fe4000784c0ff */
[----:B------:R-:W-:Y:S01]  /*142e0*/  ISETP.GE.AND P4, PT, R31, R37, PT ;  /* 0x000000251f00720c */ /* 0x000fe20003f86270 */
[----:B------:R-:W-:Y:S01]  /*142f0*/  IMAD R10, R11, UR4, R18 ;  /* 0x000000040b0a7c24 */ /* 0x000fe2000f8e0212 */
[----:B------:R-:W-:-:S04]  /*14300*/  ULDC.64 UR4, c[0x0][0x328] ;  /* 0x0000ca0000047ab9 */ /* 0x000fc80000000a00 */
[----:B------:R-:W-:-:S05]  /*14310*/  SHF.R.S32.HI R19, RZ, 0x1f, R10 ;  /* 0x0000001fff137819 */ /* 0x000fca000001140a */
[----:B------:R-:W-:-:S04]  /*14320*/  IMAD R3, R19, UR4, RZ ;  /* 0x0000000413037c24 */ /* 0x000fc8000f8e02ff */
        /* <DEDUP_REMOVED lines=19> */
[----:B--2---:R-:W1:Y:S01]  /*14460*/  SHFL.IDX PT, R14, R22, RZ, 0x1c1f ;  /* 0x001c1fff160e7589 */ /* 0x004e6200000e0000 */
[----:B------:R-:W-:-:S03]  /*14470*/  IMAD R23, R0, 0x6000, R17 ;  /* 0x0000600000177824 */ /* 0x000fc600078e0211 */
[----:B------:R-:W2:Y:S04]  /*14480*/  SHFL.IDX PT, R3, R29, RZ, 0x1c1f ;  /* 0x001c1fff1d037589 */ /* 0x000ea800000e0000 */
[----:B------:R-:W3:Y:S01]  /*14490*/  SHFL.IDX PT, R2, R22, 0x1, 0x1c1f ;  /* 0x003c1f0016027f89 */ /* 0x000ee200000e0000 */
[----:B-1----:R-:W-:-:S03]  /*144a0*/  IADD3 R4, P1, R31, R14, RZ ;  /* 0x0000000e1f047210 */ /* 0x002fc60007f3e0ff */
[----:B------:R-:W-:Y:S02]  /*144b0*/  SHFL.IDX PT, R14, R22, 0x3, 0x1c1f ;  /* 0x007c1f00160e7f89 */ /* 0x000fe400000e0000 */
[----:B--2---:R-:W-:Y:S02]  /*144c0*/  IMAD.X R5, RZ, RZ, R3, P1 ;  /* 0x000000ffff057224 */ /* 0x004fe400008e0603 */
[----:B------:R-:W1:Y:S01]  /*144d0*/  SHFL.IDX PT, R3, R29, 0x1, 0x1c1f ;  /* 0x003c1f001d037f89 */ /* 0x000e6200000e0000 */
[----:B---3--:R-:W-:-:S03]  /*144e0*/  IADD3 R2, P1, R31, R2, RZ ;  /* 0x000000021f027210 */ /* 0x008fc60007f3e0ff */
[----:B------:R-:W-:Y:S04]  /*144f0*/  LDGSTS.E.BYPASS.LTC128B.128 [R23+0xc400], desc[UR46][R4.64], !P4 ;  /* 0x0c40000004177fae */ /* 0x000fe8000e101d6e */
[----:B------:R-:W-:Y:S04]  /*14500*/  LDGSTS.E.BYPASS.LTC128B.128 [R23+0xe400], desc[UR46][R4.64+0x40], !P3 ;  /* 0x0e40004004177fae */ /* 0x000fe8000d901d6e */
[----:B------:R2:W-:Y:S04]  /*14510*/  LDGSTS.E.BYPASS.LTC128B.128 [R23+0x10400], desc[UR46][R4.64+0x80], !P2 ;  /* 0x1040008004177fae */ /* 0x0005e8000d101d6e */
[----:B--2---:R-:W2:Y:S01]  /*14520*/  SHFL.IDX PT, R5, R22, 0x2, 0x1c1f ;  /* 0x005c1f0016057f89 */ /* 0x004ea200000e0000 */
[----:B-1----:R-:W-:-:S03]  /*14530*/  IMAD.X R3, RZ, RZ, R3, P1 ;  /* 0x000000ffff037224 */ /* 0x002fc600008e0603 */
[----:B------:R-:W1:Y:S04]  /*14540*/  SHFL.IDX PT, R4, R29, 0x2, 0x1c1f ;  /* 0x005c1f001d047f89 */ /* 0x000e6800000e0000 */
[----:B------:R-:W-:Y:S04]  /*14550*/  LDGSTS.E.BYPASS.LTC128B.128 [R23+0xcc00], desc[UR46][R2.64], !P4 ;  /* 0x0cc0000002177fae */ /* 0x000fe8000e101d6e */
[----:B------:R-:W-:Y:S04]  /*14560*/  LDGSTS.E.BYPASS.LTC128B.128 [R23+0xec00], desc[UR46][R2.64+0x40], !P3 ;  /* 0x0ec0004002177fae */ /* 0x000fe8000d901d6e */
[----:B------:R2:W-:Y:S04]  /*14570*/  LDGSTS.E.BYPASS.LTC128B.128 [R23+0x10c00], desc[UR46][R2.64+0x80], !P2 ;  /* 0x10c0008002177fae */ /* 0x0005e8000d101d6e */
[----:B------:R-:W3:Y:S01]  /*14580*/  SHFL.IDX PT, R29, R29, 0x3, 0x1c1f ;  /* 0x007c1f001d1d7f89 */ /* 0x000ee200000e0000 */
[----:B--2---:R-:W-:-:S05]  /*14590*/  IADD3 R2, P1, R31, R5, RZ ;  /* 0x000000051f027210 */ /* 0x004fca0007f3e0ff */
[----:B-1----:R-:W-:-:S05]  /*145a0*/  IMAD.X R3, RZ, RZ, R4, P1 ;  /* 0x000000ffff037224 */ /* 0x002fca00008e0604 */
[----:B------:R1:W-:Y:S04]  /*145b0*/  LDGSTS.E.BYPASS.LTC128B.128 [R23+0xd400], desc[UR46][R2.64], !P4 ;  /* 0x0d40000002177fae */ /* 0x0003e8000e101d6e */
[----:B------:R1:W-:Y:S04]  /*145c0*/  LDGSTS.E.BYPASS.LTC128B.128 [R23+0xf400], desc[UR46][R2.64+0x40], !P3 ;  /* 0x0f40004002177fae */ /* 0x0003e8000d901d6e */
[----:B---3--:R1:W-:Y:S02]  /*145d0*/  LDGSTS.E.BYPASS.LTC128B.128 [R23+0x11400], desc[UR46][R2.64+0x80], !P2 ;  /* 0x1140008002177fae */ /* 0x0083e4000d101d6e */
.L_x_1283:
[----:B-1----:R-:W-:Y:S02]  /*145e0*/  IADD3 R2, P1, R31, R14, RZ ;  /* 0x0000000e1f027210 */ /* 0x002fe40007f3e0ff */
        /* <DEDUP_REMOVED lines=13> */
[----:B-1----:R-:W-:Y:S05]  /*146c0*/  @!P2 BRA `(.L_x_1206) ;  /* 0x000000000004a947 */ /* 0x002fea0003800000 */
[----:B------:R-:W-:Y:S01]  /*146d0*/  BPT.TRAP 0x1 ;  /* 0x000000040000795c */ /* 0x000fe20000300000 */
.L_x_1206:
[----:B------:R1:W-:Y:S01]  /*146e0*/  SYNCS.ARRIVE.TRANS64.A1T0 RZ, [R6+URZ+0x2a870], RZ ;  /* 0x02a870ff06ff79a7 */ /* 0x0003e2000810003f */
[----:B------:R-:W-:Y:S05]  /*146f0*/  @!P2 BRA `(.L_x_1207) ;  /* 0x000000000004a947 */ /* 0x000fea0003800000 */
[----:B------:R-:W-:Y:S01]  /*14700*/  BPT.TRAP 0x1 ;  /* 0x000000040000795c */ /* 0x000fe20000300000 */
.L_x_1207:
[----:B------:R-:W2:Y:S02]  /*14710*/  SYNCS.PHASECHK.TRANS64.TRYWAIT P1, [R6+URZ+0x2a840], R21 ;  /* 0x02a84015060075a7 */ /* 0x000ea4000802017f */
[----:B--2---:R-:W-:Y:S05]  /*14720*/  @!P1 BRA `(.L_x_1208) ;  /* 0x0000003000189947 */ /* 0x004fea0003800000 */
.L_x_1284:
[----:B------:R-:W-:Y:S01]  /*14730*/  ULDC.64 UR4, c[0x0][0x300] ;  /* 0x0000c00000047ab9 */ /* 0x000fe20000000a00 */
[----:B------:R-:W-:Y:S01]  /*14740*/  R2UR UR6, R26 ;  /* 0x000000001a0672ca */ /* 0x000fe200000e0000 */
[----:B------:R-:W-:Y:S01]  /*14750*/  IMAD R19, R19, UR4, RZ ;  /* 0x0000000413137c24 */ /* 0x000fe2000f8e02ff */
[----:B------:R-:W-:Y:S01]  /*14760*/  LOP3.LUT P3, RZ, R16, 0x2, RZ, 0xc0, !PT ;  /* 0x0000000210ff7812 */ /* 0x000fe2000786c0ff */
[----:B------:R-:W-:Y:S01]  /*14770*/  IMAD.WIDE.U32 R2, R10, UR4, RZ ;  /* 0x000000040a027c25 */ /* 0x000fe2000f8e00ff */
[----:B------:R-:W-:Y:S02]  /*14780*/  LOP3.LUT P2, RZ, R16, 0x1, RZ, 0xc0, !PT ;  /* 0x0000000110ff7812 */ /* 0x000fe4000784c0ff */
[----:B------:R-:W-:Y:S01]  /*14790*/  ISETP.GE.AND P4, PT, R31, R37, PT ;  /* 0x000000251f00720c */ /* 0x000fe20003f86270 */
[----:B------:R-:W-:Y:S01]  /*147a0*/  IMAD R19, R10, UR5, R19 ;  /* 0x000000050a137c24 */ /* 0x000fe2000f8e0213 */
[----:B------:R-:W-:Y:S02]  /*147b0*/  ULDC.64 UR4, c[0x0][0x310] ;  /* 0x0000c40000047ab9 */ /* 0x000fe40000000a00 */
[----:B------:R-:W-:-:S02]  /*147c0*/  IMAD R20, R20, UR4, RZ ;  /* 0x0000000414147c24 */ /* 0x000fc4000f8e02ff */
[----:B------:R-:W-:Y:S02]  /*147d0*/  IMAD.IADD R3, R3, 0x1, R19 ;  /* 0x0000000103037824 */ /* 0x000fe400078e0213 */
[C---:B------:R-:W-:Y:S02]  /*147e0*/  IMAD R5, R9.reuse, UR5, R20 ;  /* 0x0000000509057c24 */ /* 0x040fe4000f8e0214 */
[----:B------:R-:W-:Y:S01]  /*147f0*/  IMAD.WIDE.U32 R2, R9, UR4, R2 ;  /* 0x0000000409027c25 */ /* 0x000fe2000f8e0002 */
        /* <DEDUP_REMOVED lines=16> */
[----:B------:R-:W-:Y:S01]  /*14900*/  SHFL.IDX PT, R20, R9, 0x2, 0x1c1f ;  /* 0x005c1f0009147f89 */ /* 0x000fe200000e0000 */
[----:B---3--:R-:W-:-:S03]  /*14910*/  IADD3 R4, P1, R31, R14, RZ ;  /* 0x0000000e1f047210 */ /* 0x008fc60007f3e0ff */
[----:B------:R-:W3:Y:S02]  /*14920*/  SHFL.IDX PT, R14, R9, 0x1, 0x1c1f ;  /* 0x003c1f00090e7f89 */ /* 0x000ee400000e0000 */
[----:B----4-:R-:W-:Y:S02]  /*14930*/  IMAD.X R5, RZ, RZ, R3, P1 ;  /* 0x000000ffff057224 */ /* 0x010fe400008e0603 */
[----:B------:R-:W4:Y:S04]  /*14940*/  SHFL.IDX PT, R3, R19, 0x1, 0x1c1f ;  /* 0x003c1f0013037f89 */ /* 0x000f2800000e0000 */
[----:B------:R-:W-:Y:S04]  /*14950*/  LDGSTS.E.BYPASS.LTC128B.128 [R10+0x1e400], desc[UR46][R4.64], !P4 ;  /* 0x1e400000040a7fae */ /* 0x000fe8000e101d6e */
[----:B------:R-:W-:Y:S04]  /*14960*/  LDGSTS.E.BYPASS.LTC128B.128 [R10+0x20400], desc[UR46][R4.64+0x40], !P3 ;  /* 0x20400040040a7fae */ /* 0x000fe8000d901d6e */
[----:B------:R5:W-:Y:S01]  /*14970*/  LDGSTS.E.BYPASS.LTC128B.128 [R10+0x22400], desc[UR46][R4.64+0x80], !P2 ;  /* 0x22400080040a7fae */ /* 0x000be2000d101d6e */
[----:B---3--:R-:W-:-:S03]  /*14980*/  IADD3 R2, P1, R31, R14, RZ ;  /* 0x0000000e1f027210 */ /* 0x008fc60007f3e0ff */
[----:B------:R-:W-:Y:S02]  /*14990*/  SHFL.IDX PT, R14, R9, 0x3, 0x1c1f ;  /* 0x007c1f00090e7f89 */ /* 0x000fe400000e0000 */
[----:B----4-:R-:W-:Y:S02]  /*149a0*/  IMAD.X R3, RZ, RZ, R3, P1 ;  /* 0x000000ffff037224 */ /* 0x010fe400008e0603 */
[----:B-----5:R-:W3:Y:S04]  /*149b0*/  SHFL.IDX PT, R4, R19, 0x2, 0x1c1f ;  /* 0x005c1f0013047f89 */ /* 0x020ee800000e0000 */
[----:B------:R-:W-:Y:S04]  /*149c0*/  LDGSTS.E.BYPASS.LTC128B.128 [R10+0x1ec00], desc[UR46][R2.64], !P4 ;  /* 0x1ec00000020a7fae */ /* 0x000fe8000e101d6e */
[----:B------:R-:W-:Y:S04]  /*149d0*/  LDGSTS.E.BYPASS.LTC128B.128 [R10+0x20c00], desc[UR46][R2.64+0x40], !P3 ;  /* 0x20c00040020a7fae */ /* 0x000fe8000d901d6e */
[----:B------:R4:W-:Y:S04]  /*149e0*/  LDGSTS.E.BYPASS.LTC128B.128 [R10+0x22c00], desc[UR46][R2.64+0x80], !P2 ;  /* 0x22c00080020a7fae */ /* 0x0009e8000d101d6e */
[----:B------:R-:W0:Y:S01]  /*149f0*/  SHFL.IDX PT, R19, R19, 0x3, 0x1c1f ;  /* 0x007c1f0013137f89 */ /* 0x000e2200000e0000 */
[----:B----4-:R-:W-:-:S05]  /*14a00*/  IADD3 R2, P1, R31, R20, RZ ;  /* 0x000000141f027210 */ /* 0x010fca0007f3e0ff */
[----:B---3--:R-:W-:-:S05]  /*14a10*/  IMAD.X R3, RZ, RZ, R4, P1 ;  /* 0x000000ffff037224 */ /* 0x008fca00008e0604 */
[----:B------:R3:W-:Y:S04]  /*14a20*/  LDGSTS.E.BYPASS.LTC128B.128 [R10+0x1f400], desc[UR46][R2.64], !P4 ;  /* 0x1f400000020a7fae */ /* 0x0007e8000e101d6e */
[----:B------:R3:W-:Y:S04]  /*14a30*/  LDGSTS.E.BYPASS.LTC128B.128 [R10+0x21400], desc[UR46][R2.64+0x40], !P3 ;  /* 0x21400040020a7fae */ /* 0x0007e8000d901d6e */
[----:B0-----:R3:W-:Y:S02]  /*14a40*/  LDGSTS.E.BYPASS.LTC128B.128 [R10+0x23400], desc[UR46][R2.64+0x80], !P2 ;  /* 0x23400080020a7fae */ /* 0x0017e4000d101d6e */
.L_x_1294:
[----:B---3--:R-:W-:Y:S02]  /*14a50*/  IADD3 R2, P1, R31, R14, RZ ;  /* 0x0000000e1f027210 */ /* 0x008fe40007f3e0ff */
        /* <DEDUP_REMOVED lines=15> */
.L_x_1210:
[----:B------:R-:W-:Y:S01]  /*14b50*/  IMAD.U32 R2, RZ, RZ, UR43 ;  /* 0x0000002bff027e24 */ /* 0x000fe2000f8e00ff */
[----:B------:R0:W-:Y:S04]  /*14b60*/  SYNCS.ARRIVE.TRANS64.A1T0 RZ, [R6+URZ+0x2a830], RZ ;  /* 0x02a830ff06ff79a7 */ /* 0x0001e8000810003f */
[----:B------:R-:W-:-:S04]  /*14b70*/  LOP3.LUT R2, R2, 0x1, RZ, 0xfc, !PT ;  /* 0x0000000102027812 */ /* 0x000fc800078efcff */
[----:B------:R-:W-:-:S13]  /*14b80*/  ISETP.NE.AND P1, PT, R2, 0x3, PT ;  /* 0x000000030200780c */ /* 0x000fda0003f25270 */
[----:B0-----:R-:W-:Y:S05]  /*14b90*/  @!P1 BRA `(.L_x_1211) ;  /* 0x0000000000049947 */ /* 0x001fea0003800000 */
[----:B------:R-:W-:Y:S01]  /*14ba0*/  BPT.TRAP 0x1 ;  /* 0x000000040000795c */ /* 0x000fe20000300000 */
.L_x_1211:
[----:B------:R-:W-:Y:S02]  /*14bb0*/  LOP3.LUT R3, R8, 0x1, RZ, 0x3c, !PT ;  /* 0x0000000108037812 */ /* 0x000fe400078e3cff */
[----:B------:R-:W-:Y:S02]  /*14bc0*/  LEA R2, R7, UR48, 0x3 ;  /* 0x0000003007027c11 */ /* 0x000fe4000f8e18ff */
[----:B------:R-:W-:-:S04]  /*14bd0*/  SHF.L.U32 R3, R3, 0x1f, RZ ;  /* 0x0000001f03037819 */ /* 0x000fc800000006ff */
[----:B------:R-:W0:Y:S02]  /*14be0*/  SYNCS.PHASECHK.TRANS64.TRYWAIT P2, [R2+URZ+0x2a870], R3 ;  /* 0x02a87003020075a7 */ /* 0x000e24000804017f */
[----:B0-----:R-:W-:Y:S05]  /*14bf0*/  @!P2 BRA `(.L_x_1212) ;  /* 0x000000300024a947 */ /* 0x001fea0003800000 */
.L_x_1295:
[----:B------:R-:W-:-:S13]  /*14c00*/  ISETP.NE.AND P2, PT, R36, 0x3, PT ;  /* 0x000000032400780c */ /* 0x000fda0003f45270 */
[----:B------:R-:W-:Y:S05]  /*14c10*/  @!P2 BRA `(.L_x_1213) ;  /* 0x000000000004a947 */ /* 0x000fea0003800000 */
[----:B------:R-:W-:Y:S01]  /*14c20*/  BPT.TRAP 0x1 ;  /* 0x000000040000795c */ /* 0x000fe20000300000 */
.L_x_1213:
[----:B0-----:R-:W-:Y:S01]  /*14c30*/  SHF.L.U32 R3, R8, 0x1f, RZ ;  /* 0x0000001f08037819 */ /* 0x001fe200000006ff */
[----:B-12---:R-:W-:-:S03]  /*14c40*/  IMAD R6, R7, 0x6000, RZ ;  /* 0x0000600007067824 */ /* 0x006fc600078e02ff */
[----:B------:R-:W0:Y:S02]  /*14c50*/  SYNCS.PHASECHK.TRANS64.TRYWAIT P2, [R2+URZ+0x2a860], R3 ;  /* 0x02a86003020075a7 */ /* 0x000e24000804017f */
[----:B0-----:R-:W-:Y:S05]  /*14c60*/  @!P2 BRA `(.L_x_1214) ;  /* 0x00000030001ca947 */ /* 0x001fea0003800000 */
.L_x_1296:
[C---:B------:R-:W-:Y:S01]  /*14c70*/  LOP3.LUT R4, R6.reuse, R35, RZ, 0xfc, !PT ;  /* 0x0000002306047212 */ /* 0x040fe200078efcff */
[----:B------:R-:W-:Y:S05]  /*14c80*/  WARPSYNC.ALL ;  /* 0x0000000000007948 */ /* 0x000fea0003800000 */
[----:B------:R-:W1:Y:S01]  /*14c90*/  LDSM.16.MT88.4 R8, [R4+UR48+0xc400] ;  /* 0x00c400300408783b */ /* 0x000e620008004200 */
[----:B0-----:R-:W-:Y:S02]  /*14ca0*/  IADD3 R3, R6, UR48, R33 ;  /* 0x0000003006037c10 */ /* 0x001fe4000fffe021 */
[----:B------:R-:W-:Y:S02]  /*14cb0*/  ISETP.NE.AND P2, PT, R36, 0x3, PT ;  /* 0x000000032400780c */ /* 0x000fe40003f45270 */
[----:B------:R-:W-:-:S02]  /*14cc0*/  IADD3 R5, R27, 0x400, R3 ;  /* 0x000004001b057810 */ /* 0x000fc40007ffe003 */
[C-C-:B-1----:R-:W-:Y:S02]  /*14cd0*/  PRMT R20, R8.reuse, 0x6420, R9.reuse ;  /* 0x0000642008147816 */ /* 0x142fe40000000009 */
[----:B------:R-:W-:Y:S02]  /*14ce0*/  PRMT R21, R8, 0x7531, R9 ;  /* 0x0000753108157816 */ /* 0x000fe40000000009 */
[C-C-:B------:R-:W-:Y:S02]  /*14cf0*/  PRMT R22, R10.reuse, 0x6420, R11.reuse ;  /* 0x000064200a167816 */ /* 0x140fe4000000000b */
        /* <DEDUP_REMOVED lines=13> */
[----:B------:R0:W-:Y:S04]  /*14dd0*/  STSM.16.M88.4 [R3+0x4400], R12 ;  /* 0x0044000c03007844 */ /* 0x0001e80000000200 */
[----:B------:R-:W1:Y:S01]  /*14de0*/  LDSM.16.MT88.4 R8, [R4+UR48+0xcc00] ;  /* 0x00cc00300408783b */ /* 0x000e620008004200 */
[----:B0-----:R-:W-:Y:S02]  /*14df0*/  IADD3 R3, R34, 0x400, R3 ;  /* 0x0000040022037810 */ /* 0x001fe40007ffe003 */
[C-C-:B-1----:R-:W-:Y:S02]  /*14e00*/  PRMT R12, R8.reuse, 0x6420, R9.reuse ;  /* 0x00006420080c7816 */ /* 0x142fe40000000009 */
[----:B------:R-:W-:Y:S02]  /*14e10*/  PRMT R13, R8, 0x7531, R9 ;  /* 0x00007531080d7816 */ /* 0x000fe40000000009 */
[----:B------:R-:W-:-:S02]  /*14e20*/  PRMT R14, R10, 0x6420, R11 ;  /* 0x000064200a0e7816 */ /* 0x000fc4000000000b */
[----:B------:R-:W-:-:S05]  /*14e30*/  PRMT R15, R10, 0x7531, R11 ;  /* 0x000075310a0f7816 */ /* 0x000fca000000000b */
[----:B------:R-:W-:Y:S04]  /*14e40*/  STSM.16.M88.4 [R5], R12 ;  /* 0x0000000c05007844 */ /* 0x000fe80000000200 */
        /* <DEDUP_REMOVED lines=31> */
[----:B0-----:R-:W-:Y:S01]  /*15040*/  IMAD.IADD R3, R27, 0x1, R3 ;  /* 0x000000011b037824 */ /* 0x001fe200078e0203 */
        /* <DEDUP_REMOVED lines=25> */
.L_x_1215:
[----:B-1----:R1:W-:Y:S01]  /*151e0*/  SYNCS.ARRIVE.TRANS64.A1T0 RZ, [R2+URZ+0x2a850], RZ ;  /* 0x02a850ff02ff79a7 */ /* 0x0023e2000810003f */
[----:B------:R-:W-:Y:S06]  /*151f0*/  BAR.SYNC.DEFER_BLOCKING 0x2, 0x80 ;  /* 0x0082000000007b1d */ /* 0x000fec0000010000 */
[----:B------:R-:W-:Y:S05]  /*15200*/  @!P1 BRA `(.L_x_1216) ;  /* 0x0000000000049947 */ /* 0x000fea0003800000 */
[----:B------:R-:W-:Y:S01]  /*15210*/  BPT.TRAP 0x1 ;  /* 0x000000040000795c */ /* 0x000fe20000300000 */
.L_x_1216:
        /* <DEDUP_REMOVED lines=9> */
.L_x_1202:
[----:B0-----:R-:W-:-:S07]  /*152b0*/  IMAD.MOV.U32 R0, RZ, RZ, RZ ;  /* 0x000000ffff007224 */ /* 0x001fce00078e00ff */
.L_x_1218:
[----:B------:R-:W-:-:S06]  /*152c0*/  ULOP3.LUT UR4, UR43, 0x1, URZ, 0xfc, !UPT ;  /* 0x000000012b047892 */ /* 0x000fcc000f8efc3f */
[----:B0--3--:R-:W-:-:S05]  /*152d0*/  IMAD.U32 R2, RZ, RZ, UR4 ;  /* 0x00000004ff027e24 */ /* 0x009fca000f8e00ff */
[----:B------:R-:W-:-:S13]  /*152e0*/  ISETP.NE.AND P1, PT, R2, 0x3, PT ;  /* 0x000000030200780c */ /* 0x000fda0003f25270 */
[----:B------:R-:W-:Y:S05]  /*152f0*/  @!P1 BRA `(.L_x_1219) ;  /* 0x0000000000049947 */ /* 0x000fea0003800000 */
[----:B------:R-:W-:Y:S01]  /*15300*/  BPT.TRAP 0x1 ;  /* 0x000000040000795c */ /* 0x000fe20000300000 */
.L_x_1219:
[----:B------:R-:W-:Y:S01]  /*15310*/  LOP3.LUT R3, R24, 0x1, RZ, 0x3c, !PT ;  /* 0x0000000118037812 */ /* 0x000fe200078e3cff */
[----:B------:R-:W-:Y:S01]  /*15320*/  BSSY B0, `(.L_x_1220) ;  /* 0x0000005000007945 */ /* 0x000fe20003800000 */
[----:B------:R-:W-:Y:S02]  /*15330*/  LEA R2, R0, UR48, 0x3 ;  /* 0x0000003000027c11 */ /* 0x000fe4000f8e18ff */
[----:B------:R-:W-:-:S04]  /*15340*/  SHF.L.U32 R3, R3, 0x1f, RZ ;  /* 0x0000001f03037819 */ /* 0x000fc800000006ff */
[----:B------:R-:W0:Y:S02]  /*15350*/  SYNCS.PHASECHK.TRANS64.TRYWAIT P0, [R2+URZ+0x2a870], R3 ;  /* 0x02a87003020075a7 */ /* 0x000e24000800017f */
[----:B0-----:R-:W-:Y:S05]  /*15360*/  @!P0 BRA `(.L_x_1221) ;  /* 0x0000002800708947 */ /* 0x001fea0003800000 */
.L_x_1297:
[----:B------:R-:W-:Y:S05]  /*15370*/  BSYNC B0 ;  /* 0x0000000000007941 */ /* 0x000fea0003800000 */
.L_x_1220:
[----:B------:R-:W-:-:S13]  /*15380*/  ISETP.NE.AND P0, PT, R36, 0x3, PT ;  /* 0x000000032400780c */ /* 0x000fda0003f05270 */
[----:B------:R-:W-:Y:S05]  /*15390*/  @!P0 BRA `(.L_x_1222) ;  /* 0x0000000000048947 */ /* 0x000fea0003800000 */
[----:B------:R-:W-:Y:S01]  /*153a0*/  BPT.TRAP 0x1 ;  /* 0x000000040000795c */ /* 0x000fe20000300000 */
.L_x_1222:
[----:B0-----:R-:W-:Y:S01]  /*153b0*/  SHF.L.U32 R3, R24, 0x1f, RZ ;  /* 0x0000001f18037819 */ /* 0x001fe200000006ff */
[----:B------:R-:W-:-:S03]  /*153c0*/  IMAD R8, R0, 0x6000, RZ ;  /* 0x0000600000087824 */ /* 0x000fc600078e02ff */
[----:B------:R-:W0:Y:S02]  /*153d0*/  SYNCS.PHASECHK.TRANS64.TRYWAIT P0, [R2+URZ+0x2a860], R3 ;  /* 0x02a86003020075a7 */ /* 0x000e24000800017f */
[----:B------:R-:W-:Y:S01]  /*153e0*/  LOP3.LUT R35, R8, R35, RZ, 0xfc, !PT ;  /* 0x0000002308237212 */ /* 0x000fe200078efcff */
[----:B0-----:R-:W-:Y:S06]  /*153f0*/  @!P0 BRA `(.L_x_1223) ;  /* 0x0000002800608947 */ /* 0x001fec0003800000 */
.L_x_1298:
[----:B------:R-:W-:Y:S05]  /*15400*/  WARPSYNC.ALL ;  /* 0x0000000000007948 */ /* 0x000fea0003800000 */
[----:B-1----:R-:W1:Y:S01]  /*15410*/  LDSM.16.MT88.4 R4, [R35+UR48+0xc400] ;  /* 0x00c400302304783b */ /* 0x002e620008004200 */
[----:B------:R-:W-:Y:S02]  /*15420*/  IADD3 R33, R8, UR48, R33 ;  /* 0x0000003008217c10 */ /* 0x000fe4000fffe021 */
[----:B------:R-:W-:Y:S02]  /*15430*/  ISETP.NE.AND P0, PT, R36, 0x3, PT ;  /* 0x000000032400780c */ /* 0x000fe40003f05270 */
[----:B0-----:R-:W-:-:S02]  /*15440*/  IADD3 R3, R27, 0x400, R33 ;  /* 0x000004001b037810 */ /* 0x001fc40007ffe021 */
[----:B------:R-:W-:-:S05]  /*15450*/  IADD3 R34, R34, 0x400, R33 ;  /* 0x0000040022227810 */ /* 0x000fca0007ffe021 */
[----:B------:R-:W-:Y:S01]  /*15460*/  IMAD.IADD R27, R27, 0x1, R34 ;  /* 0x000000011b1b7824 */ /* 0x000fe200078e0222 */
        /* <DEDUP_REMOVED lines=79> */
.L_x_1224:
[----:B-1----:R1:W-:Y:S01]  /*15960*/  SYNCS.ARRIVE.TRANS64.A1T0 RZ, [R2+URZ+0x2a850], RZ ;  /* 0x02a850ff02ff79a7 */ /* 0x0023e2000810003f */
[----:B------:R-:W-:Y:S06]  /*15970*/  BAR.SYNC.DEFER_BLOCKING 0x2, 0x80 ;  /* 0x0082000000007b1d */ /* 0x000fec0000010000 */
[----:B------:R-:W-:Y:S05]  /*15980*/  @!P1 BRA `(.L_x_1225) ;  /* 0x0000000000049947 */ /* 0x000fea0003800000 */
[----:B------:R-:W-:Y:S01]  /*15990*/  BPT.TRAP 0x1 ;  /* 0x000000040000795c */ /* 0x000fe20000300000 */
.L_x_1225:
[----:B------:R-:W3:Y:S01]  /*159a0*/  S2R R3, SR_CgaCtaId ;  /* 0x0000000000037919 */ /* 0x000ee20000008800 */
[----:B-1----:R-:W-:-:S05]  /*159b0*/  VIADD R2, R2, 0x2a880 ;  /* 0x0002a88002027836 */ /* 0x002fca0000000000 */
[----:B---3--:R-:W-:Y:S01]  /*159c0*/  PRMT R2, R3, 0x654, R2 ;  /* 0x0000065403027816 */ /* 0x008fe20000000002 */
[----:B------:R-:W-:-:S03]  /*159d0*/  IMAD.MOV.U32 R3, RZ, RZ, RZ ;  /* 0x000000ffff037224 */ /* 0x000fc600078e00ff */
[----:B------:R1:W-:Y:S02]  /*159e0*/  SYNCS.ARRIVE.TRANS64.RED.A1T0 RZ, [R2+URZ], RZ ;  /* 0x000000ff02ff79a7 */ /* 0x0003e4000810043f */
[----:B-1----:R-:W-:-:S05]  /*159f0*/  VIADD R2, R0, 0x1 ;  /* 0x0000000100027836 */ /* 0x002fca0000000000 */
[----:B------:R-:W-:-:S04]  /*15a00*/  ISETP.NE.AND P0, PT, R2, 0x2, PT ;  /* 0x000000020200780c */ /* 0x000fc80003f05270 */
[----:B------:R-:W-:Y:S02]  /*15a10*/  SEL R5, RZ, 0x1, P0 ;  /* 0x00000001ff057807 */ /* 0x000fe40000000000 */
[----:B------:R-:W-:Y:S02]  /*15a20*/  SEL R2, R2, RZ, P0 ;  /* 0x000000ff02027207 */ /* 0x000fe40000000000 */
[----:B------:R-:W-:-:S07]  /*15a30*/  LOP3.LUT R0, R24, R5, RZ, 0x3c, !PT ;  /* 0x0000000518007212 */ /* 0x000fce00078e3cff */
.L_x_1176:
[----:B------:R-:W1:Y:S01]  /*15a40*/  S2R R5, SR_CgaCtaId ;  /* 0x0000000000057919 */ /* 0x000e620000008800 */
[----:B------:R-:W-:Y:S02]  /*15a50*/  MOV R4, 0x400 ;  /* 0x0000040000047802 */ /* 0x000fe40000000f00 */
[----:B------:R-:W-:Y:S02]  /*15a60*/  SHF.L.U32 R3, R3, 0x1f, RZ ;  /* 0x0000001f03037819 */ /* 0x000fe400000006ff */
[----:B-1----:R-:W-:-:S04]  /*15a70*/  LEA R6, R5, R4, 0x18 ;  /* 0x0000000405067211 */ /* 0x002fc800078ec0ff */
[----:B------:R-:W1:Y:S02]  /*15a80*/  SYNCS.PHASECHK.TRANS64.TRYWAIT P0, [R6+URZ+0x2a820], R3 ;  /* 0x02a82003060075a7 */ /* 0x000e64000800017f */
[----:B-1----:R-:W-:Y:S05]  /*15a90*/  @!P0 BRA `(.L_x_1226) ;  /* 0x0000002000cc8947 */ /* 0x002fea0003800000 */
.L_x_1299:
[----:B------:R-:W3:Y:S02]  /*15aa0*/  S2R R4, SR_TID.X ;  /* 0x0000000000047919 */ /* 0x000ee40000002100 */
[----:B---3--:R-:W-:-:S04]  /*15ab0*/  SHF.R.U32.HI R4, RZ, 0x5, R4 ;  /* 0x00000005ff047819 */ /* 0x008fc80000011604 */
[----:B------:R-:W-:-:S05]  /*15ac0*/  LOP3.LUT R4, R4, 0x3, RZ, 0xc0, !PT ;  /* 0x0000000304047812 */ /* 0x000fca00078ec0ff */
[----:B-1----:R-:W1:Y:S02]  /*15ad0*/  SHFL.IDX PT, R3, R4, RZ, 0x1f ;  /* 0x00001fff04037589 */ /* 0x002e6400000e0000 */
[----:B-1----:R-:W-:-:S13]  /*15ae0*/  ISETP.NE.AND P0, PT, R3, RZ, PT ;  /* 0x000000ff0300720c */ /* 0x002fda0003f05270 */
        /* <DEDUP_REMOVED lines=8> */
.L_x_1227:
[----:B------:R-:W-:Y:S01]  /*15b70*/  IMAD R5, R2, 0x8, R6 ;  /* 0x0000000802057824 */ /* 0x000fe200078e0206 */
[----:B------:R-:W-:Y:S01]  /*15b80*/  SHF.L.U32 R4, R0, 0x1f, RZ ;  /* 0x0000001f00047819 */ /* 0x000fe200000006ff */
[----:B------:R-:W-:-:S03]  /*15b90*/  VIADD R2, R2, 0x1 ;  /* 0x0000000102027836 */ /* 0x000fc60000000000 */
[----:B------:R-:W1:Y:S02]  /*15ba0*/  SYNCS.PHASECHK.TRANS64.TRYWAIT P1, [R5+URZ+0x2a840], R4 ;  /* 0x02a84004050075a7 */ /* 0x000e64000802017f */
[----:B------:R-:W-:-:S04]  /*15bb0*/  ISETP.NE.AND P2, PT, R2, 0x2, PT ;  /* 0x000000020200780c */ /* 0x000fc80003f45270 */
[----:B------:R-:W-:Y:S01]  /*15bc0*/  SEL R3, RZ, 0x1, P2 ;  /* 0x00000001ff037807 */ /* 0x000fe20001000000 */
[----:B-1----:R-:W-:Y:S08]  /*15bd0*/  @!P1 BRA `(.L_x_1228) ;  /* 0x0000002000909947 */ /* 0x002ff00003800000 */
.L_x_1300:
[----:B------:R-:W-:Y:S02]  /*15be0*/  SEL R2, R2, RZ, P2 ;  /* 0x000000ff02027207 */ /* 0x000fe40001000000 */
[----:B------:R-:W-:Y:S01]  /*15bf0*/  LOP3.LUT R0, R0, R3, RZ, 0x3c, !PT ;  /* 0x0000000300007212 */ /* 0x000fe200078e3cff */
[----:B------:R-:W-:Y:S06]  /*15c00*/  @!P0 BRA `(.L_x_1229) ;  /* 0x0000000000048947 */ /* 0x000fec0003800000 */
[----:B------:R-:W-:Y:S01]  /*15c10*/  BPT.TRAP 0x1 ;  /* 0x000000040000795c */ /* 0x000fe20000300000 */
.L_x_1229:
[----:B------:R-:W-:Y:S01]  /*15c20*/  IMAD R3, R2, 0x8, R6 ;  /* 0x0000000802037824 */ /* 0x000fe200078e0206 */
[----:B------:R-:W-:-:S04]  /*15c30*/  SHF.L.U32 R0, R0, 0x1f, RZ ;  /* 0x0000001f00007819 */ /* 0x000fc800000006ff */
[----:B------:R-:W3:Y:S02]  /*15c40*/  SYNCS.PHASECHK.TRANS64.TRYWAIT P1, [R3+URZ+0x2a840], R0 ;  /* 0x02a84000030075a7 */ /* 0x000ee4000802017f */
[----:B---3--:R-:W-:Y:S05]  /*15c50*/  @!P1 BRA `(.L_x_1230) ;  /* 0x0000002000849947 */ /* 0x008fea0003800000 */
.L_x_1301:
[----:B------:R-:W-:Y:S05]  /*15c60*/  @!P0 BRA `(.L_x_1231) ;  /* 0x0000000000048947 */ /* 0x000fea0003800000 */
[----:B------:R-:W-:Y:S01]  /*15c70*/  BPT.TRAP 0x1 ;  /* 0x000000040000795c */ /* 0x000fe20000300000 */
.L_x_1231:
[----:B------:R-:W4:Y:S02]  /*15c80*/  SYNCS.PHASECHK.TRANS64.TRYWAIT P1, [R5+URZ+0x2a860], R4 ;  /* 0x02a86004050075a7 */ /* 0x000f24000802017f */
[----:B----4-:R-:W-:Y:S05]  /*15c90*/  @!P1 BRA `(.L_x_1232) ;  /* 0x0000002000889947 */ /* 0x010fea0003800000 */
.L_x_1302:
[----:B------:R-:W-:Y:S05]  /*15ca0*/  @!P0 BRA `(.L_x_1233) ;  /* 0x0000000000048947 */ /* 0x000fea0003800000 */
[----:B------:R-:W-:Y:S01]  /*15cb0*/  BPT.TRAP 0x1 ;  /* 0x000000040000795c */ /* 0x000fe20000300000 */
.L_x_1233:
[----:B------:R-:W0:Y:S02]  /*15cc0*/  SYNCS.PHASECHK.TRANS64.TRYWAIT P1, [R3+URZ+0x2a860], R0 ;  /* 0x02a86000030075a7 */ /* 0x000e24000802017f */
[----:B0-----:R-:W-:Y:S05]  /*15cd0*/  @!P1 BRA `(.L_x_1234) ;  /* 0x00000020008c9947 */ /* 0x001fea0003800000 */
.L_x_1303:
[----:B------:R-:W-:Y:S05]  /*15ce0*/  @!P0 BRA `(.L_x_1235) ;  /* 0x0000000000048947 */ /* 0x000fea0003800000 */
[----:B------:R-:W-:Y:S01]  /*15cf0*/  BPT.TRAP 0x1 ;  /* 0x000000040000795c */ /* 0x000fe20000300000 */
.L_x_1235:
[----:B------:R-:W0:Y:S02]  /*15d00*/  SYNCS.PHASECHK.TRANS64.TRYWAIT P1, [R5+URZ+0x2a880], R4 ;  /* 0x02a88004050075a7 */ /* 0x000e24000802017f */
[----:B0-----:R-:W-:Y:S05]  /*15d10*/  @!P1 BRA `(.L_x_1236) ;  /* 0x0000002000909947 */ /* 0x001fea0003800000 */
.L_x_1304:
[----:B------:R-:W-:Y:S05]  /*15d20*/  @!P0 BRA `(.L_x_1237) ;  /* 0x0000000000048947 */ /* 0x000fea0003800000 */
[----:B------:R-:W-:Y:S01]  /*15d30*/  BPT.TRAP 0x1 ;  /* 0x000000040000795c */ /* 0x000fe20000300000 */
.L_x_1237:
[----:B------:R0:W0:Y:S02]  /*15d40*/  SYNCS.PHASECHK.TRANS64.TRYWAIT P0, [R3+URZ+0x2a880], R0 ;  /* 0x02a88000030075a7 */ /* 0x000024000800017f */
[----:B0-----:R-:W-:Y:S05]  /*15d50*/  @!P0 NANOSLEEP.SYNCS 0x989680 ;  /* 0x009896800000895d */ /* 0x001fea0003900000 */
[----:B------:R-:W0:Y:S02]  /*15d60*/  @!P0 SYNCS.PHASECHK.TRANS64 P0, [R3+URZ+0x2a880], R0 ;  /* 0x02a88000030085a7 */ /* 0x000e24000800007f */
[----:B0-----:R-:W-:Y:S05]  /*15d70*/  @!P0 BRA `(.L_x_1237) ;  /* 0xfffffffc00f08947 */ /* 0x001fea000383ffff */
.L_x_1084:
[----:B------:R-:W-:Y:S05]  /*15d80*/  BSYNC B6 ;  /* 0x0000000000067941 */ /* 0x000fea0003800000 */
.L_x_1081:
[----:B------:R-:W-:Y:S05]  /*15d90*/  EXIT ;  /* 0x000000000000794d */ /* 0x000fea0003800000 */
.L_x_1094:
[----:B0-----:R-:W-:-:S04]  /*15da0*/  IMAD.U32 R3, RZ, RZ, UR36 ;  /* 0x00000024ff037e24 */ /* 0x001fc8000f8e00ff */
[----:B------:R0:W1:Y:S03]  /*15db0*/  SYNCS.PHASECHK.TRANS64.TRYWAIT P0, [R3+URZ+0x2a800], R0 ;  /* 0x02a80000030075a7 */ /* 0x000066000800017f */
[----:B-1----:R-:W-:Y:S05]  /*15dc0*/  @!P0 NANOSLEEP.SYNCS 0x989680 ;  /* 0x009896800000895d */ /* 0x002fea0003900000 */
[----:B------:R-:W1:Y:S02]  /*15dd0*/  @!P0 SYNCS.PHASECHK.TRANS64 P0, [R3+URZ+0x2a800], R0 ;  /* 0x02a80000030085a7 */ /* 0x000e64000800007f */
[----:B-1----:R-:W-:Y:S05]  /*15de0*/  @!P0 BRA `(.L_x_1094) ;  /* 0xfffffffc00ec8947 */ /* 0x002fea000383ffff */
[----:B------:R-:W-:Y:S05]  /*15df0*/  BRA `(.L_x_1238) ;  /* 0xfffffebc00547947 */ /* 0x000fea000383ffff */
.L_x_1098:
[----:B0-----:R-:W-:-:S04]  /*15e00*/  IMAD.U32 R3, RZ, RZ, UR36 ;  /* 0x00000024ff037e24 */ /* 0x001fc8000f8e00ff */
[----:B------:R0:W2:Y:S03]  /*15e10*/  SYNCS.PHASECHK.TRANS64.TRYWAIT P1, [R3+URZ+0x2a830], R0 ;  /* 0x02a83000030075a7 */ /* 0x0000a6000802017f */
[----:B--2---:R-:W-:Y:S05]  /*15e20*/  @!P1 NANOSLEEP.SYNCS 0x989680 ;  /* 0x009896800000995d */ /* 0x004fea0003900000 */
[----:B------:R-:W2:Y:S02]  /*15e30*/  @!P1 SYNCS.PHASECHK.TRANS64 P1, [R3+URZ+0x2a830], R0 ;  /* 0x02a83000030095a7 */ /* 0x000ea4000802007f */
[----:B--2---:R-:W-:Y:S05]  /*15e40*/  @!P1 BRA `(.L_x_1098) ;  /* 0xfffffffc00ec9947 */ /* 0x004fea000383ffff */
[----:B------:R-:W-:Y:S05]  /*15e50*/  BRA `(.L_x_1097) ;  /* 0xfffffebc00707947 */ /* 0x000fea000383ffff */
.L_x_1115:
[----:B-1----:R-:W-:-:S04]  /*15e60*/  IMAD.U32 R13, RZ, RZ, UR6 ;  /* 0x00000006ff0d7e24 */ /* 0x002fc8000f8e00ff */
[----:B------:R1:W2:Y:S03]  /*15e70*/  SYNCS.PHASECHK.TRANS64.TRYWAIT P1, [R13+URZ+0x2a830], R0 ;  /* 0x02a830000d0075a7 */ /* 0x0002a6000802017f */
[----:B--2---:R-:W-:Y:S05]  /*15e80*/  @!P1 NANOSLEEP.SYNCS 0x989680 ;  /* 0x009896800000995d */ /* 0x004fea0003900000 */
[----:B------:R-:W2:Y:S02]  /*15e90*/  @!P1 SYNCS.PHASECHK.TRANS64 P1, [R13+URZ+0x2a830], R0 ;  /* 0x02a830000d0095a7 */ /* 0x000ea4000802007f */
[----:B--2---:R-:W-:Y:S05]  /*15ea0*/  @!P1 BRA `(.L_x_1115) ;  /* 0xfffffffc00ec9947 */ /* 0x004fea000383ffff */
[----:B------:R-:W-:Y:S05]  /*15eb0*/  BRA `(.L_x_1112) ;  /* 0xfffffef400847947 */ /* 0x000fea000383ffff */
.L_x_1119:
[----:B-1----:R-:W-:-:S04]  /*15ec0*/  IMAD.U32 R13, RZ, RZ, UR6 ;  /* 0x00000006ff0d7e24 */ /* 0x002fc8000f8e00ff */
[----:B------:R1:W2:Y:S03]  /*15ed0*/  SYNCS.PHASECHK.TRANS64.TRYWAIT P1, [R13+URZ+0x2a850], R0 ;  /* 0x02a850000d0075a7 */ /* 0x0002a6000802017f */
[----:B--2---:R-:W-:Y:S05]  /*15ee0*/  @!P1 NANOSLEEP.SYNCS 0x989680 ;  /* 0x009896800000995d */ /* 0x004fea0003900000 */
[----:B------:R-:W2:Y:S02]  /*15ef0*/  @!P1 SYNCS.PHASECHK.TRANS64 P1, [R13+URZ+0x2a850], R0 ;  /* 0x02a850000d0095a7 */ /* 0x000ea4000802007f */
[----:B--2---:R-:W-:Y:S05]  /*15f00*/  @!P1 BRA `(.L_x_1119) ;  /* 0xfffffffc00ec9947 */ /* 0x004fea000383ffff */
[----:B------:R-:W-:Y:S05]  /*15f10*/  BRA `(.L_x_1116) ;  /* 0xfffffef800307947 */ /* 0x000fea000383ffff */
.L_x_1138:
[----:B-1----:R-:W-:-:S04]  /*15f20*/  IMAD.U32 R15, RZ, RZ, UR6 ;  /* 0x00000006ff0f7e24 */ /* 0x002fc8000f8e00ff */
[----:B------:R1:W2:Y:S03]  /*15f30*/  SYNCS.PHASECHK.TRANS64.TRYWAIT P1, [R15+URZ+0x2a830], R0 ;  /* 0x02a830000f0075a7 */ /* 0x0002a6000802017f */
[----:B--2---:R-:W-:Y:S05]  /*15f40*/  @!P1 NANOSLEEP.SYNCS 0x989680 ;  /* 0x009896800000995d */ /* 0x004fea0003900000 */
[----:B------:R-:W2:Y:S02]  /*15f50*/  @!P1 SYNCS.PHASECHK.TRANS64 P1, [R15+URZ+0x2a830], R0 ;  /* 0x02a830000f0095a7 */ /* 0x000ea4000802007f */
[----:B--2---:R-:W-:Y:S05]  /*15f60*/  @!P1 BRA `(.L_x_1138) ;  /* 0xfffffffc00ec9947 */ /* 0x004fea000383ffff */
[----:B------:R-:W-:Y:S05]  /*15f70*/  BRA `(.L_x_1135) ;  /* 0xffffff2800687947 */ /* 0x000fea000383ffff */
.L_x_1142:
[----:B-1----:R-:W-:-:S04]  /*15f80*/  IMAD.U32 R15, RZ, RZ, UR6 ;  /* 0x00000006ff0f7e24 */ /* 0x002fc8000f8e00ff */
[----:B------:R1:W2:Y:S03]  /*15f90*/  SYNCS.PHASECHK.TRANS64.TRYWAIT P1, [R15+URZ+0x2a850], R0 ;  /* 0x02a850000f0075a7 */ /* 0x0002a6000802017f */
[----:B--2---:R-:W-:Y:S05]  /*15fa0*/  @!P1 NANOSLEEP.SYNCS 0x989680 ;  /* 0x009896800000995d */ /* 0x004fea0003900000 */
[----:B------:R-:W2:Y:S02]  /*15fb0*/  @!P1 SYNCS.PHASECHK.TRANS64 P1, [R15+URZ+0x2a850], R0 ;  /* 0x02a850000f0095a7 */ /* 0x000ea4000802007f */
[----:B--2---:R-:W-:Y:S05]  /*15fc0*/  @!P1 BRA `(.L_x_1142) ;  /* 0xfffffffc00ec9947 */ /* 0x004fea000383ffff */
[----:B------:R-:W-:Y:S05]  /*15fd0*/  BRA `(.L_x_1139) ;  /* 0xffffff2c00147947 */ /* 0x000fea000383ffff */
.L_x_1150:
[----:B-1----:R-:W-:-:S04]  /*15fe0*/  IMAD.U32 R13, RZ, RZ, UR6 ;  /* 0x00000006ff0d7e24 */ /* 0x002fc8000f8e00ff */
[----:B------:R1:W2:Y:S03]  /*15ff0*/  SYNCS.PHASECHK.TRANS64.TRYWAIT P1, [R13+URZ+0x2a830], R0 ;  /* 0x02a830000d0075a7 */ /* 0x0002a6000802017f */
[----:B--2---:R-:W-:Y:S05]  /*16000*/  @!P1 NANOSLEEP.SYNCS 0x989680 ;  /* 0x009896800000995d */ /* 0x004fea0003900000 */
[----:B------:R-:W2:Y:S02]  /*16010*/  @!P1 SYNCS.PHASECHK.TRANS64 P1, [R13+URZ+0x2a830], R0 ;  /* 0x02a830000d0095a7 */ /* 0x000ea4000802007f */
[----:B--2---:R-:W-:Y:S05]  /*16020*/  @!P1 BRA `(.L_x_1150) ;  /* 0xfffffffc00ec9947 */ /* 0x004fea000383ffff */
[----:B------:R-:W-:Y:S05]  /*16030*/  BRA `(.L_x_1147) ;  /* 0xffffff4800747947 */ /* 0x000fea000383ffff */
.L_x_1154:
[----:B-1----:R-:W-:-:S04]  /*16040*/  IMAD.U32 R13, RZ, RZ, UR6 ;  /* 0x00000006ff0d7e24 */ /* 0x002fc8000f8e00ff */
[----:B------:R1:W2:Y:S03]  /*16050*/  SYNCS.PHASECHK.TRANS64.TRYWAIT P1, [R13+URZ+0x2a850], R0 ;  /* 0x02a850000d0075a7 */ /* 0x0002a6000802017f */
[----:B--2---:R-:W-:Y:S05]  /*16060*/  @!P1 NANOSLEEP.SYNCS 0x989680 ;  /* 0x009896800000995d */ /* 0x004fea0003900000 */
[----:B------:R-:W2:Y:S02]  /*16070*/  @!P1 SYNCS.PHASECHK.TRANS64 P1, [R13+URZ+0x2a850], R0 ;  /* 0x02a850000d0095a7 */ /* 0x000ea4000802007f */
[----:B--2---:R-:W-:Y:S05]  /*16080*/  @!P1 BRA `(.L_x_1154) ;  /* 0xfffffffc00ec9947 */ /* 0x004fea000383ffff */
[----:B------:R-:W-:Y:S05]  /*16090*/  BRA `(.L_x_1151) ;  /* 0xffffff4c00107947 */ /* 0x000fea000383ffff */
.L_x_1169:
[----:B-1----:R-:W-:-:S04]  /*160a0*/  IMAD.U32 R5, RZ, RZ, UR9 ;  /* 0x00000009ff057e24 */ /* 0x002fc8000f8e00ff */
[----:B------:R1:W2:Y:S03]  /*160b0*/  SYNCS.PHASECHK.TRANS64.TRYWAIT P1, [R5+URZ+0x2a850], R4 ;  /* 0x02a85004050075a7 */ /* 0x0002a6000802017f */
[----:B--2---:R-:W-:Y:S05]  /*160c0*/  @!P1 NANOSLEEP.SYNCS 0x989680 ;  /* 0x009896800000995d */ /* 0x004fea0003900000 */
[----:B------:R-:W2:Y:S02]  /*160d0*/  @!P1 SYNCS.PHASECHK.TRANS64 P1, [R5+URZ+0x2a850], R4 ;  /* 0x02a85004050095a7 */ /* 0x000ea4000802007f */
[----:B--2---:R-:W-:Y:S05]  /*160e0*/  @!P1 BRA `(.L_x_1169) ;  /* 0xfffffffc00ec9947 */ /* 0x004fea000383ffff */
[----:B------:R-:W-:Y:S05]  /*160f0*/  BRA `(.L_x_1168) ;  /* 0xffffff7800647947 */ /* 0x000fea000383ffff */
.L_x_1188:
[----:B------:R-:W-:Y:S02]  /*16100*/  IMAD.MOV.U32 R13, RZ, RZ, R17 ;  /* 0x000000ffff0d7224 */ /* 0x000fe400078e0011 */
[----:B------:R-:W-:Y:S02]  /*16110*/  IMAD.MOV.U32 R12, RZ, RZ, RZ ;  /* 0x000000ffff0c7224 */ /* 0x000fe400078e00ff */
[----:B------:R-:W-:Y:S02]  /*16120*/  IMAD.MOV.U32 R11, RZ, RZ, 0x1f ;  /* 0x0000001fff0b7424 */ /* 0x000fe400078e00ff */
[----:B------:R-:W-:-:S07]  /*16130*/  IMAD.MOV.U32 R15, RZ, RZ, -0x1 ;  /* 0xffffffffff0f7424 */ /* 0x000fce00078e00ff */
[----:B-----5:R-:W-:Y:S05]  /*16140*/  WARPSYNC.COLLECTIVE R15, `(.L_x_1239) ;  /* 0x000000000f087348 */ /* 0x020fea0003c00000 */
[----:B------:R0:W1:Y:S02]  /*16150*/  SHFL.IDX P6, R14, R13, R12, R11 ;  /* 0x0000000c0d0e7389 */ /* 0x00006400000c000b */
[----:B01---5:R-:W-:Y:S01]  /*16160*/  ENDCOLLECTIVE ;  /* 0x000000000000791b */ /* 0x023fe20003800000 */
.L_x_1239:
[----:B------:R-:W-:Y:S05]  /*16170*/  BRA `(.L_x_1240) ;  /* 0xffffffc8005c7947 */ /* 0x000fea000383ffff */
.L_x_1190:
[----:B0-----:R-:W-:-:S04]  /*16180*/  IMAD.U32 R3, RZ, RZ, UR48 ;  /* 0x00000030ff037e24 */ /* 0x001fc8000f8e00ff */
[----:B------:R0:W1:Y:S03]  /*16190*/  SYNCS.PHASECHK.TRANS64.TRYWAIT P0, [R3+URZ+0x2a880], R10 ;  /* 0x02a8800a030075a7 */ /* 0x000066000800017f */
[----:B-1----:R-:W-:Y:S05]  /*161a0*/  @!P0 NANOSLEEP.SYNCS 0x989680 ;  /* 0x009896800000895d */ /* 0x002fea0003900000 */
[----:B------:R-:W1:Y:S02]  /*161b0*/  @!P0 SYNCS.PHASECHK.TRANS64 P0, [R3+URZ+0x2a880], R10 ;  /* 0x02a8800a030085a7 */ /* 0x000e64000800007f */
[----:B-1----:R-:W-:Y:S05]  /*161c0*/  @!P0 BRA `(.L_x_1190) ;  /* 0xfffffffc00ec8947 */ /* 0x002fea000383ffff */
[----:B------:R-:W-:Y:S05]  /*161d0*/  BRA `(.L_x_1241) ;  /* 0xffffffc800bc7947 */ /* 0x000fea000383ffff */
.L_x_1191:
        /* <DEDUP_REMOVED lines=8> */
.L_x_1243:
[----:B------:R-:W-:Y:S05]  /*16260*/  BSYNC B0 ;  /* 0x0000000000007941 */ /* 0x000fea0003800000 */
.L_x_1242:
[----:B------:R-:W-:Y:S01]  /*16270*/  IMAD.MOV.U32 R13, RZ, RZ, R7 ;  /* 0x000000ffff0d7224 */ /* 0x000fe200078e0007 */
[-C--:B------:R-:W-:Y:S01]  /*16280*/  ISETP.GE.AND P4, PT, R31, R37.reuse, PT ;  /* 0x000000251f00720c */ /* 0x080fe20003f86270 */
[----:B------:R-:W-:Y:S01]  /*16290*/  IMAD.MOV.U32 R12, RZ, RZ, RZ ;  /* 0x000000ffff0c7224 */ /* 0x000fe200078e00ff */
[-C--:B------:R-:W-:Y:S01]  /*162a0*/  ISETP.GE.AND P3, PT, R23, R37.reuse, PT ;  /* 0x000000251700720c */ /* 0x080fe20003f66270 */
[----:B------:R-:W-:Y:S01]  /*162b0*/  IMAD.MOV.U32 R11, RZ, RZ, 0x1c1f ;  /* 0x00001c1fff0b7424 */ /* 0x000fe200078e00ff */
[----:B------:R-:W-:Y:S01]  /*162c0*/  ISETP.GE.AND P2, PT, R22, R37, PT ;  /* 0x000000251600720c */ /* 0x000fe20003f46270 */
[----:B------:R-:W-:Y:S01]  /*162d0*/  IMAD.MOV.U32 R15, RZ, RZ, -0x1 ;  /* 0xffffffffff0f7424 */ /* 0x000fe200078e00ff */
[----:B------:R-:W-:Y:S01]  /*162e0*/  LOP3.LUT R16, R16, 0xffffffdf, RZ, 0xc0, !PT ;  /* 0xffffffdf10107812 */ /* 0x000fe200078ec0ff */
[----:B------:R-:W-:Y:S01]  /*162f0*/  IMAD.MOV.U32 R3, RZ, RZ, R14 ;  /* 0x000000ffff037224 */ /* 0x000fe200078e000e */
[----:B------:R-:W-:Y:S01]  /*16300*/  ISETP.GE.AND P1, PT, R5, 0x41, PT ;  /* 0x000000410500780c */ /* 0x000fe20003f26270 */
[----:B------:R-:W-:-:S12]  /*16310*/  VIADD R17, R30, UR48 ;  /* 0x000000301e117c36 */ /* 0x000fd80008000000 */
[----:B------:R-:W-:Y:S05]  /*16320*/  WARPSYNC.COLLECTIVE R15, `(.L_x_1244) ;  /* 0x000000000f087348 */ /* 0x000fea0003c00000 */
[----:B------:R0:W1:Y:S02]  /*16330*/  SHFL.IDX P6, R14, R13, R12, R11 ;  /* 0x0000000c0d0e7389 */ /* 0x00006400000c000b */
[----:B01----:R-:W-:Y:S01]  /*16340*/  ENDCOLLECTIVE ;  /* 0x000000000000791b */ /* 0x003fe20003800000 */
.L_x_1244:
[----:B------:R-:W-:Y:S02]  /*16350*/  IMAD.MOV.U32 R13, RZ, RZ, R9 ;  /* 0x000000ffff0d7224 */ /* 0x000fe400078e0009 */
[----:B------:R-:W-:Y:S01]  /*16360*/  IMAD.MOV.U32 R12, RZ, RZ, 0x1 ;  /* 0x00000001ff0c7424 */ /* 0x000fe200078e00ff */
[----:B------:R-:W-:-:S13]  /*16370*/  IADD3 R2, P0, R31, R14, RZ ;  /* 0x0000000e1f027210 */ /* 0x000fda0007f1e0ff */
[----:B------:R-:W-:Y:S05]  /*16380*/  WARPSYNC.COLLECTIVE R15, `(.L_x_1245) ;  /* 0x000000000f087348 */ /* 0x000fea0003c00000 */
[----:B------:R0:W1:Y:S02]  /*16390*/  SHFL.IDX P6, R14, R13, R12, R11 ;  /* 0x0000000c0d0e7389 */ /* 0x00006400000c000b */
[----:B01----:R-:W-:Y:S01]  /*163a0*/  ENDCOLLECTIVE ;  /* 0x000000000000791b */ /* 0x003fe20003800000 */
.L_x_1245:
        /* <DEDUP_REMOVED lines=15> */
.L_x_1246:
[----:B------:R-:W-:Y:S02]  /*164a0*/  IMAD.MOV.U32 R13, RZ, RZ, R9 ;  /* 0x000000ffff0d7224 */ /* 0x000fe400078e0009 */
[----:B------:R-:W-:Y:S01]  /*164b0*/  IMAD.MOV.U32 R12, RZ, RZ, 0x2 ;  /* 0x00000002ff0c7424 */ /* 0x000fe200078e00ff */
[----:B------:R-:W-:-:S13]  /*164c0*/  IADD3 R2, P0, R31, R14, RZ ;  /* 0x0000000e1f027210 */ /* 0x000fda0007f1e0ff */
[----:B------:R-:W-:Y:S05]  /*164d0*/  WARPSYNC.COLLECTIVE R15, `(.L_x_1247) ;  /* 0x000000000f087348 */ /* 0x000fea0003c00000 */
[----:B------:R0:W1:Y:S02]  /*164e0*/  SHFL.IDX P6, R14, R13, R12, R11 ;  /* 0x0000000c0d0e7389 */ /* 0x00006400000c000b */
[----:B01----:R-:W-:Y:S01]  /*164f0*/  ENDCOLLECTIVE ;  /* 0x000000000000791b */ /* 0x003fe20003800000 */
.L_x_1247:
        /* <DEDUP_REMOVED lines=15> */
.L_x_1248:
[----:B------:R-:W-:Y:S02]  /*165f0*/  IMAD.MOV.U32 R13, RZ, RZ, R9 ;  /* 0x000000ffff0d7224 */ /* 0x000fe400078e0009 */
[----:B------:R-:W-:Y:S01]  /*16600*/  IMAD.MOV.U32 R12, RZ, RZ, 0x3 ;  /* 0x00000003ff0c7424 */ /* 0x000fe200078e00ff */
[----:B------:R-:W-:-:S13]  /*16610*/  IADD3 R2, P0, R31, R14, RZ ;  /* 0x0000000e1f027210 */ /* 0x000fda0007f1e0ff */
[----:B------:R-:W-:Y:S05]  /*16620*/  WARPSYNC.COLLECTIVE R15, `(.L_x_1249) ;  /* 0x000000000f087348 */ /* 0x000fea0003c00000 */
[----:B------:R0:W1:Y:S02]  /*16630*/  SHFL.IDX P6, R14, R13, R12, R11 ;  /* 0x0000000c0d0e7389 */ /* 0x00006400000c000b */
[----:B01----:R-:W-:Y:S01]  /*16640*/  ENDCOLLECTIVE ;  /* 0x000000000000791b */ /* 0x003fe20003800000 */
.L_x_1249:
        /* <DEDUP_REMOVED lines=12> */
.L_x_1250:
[----:B------:R-:W-:Y:S01]  /*16710*/  @!PT LDS RZ, [RZ] ;  /* 0x00000000fffff984 */ /* 0x000fe20000000800 */
[----:B------:R-:W-:Y:S01]  /*16720*/  @!PT LDS RZ, [RZ] ;  /* 0x00000000fffff984 */ /* 0x000fe20000000800 */
[----:B------:R-:W-:Y:S01]  /*16730*/  @!PT LDS RZ, [RZ] ;  /* 0x00000000fffff984 */ /* 0x000fe20000000800 */
[----:B------:R0:W-:Y:S01]  /*16740*/  LDGSTS.E.BYPASS.LTC128B.128 [R17+0xf400], desc[UR46][R2.64+0x40], !P0 ;  /* 0x0f40004002117fae */ /* 0x0001e2000c101d6e */
[----:B------:R-:W-:-:S13]  /*16750*/  ISETP.LT.OR P0, PT, R5, 0x41, P2 ;  /* 0x000000410500780c */ /* 0x000fda0001701670 */
[----:B------:R0:W-:Y:S01]  /*16760*/  LDGSTS.E.BYPASS.LTC128B.128 [R17+0x11400], desc[UR46][R2.64+0x80], !P0 ;  /* 0x1140008002117fae */ /* 0x0001e2000c101d6e */
[C---:B------:R-:W-:Y:S02]  /*16770*/  ISETP.GE.AND P0, PT, R5.reuse, 0x21, PT ;  /* 0x000000210500780c */ /* 0x040fe40003f06270 */
[----:B------:R-:W-:-:S13]  /*16780*/  ISETP.GE.AND P6, PT, R5, 0x61, PT ;  /* 0x000000610500780c */ /* 0x000fda0003fc6270 */
[----:B------:R-:W-:Y:S01]  /*16790*/  @P6 LOP3.LUT R16, R16, 0x20, RZ, 0xfc, !PT ;  /* 0x0000002010106812 */ /* 0x000fe200078efcff */
[----:B0-----:R-:W-:Y:S06]  /*167a0*/  BRA `(.L_x_1251) ;  /* 0xffffffc800707947 */ /* 0x001fec000383ffff */
.L_x_1194:
[----:B0-----:R-:W-:-:S04]  /*167b0*/  IMAD.U32 R3, RZ, RZ, UR48 ;  /* 0x00000030ff037e24 */ /* 0x001fc8000f8e00ff */
[----:B------:R0:W1:Y:S03]  /*167c0*/  SYNCS.PHASECHK.TRANS64.TRYWAIT P2, [R3+URZ+0x2a840], R10 ;  /* 0x02a8400a030075a7 */ /* 0x000066000804017f */
[----:B-1----:R-:W-:Y:S05]  /*167d0*/  @!P2 NANOSLEEP.SYNCS 0x989680 ;  /* 0x009896800000a95d */ /* 0x002fea0003900000 */
[----:B------:R-:W1:Y:S02]  /*167e0*/  @!P2 SYNCS.PHASECHK.TRANS64 P2, [R3+URZ+0x2a840], R10 ;  /* 0x02a8400a0300a5a7 */ /* 0x000e64000804007f */
[----:B-1----:R-:W-:Y:S05]  /*167f0*/  @!P2 BRA `(.L_x_1194) ;  /* 0xfffffffc00eca947 */ /* 0x002fea000383ffff */
[----:B------:R-:W-:Y:S05]  /*16800*/  BRA `(.L_x_1252) ;  /* 0xffffffc800b47947 */ /* 0x000fea000383ffff */
.L_x_1195:
        /* <DEDUP_REMOVED lines=8> */
.L_x_1254:
[----:B------:R-:W-:Y:S05]  /*16890*/  BSYNC B0 ;  /* 0x0000000000007941 */ /* 0x000fea0003800000 */
.L_x_1253:
        /* <DEDUP_REMOVED lines=8> */
.L_x_1255:
[----:B------:R-:W-:Y:S02]  /*16920*/  IMAD.MOV.U32 R13, RZ, RZ, R4 ;  /* 0x000000ffff0d7224 */ /* 0x000fe400078e0004 */
[----:B------:R-:W-:Y:S01]  /*16930*/  IMAD.MOV.U32 R12, RZ, RZ, 0x1 ;  /* 0x00000001ff0c7424 */ /* 0x000fe200078e00ff */
[C---:B------:R-:W-:Y:S02]  /*16940*/  ISETP.GE.AND P6, PT, R31.reuse, R37, PT ;  /* 0x000000251f00720c */ /* 0x040fe40003fc6270 */
[----:B------:R-:W-:-:S05]  /*16950*/  @P5 IADD3 R14, P2, R31, R14, RZ ;  /* 0x0000000e1f0e5210 */ /* 0x000fca0007f5e0ff */
[----:B------:R-:W-:Y:S02]  /*16960*/  @P5 IMAD.X R3, RZ, RZ, R2, P2 ;  /* 0x000000ffff035224 */ /* 0x000fe400010e0602 */
[----:B------:R-:W-:-:S05]  /*16970*/  @P5 IMAD.MOV.U32 R2, RZ, RZ, R14 ;  /* 0x000000ffff025224 */ /* 0x000fca00078e000e */
[----:B------:R-:W-:Y:S01]  /*16980*/  @!PT LDS RZ, [RZ] ;  /* 0x00000000fffff984 */ /* 0x000fe20000000800 */
[----:B------:R-:W-:Y:S01]  /*16990*/  @!PT LDS RZ, [RZ] ;  /* 0x00000000fffff984 */ /* 0x000fe20000000800 */
[----:B------:R-:W-:Y:S01]  /*169a0*/  @!PT LDS RZ, [RZ] ;  /* 0x00000000fffff984 */ /* 0x000fe20000000800 */
[----:B------:R0:W-:Y:S02]  /*169b0*/  @P5 LDGSTS.E.BYPASS.LTC128B.128 [R17+0x1e400], desc[UR46][R2.64], !P6 ;  /* 0x1e40000002115fae */ /* 0x0001e4000f101d6e */
[----:B0-----:R-:W-:Y:S05]  /*169c0*/  WARPSYNC.COLLECTIVE R15, `(.L_x_1256) ;  /* 0x000000000f087348 */ /* 0x001fea0003c00000 */
[----:B------:R1:W2:Y:S02]  /*169d0*/  SHFL.IDX P6, R14, R13, R12, R11 ;  /* 0x0000000c0d0e7389 */ /* 0x0002a400000c000b */
[----:B012---:R-:W-:Y:S01]  /*169e0*/  ENDCOLLECTIVE ;  /* 0x000000000000791b */ /* 0x007fe20003800000 */
.L_x_1256:
        /* <DEDUP_REMOVED lines=11> */
.L_x_1257:
[----:B------:R-:W-:Y:S02]  /*16aa0*/  IMAD.MOV.U32 R13, RZ, RZ, R4 ;  /* 0x000000ffff0d7224 */ /* 0x000fe400078e0004 */
[----:B------:R-:W-:Y:S01]  /*16ab0*/  IMAD.MOV.U32 R12, RZ, RZ, 0x2 ;  /* 0x00000002ff0c7424 */ /* 0x000fe200078e00ff */
[----:B------:R-:W-:-:S05]  /*16ac0*/  @P0 IADD3 R14, P2, R31, R14, RZ ;  /* 0x0000000e1f0e0210 */ /* 0x000fca0007f5e0ff */
[----:B------:R-:W-:-:S08]  /*16ad0*/  @P0 IMAD.MOV.U32 R2, RZ, RZ, R14 ;  /* 0x000000ffff020224 */ /* 0x000fd000078e000e */
[----:B------:R-:W-:Y:S05]  /*16ae0*/  WARPSYNC.COLLECTIVE R15, `(.L_x_1258) ;  /* 0x000000000f087348 */ /* 0x000fea0003c00000 */
[----:B------:R0:W1:Y:S02]  /*16af0*/  SHFL.IDX P6, R14, R13, R12, R11 ;  /* 0x0000000c0d0e7389 */ /* 0x00006400000c000b */
[----:B01----:R-:W-:Y:S01]  /*16b00*/  ENDCOLLECTIVE ;  /* 0x000000000000791b */ /* 0x003fe20003800000 */
.L_x_1258:
        /* <DEDUP_REMOVED lines=13> */
.L_x_1259:
[----:B------:R-:W-:Y:S02]  /*16be0*/  IMAD.MOV.U32 R13, RZ, RZ, R4 ;  /* 0x000000ffff0d7224 */ /* 0x000fe400078e0004 */
[----:B------:R-:W-:Y:S01]  /*16bf0*/  IMAD.MOV.U32 R12, RZ, RZ, 0x3 ;  /* 0x00000003ff0c7424 */ /* 0x000fe200078e00ff */
[----:B------:R-:W-:-:S05]  /*16c00*/  @P1 IADD3 R14, P0, R31, R14, RZ ;  /* 0x0000000e1f0e1210 */ /* 0x000fca0007f1e0ff */
[----:B------:R-:W-:-:S08]  /*16c10*/  @P1 IMAD.MOV.U32 R2, RZ, RZ, R14 ;  /* 0x000000ffff021224 */ /* 0x000fd000078e000e */
[----:B------:R-:W-:Y:S05]  /*16c20*/  WARPSYNC.COLLECTIVE R15, `(.L_x_1260) ;  /* 0x000000000f087348 */ /* 0x000fea0003c00000 */
[----:B------:R0:W1:Y:S02]  /*16c30*/  SHFL.IDX P6, R14, R13, R12, R11 ;  /* 0x0000000c0d0e7389 */ /* 0x00006400000c000b */
[----:B01----:R-:W-:Y:S01]  /*16c40*/  ENDCOLLECTIVE ;  /* 0x000000000000791b */ /* 0x003fe20003800000 */
.L_x_1260:
        /* <DEDUP_REMOVED lines=13> */
.L_x_1261:
[----:B------:R-:W-:Y:S05]  /*16d20*/  BRA `(.L_x_1262) ;  /* 0xffffffc800407947 */ /* 0x000fea000383ffff */
.L_x_1198:
[----:B------:R-:W-:Y:S02]  /*16d30*/  IMAD.MOV.U32 R13, RZ, RZ, R5 ;  /* 0x000000ffff0d7224 */ /* 0x000fe400078e0005 */
[----:B------:R-:W-:Y:S02]  /*16d40*/  IMAD.MOV.U32 R12, RZ, RZ, RZ ;  /* 0x000000ffff0c7224 */ /* 0x000fe400078e00ff */
[----:B------:R-:W-:Y:S02]  /*16d50*/  IMAD.MOV.U32 R11, RZ, RZ, 0x1c1f ;  /* 0x00001c1fff0b7424 */ /* 0x000fe400078e00ff */
[----:B------:R-:W-:-:S07]  /*16d60*/  IMAD.MOV.U32 R15, RZ, RZ, -0x1 ;  /* 0xffffffffff0f7424 */ /* 0x000fce00078e00ff */
[----:B------:R-:W-:Y:S05]  /*16d70*/  WARPSYNC.COLLECTIVE R15, `(.L_x_1263) ;  /* 0x000000000f087348 */ /* 0x000fea0003c00000 */
[----:B------:R0:W1:Y:S02]  /*16d80*/  SHFL.IDX P6, R14, R13, R12, R11 ;  /* 0x0000000c0d0e7389 */ /* 0x00006400000c000b */
[----:B01----:R-:W-:Y:S01]  /*16d90*/  ENDCOLLECTIVE ;  /* 0x000000000000791b */ /* 0x003fe20003800000 */
.L_x_1263:
[----:B------:R-:W-:Y:S02]  /*16da0*/  IMAD.MOV.U32 R13, RZ, RZ, R4 ;  /* 0x000000ffff0d7224 */ /* 0x000fe400078e0004 */
[----:B------:R-:W-:-:S07]  /*16db0*/  IMAD.MOV.U32 R2, RZ, RZ, R14 ;  /* 0x000000ffff027224 */ /* 0x000fce00078e000e */
[----:B------:R-:W-:Y:S05]  /*16dc0*/  WARPSYNC.COLLECTIVE R15, `(.L_x_1264) ;  /* 0x000000000f087348 */ /* 0x000fea0003c00000 */
[----:B------:R0:W1:Y:S02]  /*16dd0*/  SHFL.IDX P6, R14, R13, R12, R11 ;  /* 0x0000000c0d0e7389 */ /* 0x00006400000c000b */
[----:B01----:R-:W-:Y:S01]  /*16de0*/  ENDCOLLECTIVE ;  /* 0x000000000000791b */ /* 0x003fe20003800000 */
.L_x_1264:
[----:B------:R-:W-:Y:S02]  /*16df0*/  ULDC UR4, c[0x0][0x288] ;  /* 0x0000a20000047ab9 */ /* 0x000fe40000000800 */
[----:B------:R-:W-:Y:S02]  /*16e00*/  IMAD R7, R0, UR4, RZ ;  /* 0x0000000400077c24 */ /* 0x000fe4000f8e02ff */
[----:B------:R-:W-:-:S04]  /*16e10*/  VIADD R0, R25, UR40 ;  /* 0x0000002819007c36 */ /* 0x000fc80008000000 */
[C---:B------:R-:W-:Y:S01]  /*16e20*/  VIADD R6, R0.reuse, 0x20 ;  /* 0x0000002000067836 */ /* 0x040fe20000000000 */
[----:B------:R-:W-:Y:S01]  /*16e30*/  ISETP.GE.AND P1, PT, R0, R7, PT ;  /* 0x000000070000720c */ /* 0x000fe20003f26270 */
[----:B------:R-:W-:Y:S02]  /*16e40*/  IMAD.MOV.U32 R13, RZ, RZ, R5 ;  /* 0x000000ffff0d7224 */ /* 0x000fe400078e0005 */
[----:B------:R-:W-:-:S10]  /*16e50*/  IMAD.MOV.U32 R12, RZ, RZ, 0x1 ;  /* 0x00000001ff0c7424 */ /* 0x000fd400078e00ff */
[----:B------:R-:W-:-:S05]  /*16e60*/  @!P1 IADD3 R14, P4, R31, R14, RZ ;  /* 0x0000000e1f0e9210 */ /* 0x000fca0007f9e0ff */
[----:B------:R-:W-:Y:S02]  /*16e70*/  @!P1 IMAD.X R3, RZ, RZ, R2, P4 ;  /* 0x000000ffff039224 */ /* 0x000fe400020e0602 */
[----:B------:R-:W-:-:S07]  /*16e80*/  @!P1 IMAD.MOV.U32 R2, RZ, RZ, R14 ;  /* 0x000000ffff029224 */ /* 0x000fce00078e000e */
[----:B------:R-:W-:Y:S05]  /*16e90*/  WARPSYNC.COLLECTIVE R15, `(.L_x_1265) ;  /* 0x000000000f087348 */ /* 0x000fea0003c00000 */
[----:B------:R0:W1:Y:S02]  /*16ea0*/  SHFL.IDX P6, R14, R13, R12, R11 ;  /* 0x0000000c0d0e7389 */ /* 0x00006400000c000b */
[----:B01----:R-:W-:Y:S01]  /*16eb0*/  ENDCOLLECTIVE ;  /* 0x000000000000791b */ /* 0x003fe20003800000 */
.L_x_1265:
[----:B------:R-:W-:Y:S01]  /*16ec0*/  @!PT LDS RZ, [RZ] ;  /* 0x00000000fffff984 */ /* 0x000fe20000000800 */
[----:B------:R-:W-:Y:S01]  /*16ed0*/  @!PT LDS RZ, [RZ] ;  /* 0x00000000fffff984 */ /* 0x000fe20000000800 */
[----:B------:R-:W-:Y:S01]  /*16ee0*/  @!PT LDS RZ, [RZ] ;  /* 0x00000000fffff984 */ /* 0x000fe20000000800 */
[----:B------:R0:W-:Y:S04]  /*16ef0*/  @!P1 LDGSTS.E.BYPASS.LTC128B.128 [R17+0x18400], desc[UR46][R2.64], !P3 ;  /* 0x1840000002119fae */ /* 0x0001e8000d901d6e */
[----:B------:R0:W-:Y:S04]  /*16f00*/  @!P1 LDGSTS.E.BYPASS.LTC128B.128 [R17+0x1a400], desc[UR46][R2.64+0x40], !P2 ;  /* 0x1a40004002119fae */ /* 0x0001e8000d101d6e */
[----:B------:R0:W-:Y:S01]  /*16f10*/  @!P1 LDGSTS.E.BYPASS.LTC128B.128 [R17+0x1c400], desc[UR46][R2.64+0x80], !P0 ;  /* 0x1c40008002119fae */ /* 0x0001e2000c101d6e */
[----:B------:R-:W-:Y:S01]  /*16f20*/  ISETP.GE.AND P1, PT, R6, R7, PT ;  /* 0x000000070600720c */ /* 0x000fe20003f26270 */
[----:B------:R-:W-:-:S02]  /*16f30*/  IMAD.MOV.U32 R13, RZ, RZ, R4 ;  /* 0x000000ffff0d7224 */ /* 0x000fc400078e0004 */
[----:B------:R-:W-:-:S10]  /*16f40*/  IMAD.MOV.U32 R6, RZ, RZ, R14 ;  /* 0x000000ffff067224 */ /* 0x000fd400078e000e */
[----:B0-----:R-:W-:Y:S05]  /*16f50*/  WARPSYNC.COLLECTIVE R15, `(.L_x_1266) ;  /* 0x000000000f087348 */ /* 0x001fea0003c00000 */
[----:B------:R1:W2:Y:S02]  /*16f60*/  SHFL.IDX P6, R14, R13, R12, R11 ;  /* 0x0000000c0d0e7389 */ /* 0x0002a400000c000b */
[----:B012---:R-:W-:Y:S01]  /*16f70*/  ENDCOLLECTIVE ;  /* 0x000000000000791b */ /* 0x007fe20003800000 */
.L_x_1266:
[----:B------:R-:W-:Y:S02]  /*16f80*/  IMAD.MOV.U32 R13, RZ, RZ, R5 ;  /* 0x000000ffff0d7224 */ /* 0x000fe400078e0005 */
[----:B------:R-:W-:Y:S01]  /*16f90*/  IMAD.MOV.U32 R12, RZ, RZ, 0x2 ;  /* 0x00000002ff0c7424 */ /* 0x000fe200078e00ff */
[----:B------:R-:W-:-:S05]  /*16fa0*/  @!P1 IADD3 R14, P4, R31, R14, RZ ;  /* 0x0000000e1f0e9210 */ /* 0x000fca0007f9e0ff */
[----:B------:R-:W-:-:S08]  /*16fb0*/  @!P1 IMAD.MOV.U32 R2, RZ, RZ, R14 ;  /* 0x000000ffff029224 */ /* 0x000fd000078e000e */
[----:B------:R-:W-:Y:S05]  /*16fc0*/  WARPSYNC.COLLECTIVE R15, `(.L_x_1267) ;  /* 0x000000000f087348 */ /* 0x000fea0003c00000 */
[----:B------:R0:W1:Y:S02]  /*16fd0*/  SHFL.IDX P6, R14, R13, R12, R11 ;  /* 0x0000000c0d0e7389 */ /* 0x00006400000c000b */
[----:B01----:R-:W-:Y:S01]  /*16fe0*/  ENDCOLLECTIVE ;  /* 0x000000000000791b */ /* 0x003fe20003800000 */
.L_x_1267:
[----:B------:R-:W-:Y:S02]  /*16ff0*/  @!P1 IMAD.X R9, RZ, RZ, R6, P4 ;  /* 0x000000ffff099224 */ /* 0x000fe400020e0606 */
[----:B------:R-:W-:Y:S02]  /*17000*/  VIADD R6, R0, 0x40 ;  /* 0x0000004000067836 */ /* 0x000fe40000000000 */
        /* <DEDUP_REMOVED lines=8> */
[----:B------:R-:W-:Y:S01]  /*17090*/  ISETP.GE.AND P1, PT, R6, R7, PT ;  /* 0x000000070600720c */ /* 0x000fe20003f26270 */
[----:B------:R-:W-:-:S12]  /*170a0*/  IMAD.MOV.U32 R6, RZ, RZ, R14 ;  /* 0x000000ffff067224 */ /* 0x000fd800078e000e */
[----:B0-----:R-:W-:Y:S05]  /*170b0*/  WARPSYNC.COLLECTIVE R15, `(.L_x_1268) ;  /* 0x000000000f087348 */ /* 0x001fea0003c00000 */
[----:B------:R1:W2:Y:S02]  /*170c0*/  SHFL.IDX P6, R14, R13, R12, R11 ;  /* 0x0000000c0d0e7389 */ /* 0x0002a400000c000b */
[----:B012---:R-:W-:Y:S01]  /*170d0*/  ENDCOLLECTIVE ;  /* 0x000000000000791b */ /* 0x007fe20003800000 */
.L_x_1268:
[----:B------:R-:W-:Y:S02]  /*170e0*/  IMAD.MOV.U32 R13, RZ, RZ, R5 ;  /* 0x000000ffff0d7224 */ /* 0x000fe400078e0005 */
[----:B------:R-:W-:Y:S01]  /*170f0*/  IMAD.MOV.U32 R12, RZ, RZ, 0x3 ;  /* 0x00000003ff0c7424 */ /* 0x000fe200078e00ff */
[----:B------:R-:W-:-:S05]  /*17100*/  @!P1 IADD3 R14, P4, R31, R14, RZ ;  /* 0x0000000e1f0e9210 */ /* 0x000fca0007f9e0ff */
[----:B------:R-:W-:-:S08]  /*17110*/  @!P1 IMAD.MOV.U32 R2, RZ, RZ, R14 ;  /* 0x000000ffff029224 */ /* 0x000fd000078e000e */
[----:B------:R-:W-:Y:S05]  /*17120*/  WARPSYNC.COLLECTIVE R15, `(.L_x_1269) ;  /* 0x000000000f087348 */ /* 0x000fea0003c00000 */
[----:B------:R0:W1:Y:S02]  /*17130*/  SHFL.IDX P6, R14, R13, R12, R11 ;  /* 0x0000000c0d0e7389 */ /* 0x00006400000c000b */
[----:B01----:R-:W-:Y:S01]  /*17140*/  ENDCOLLECTIVE ;  /* 0x000000000000791b */ /* 0x003fe20003800000 */
.L_x_1269:
        /* <DEDUP_REMOVED lines=13> */
.L_x_1270:
[----:B------:R-:W-:Y:S05]  /*17220*/  BRA `(.L_x_1271) ;  /* 0xffffffc800f87947 */ /* 0x000fea000383ffff */
.L_x_1201:
[----:B0--3--:R-:W-:-:S04]  /*17230*/  IMAD.U32 R3, RZ, RZ, UR48 ;  /* 0x00000030ff037e24 */ /* 0x009fc8000f8e00ff */
[----:B------:R0:W3:Y:S03]  /*17240*/  SYNCS.PHASECHK.TRANS64.TRYWAIT P1, [R3+URZ+0x2a820], R0 ;  /* 0x02a82000030075a7 */ /* 0x0000e6000802017f */
[----:B---3--:R-:W-:Y:S05]  /*17250*/  @!P1 NANOSLEEP.SYNCS 0x989680 ;  /* 0x009896800000995d */ /* 0x008fea0003900000 */
[----:B------:R-:W3:Y:S02]  /*17260*/  @!P1 SYNCS.PHASECHK.TRANS64 P1, [R3+URZ+0x2a820], R0 ;  /* 0x02a82000030095a7 */ /* 0x000ee4000802007f */
[----:B---3--:R-:W-:Y:S05]  /*17270*/  @!P1 BRA `(.L_x_1201) ;  /* 0xfffffffc00ec9947 */ /* 0x008fea000383ffff */
[----:B------:R-:W-:Y:S05]  /*17280*/  BRA `(.L_x_1272) ;  /* 0xffffffcc00407947 */ /* 0x000fea000383ffff */
.L_x_1204:
[----:B0-----:R0:W1:Y:S02]  /*17290*/  SYNCS.PHASECHK.TRANS64.TRYWAIT P1, [R6+URZ+0x2a880], R21 ;  /* 0x02a88015060075a7 */ /* 0x001064000802017f */
[----:B-1----:R-:W-:Y:S05]  /*172a0*/  @!P1 NANOSLEEP.SYNCS 0x989680 ;  /* 0x009896800000995d */ /* 0x002fea0003900000 */
[----:B------:R-:W1:Y:S02]  /*172b0*/  @!P1 SYNCS.PHASECHK.TRANS64 P1, [R6+URZ+0x2a880], R21 ;  /* 0x02a88015060095a7 */ /* 0x000e64000802007f */
[----:B-1----:R-:W-:Y:S05]  /*172c0*/  @!P1 BRA `(.L_x_1204) ;  /* 0xfffffffc00f09947 */ /* 0x002fea000383ffff */
[----:B------:R-:W-:Y:S05]  /*172d0*/  BRA `(.L_x_1273) ;  /* 0xffffffcc00ec7947 */ /* 0x000fea000383ffff */
.L_x_1205:
[----:B------:R-:W-:Y:S01]  /*172e0*/  BSSY B0, `(.L_x_1274) ;  /* 0x0000008000007945 */ /* 0x000fe20003800000 */
[----:B------:R-:W-:Y:S02]  /*172f0*/  IMAD.MOV.U32 R13, RZ, RZ, R29 ;  /* 0x000000ffff0d7224 */ /* 0x000fe400078e001d */
[----:B------:R-:W-:Y:S02]  /*17300*/  IMAD.MOV.U32 R12, RZ, RZ, RZ ;  /* 0x000000ffff0c7224 */ /* 0x000fe400078e00ff */
[----:B------:R-:W-:Y:S02]  /*17310*/  IMAD.MOV.U32 R11, RZ, RZ, 0x1c1f ;  /* 0x00001c1fff0b7424 */ /* 0x000fe400078e00ff */
[----:B------:R-:W-:-:S07]  /*17320*/  IMAD.MOV.U32 R15, RZ, RZ, -0x1 ;  /* 0xffffffffff0f7424 */ /* 0x000fce00078e00ff */
[----:B0-2---:R-:W-:Y:S05]  /*17330*/  WARPSYNC.COLLECTIVE R15, `(.L_x_1275) ;  /* 0x000000000f087348 */ /* 0x005fea0003c00000 */
[----:B--2---:R1:W2:Y:S02]  /*17340*/  SHFL.IDX P6, R14, R13, R12, R11 ;  /* 0x0000000c0d0e7389 */ /* 0x0042a400000c000b */
[----:B012---:R-:W-:Y:S01]  /*17350*/  ENDCOLLECTIVE ;  /* 0x000000000000791b */ /* 0x007fe20003800000 */
.L_x_1275:
[----:B------:R-:W-:Y:S05]  /*17360*/  BSYNC B0 ;  /* 0x0000000000007941 */ /* 0x000fea0003800000 */
.L_x_1274:
        /* <DEDUP_REMOVED lines=9> */
.L_x_1276:
[----:B------:R-:W-:Y:S02]  /*17400*/  IMAD.MOV.U32 R13, RZ, RZ, R29 ;  /* 0x000000ffff0d7224 */ /* 0x000fe400078e001d */
[----:B------:R-:W-:Y:S01]  /*17410*/  IMAD.MOV.U32 R12, RZ, RZ, 0x1 ;  /* 0x00000001ff0c7424 */ /* 0x000fe200078e00ff */
[----:B------:R-:W-:-:S13]  /*17420*/  IADD3 R2, P1, R31, R14, RZ ;  /* 0x0000000e1f027210 */ /* 0x000fda0007f3e0ff */
[----:B------:R-:W-:Y:S05]  /*17430*/  WARPSYNC.COLLECTIVE R15, `(.L_x_1277) ;  /* 0x000000000f087348 */ /* 0x000fea0003c00000 */
[----:B------:R0:W1:Y:S02]  /*17440*/  SHFL.IDX P6, R14, R13, R12, R11 ;  /* 0x0000000c0d0e7389 */ /* 0x00006400000c000b */
[----:B01----:R-:W-:Y:S01]  /*17450*/  ENDCOLLECTIVE ;  /* 0x000000000000791b */ /* 0x003fe20003800000 */
.L_x_1277:
        /* <DEDUP_REMOVED lines=12> */
.L_x_1278:
[----:B------:R-:W-:Y:S02]  /*17520*/  IMAD.MOV.U32 R13, RZ, RZ, R29 ;  /* 0x000000ffff0d7224 */ /* 0x000fe400078e001d */
[----:B------:R-:W-:Y:S02]  /*17530*/  IMAD.MOV.U32 R12, RZ, RZ, 0x2 ;  /* 0x00000002ff0c7424 */ /* 0x000fe400078e00ff */
[----:B------:R-:W-:-:S07]  /*17540*/  IMAD.MOV.U32 R2, RZ, RZ, R14 ;  /* 0x000000ffff027224 */ /* 0x000fce00078e000e */
[----:B------:R-:W-:Y:S05]  /*17550*/  WARPSYNC.COLLECTIVE R15, `(.L_x_1279) ;  /* 0x000000000f087348 */ /* 0x000fea0003c00000 */
[----:B------:R0:W1:Y:S02]  /*17560*/  SHFL.IDX P6, R14, R13, R12, R11 ;  /* 0x0000000c0d0e7389 */ /* 0x00006400000c000b */
[----:B01----:R-:W-:Y:S01]  /*17570*/  ENDCOLLECTIVE ;  /* 0x000000000000791b */ /* 0x003fe20003800000 */
.L_x_1279:
        /* <DEDUP_REMOVED lines=13> */
.L_x_1280:
[----:B------:R-:W-:Y:S02]  /*17650*/  IMAD.MOV.U32 R13, RZ, RZ, R29 ;  /* 0x000000ffff0d7224 */ /* 0x000fe400078e001d */
[----:B------:R-:W-:Y:S02]  /*17660*/  IMAD.MOV.U32 R12, RZ, RZ, 0x3 ;  /* 0x00000003ff0c7424 */ /* 0x000fe400078e00ff */
[----:B------:R-:W-:-:S07]  /*17670*/  IMAD.MOV.U32 R5, RZ, RZ, R14 ;  /* 0x000000ffff057224 */ /* 0x000fce00078e000e */
[----:B------:R-:W-:Y:S05]  /*17680*/  WARPSYNC.COLLECTIVE R15, `(.L_x_1281) ;  /* 0x000000000f087348 */ /* 0x000fea0003c00000 */
[----:B------:R0:W1:Y:S02]  /*17690*/  SHFL.IDX P6, R14, R13, R12, R11 ;  /* 0x0000000c0d0e7389 */ /* 0x00006400000c000b */
[----:B01----:R-:W-:Y:S01]  /*176a0*/  ENDCOLLECTIVE ;  /* 0x000000000000791b */ /* 0x003fe20003800000 */
.L_x_1281:
        /* <DEDUP_REMOVED lines=13> */
.L_x_1282:
[----:B------:R-:W-:Y:S05]  /*17780*/  BRA `(.L_x_1283) ;  /* 0xffffffcc00947947 */ /* 0x000fea000383ffff */
.L_x_1208:
[----:B--2---:R2:W3:Y:S02]  /*17790*/  SYNCS.PHASECHK.TRANS64.TRYWAIT P1, [R6+URZ+0x2a840], R21 ;  /* 0x02a84015060075a7 */ /* 0x0044e4000802017f */
[----:B---3--:R-:W-:Y:S05]  /*177a0*/  @!P1 NANOSLEEP.SYNCS 0x989680 ;  /* 0x009896800000995d */ /* 0x008fea0003900000 */
[----:B------:R-:W3:Y:S02]  /*177b0*/  @!P1 SYNCS.PHASECHK.TRANS64 P1, [R6+URZ+0x2a840], R21 ;  /* 0x02a84015060095a7 */ /* 0x000ee4000802007f */
[----:B---3--:R-:W-:Y:S05]  /*177c0*/  @!P1 BRA `(.L_x_1208) ;  /* 0xfffffffc00f09947 */ /* 0x008fea000383ffff */
[----:B------:R-:W-:Y:S05]  /*177d0*/  BRA `(.L_x_1284) ;  /* 0xffffffcc00d47947 */ /* 0x000fea000383ffff */
.L_x_1209:
        /* <DEDUP_REMOVED lines=8> */
.L_x_1286:
[----:B------:R-:W-:Y:S05]  /*17860*/  BSYNC B0 ;  /* 0x0000000000007941 */ /* 0x000fea0003800000 */
.L_x_1285:
        /* <DEDUP_REMOVED lines=9> */
.L_x_1287:
[----:B------:R-:W-:Y:S02]  /*17900*/  VIADD R10, R10, UR48 ;  /* 0x000000300a0a7c36 */ /* 0x000fe40008000000 */
[----:B------:R-:W-:Y:S02]  /*17910*/  IMAD.MOV.U32 R13, RZ, RZ, R19 ;  /* 0x000000ffff0d7224 */ /* 0x000fe400078e0013 */
[----:B------:R-:W-:Y:S01]  /*17920*/  IMAD.MOV.U32 R12, RZ, RZ, 0x1 ;  /* 0x00000001ff0c7424 */ /* 0x000fe200078e00ff */
[----:B------:R-:W-:-:S13]  /*17930*/  IADD3 R2, P1, R31, R14, RZ ;  /* 0x0000000e1f027210 */ /* 0x000fda0007f3e0ff */
[----:B------:R-:W-:Y:S05]  /*17940*/  WARPSYNC.COLLECTIVE R15, `(.L_x_1288) ;  /* 0x000000000f087348 */ /* 0x000fea0003c00000 */
[----:B------:R0:W1:Y:S02]  /*17950*/  SHFL.IDX P6, R14, R13, R12, R11 ;  /* 0x0000000c0d0e7389 */ /* 0x00006400000c000b */
[----:B01----:R-:W-:Y:S01]  /*17960*/  ENDCOLLECTIVE ;  /* 0x000000000000791b */ /* 0x003fe20003800000 */
.L_x_1288:
        /* <DEDUP_REMOVED lines=12> */
.L_x_1289:
[----:B------:R-:W-:Y:S02]  /*17a30*/  IMAD.MOV.U32 R13, RZ, RZ, R19 ;  /* 0x000000ffff0d7224 */ /* 0x000fe400078e0013 */
[----:B------:R-:W-:Y:S01]  /*17a40*/  IMAD.MOV.U32 R12, RZ, RZ, 0x2 ;  /* 0x00000002ff0c7424 */ /* 0x000fe200078e00ff */
[----:B------:R-:W-:-:S13]  /*17a50*/  IADD3 R2, P1, R31, R14, RZ ;  /* 0x0000000e1f027210 */ /* 0x000fda0007f3e0ff */
[----:B------:R-:W-:Y:S05]  /*17a60*/  WARPSYNC.COLLECTIVE R15, `(.L_x_1290) ;  /* 0x000000000f087348 */ /* 0x000fea0003c00000 */
[----:B------:R0:W1:Y:S02]  /*17a70*/  SHFL.IDX P6, R14, R13, R12, R11 ;  /* 0x0000000c0d0e7389 */ /* 0x00006400000c000b */
[----:B01----:R-:W-:Y:S01]  /*17a80*/  ENDCOLLECTIVE ;  /* 0x000000000000791b */ /* 0x003fe20003800000 */
.L_x_1290:
        /* <DEDUP_REMOVED lines=12> */
.L_x_1291:
[----:B------:R-:W-:Y:S02]  /*17b50*/  IMAD.MOV.U32 R13, RZ, RZ, R19 ;  /* 0x000000ffff0d7224 */ /* 0x000fe400078e0013 */
[----:B------:R-:W-:Y:S02]  /*17b60*/  IMAD.MOV.U32 R12, RZ, RZ, 0x3 ;  /* 0x00000003ff0c7424 */ /* 0x000fe400078e00ff */
[----:B------:R-:W-:-:S07]  /*17b70*/  IMAD.MOV.U32 R20, RZ, RZ, R14 ;  /* 0x000000ffff147224 */ /* 0x000fce00078e000e */
[----:B------:R-:W-:Y:S05]  /*17b80*/  WARPSYNC.COLLECTIVE R15, `(.L_x_1292) ;  /* 0x000000000f087348 */ /* 0x000fea0003c00000 */
[----:B------:R0:W1:Y:S02]  /*17b90*/  SHFL.IDX P6, R14, R13, R12, R11 ;  /* 0x0000000c0d0e7389 */ /* 0x00006400000c000b */
[----:B01----:R-:W-:Y:S01]  /*17ba0*/  ENDCOLLECTIVE ;  /* 0x000000000000791b */ /* 0x003fe20003800000 */
.L_x_1292:
        /* <DEDUP_REMOVED lines=13> */
.L_x_1293:
[----:B------:R-:W-:Y:S05]  /*17c80*/  BRA `(.L_x_1294) ;  /* 0xffffffcc00707947 */ /* 0x000fea000383ffff */
.L_x_1212:
[----:B0-----:R0:W3:Y:S02]  /*17c90*/  SYNCS.PHASECHK.TRANS64.TRYWAIT P2, [R2+URZ+0x2a870], R3 ;  /* 0x02a87003020075a7 */ /* 0x0010e4000804017f */
[----:B---3--:R-:W-:Y:S05]  /*17ca0*/  @!P2 NANOSLEEP.SYNCS 0x989680 ;  /* 0x009896800000a95d */ /* 0x008fea0003900000 */
[----:B------:R-:W3:Y:S02]  /*17cb0*/  @!P2 SYNCS.PHASECHK.TRANS64 P2, [R2+URZ+0x2a870], R3 ;  /* 0x02a870030200a5a7 */ /* 0x000ee4000804007f */
[----:B---3--:R-:W-:Y:S05]  /*17cc0*/  @!P2 BRA `(.L_x_1212) ;  /* 0xfffffffc00f0a947 */ /* 0x008fea000383ffff */
[----:B------:R-:W-:Y:S05]  /*17cd0*/  BRA `(.L_x_1295) ;  /* 0xffffffcc00c87947 */ /* 0x000fea000383ffff */
.L_x_1214:
[----:B0-----:R0:W1:Y:S02]  /*17ce0*/  SYNCS.PHASECHK.TRANS64.TRYWAIT P2, [R2+URZ+0x2a860], R3 ;  /* 0x02a86003020075a7 */ /* 0x001064000804017f */
[----:B-1----:R-:W-:Y:S05]  /*17cf0*/  @!P2 NANOSLEEP.SYNCS 0x989680 ;  /* 0x009896800000a95d */ /* 0x002fea0003900000 */
[----:B------:R-:W1:Y:S02]  /*17d00*/  @!P2 SYNCS.PHASECHK.TRANS64 P2, [R2+URZ+0x2a860], R3 ;  /* 0x02a860030200a5a7 */ /* 0x000e64000804007f */
[----:B-1----:R-:W-:Y:S05]  /*17d10*/  @!P2 BRA `(.L_x_1214) ;  /* 0xfffffffc00f0a947 */ /* 0x002fea000383ffff */
[----:B------:R-:W-:Y:S05]  /*17d20*/  BRA `(.L_x_1296) ;  /* 0xffffffcc00d07947 */ /* 0x000fea000383ffff */
.L_x_1221:
[----:B0-----:R0:W3:Y:S02]  /*17d30*/  SYNCS.PHASECHK.TRANS64.TRYWAIT P0, [R2+URZ+0x2a870], R3 ;  /* 0x02a87003020075a7 */ /* 0x0010e4000800017f */
[----:B---3--:R-:W-:Y:S05]  /*17d40*/  @!P0 NANOSLEEP.SYNCS 0x989680 ;  /* 0x009896800000895d */ /* 0x008fea0003900000 */
[----:B------:R-:W3:Y:S02]  /*17d50*/  @!P0 SYNCS.PHASECHK.TRANS64 P0, [R2+URZ+0x2a870], R3 ;  /* 0x02a87003020085a7 */ /* 0x000ee4000800007f */
[----:B---3--:R-:W-:Y:S05]  /*17d60*/  @!P0 BRA `(.L_x_1221) ;  /* 0xfffffffc00f08947 */ /* 0x008fea000383ffff */
[----:B------:R-:W-:Y:S05]  /*17d70*/  BRA `(.L_x_1297) ;  /* 0xffffffd4007c7947 */ /* 0x000fea000383ffff */
.L_x_1223:
[----:B0-----:R0:W3:Y:S02]  /*17d80*/  SYNCS.PHASECHK.TRANS64.TRYWAIT P0, [R2+URZ+0x2a860], R3 ;  /* 0x02a86003020075a7 */ /* 0x0010e4000800017f */
[----:B---3--:R-:W-:Y:S05]  /*17d90*/  @!P0 NANOSLEEP.SYNCS 0x989680 ;  /* 0x009896800000895d */ /* 0x008fea0003900000 */
[----:B------:R-:W3:Y:S02]  /*17da0*/  @!P0 SYNCS.PHASECHK.TRANS64 P0, [R2+URZ+0x2a860], R3 ;  /* 0x02a86003020085a7 */ /* 0x000ee4000800007f */
[----:B---3--:R-:W-:Y:S05]  /*17db0*/  @!P0 BRA `(.L_x_1223) ;  /* 0xfffffffc00f08947 */ /* 0x008fea000383ffff */
[----:B------:R-:W-:Y:S05]  /*17dc0*/  BRA `(.L_x_1298) ;  /* 0xffffffd4008c7947 */ /* 0x000fea000383ffff */
.L_x_1226:
[----:B-1----:R1:W3:Y:S02]  /*17dd0*/  SYNCS.PHASECHK.TRANS64.TRYWAIT P0, [R6+URZ+0x2a820], R3 ;  /* 0x02a82003060075a7 */ /* 0x0022e4000800017f */
[----:B---3--:R-:W-:Y:S05]  /*17de0*/  @!P0 NANOSLEEP.SYNCS 0x989680 ;  /* 0x009896800000895d */ /* 0x008fea0003900000 */
[----:B------:R-:W3:Y:S02]  /*17df0*/  @!P0 SYNCS.PHASECHK.TRANS64 P0, [R6+URZ+0x2a820], R3 ;  /* 0x02a82003060085a7 */ /* 0x000ee4000800007f */
[----:B---3--:R-:W-:Y:S05]  /*17e00*/  @!P0 BRA `(.L_x_1226) ;  /* 0xfffffffc00f08947 */ /* 0x008fea000383ffff */
[----:B------:R-:W-:Y:S05]  /*17e10*/  BRA `(.L_x_1299) ;  /* 0xffffffdc00207947 */ /* 0x000fea000383ffff */
.L_x_1228:
[----:B-1----:R1:W3:Y:S02]  /*17e20*/  SYNCS.PHASECHK.TRANS64.TRYWAIT P1, [R5+URZ+0x2a840], R4 ;  /* 0x02a84004050075a7 */ /* 0x0022e4000802017f */
[----:B---3--:R-:W-:Y:S05]  /*17e30*/  @!P1 NANOSLEEP.SYNCS 0x989680 ;  /* 0x009896800000995d */ /* 0x008fea0003900000 */
[----:B------:R-:W3:Y:S02]  /*17e40*/  @!P1 SYNCS.PHASECHK.TRANS64 P1, [R5+URZ+0x2a840], R4 ;  /* 0x02a84004050095a7 */ /* 0x000ee4000802007f */
[----:B---3--:R-:W-:Y:S05]  /*17e50*/  @!P1 BRA `(.L_x_1228) ;  /* 0xfffffffc00f09947 */ /* 0x008fea000383ffff */
[----:B------:R-:W-:Y:S05]  /*17e60*/  BRA `(.L_x_1300) ;  /* 0xffffffdc005c7947 */ /* 0x000fea000383ffff */
.L_x_1230:
[----:B---3--:R3:W4:Y:S02]  /*17e70*/  SYNCS.PHASECHK.TRANS64.TRYWAIT P1, [R3+URZ+0x2a840], R0 ;  /* 0x02a84000030075a7 */ /* 0x008724000802017f */
[----:B----4-:R-:W-:Y:S05]  /*17e80*/  @!P1 NANOSLEEP.SYNCS 0x989680 ;  /* 0x009896800000995d */ /* 0x010fea0003900000 */
[----:B------:R-:W4:Y:S02]  /*17e90*/  @!P1 SYNCS.PHASECHK.TRANS64 P1, [R3+URZ+0x2a840], R0 ;  /* 0x02a84000030095a7 */ /* 0x000f24000802007f */
[----:B----4-:R-:W-:Y:S05]  /*17ea0*/  @!P1 BRA `(.L_x_1230) ;  /* 0xfffffffc00f09947 */ /* 0x010fea000383ffff */
[----:B------:R-:W-:Y:S05]  /*17eb0*/  BRA `(.L_x_1301) ;  /* 0xffffffdc00687947 */ /* 0x000fea000383ffff */
.L_x_1232:
[----:B----4-:R4:W0:Y:S02]  /*17ec0*/  SYNCS.PHASECHK.TRANS64.TRYWAIT P1, [R5+URZ+0x2a860], R4 ;  /* 0x02a86004050075a7 */ /* 0x010824000802017f */
[----:B0-----:R-:W-:Y:S05]  /*17ed0*/  @!P1 NANOSLEEP.SYNCS 0x989680 ;  /* 0x009896800000995d */ /* 0x001fea0003900000 */
[----:B------:R-:W0:Y:S02]  /*17ee0*/  @!P1 SYNCS.PHASECHK.TRANS64 P1, [R5+URZ+0x2a860], R4 ;  /* 0x02a86004050095a7 */ /* 0x000e24000802007f */
[----:B0-----:R-:W-:Y:S05]  /*17ef0*/  @!P1 BRA `(.L_x_1232) ;  /* 0xfffffffc00f09947 */ /* 0x001fea000383ffff */
[----:B------:R-:W-:Y:S05]  /*17f00*/  BRA `(.L_x_1302) ;  /* 0xffffffdc00647947 */ /* 0x000fea000383ffff */
.L_x_1234:
[----:B------:R0:W0:Y:S02]  /*17f10*/  SYNCS.PHASECHK.TRANS64.TRYWAIT P1, [R3+URZ+0x2a860], R0 ;  /* 0x02a86000030075a7 */ /* 0x000024000802017f */
[----:B0-----:R-:W-:Y:S05]  /*17f20*/  @!P1 NANOSLEEP.SYNCS 0x989680 ;  /* 0x009896800000995d */ /* 0x001fea0003900000 */
[----:B------:R-:W0:Y:S02]  /*17f30*/  @!P1 SYNCS.PHASECHK.TRANS64 P1, [R3+URZ+0x2a860], R0 ;  /* 0x02a86000030095a7 */ /* 0x000e24000802007f */
[----:B0-----:R-:W-:Y:S05]  /*17f40*/  @!P1 BRA `(.L_x_1234) ;  /* 0xfffffffc00f09947 */ /* 0x001fea000383ffff */
[----:B------:R-:W-:Y:S05]  /*17f50*/  BRA `(.L_x_1303) ;  /* 0xffffffdc00607947 */ /* 0x000fea000383ffff */
.L_x_1236:
[----:B------:R0:W0:Y:S02]  /*17f60*/  SYNCS.PHASECHK.TRANS64.TRYWAIT P1, [R5+URZ+0x2a880], R4 ;  /* 0x02a88004050075a7 */ /* 0x000024000802017f */
[----:B0-----:R-:W-:Y:S05]  /*17f70*/  @!P1 NANOSLEEP.SYNCS 0x989680 ;  /* 0x009896800000995d */ /* 0x001fea0003900000 */
[----:B------:R-:W0:Y:S02]  /*17f80*/  @!P1 SYNCS.PHASECHK.TRANS64 P1, [R5+URZ+0x2a880], R4 ;  /* 0x02a88004050095a7 */ /* 0x000e24000802007f */
[----:B0-----:R-:W-:Y:S05]  /*17f90*/  @!P1 BRA `(.L_x_1236) ;  /* 0xfffffffc00f09947 */ /* 0x001fea000383ffff */
[----:B------:R-:W-:Y:S05]  /*17fa0*/  BRA `(.L_x_1304) ;  /* 0xffffffdc005c7947 */ /* 0x000fea000383ffff */
.L_x_1305:
        /* <DEDUP_REMOVED lines=13> */
.L_x_3421:


//--------------------- .text._ZN7cutlass13device_kernelIN5flash11enable_sm90INS1_16FlashAttnFwdSm90INS1_25CollectiveMainloopFwdSm90ILi2EN4cute5tupleIJNS5_1CILi1EEES8_S8_EEENS6_IJNS7_ILi128EEESA_NS7_ILi192EEEEEELi192ENS_12float_e4m3_tEfNS_4arch4Sm90ELb0ELb1ELb0ELb1ELb1ELb0ELb0ELb1ELb1ELb1ELb1ELb0EEENS1_21CollectiveEpilogueFwdINS6_IJSA_SB_SA_EEES9_NS_10bfloat16_tESF_Li256ELb1ELb1ELb1ELb1EEENS1_36VarlenDynamicPersistentTileSchedulerILi128ELi128ELi256ELi128ELb1ELb1ELb1ELb1ELb0ELb1EEEEEEEEEvNT_6ParamsE --------------------------
	.section	.text._ZN7cutlass13device_kernelIN5flash11enable_sm90INS1_16FlashAttnFwdSm90INS1_25CollectiveMainloopFwdSm90ILi2EN4cute5tupleIJNS5_1CILi1EEES8_S8_EEENS6_IJNS7_ILi128EEESA_NS7_ILi192EEEEEELi192ENS_12float_e4m3_tEfNS_4arch4Sm90ELb0ELb1ELb0ELb1ELb1ELb0ELb0ELb1ELb1ELb1ELb1ELb0EEENS1_21CollectiveEpilogueFwdINS6_IJSA_SB_SA_EEES9_NS_10bfloat16_tESF_Li256ELb1ELb1ELb1ELb1EEENS1_36VarlenDynamicPersistentTileSchedulerILi128ELi128ELi256ELi128ELb1ELb1ELb1ELb1ELb0ELb1EEEEEEEEEvNT_6ParamsE,"ax",@progbits
	.align	128
.text._ZN7cutlass13device_kernelIN5flash11enable_sm90INS1_16FlashAttnFwdSm90INS1_25CollectiveMainloopFwdSm90ILi2EN4cute5tupleIJNS5_1CILi1EEES8_S8_EEENS6_IJNS7_ILi128EEESA_NS7_ILi192EEEEEELi192ENS_12float_e4m3_tEfNS_4arch4Sm90ELb0ELb1ELb0ELb1ELb1ELb0ELb0ELb1ELb1ELb1ELb1ELb0EEENS1_21CollectiveEpilogueFwdINS6_IJSA_SB_SA_EEES9_NS_10bfloat16_tESF_Li256ELb1ELb1ELb1ELb1EEENS1_36VarlenDynamicPersistentTileSchedulerILi128ELi128ELi256ELi128ELb1ELb1ELb1ELb1ELb0ELb1EEEEEEEEEvNT_6ParamsE:
        .type           _ZN7cutlass13device_kernelIN5flash11enable_sm90INS1_16FlashAttnFwdSm90INS1_25CollectiveMainloopFwdSm90ILi2EN4cute5tupleIJNS5_1CILi1EEES8_S8_EEENS6_IJNS7_ILi128EEESA_NS7_ILi192EEEEEELi192ENS_12float_e4m3_tEfNS_4arch4Sm90ELb0ELb1ELb0ELb1ELb1ELb0ELb0ELb1ELb1ELb1ELb1ELb0EEENS1_21CollectiveEpilogueFwdINS6_IJSA_SB_SA_EEES9_NS_10bfloat16_tESF_Li256ELb1ELb1ELb1ELb1EEENS1_36VarlenDynamicPersistentTileSchedulerILi128ELi128ELi256ELi128ELb1ELb1ELb1ELb1ELb0ELb1EEEEEEEEEvNT_6ParamsE,@function
        .size           _ZN7cutlass13device_kernelIN5flash11enable_sm90INS1_16FlashAttnFwdSm90INS1_25CollectiveMainloopFwdSm90ILi2EN4cute5tupleIJNS5_1CILi1EEES8_S8_EEENS6_IJNS7_ILi128EEESA_NS7_ILi192EEEEEELi192ENS_12float_e4m3_tEfNS_4arch4Sm90ELb0ELb1ELb0ELb1ELb1ELb0ELb0ELb1ELb1ELb1ELb1ELb0EEENS1_21CollectiveEpilogueFwdINS6_IJSA_SB_SA_EEES9_NS_10bfloat16_tESF_Li256ELb1ELb1ELb1ELb1EEENS1_36VarlenDynamicPersistentTileSchedulerILi128ELi128ELi256ELi128ELb1ELb1ELb1ELb1ELb0ELb1EEEEEEEEEvNT_6ParamsE,(.L_x_3422 - _ZN7cutlass13device_kernelIN5flash11enable_sm90INS1_16FlashAttnFwdSm90INS1_25CollectiveMainloopFwdSm90ILi2EN4cute5tupleIJNS5_1CILi1EEES8_S8_EEENS6_IJNS7_ILi128EEESA_NS7_ILi192EEEEEELi192ENS_12float_e4m3_tEfNS_4arch4Sm90ELb0ELb1ELb0ELb1ELb1ELb0ELb0ELb1ELb1ELb1ELb1ELb0EEENS1_21CollectiveEpilogueFwdINS6_IJSA_SB_SA_EEES9_NS_10bfloat16_tESF_Li256ELb1ELb1ELb1ELb1EEENS1_36VarlenDynamicPersistentTileSchedulerILi128ELi128ELi256ELi128ELb1ELb1ELb1ELb1ELb0ELb1EEEEEEEEEvNT_6ParamsE)
        .other          _ZN7cutlass13device_kernelIN5flash11enable_sm90INS1_16FlashAttnFwdSm90INS1_25CollectiveMainloopFwdSm90ILi2EN4cute5tupleIJNS5_1CILi1EEES8_S8_EEENS6_IJNS7_ILi128EEESA_NS7_ILi192EEEEEELi192ENS_12float_e4m3_tEfNS_4arch4Sm90ELb0ELb1ELb0ELb1ELb1ELb0ELb0ELb1ELb1ELb1ELb1ELb0EEENS1_21CollectiveEpilogueFwdINS6_IJSA_SB_SA_EEES9_NS_10bfloat16_tESF_Li256ELb1ELb1ELb1ELb1EEENS1_36VarlenDynamicPersistentTileSchedulerILi128ELi128ELi256ELi128ELb1ELb1ELb1ELb1ELb0ELb1EEEEEEEEEvNT_6ParamsE,@"STO_CUDA_ENTRY STV_DEFAULT"
_ZN7cutlass13device_kernelIN5flash11enable_sm90INS1_16FlashAttnFwdSm90INS1_25CollectiveMainloopFwdSm90ILi2EN4cute5tupleIJNS5_1CILi1EEES8_S8_EEENS6_IJNS7_ILi128EEESA_NS7_ILi192EEEEEELi192ENS_12float_e4m3_tEfNS_4arch4Sm90ELb0ELb1ELb0ELb1ELb1ELb0ELb0ELb1ELb1ELb1ELb1ELb0EEENS1_21CollectiveEpilogueFwdINS6_IJSA_SB_SA_EEES9_NS_10bfloat16_tESF_Li256ELb1ELb1ELb1ELb1EEENS1_36VarlenDynamicPersistentTileSchedulerILi128ELi128ELi256ELi128ELb1ELb1ELb1ELb1ELb0ELb1EEEEEEEEEvNT_6ParamsE:
        /* <DEDUP_REMOVED lines=45> */
.L_x_1306:
        /* <DEDUP_REMOVED lines=22> */
.L_x_1307:
        /* <DEDUP_REMOVED lines=18> */
.L_x_1308:
        /* <DEDUP_REMOVED lines=22> */
.L_x_1309:
        /* <DEDUP_REMOVED lines=24> */
.L_x_1310:
        /* <DEDUP_REMOVED lines=8> */
.L_x_1312:
        /* <DEDUP_REMOVED lines=30> */
[-C--:B------:R-:W-:Y:S02]  /*0a90*/  LEA.HI R4, R0, R12.reuse, RZ, 0x5 ;  /* 0x0000000c00047211 */ /* 0x080fe400078f28ff */
[----:B------:R-:W-:Y:S01]  /*0aa0*/  SHF.R.S32.HI R6, RZ, 0x4, R3 ;  /* 0x00000004ff067819 */ /* 0x000fe20000011403 */
[----:B------:R-:W-:Y:S01]  /*0ab0*/  IMAD.IADD R218, R12, 0x1, -R218 ;  /* 0x000000010cda7824 */ /* 0x000fe200078e0ada */
[----:B------:R-:W-:Y:S01]  /*0ac0*/  LEA.HI R11, R0, R12, RZ, 0x2 ;  /* 0x0000000c000b7211 */ /* 0x000fe200078f10ff */
[----:B------:R-:W-:Y:S01]  /*0ad0*/  IMAD.SHL.U32 R5, R4, 0x20, RZ ;  /* 0x0000002004057824 */ /* 0x000fe200078e00ff */
[----:B------:R-:W-:Y:S02]  /*0ae0*/  SHF.R.S32.HI R13, RZ, 0x7, R2 ;  /* 0x00000007ff0d7819 */ /* 0x000fe40000011402 */
[----:B------:R-:W-:-:S02]  /*0af0*/  SHF.R.S32.HI R7, RZ, 0x1f, R218 ;  /* 0x0000001fff077819 */ /* 0x000fc400000114da */
[----:B------:R-:W-:Y:S02]  /*0b00*/  LOP3.LUT R4, R3, 0x3fffff0, RZ, 0xc0, !PT ;  /* 0x03fffff003047812 */ /* 0x000fe400078ec0ff */
[----:B------:R-:W-:Y:S02]  /*0b10*/  LEA.HI R8, R7, R218, RZ, 0x2 ;  /* 0x000000da07087211 */ /* 0x000fe400078f10ff */
[----:B------:R-:W-:Y:S01]  /*0b20*/  LEA.HI R3, R3, R6, RZ, 0x1 ;  /* 0x0000000603037211 */ /* 0x000fe200078f08ff */
[----:B------:R-:W-:Y:S01]  /*0b30*/  IMAD.IADD R4, R12, 0x1, -R4 ;  /* 0x000000010c047824 */ /* 0x000fe200078e0a04 */
[--C-:B------:R-:W-:Y:S02]  /*0b40*/  SHF.R.S32.HI R9, RZ, 0x2, R8.reuse ;  /* 0x00000002ff097819 */ /* 0x100fe40000011408 */
[----:B------:R-:W-:Y:S02]  /*0b50*/  SHF.R.S32.HI R10, RZ, 0x1f, R8 ;  /* 0x0000001fff0a7819 */ /* 0x000fe40000011408 */
[----:B------:R-:W-:-:S02]  /*0b60*/  LOP3.LUT R11, R11, 0xfffffffc, RZ, 0xc0, !PT ;  /* 0xfffffffc0b0b7812 */ /* 0x000fc400078ec0ff */
[----:B------:R-:W-:Y:S02]  /*0b70*/  LEA.HI R10, R10, R9, RZ, 0x3 ;  /* 0x000000090a0a7211 */ /* 0x000fe400078f18ff */
[----:B------:R-:W-:Y:S01]  /*0b80*/  LEA.HI R7, R7, R218, RZ, 0x5 ;  /* 0x000000da07077211 */ /* 0x000fe200078f28ff */
[----:B------:R-:W-:Y:S01]  /*0b90*/  IMAD.IADD R11, R12, 0x1, -R11 ;  /* 0x000000010c0b7824 */ /* 0x000fe200078e0a0b */
[----:B------:R-:W-:Y:S02]  /*0ba0*/  LOP3.LUT R10, R10, 0xfffffff8, RZ, 0xc0, !PT ;  /* 0xfffffff80a0a7812 */ /* 0x000fe400078ec0ff */
[----:B------:R-:W-:Y:S02]  /*0bb0*/  LEA.HI R2, R2, R13, RZ, 0x1 ;  /* 0x0000000d02027211 */ /* 0x000fe400078f08ff */
[----:B------:R-:W-:Y:S01]  /*0bc0*/  LOP3.LUT R5, R5, 0xfffffc00, RZ, 0xc0, !PT ;  /* 0xfffffc0005057812 */ /* 0x000fe200078ec0ff */
[----:B------:R-:W-:Y:S01]  /*0bd0*/  IMAD.IADD R10, R9, 0x1, -R10 ;  /* 0x00000001090a7824 */ /* 0x000fe200078e0a0a */
[----:B------:R-:W-:-:S02]  /*0be0*/  LOP3.LUT R3, R3, 0x1ffffffe, RZ, 0xc0, !PT ;  /* 0x1ffffffe03037812 */ /* 0x000fc400078ec0ff */
[----:B------:R-:W-:Y:S01]  /*0bf0*/  SHF.R.S32.HI R7, RZ, 0x5, R7 ;  /* 0x00000005ff077819 */ /* 0x000fe20000011407 */
[----:B------:R-:W-:Y:S01]  /*0c00*/  IMAD R4, R4, 0x40, R5 ;  /* 0x0000004004047824 */ /* 0x000fe200078e0205 */
[----:B------:R-:W-:Y:S01]  /*0c10*/  LOP3.LUT R2, R2, 0x3fffffe, RZ, 0xc0, !PT ;  /* 0x03fffffe02027812 */ /* 0x000fe200078ec0ff */
[----:B------:R-:W-:Y:S01]  /*0c20*/  IMAD.IADD R3, R6, 0x1, -R3 ;  /* 0x0000000106037824 */ /* 0x000fe200078e0a03 */
[----:B------:R-:W-:Y:S01]  /*0c30*/  LEA.HI R5, R11, R11, RZ, 0x1 ;  /* 0x0000000b0b057211 */ /* 0x000fe200078f08ff */
[----:B------:R-:W-:Y:S01]  /*0c40*/  IMAD R7, R7, 0x10, R10 ;  /* 0x0000001007077824 */ /* 0x000fe200078e020a */
[----:B------:R-:W-:Y:S01]  /*0c50*/  LEA.HI R0, R0, R12, RZ, 0x3 ;  /* 0x0000000c00007211 */ /* 0x000fe200078f18ff */
[----:B------:R-:W-:Y:S02]  /*0c60*/  IMAD.IADD R2, R13, 0x1, -R2 ;  /* 0x000000010d027824 */ /* 0x000fe400078e0a02 */
[----:B------:R-:W-:Y:S01]  /*0c70*/  IMAD R3, R3, 0x8, R4 ;  /* 0x0000000803037824 */ /* 0x000fe200078e0204 */
[----:B------:R-:W-:Y:S01]  /*0c80*/  LOP3.LUT R4, R5, 0x1ffffffe, RZ, 0xc0, !PT ;  /* 0x1ffffffe05047812 */ /* 0x000fe200078ec0ff */
[----:B------:R-:W-:Y:S01]  /*0c90*/  IMAD R5, R2, 0x40, R7 ;  /* 0x0000004002057824 */ /* 0x000fe200078e0207 */
[----:B------:R-:W-:-:S02]  /*0ca0*/  LOP3.LUT R18, R0, 0xfffffff8, RZ, 0xc0, !PT ;  /* 0xfffffff800127812 */ /* 0x000fc400078ec0ff */
[----:B------:R0:W-:Y:S01]  /*0cb0*/  STL [R1+0x8], R3 ;  /* 0x0000080301007387 */ /* 0x0001e20000100800 */
[----:B------:R-:W-:Y:S01]  /*0cc0*/  IMAD.IADD R4, R11, 0x1, -R4 ;  /* 0x000000010b047824 */ /* 0x000fe200078e0a04 */
[----:B------:R-:W-:Y:S01]  /*0cd0*/  SHF.R.S32.HI R217, RZ, 0x3, R0 ;  /* 0x00000003ffd97819 */ /* 0x000fe20000011400 */
[----:B------:R-:W-:Y:S01]  /*0ce0*/  IMAD.IADD R18, R12, 0x1, -R18 ;  /* 0x000000010c127824 */ /* 0x000fe200078e0a12 */
[----:B------:R1:W-:Y:S01]  /*0cf0*/  STL [R1+0x4], R5 ;  /* 0x0000040501007387 */ /* 0x0003e20000100800 */
[----:B------:R-:W-:Y:S01]  /*0d00*/  IMAD R17, R4, 0x8, R5 ;  /* 0x0000000804117824 */ /* 0x000fe200078e0205 */
[----:B0-----:R-:W-:-:S05]  /*0d10*/  LOP3.LUT R3, R8, 0x7ffffffc, RZ, 0xc0, !PT ;  /* 0x7ffffffc08037812 */ /* 0x001fca00078ec0ff */
[----:B------:R-:W-:-:S04]  /*0d20*/  IMAD.IADD R3, R218, 0x1, -R3 ;  /* 0x00000001da037824 */ /* 0x000fc800078e0a03 */
[----:B------:R-:W-:-:S04]  /*0d30*/  IMAD.SHL.U32 R16, R3, 0x2, RZ ;  /* 0x0000000203107824 */ /* 0x000fc800078e00ff */
[C---:B------:R-:W-:Y:S01]  /*0d40*/  VIADD R216, R16.reuse, 0x8 ;  /* 0x0000000810d87836 */ /* 0x040fe20000000000 */
[----:B------:R-:W-:Y:S01]  /*0d50*/  SHF.R.S32.HI R0, RZ, 0x1f, R16 ;  /* 0x0000001fff007819 */ /* 0x000fe20000011410 */
[C---:B------:R-:W-:Y:S02]  /*0d60*/  VIADD R215, R16.reuse, 0x10 ;  /* 0x0000001010d77836 */ /* 0x040fe40000000000 */
        /* <DEDUP_REMOVED lines=35> */
[----:B-1----:R-:W-:-:S07]  /*0fa0*/  SHF.R.S32.HI R219, RZ, 0x1f, R23 ;  /* 0x0000001fffdb7819 */ /* 0x002fce0000011417 */
.L_x_1424:
[----:B------:R-:W-:Y:S01]  /*0fb0*/  ULDC.64 UR8, c[0x0][0xa28] ;  /* 0x00028a0000087ab9 */ /* 0x000fe20000000a00 */
[----:B------:R-:W-:Y:S01]  /*0fc0*/  ULDC UR4, c[0x0][0x424] ;  /* 0x0001090000047ab9 */ /* 0x000fe20000000800 */
[----:B------:R-:W-:Y:S01]  /*0fd0*/  UISETP.NE.U32.AND UP0, UPT, UR8, URZ, UPT ;  /* 0x0000003f0800728c */ /* 0x000fe2000bf05070 */
[----:B------:R-:W-:-:S03]  /*0fe0*/  ULDC UR7, c[0x0][0x2f0] ;  /* 0x0000bc0000077ab9 */ /* 0x000fc60000000800 */
[----:B------:R-:W-:-:S03]  /*0ff0*/  UISETP.NE.AND.EX UP0, UPT, UR9, URZ, UPT, UP0 ;  /* 0x0000003f0900728c */ /* 0x000fc6000bf05300 */
[----:B------:R-:W-:Y:S02]  /*1000*/  ULDC.64 UR8, c[0x0][0xa18] ;  /* 0x0002860000087ab9 */ /* 0x000fe40000000a00 */
[----:B------:R-:W-:Y:S01]  /*1010*/  UISETP.NE.U32.AND UP1, UPT, UR8, URZ, UPT ;  /* 0x0000003f0800728c */ /* 0x000fe2000bf25070 */
[----:B------:R-:W-:-:S03]  /*1020*/  PLOP3.LUT P0, PT, PT, PT, UP0, 0x80, 0x0 ;  /* 0x000000000000781c */ /* 0x000fc60003f0f008 */
[----:B------:R-:W-:-:S03]  /*1030*/  UISETP.NE.AND.EX UP1, UPT, UR9, URZ, UPT, UP1 ;  /* 0x0000003f0900728c */ /* 0x000fc6000bf25310 */
[----:B------:R-:W-:Y:S02]  /*1040*/  @UP0 ULDC.64 UR8, c[0x0][0xa28] ;  /* 0x00028a0000080ab9 */ /* 0x000fe40000000a00 */
[----:B------:R-:W-:Y:S01]  /*1050*/  @UP0 UIMAD.WIDE UR8, UR53, 0x4, UR8 ;  /* 0x00000004350808a5 */ /* 0x000fe2000f8e0208 */
[----:B------:R-:W-:-:S05]  /*1060*/  PLOP3.LUT P2, PT, PT, PT, UP1, 0x80, 0x0 ;  /* 0x000000000000781c */ /* 0x000fca0003f4f018 */
[----:B0-2-4-:R-:W-:Y:S02]  /*1070*/  IMAD.U32 R2, RZ, RZ, UR8 ;  /* 0x00000008ff027e24 */ /* 0x015fe4000f8e00ff */
[----:B------:R-:W-:Y:S01]  /*1080*/  IMAD.U32 R3, RZ, RZ, UR9 ;  /* 0x00000009ff037e24 */ /* 0x000fe2000f8e00ff */
[----:B------:R-:W-:Y:S02]  /*1090*/  @UP1 ULDC.64 UR8, c[0x0][0xa18] ;  /* 0x0002860000081ab9 */ /* 0x000fe40000000a00 */
[----:B------:R-:W-:Y:S02]  /*10a0*/  @UP1 UIMAD.WIDE UR8, UR53, 0x4, UR8 ;  /* 0x00000004350818a5 */ /* 0x000fe4000f8e0208 */
[----:B------:R-:W2:Y:S04]  /*10b0*/  @P0 LDG.E R2, desc[UR56][R2.64] ;  /* 0x0000003802020981 */ /* 0x000ea8000c1e1900 */
[----:B------:R-:W-:-:S02]  /*10c0*/  IMAD.U32 R4, RZ, RZ, UR8 ;  /* 0x00000008ff047e24 */ /* 0x000fc4000f8e00ff */
[----:B------:R-:W-:Y:S01]  /*10d0*/  IMAD.U32 R5, RZ, RZ, UR9 ;  /* 0x00000009ff057e24 */ /* 0x000fe2000f8e00ff */
[----:B------:R-:W-:-:S04]  /*10e0*/  ULDC.64 UR8, c[0x0][0x418] ;  /* 0x0001060000087ab9 */ /* 0x000fc80000000a00 */
[----:B---3--:R-:W3:Y:S01]  /*10f0*/  @P2 LDG.E R4, desc[UR56][R4.64] ;  /* 0x0000003804042981 */ /* 0x008ee2000c1e1900 */
[----:B------:R-:W-:Y:S01]  /*1100*/  UISETP.NE.U32.AND UP0, UPT, UR8, URZ, UPT ;  /* 0x0000003f0800728c */ /* 0x000fe2000bf05070 */
[----:B------:R-:W-:Y:S01]  /*1110*/  UMOV UR41, URZ ;  /* 0x0000003f00297c82 */ /* 0x000fe20008000000 */
[----:B------:R-:W-:Y:S02]  /*1120*/  ULOP3.LUT UR43, UR5, 0xffff, URZ, 0xc0, !UPT ;  /* 0x0000ffff052b7892 */ /* 0x000fe4000f8ec03f */
[----:B------:R-:W-:-:S03]  /*1130*/  UISETP.NE.AND.EX UP0, UPT, UR9, URZ, UPT, UP0 ;  /* 0x0000003f0900728c */ /* 0x000fc6000bf05300 */
[----:B------:R-:W-:Y:S01]  /*1140*/  ULDC.64 UR8, c[0x0][0xa20] ;  /* 0x0002880000087ab9 */ /* 0x000fe20000000a00 */
[----:B------:R-:W-:Y:S01]  /*1150*/  USEL UR4, UR4, 0x1, UP0 ;  /* 0x0000000104047887 */ /* 0x000fe20008000000 */
[----:B------:R-:W-:-:S03]  /*1160*/  ISETP.NE.U32.AND P1, PT, RZ, UR8, PT ;  /* 0x00000008ff007c0c */ /* 0x000fc6000bf25070 */
[----:B------:R-:W-:Y:S01]  /*1170*/  UIMAD UR4, UR4, UR7, URZ ;  /* 0x00000007040472a4 */ /* 0x000fe2000f8e023f */
[----:B------:R-:W-:Y:S02]  /*1180*/  ISETP.NE.AND.EX P1, PT, RZ, UR9, PT, P1 ;  /* 0x00000009ff007c0c */ /* 0x000fe4000bf25310 */
[----:B--2---:R-:W-:Y:S02]  /*1190*/  @P0 R2UR UR41, R2 ;  /* 0x00000000022902ca */ /* 0x004fe400000e0000 */
[----:B---3--:R-:W-:Y:S01]  /*11a0*/  @P2 R2UR UR48, R4 ;  /* 0x00000000043022ca */ /* 0x008fe200000e0000 */
[----:B-1---5:R-:W-:-:S14]  /*11b0*/  @P2 BRA `(.L_x_1313) ;  /* 0x0000000000382947 */ /* 0x022fdc0003800000 */
[----:B------:R-:W-:Y:S01]  /*11c0*/  ULDC.64 UR8, c[0x0][0xa00] ;  /* 0x0002800000087ab9 */ /* 0x000fe20000000a00 */
[----:B------:R-:W-:Y:S01]  /*11d0*/  ULDC UR48, c[0x0][0x288] ;  /* 0x0000a20000307ab9 */ /* 0x000fe20000000800 */
        /* <DEDUP_REMOVED lines=12> */
.L_x_1313:
[----:B------:R-:W-:Y:S01]  /*12a0*/  UMOV UR44, UR53 ;  /* 0x00000035002c7c82 */ /* 0x000fe20008000000 */
[----:B------:R-:W-:Y:S05]  /*12b0*/  @!P1 BRA `(.L_x_1314) ;  /* 0x00000000001c9947 */ /* 0x000fea0003800000 */
[----:B------:R-:W-:Y:S02]  /*12c0*/  ULDC.64 UR8, c[0x0][0xa20] ;  /* 0x0002880000087ab9 */ /* 0x000fe40000000a00 */
[----:B------:R-:W-:-:S06]  /*12d0*/  UIMAD.WIDE UR8, UR53, 0x4, UR8 ;  /* 0x00000004350878a5 */ /* 0x000fcc000f8e0208 */
[----:B------:R-:W-:Y:S02]  /*12e0*/  IMAD.U32 R2, RZ, RZ, UR8 ;  /* 0x00000008ff027e24 */ /* 0x000fe4000f8e00ff */
[----:B------:R-:W-:-:S05]  /*12f0*/  IMAD.U32 R3, RZ, RZ, UR9 ;  /* 0x00000009ff037e24 */ /* 0x000fca000f8e00ff */
[----:B------:R-:W2:Y:S02]  /*1300*/  LDG.E R2, desc[UR56][R2.64] ;  /* 0x0000003802027981 */ /* 0x000ea4000c1e1900 */
[----:B--2---:R-:W-:Y:S01]  /*1310*/  R2UR UR4, R2 ;  /* 0x00000000020472ca */ /* 0x004fe200000e0000 */
[----:B------:R-:W-:-:S14]  /*1320*/  BRA `(.L_x_1315) ;  /* 0x0000000000347947 */ /* 0x000fdc0003800000 */
.L_x_1314:
        /* <DEDUP_REMOVED lines=13> */
.L_x_1315:
[----:B------:R-:W-:Y:S01]  /*1400*/  ULDC.64 UR10, c[0x0][0x990] ;  /* 0x00026400000a7ab9 */ /* 0x000fe20000000a00 */
[----:B------:R-:W-:Y:S01]  /*1410*/  ULDC.64 UR8, c[0x0][0x998] ;  /* 0x0002660000087ab9 */ /* 0x000fe20000000a00 */
[----:B------:R-:W-:Y:S01]  /*1420*/  UISETP.NE.U32.AND UP0, UPT, UR10, URZ, UPT ;  /* 0x0000003f0a00728c */ /* 0x000fe2000bf05070 */
[----:B------:R-:W-:Y:S01]  /*1430*/  IMAD.MOV.U32 R7, RZ, RZ, 0x3f800000 ;  /* 0x3f800000ff077424 */ /* 0x000fe200078e00ff */
[----:B------:R-:W-:Y:S01]  /*1440*/  UISETP.NE.U32.AND UP1, UPT, UR8, URZ, UPT ;  /* 0x0000003f0800728c */ /* 0x000fe2000bf25070 */
[----:B------:R-:W-:Y:S01]  /*1450*/  IMAD.MOV.U32 R0, RZ, RZ, 0x3f800000 ;  /* 0x3f800000ff007424 */ /* 0x000fe200078e00ff */
[----:B------:R-:W-:Y:S02]  /*1460*/  UISETP.NE.AND.EX UP0, UPT, UR11, URZ, UPT, UP0 ;  /* 0x0000003f0b00728c */ /* 0x000fe4000bf05300 */
[----:B------:R-:W-:-:S04]  /*1470*/  UISETP.NE.AND.EX UP1, UPT, UR9, URZ, UPT, UP1 ;  /* 0x0000003f0900728c */ /* 0x000fc8000bf25310 */
[----:B------:R-:W-:Y:S02]  /*1480*/  PLOP3.LUT P0, PT, PT, PT, UP0, 0x80, 0x0 ;  /* 0x000000000000781c */ /* 0x000fe40003f0f008 */
[----:B------:R-:W-:-:S03]  /*1490*/  PLOP3.LUT P1, PT, PT, PT, UP1, 0x80, 0x0 ;  /* 0x000000000000781c */ /* 0x000fc60003f2f018 */
[----:B------:R-:W-:Y:S02]  /*14a0*/  @UP0 USHF.R.S32.HI UR7, URZ, 0x1f, UR53 ;  /* 0x0000001f3f070899 */ /* 0x000fe40008011435 */
[----:B------:R-:W-:Y:S01]  /*14b0*/  @UP1 USHF.R.S32.HI UR16, URZ, 0x1f, UR53 ;  /* 0x0000001f3f101899 */ /* 0x000fe20008011435 */
[----:B------:R-:W-:Y:S01]  /*14c0*/  @UP0 ULDC.64 UR14, c[0x0][0x9a8] ;  /* 0x00026a00000e0ab9 */ /* 0x000fe20000000a00 */
[----:B------:R-:W-:Y:S01]  /*14d0*/  @UP1 ULDC.64 UR18, c[0x0][0x9b8] ;  /* 0x00026e0000121ab9 */ /* 0x000fe20000000a00 */
[----:B------:R-:W-:Y:S02]  /*14e0*/  @UP0 UIMAD UR7, UR7, UR14, URZ ;  /* 0x0000000e070702a4 */ /* 0x000fe4000f8e023f */
[----:B------:R-:W-:Y:S02]  /*14f0*/  @UP1 UIMAD UR16, UR16, UR18, URZ ;  /* 0x00000012101012a4 */ /* 0x000fe4000f8e023f */
[----:B------:R-:W-:Y:S02]  /*1500*/  @UP0 UIMAD.WIDE.U32 UR12, UR53, UR14, URZ ;  /* 0x0000000e350c02a5 */ /* 0x000fe4000f8e003f */
[----:B------:R-:W-:-:S02]  /*1510*/  @UP0 UIMAD UR7, UR53, UR15, UR7 ;  /* 0x0000000f350702a4 */ /* 0x000fc4000f8e0207 */
[----:B------:R-:W-:Y:S02]  /*1520*/  @UP1 UIMAD UR16, UR53, UR19, UR16 ;  /* 0x00000013351012a4 */ /* 0x000fe4000f8e0210 */
[----:B------:R-:W-:Y:S02]  /*1530*/  @UP1 UIMAD.WIDE.U32 UR14, UR53, UR18, URZ ;  /* 0x00000012350e12a5 */ /* 0x000fe4000f8e003f */
[----:B------:R-:W-:Y:S02]  /*1540*/  @UP0 UIADD3 UR13, UR13, UR7, URZ ;  /* 0x000000070d0d0290 */ /* 0x000fe4000fffe03f */
[----:B------:R-:W-:Y:S01]  /*1550*/  @UP1 UIADD3 UR15, UR15, UR16, URZ ;  /* 0x000000100f0f1290 */ /* 0x000fe2000fffe03f */
[----:B------:R-:W-:Y:S02]  /*1560*/  @UP1 ULDC.64 UR18, c[0x0][0x9c0] ;  /* 0x0002700000121ab9 */ /* 0x000fe40000000a00 */
[----:B------:R-:W-:Y:S01]  /*1570*/  @UP0 ULDC.64 UR16, c[0x0][0x9b0] ;  /* 0x00026c0000100ab9 */ /* 0x000fe20000000a00 */
[----:B------:R-:W-:-:S02]  /*1580*/  @UP1 UIMAD.WIDE.U32 UR14, UR43, UR18, UR14 ;  /* 0x000000122b0e12a5 */ /* 0x000fc4000f8e000e */
[----:B------:R-:W-:Y:S02]  /*1590*/  @UP0 UIMAD.WIDE.U32 UR12, UR43, UR16, UR12 ;  /* 0x000000102b0c02a5 */ /* 0x000fe4000f8e000c */
[----:B------:R-:W-:Y:S02]  /*15a0*/  @UP1 UIMAD UR7, UR43, UR19, UR15 ;  /* 0x000000132b0712a4 */ /* 0x000fe4000f8e020f */
[----:B------:R-:W-:Y:S02]  /*15b0*/  @UP0 UIMAD UR13, UR43, UR17, UR13 ;  /* 0x000000112b0d02a4 */ /* 0x000fe4000f8e020d */
[----:B------:R-:W-:Y:S02]  /*15c0*/  @UP0 ULEA UR10, UP2, UR12, UR10, 0x2 ;  /* 0x0000000a0c0a0291 */ /* 0x000fe4000f84103f */
[----:B------:R-:W-:Y:S02]  /*15d0*/  @UP1 ULEA UR8, UP3, UR14, UR8, 0x2 ;  /* 0x000000080e081291 */ /* 0x000fe4000f86103f */
[----:B------:R-:W-:-:S02]  /*15e0*/  @UP0 ULEA.HI.X UR11, UR12, UR11, UR13, 0x2, UP2 ;  /* 0x0000000b0c0b0291 */ /* 0x000fc400090f140d */
[----:B------:R-:W-:Y:S01]  /*15f0*/  @UP1 ULEA.HI.X UR9, UR14, UR9, UR7, 0x2, UP3 ;  /* 0x000000090e091291 */ /* 0x000fe200098f1407 */
[----:B------:R-:W-:Y:S02]  /*1600*/  IMAD.U32 R2, RZ, RZ, UR10 ;  /* 0x0000000aff027e24 */ /* 0x000fe4000f8e00ff */
[----:B------:R-:W-:Y:S01]  /*1610*/  IMAD.U32 R4, RZ, RZ, UR8 ;  /* 0x00000008ff047e24 */ /* 0x000fe2000f8e00ff */
[----:B------:R-:W-:Y:S01]  /*1620*/  ULDC UR7, c[0x0][0x448] ;  /* 0x0001120000077ab9 */ /* 0x000fe20000000800 */
[----:B------:R-:W-:Y:S02]  /*1630*/  IMAD.U32 R3, RZ, RZ, UR11 ;  /* 0x0000000bff037e24 */ /* 0x000fe4000f8e00ff */
[----:B------:R-:W-:Y:S01]  /*1640*/  IMAD.U32 R5, RZ, RZ, UR9 ;  /* 0x00000009ff057e24 */ /* 0x000fe2000f8e00ff */
[----:B------:R-:W-:Y:S02]  /*1650*/  UISETP.NE.AND UP4, UPT, UR7, 0x1, UPT ;  /* 0x000000010700788c */ /* 0x000fe4000bf85270 */
[----:B------:R-:W2:Y:S01]  /*1660*/  @P0 LDG.E R7, desc[UR56][R2.64] ;  /* 0x0000003802070981 */ /* 0x000ea2000c1e1900 */
[----:B------:R-:W-:-:S02]  /*1670*/  USHF.L.U32 UR42, UR6, 0x7, URZ ;  /* 0x00000007062a7899 */ /* 0x000fc4000800063f */
[----:B------:R-:W-:Y:S01]  /*1680*/  UIADD3 UR41, -UR41, UR4, URZ ;  /* 0x0000000429297290 */ /* 0x000fe2000fffe13f */
[----:B------:R-:W2:Y:S01]  /*1690*/  @P1 LDG.E R0, desc[UR56][R4.64] ;  /* 0x0000003804001981 */ /* 0x000ea2000c1e1900 */
[----:B------:R-:W-:Y:S01]  /*16a0*/  ULDC.64 UR6, c[0x0][0x9e0] ;  /* 0x0002780000067ab9 */ /* 0x000fe20000000a00 */
[----:B------:R-:W-:Y:S02]  /*16b0*/  UIADD3 UR4, UR42, 0x7f, URZ ;  /* 0x0000007f2a047890 */ /* 0x000fe4000fffe03f */
[----:B------:R-:W-:Y:S01]  /*16c0*/  UISETP.GE.AND UP0, UPT, UR7, 0x1, UPT ;  /* 0x000000010700788c */ /* 0x000fe2000bf06270 */
[----:B------:R-:W-:Y:S01]  /*16d0*/  @UP4 ULDC UR8, c[0x0][0x44c] ;  /* 0x0001130000084ab9 */ /* 0x000fe20000000800 */
[----:B------:R-:W-:Y:S01]  /*16e0*/  @UP4 ULDC UR12, c[0x0][0x450] ;  /* 0x00011400000c4ab9 */ /* 0x000fe20000000800 */
[----:B------:R-:W-:-:S03]  /*16f0*/  UIMAD.WIDE.U32 UR8, UR4, UR8, URZ ;  /* 0x00000008040872a5 */ /* 0x000fc6000f8e003f */
[----:B------:R-:W-:Y:S01]  /*1700*/  PLOP3.LUT P0, PT, PT, PT, UP0, 0x40, 0x0 ;  /* 0x000000000000781c */ /* 0x000fe20003f0e808 */
[----:B------:R-:W-:Y:S02]  /*1710*/  UIADD3 UR10, UR41, 0x1, -UR48 ;  /* 0x00000001290a7890 */ /* 0x000fe4000fffe830 */
[----:B------:R-:W-:Y:S01]  /*1720*/  @UP4 USHF.R.U32.HI UR4, URZ, UR12, UR9 ;  /* 0x0000000c3f044299 */ /* 0x000fe20008011609 */
[----:B------:R-:W-:Y:S01]  /*1730*/  ULDC UR11, c[0x0][0x988] ;  /* 0x00026200000b7ab9 */ /* 0x000fe20000000800 */
[----:B------:R-:W-:Y:S02]  /*1740*/  UP2UR UR55, UPR, URZ, 0x10 ;  /* 0x000000103f377883 */ /* 0x000fe40008000000 */
[----:B------:R-:W-:Y:S02]  /*1750*/  UIADD3 UR10, UR10, UR4, URZ ;  /* 0x000000040a0a7290 */ /* 0x000fe4000fffe03f */
[----:B------:R-:W-:Y:S02]  /*1760*/  UP2UR UR54, UPR, URZ, 0x1 ;  /* 0x000000013f367883 */ /* 0x000fe40008000000 */
[----:B------:R-:W-:Y:S01]  /*1770*/  UIADD3 UR6, UR10, UR6, URZ ;  /* 0x000000060a067290 */ /* 0x000fe2000fffe03f */
[----:B--2---:R-:W-:-:S04]  /*1780*/  FMUL.FTZ R0, R7, R0 ;  /* 0x0000000007007220 */ /* 0x004fc80000410000 */
[----:B------:R-:W-:-:S05]  /*1790*/  FMUL.FTZ R0, R0, UR11 ;  /* 0x0000000b00007c20 */ /* 0x000fca0008410000 */
[----:B------:R-:W-:Y:S01]  /*17a0*/  R2UR UR40, R0 ;  /* 0x00000000002872ca */ /* 0x000fe200000e0000 */
[----:B------:R-:W-:-:S14]  /*17b0*/  @P0 BRA `(.L_x_1316) ;  /* 0x0000000000440947 */ /* 0x000fdc0003800000 */
        /* <DEDUP_REMOVED lines=10> */
.L_x_1317:
[----:B------:R-:W-:-:S11]  /*1860*/  UISETP.NE.AND UP0, UPT, UR7, 0x1, UPT ;  /* 0x000000010700788c */ /* 0x000fd6000bf05270 */
[----:B------:R-:W-:Y:S02]  /*1870*/  @UP0 ULDC.64 UR10, c[0x0][0x9e8] ;  /* 0x00027a00000a0ab9 */ /* 0x000fe40000000a00 */
[----:B------:R-:W-:-:S04]  /*1880*/  UIMAD.WIDE.U32 UR8, UR4, UR10, URZ ;  /* 0x0000000a040872a5 */ /* 0x000fc8000f8e003f */
[----:B------:R-:W-:-:S12]  /*1890*/  @UP0 USHF.R.U32.HI UR4, URZ, UR11, UR9 ;  /* 0x0000000b3f040299 */ /* 0x000fd80008011609 */
.L_x_1318:
[----:B------:R-:W-:-:S04]  /*18a0*/  UIMAD UR4, UR4, UR7, UR7 ;  /* 0x00000007040472a4 */ /* 0x000fc8000f8e0207 */
[----:B------:R-:W-:-:S04]  /*18b0*/  UISETP.LT.AND UP0, UPT, UR6, UR4, UPT ;  /* 0x000000040600728c */ /* 0x000fc8000bf01270 */
[----:B------:R-:W-:-:S12]  /*18c0*/  USEL UR6, UR6, UR4, UP0 ;  /* 0x0000000406067287 */ /* 0x000fd80008000000 */
.L_x_1316:
[----:B------:R-:W-:Y:S02]  /*18d0*/  UISETP.NE.AND UP0, UPT, UR55, URZ, UPT ;  /* 0x0000003f3700728c */ /* 0x000fe4000bf05270 */
[----:B------:R-:W-:Y:S02]  /*18e0*/  UIADD3 UR4, UR41, 0x7f, URZ ;  /* 0x0000007f29047890 */ /* 0x000fe4000fffe03f */
[----:B------:R-:W-:Y:S02]  /*18f0*/  UIADD3 UR10, UR6, 0x7f, URZ ;  /* 0x0000007f060a7890 */ /* 0x000fe4000fffe03f */
[----:B------:R-:W-:Y:S02]  /*1900*/  UISETP.GE.AND UP1, UPT, UR7, 0x1, UPT ;  /* 0x000000010700788c */ /* 0x000fe4000bf26270 */
[----:B------:R-:W-:Y:S02]  /*1910*/  USHF.R.S32.HI UR6, URZ, 0x1f, UR4 ;  /* 0x0000001f3f067899 */ /* 0x000fe40008011404 */
[----:B------:R-:W-:Y:S01]  /*1920*/  USHF.R.S32.HI UR11, URZ, 0x1f, UR10 ;  /* 0x0000001f3f0b7899 */ /* 0x000fe2000801140a */
[----:B------:R-:W-:Y:S01]  /*1930*/  @UP0 ULDC UR8, c[0x0][0x44c] ;  /* 0x0001130000080ab9 */ /* 0x000fe20000000800 */
[----:B------:R-:W-:Y:S01]  /*1940*/  ULEA.HI UR6, UR6, UR4, URZ, 0x7 ;  /* 0x0000000406067291 */ /* 0x000fe2000f8f383f */
[----:B------:R-:W-:Y:S01]  /*1950*/  PLOP3.LUT P0, PT, PT, PT, UP1, 0x40, 0x0 ;  /* 0x000000000000781c */ /* 0x000fe20003f0e818 */
[----:B------:R-:W-:-:S02]  /*1960*/  UIMAD.WIDE.U32 UR8, UR42, UR8, URZ ;  /* 0x000000082a0872a5 */ /* 0x000fc4000f8e003f */
[----:B------:R-:W-:Y:S01]  /*1970*/  ULEA.HI UR11, UR11, UR10, URZ, 0x7 ;  /* 0x0000000a0b0b7291 */ /* 0x000fe2000f8f383f */
[----:B------:R-:W-:Y:S01]  /*1980*/  @UP0 ULDC UR13, c[0x0][0x450] ;  /* 0x00011400000d0ab9 */ /* 0x000fe20000000800 */
[----:B------:R-:W-:Y:S01]  /*1990*/  UMOV UR12, UR42 ;  /* 0x0000002a000c7c82 */ /* 0x000fe20008000000 */
[----:B------:R-:W-:Y:S02]  /*19a0*/  UIADD3 UR58, UR41, -UR48, URZ ;  /* 0x80000030293a7290 */ /* 0x000fe4000fffe03f */
[----:B------:R-:W-:Y:S02]  /*19b0*/  USHF.R.S32.HI UR6, URZ, 0x7, UR6 ;  /* 0x000000073f067899 */ /* 0x000fe40008011406 */
[----:B------:R-:W-:Y:S02]  /*19c0*/  USHF.R.S32.HI UR11, URZ, 0x7, UR11 ;  /* 0x000000073f0b7899 */ /* 0x000fe4000801140b */
[----:B------:R-:W-:Y:S02]  /*19d0*/  @UP0 USHF.R.U32.HI UR12, URZ, UR13, UR9 ;  /* 0x0000000d3f0c0299 */ /* 0x000fe40008011609 */
[----:B------:R-:W-:-:S02]  /*19e0*/  UISETP.LT.AND UP0, UPT, UR6, UR11, UPT ;  /* 0x0000000b0600728c */ /* 0x000fc4000bf01270 */
[----:B------:R-:W-:Y:S01]  /*19f0*/  UIADD3 UR4, UR58, UR12, URZ ;  /* 0x0000000c3a047290 */ /* 0x000fe2000fffe03f */
[----:B------:R-:W-:Y:S01]  /*1a00*/  ULDC UR10, c[0x0][0x9dc] ;  /* 0x00027700000a7ab9 */ /* 0x000fe20000000800 */
[----:B------:R-:W-:Y:S02]  /*1a10*/  USEL UR6, UR6, UR11, UP0 ;  /* 0x0000000b06067287 */ /* 0x000fe40008000000 */
[----:B------:R-:W-:Y:S01]  /*1a20*/  UIADD3 UR10, UR4, -UR10, URZ ;  /* 0x8000000a040a7290 */ /* 0x000fe2000fffe03f */
[----:B------:R-:W-:Y:S11]  /*1a30*/  @P0 BRA `(.L_x_1319) ;  /* 0x0000000000440947 */ /* 0x000ff60003800000 */
        /* <DEDUP_REMOVED lines=10> */
.L_x_1320:
[----:B------:R-:W-:-:S11]  /*1ae0*/  UISETP.NE.AND UP0, UPT, UR7, 0x1, UPT ;  /* 0x000000010700788c */ /* 0x000fd6000bf05270 */
[----:B------:R-:W-:Y:S02]  /*1af0*/  @UP0 ULDC.64 UR12, c[0x0][0x9e8] ;  /* 0x00027a00000c0ab9 */ /* 0x000fe40000000a00 */
[----:B------:R-:W-:-:S04]  /*1b00*/  UIMAD.WIDE.U32 UR8, UR4, UR12, URZ ;  /* 0x0000000c040872a5 */ /* 0x000fc8000f8e003f */
[----:B------:R-:W-:-:S12]  /*1b10*/  @UP0 USHF.R.U32.HI UR4, URZ, UR13, UR9 ;  /* 0x0000000d3f040299 */ /* 0x000fd80008011609 */
.L_x_1321:
[----:B------:R-:W-:-:S04]  /*1b20*/  UIMAD UR4, UR4, UR7, URZ ;  /* 0x00000007040472a4 */ /* 0x000fc8000f8e023f */
[----:B------:R-:W-:-:S04]  /*1b30*/  UISETP.LT.AND UP0, UPT, UR10, UR4, UPT ;  /* 0x000000040a00728c */ /* 0x000fc8000bf01270 */
[----:B------:R-:W-:-:S12]  /*1b40*/  USEL UR10, UR10, UR4, !UP0 ;  /* 0x000000040a0a7287 */ /* 0x000fd8000c000000 */
.L_x_1319:
[----:B------:R-:W-:-:S04]  /*1b50*/  USHF.R.S32.HI UR4, URZ, 0x1f, UR10 ;  /* 0x0000001f3f047899 */ /* 0x000fc8000801140a */
[----:B------:R-:W-:-:S04]  /*1b60*/  ULEA.HI UR4, UR4, UR10, URZ, 0x7 ;  /* 0x0000000a04047291 */ /* 0x000fc8000f8f383f */
[----:B------:R-:W-:Y:S02]  /*1b70*/  USHF.R.S32.HI UR7, URZ, 0x7, UR4 ;  /* 0x000000073f077899 */ /* 0x000fe40008011404 */
[----:B------:R-:W-:Y:S02]  /*1b80*/  ULOP3.LUT UR4, UR5, 0xff000000, URZ, 0xc0, !UPT ;  /* 0xff00000005047892 */ /* 0x000fe4000f8ec03f */
[----:B------:R-:W-:Y:S02]  /*1b90*/  UISETP.LT.AND UP0, UPT, URZ, UR7, UPT ;  /* 0x000000073f00728c */ /* 0x000fe4000bf01270 */
[----:B------:R-:W-:Y:S02]  /*1ba0*/  ULOP3.LUT UR5, UR5, 0xff0000, URZ, 0xc0, !UPT ;  /* 0x00ff000005057892 */ /* 0x000fe4000f8ec03f */
[----:B------:R-:W-:Y:S02]  /*1bb0*/  USEL UR38, URZ, UR7, !UP0 ;  /* 0x000000073f267287 */ /* 0x000fe4000c000000 */
[----:B------:R-:W-:-:S02]  /*1bc0*/  USHF.R.U32.HI UR4, URZ, 0x8, UR4 ;  /* 0x000000083f047899 */ /* 0x000fc40008011604 */
[----:B------:R-:W-:Y:S02]  /*1bd0*/  UISETP.GT.AND UP0, UPT, UR6, UR38, UPT ;  /* 0x000000260600728c */ /* 0x000fe4000bf04270 */
[----:B------:R-:W-:-:S03]  /*1be0*/  ULEA.HI UR5, UR5, UR4, URZ, 0x10 ;  /* 0x0000000405057291 */ /* 0x000fc6000f8f803f */
[----:B------:R-:W-:Y:S01]  /*1bf0*/  UMOV UR4, URZ ;  /* 0x0000003f00047c82 */ /* 0x000fe20008000000 */
[----:B------:R-:W-:Y:S01]  /*1c00*/  PLOP3.LUT P0, PT, PT, PT, UP0, 0x80, 0x0 ;  /* 0x000000000000781c */ /* 0x000fe20003f0f008 */
[----:B------:R-:W-:Y:S02]  /*1c10*/  ULOP3.LUT UR39, UR5, 0xff, URZ, 0xc0, !UPT ;  /* 0x000000ff05277892 */ /* 0x000fe4000f8ec03f */
[----:B------:R-:W-:-:S10]  /*1c20*/  USHF.R.U32.HI UR47, URZ, 0x10, UR5 ;  /* 0x000000103f2f7899 */ /* 0x000fd40008011605 */
[----:B------:R-:W-:Y:S05]  /*1c30*/  @!P0 BRA `(.L_x_1322) ;  /* 0x0000000000948947 */ /* 0x000fea0003800000 */
[----:B------:R-:W-:Y:S01]  /*1c40*/  UISETP.NE.AND UP0, UPT, UR47, URZ, UPT ;  /* 0x0000003f2f00728c */ /* 0x000fe2000bf05270 */
[----:B------:R-:W-:-:S03]  /*1c50*/  ULDC UR4, c[0x0][0x9f0] ;  /* 0x00027c0000047ab9 */ /* 0x000fc60000000800 */
[----:B------:R-:W-:-:S04]  /*1c60*/  USEL UR10, UR47, UR4, UP0 ;  /* 0x000000042f0a7287 */ /* 0x000fc80008000000 */
[----:B------:R-:W-:Y:S02]  /*1c70*/  UIADD3 UR4, UR10, -0x1, UR6 ;  /* 0xffffffff0a047890 */ /* 0x000fe4000fffe006 */
[----:B------:R-:W-:Y:S02]  /*1c80*/  IMAD.U32 R3, RZ, RZ, UR10 ;  /* 0x0000000aff037e24 */ /* 0x000fe4000f8e00ff */
[----:B------:R-:W-:-:S03]  /*1c90*/  UIADD3 UR7, -UR38, UR4, URZ ;  /* 0x0000000426077290 */ /* 0x000fc6000fffe13f */
[-C--:B------:R-:W-:Y:S01]  /*1ca0*/  IABS R0, R3.reuse ;  /* 0x0000000300007213 */ /* 0x080fe20000000000 */
[----:B------:R-:W-:Y:S01]  /*1cb0*/  UMOV UR4, URZ ;  /* 0x0000003f00047c82 */ /* 0x000fe20008000000 */
[----:B------:R-:W-:Y:S01]  /*1cc0*/  IABS R5, R3 ;  /* 0x0000000300057213 */ /* 0x000fe20000000000 */
[----:B------:R-:W-:Y:S01]  /*1cd0*/  IMAD.U32 R4, RZ, RZ, UR7 ;  /* 0x00000007ff047e24 */ /* 0x000fe2000f8e00ff */
[----:B------:R-:W-:Y:S01]  /*1ce0*/  R2UR UR11, R0 ;  /* 0x00000000000b72ca */ /* 0x000fe200000e0000 */
[----:B------:R-:W-:-:S03]  /*1cf0*/  ULOP3.LUT UR7, UR7, UR10, URZ, 0x3c, !UPT ;  /* 0x0000000a07077292 */ /* 0x000fc6000f8e3c3f */
[----:B------:R-:W-:-:S05]  /*1d00*/  IABS R4, R4 ;  /* 0x0000000400047213 */ /* 0x000fca0000000000 */
[----:B------:R-:W-:-:S04]  /*1d10*/  IMAD.MOV.U32 R3, RZ, RZ, R4 ;  /* 0x000000ffff037224 */ /* 0x000fc800078e0004 */
[----:B------:R-:W0:Y:S01]  /*1d20*/  I2F.RP R0, UR11 ;  /* 0x0000000b00007d06 */ /* 0x000e220008209400 */
[----:B------:R-:W-:-:S07]  /*1d30*/  R2UR UR9, R3 ;  /* 0x00000000030972ca */ /* 0x000fce00000e0000 */
[----:B0-----:R-:W0:Y:S02]  /*1d40*/  MUFU.RCP R0, R0 ;  /* 0x0000000000007308 */ /* 0x001e240000001000 */
[----:B0-----:R-:W-:Y:S02]  /*1d50*/  VIADD R2, R0, 0xffffffe ;  /* 0x0ffffffe00027836 */ /* 0x001fe40000000000 */
        /* <DEDUP_REMOVED lines=19> */
.L_x_1322:
[----:B------:R-:W-:Y:S01]  /*1e90*/  UIMAD UR38, UR39, UR4, UR38 ;  /* 0x00000004272672a4 */ /* 0x000fe2000f8e0226 */
[----:B------:R-:W-:Y:S01]  /*1ea0*/  IMAD.U32 R91, RZ, RZ, UR6 ;  /* 0x00000006ff5b7e24 */ /* 0x000fe2000f8e00ff */
[----:B------:R-:W-:Y:S01]  /*1eb0*/  PLOP3.LUT P0, PT, PT, PT, PT, 0x80, 0x0 ;  /* 0x000000000000781c */ /* 0x000fe20003f0f070 */
[----:B------:R-:W-:Y:S01]  /*1ec0*/  IMAD.U32 R0, RZ, RZ, UR4 ;  /* 0x00000004ff007e24 */ /* 0x000fe2000f8e00ff */
[----:B------:R-:W-:Y:S02]  /*1ed0*/  CS2R R28, SRZ ;  /* 0x00000000001c7805 */ /* 0x000fe4000001ff00 */
[----:B------:R-:W-:Y:S02]  /*1ee0*/  CS2R R2, SRZ ;  /* 0x0000000000027805 */ /* 0x000fe4000001ff00 */
[----:B------:R-:W-:Y:S02]  /*1ef0*/  CS2R R24, SRZ ;  /* 0x0000000000187805 */ /* 0x000fe4000001ff00 */
[----:B------:R-:W-:-:S02]  /*1f00*/  CS2R R8, SRZ ;  /* 0x0000000000087805 */ /* 0x000fc4000001ff00 */
[----:B------:R-:W-:Y:S01]  /*1f10*/  VIADDMNMX R91, R0, UR38, R91, PT ;  /* 0x00000026005b7c46 */ /* 0x000fe2000b80015b */
[----:B------:R-:W-:Y:S01]  /*1f20*/  IMAD.MOV.U32 R0, RZ, RZ, RZ ;  /* 0x000000ffff007224 */ /* 0x000fe200078e00ff */
[----:B------:R-:W-:Y:S01]  /*1f30*/  CS2R R36, SRZ ;  /* 0x0000000000247805 */ /* 0x000fe2000001ff00 */
[----:B------:R-:W-:Y:S01]  /*1f40*/  IMAD.MOV.U32 R145, RZ, RZ, RZ ;  /* 0x000000ffff917224 */ /* 0x000fe200078e00ff */
[----:B------:R-:W-:Y:S01]  /*1f50*/  ISETP.GT.AND P1, PT, R91, UR38, PT ;  /* 0x000000265b007c0c */ /* 0x000fe2000bf24270 */
        /* <DEDUP_REMOVED lines=58> */
[----:B------:R-:W-:Y:S02]  /*2300*/  IMAD.MOV.U32 R106, RZ, RZ, RZ ;  /* 0x000000ffff6a7224 */ /* 0x000fe400078e00ff */
        /* <DEDUP_REMOVED lines=39> */
.L_x_1324:
        /* <DEDUP_REMOVED lines=9> */
.L_x_1533:
[----:B------:R-:W-:Y:S05]  /*2610*/  @!P0 BRA `(.L_x_1326) ;  /* 0x0000000000048947 */ /* 0x000fea0003800000 */
[----:B------:R-:W-:Y:S01]  /*2620*/  BPT.TRAP 0x1 ;  /* 0x000000040000795c */ /* 0x000fe20000300000 */
.L_x_1326:
[----:B0-----:R-:W-:Y:S02]  /*2630*/  IMAD.U32 R3, RZ, RZ, UR49 ;  /* 0x00000031ff037e24 */ /* 0x001fe4000f8e00ff */
[----:B------:R-:W-:-:S03]  /*2640*/  IMAD.U32 R0, RZ, RZ, UR50 ;  /* 0x00000032ff007e24 */ /* 0x000fc6000f8e00ff */
[----:B------:R-:W-:Y:S02]  /*2650*/  LEA R3, R3, UR36, 0x3 ;  /* 0x0000002403037c11 */ /* 0x000fe4000f8e18ff */
[----:B------:R-:W-:-:S04]  /*2660*/  SHF.L.U32 R0, R0, 0x1f, RZ ;  /* 0x0000001f00007819 */ /* 0x000fc800000006ff */
[----:B------:R0:W1:Y:S01]  /*2670*/  SYNCS.PHASECHK.TRANS64.TRYWAIT P1, [R3+URZ+0x2a830], R0 ;  /* 0x02a83000030075a7 */ /* 0x000062000802017f */
[----:B------:R-:W-:Y:S05]  /*2680*/  @!P0 BRA `(.L_x_1327) ;  /* 0x0000000000048947 */ /* 0x000fea0003800000 */
[----:B------:R-:W-:Y:S01]  /*2690*/  BPT.TRAP 0x1 ;  /* 0x000000040000795c */ /* 0x000fe20000300000 */
.L_x_1327:
[----:B-1----:R-:W-:Y:S05]  /*26a0*/  @P1 BRA `(.L_x_1328) ;  /* 0x0000000000081947 */ /* 0x002fea0003800000 */
[----:B------:R-:W1:Y:S02]  /*26b0*/  SYNCS.PHASECHK.TRANS64.TRYWAIT P1, [R3+URZ+0x2a830], R0 ;  /* 0x02a83000030075a7 */ /* 0x000e64000802017f */
[----:B-1----:R-:W-:Y:S05]  /*26c0*/  @!P1 BRA `(.L_x_1329) ;  /* 0x0000018400ac9947 */ /* 0x002fea0003800000 */
.L_x_1328:
        /* <DEDUP_REMOVED lines=8> */
[----:B------:R-:W-:Y:S01]  /*2750*/  UMOV UR5, 0x80000020 ;  /* 0x8000002000057882 */ /* 0x000fe20000000000 */
[----:B------:R-:W-:Y:S02]  /*2760*/  UMOV UR7, 0x80000020 ;  /* 0x8000002000077882 */ /* 0x000fe40000000000 */
[----:B------:R-:W-:Y:S02]  /*2770*/  ULOP3.LUT UR28, UR4, 0x10000, URZ, 0xfc, !UPT ;  /* 0x00010000041c7892 */ /* 0x000fe4000f8efc3f */
[----:B------:R-:W-:Y:S02]  /*2780*/  UIADD3 UR4, UR24, 0x2, URZ ;  /* 0x0000000218047890 */ /* 0x000fe4000fffe03f */
[----:B------:R-:W-:Y:S02]  /*2790*/  UIMAD UR26, UR49, 0x600, UR28 ;  /* 0x00000600311a78a4 */ /* 0x000fe4000f8e021c */
[----:B------:R-:W-:-:S02]  /*27a0*/  UIADD3 UR8, UR24, 0x200, URZ ;  /* 0x0000020018087890 */ /* 0x000fc4000fffe03f */
[----:B------:R-:W-:Y:S02]  /*27b0*/  UIADD3 UR6, UR26, 0x2, URZ ;  /* 0x000000021a067890 */ /* 0x000fe4000fffe03f */
[----:B------:R-:W-:Y:S01]  /*27c0*/  UIADD3 UR10, UR26, 0x200, URZ ;  /* 0x000002001a0a7890 */ /* 0x000fe2000fffe03f */
[----:B------:R-:W-:Y:S02]  /*27d0*/  UMOV UR9, 0x80000020 ;  /* 0x8000002000097882 */ /* 0x000fe40000000000 */
[----:B------:R-:W-:Y:S01]  /*27e0*/  QGMMA.64x128x32.F32.E4M3.E4M3 R24, gdesc[UR24], RZ, !UPT, gsb0 ;  /* 0x01e00000181879f3 */ /* 0x000fe2000c0008ff */
[----:B------:R-:W-:Y:S01]  /*27f0*/  UMOV UR11, 0x80000020 ;  /* 0x80000020000b7882 */ /* 0x000fe20000000000 */
[----:B------:R-:W-:Y:S02]  /*2800*/  UIADD3 UR12, UR24, 0x202, URZ ;  /* 0x00000202180c7890 */ /* 0x000fe4000fffe03f */
[----:B------:R-:W-:Y:S01]  /*2810*/  UIADD3 UR14, UR26, 0x202, URZ ;  /* 0x000002021a0e7890 */ /* 0x000fe2000fffe03f */
[----:B------:R-:W-:Y:S01]  /*2820*/  UMOV UR13, 0x80000020 ;  /* 0x80000020000d7882 */ /* 0x000fe20000000000 */
[----:B------:R-:W-:Y:S01]  /*2830*/  UMOV UR15, 0x80000020 ;  /* 0x80000020000f7882 */ /* 0x000fe20000000000 */
[----:B------:R-:W-:-:S02]  /*2840*/  UIADD3 UR16, UR24, 0x400, URZ ;  /* 0x0000040018107890 */ /* 0x000fc4000fffe03f */
[----:B------:R-:W-:Y:S01]  /*2850*/  UIADD3 UR18, UR26, 0x400, URZ ;  /* 0x000004001a127890 */ /* 0x000fe2000fffe03f */
[----:B------:R-:W-:Y:S01]  /*2860*/  UMOV UR17, 0x80000020 ;  /* 0x8000002000117882 */ /* 0x000fe20000000000 */
        /* <DEDUP_REMOVED lines=23> */
.L_x_1330:
[----:B------:R-:W-:Y:S01]  /*29e0*/  UISETP.NE.AND UP1, UPT, UR55, URZ, UPT ;  /* 0x0000003f3700728c */ /* 0x000fe2000bf25270 */
[----:B01----:R-:W-:Y:S01]  /*29f0*/  VIADD R0, R17, UR42 ;  /* 0x0000002a11007c36 */ /* 0x003fe20008000000 */
[----:B------:R-:W-:Y:S01]  /*2a00*/  R2UR UR6, R3 ;  /* 0x00000000030672ca */ /* 0x000fe200000e0000 */
[----:B------:R-:W-:Y:S01]  /*2a10*/  UISETP.NE.AND UP0, UPT, UR54, URZ, UPT ;  /* 0x0000003f3600728c */ /* 0x000fe2000bf05270 */
[----:B------:R-:W-:Y:S01]  /*2a20*/  IMAD.U32 R3, RZ, RZ, UR48 ;  /* 0x00000030ff037e24 */ /* 0x000fe2000f8e00ff */
[----:B------:R-:W-:Y:S01]  /*2a30*/  ULDC UR30, c[0x0][0x9dc] ;  /* 0x00027700001e7ab9 */ /* 0x000fe20000000800 */
[----:B------:R-:W-:Y:S01]  /*2a40*/  PLOP3.LUT P1, PT, PT, PT, UP1, 0x80, 0x0 ;  /* 0x000000000000781c */ /* 0x000fe20003f2f018 */
[----:B------:R-:W-:Y:S01]  /*2a50*/  ULDC UR14, c[0x0][0x9e0] ;  /* 0x00027800000e7ab9 */ /* 0x000fe20000000800 */
[----:B------:R-:W-:Y:S02]  /*2a60*/  PLOP3.LUT P2, PT, PT, PT, UP1, 0x80, 0x0 ;  /* 0x000000000000781c */ /* 0x000fe40003f4f018 */
[----:B------:R-:W-:Y:S01]  /*2a70*/  LEA R6, R91, 0xffffff80, 0x7 ;  /* 0xffffff805b067811 */ /* 0x000fe200078e38ff */
[----:B------:R-:W-:-:S04]  /*2a80*/  @UP1 ULDC UR7, c[0x0][0x44c] ;  /* 0x0001130000071ab9 */ /* 0x000fc80000000800 */
[----:B------:R-:W-:-:S04]  /*2a90*/  UIADD3 UR6, UR6, 0x2a840, URZ ;  /* 0x0002a84006067890 */ /* 0x000fc8000fffe03f */
[----:B------:R-:W-:Y:S01]  /*2aa0*/  @P1 IMAD.HI.U32 R2, R0, UR7, RZ ;  /* 0x0000000700021c27 */ /* 0x000fe2000f8e00ff */
[----:B------:R-:W-:Y:S01]  /*2ab0*/  @UP1 ULDC UR7, c[0x0][0x450] ;  /* 0x0001140000071ab9 */ /* 0x000fe20000000800 */
[----:B------:R-:W-:Y:S01]  /*2ac0*/  UPRMT UR6, UR37, 0x654, UR6 ;  /* 0x0000065425067896 */ /* 0x000fe20008000006 */
[----:B------:R-:W-:Y:S02]  /*2ad0*/  PLOP3.LUT P1, PT, PT, PT, UP0, 0x40, 0x0 ;  /* 0x000000000000781c */ /* 0x000fe40003f2e808 */
[----:B------:R-:W-:Y:S01]  /*2ae0*/  @P2 SHF.R.U32.HI R0, RZ, UR7, R2 ;  /* 0x00000007ff002c19 */ /* 0x000fe20008011602 */
[----:B------:R-:W-:-:S04]  /*2af0*/  IMAD.MOV.U32 R2, RZ, RZ, -0x80 ;  /* 0xffffff80ff027424 */ /* 0x000fc800078e00ff */
[----:B------:R-:W0:Y:S01]  /*2b00*/  SHFL.IDX PT, R5, R0, RZ, 0x1c1f ;  /* 0x001c1fff00057589 */ /* 0x000e2200000e0000 */
[----:B------:R-:W-:Y:S01]  /*2b10*/  IMAD R7, R91, R2, 0x80 ;  /* 0x000000805b077424 */ /* 0x000fe200078e0202 */
[----:B------:R-:W-:Y:S01]  /*2b20*/  SYNCS.ARRIVE.TRANS64.RED.A1T0 RZ, [UR6], RZ ;  /* 0x000000ffffff79a7 */ /* 0x000fe20008100406 */
[----:B------:R-:W-:-:S03]  /*2b30*/  ULOP3.LUT UR6, URZ, UR30, URZ, 0x33, !UPT ;  /* 0x0000001e3f067292 */ /* 0x000fc6000f8e333f */
[C-C-:B------:R-:W-:Y:S02]  /*2b40*/  IADD3 R2, -R16.reuse, 0x1, R7.reuse ;  /* 0x0000000110027810 */ /* 0x140fe40007ffe107 */
[----:B------:R-:W-:Y:S02]  /*2b50*/  IADD3 R8, -R16, UR41, R7 ;  /* 0x0000002910087c10 */ /* 0x000fe4000fffe107 */
[----:B------:R-:W-:-:S05]  /*2b60*/  IADD3 R2, -R3, UR41, R2 ;  /* 0x0000002903027c10 */ /* 0x000fca000fffe102 */
[C---:B------:R-:W-:Y:S02]  /*2b70*/  VIADD R9, R2.reuse, UR14 ;  /* 0x0000000e02097c36 */ /* 0x040fe40008000000 */
[----:B------:R-:W-:-:S03]  /*2b80*/  VIADD R10, R2, UR6 ;  /* 0x00000006020a7c36 */ /* 0x000fc60008000000 */
[----:B0-----:R-:W-:Y:S01]  /*2b90*/  VIADDMNMX R2, R5, R9, R8, PT ;  /* 0x0000000905027246 */ /* 0x001fe20003800108 */
[----:B------:R-:W-:Y:S01]  /*2ba0*/  IMAD.IADD R3, R10, 0x1, R5 ;  /* 0x000000010a037824 */ /* 0x000fe200078e0205 */
[----:B------:R-:W-:Y:S06]  /*2bb0*/  @P1 BRA `(.L_x_1331) ;  /* 0x0000000000641947 */ /* 0x000fec0003800000 */
[----:B------:R-:W-:Y:S01]  /*2bc0*/  IMAD.U32 R4, RZ, RZ, UR48 ;  /* 0x00000030ff047e24 */ /* 0x000fe2000f8e00ff */
[----:B------:R-:W-:Y:S04]  /*2bd0*/  BSSY B0, `(.L_x_1332) ;  /* 0x0000013000007945 */ /* 0x000fe80003800000 */
[----:B------:R-:W-:-:S04]  /*2be0*/  IADD3 R5, -R4, UR41, R5 ;  /* 0x0000002904057c10 */ /* 0x000fc8000fffe105 */
        /* <DEDUP_REMOVED lines=11> */
.L_x_1333:
[----:B------:R-:W-:Y:S02]  /*2ca0*/  ULDC UR6, c[0x0][0x9e4] ;  /* 0x0002790000067ab9 */ /* 0x000fe40000000800 */
[----:B------:R-:W-:-:S05]  /*2cb0*/  IMAD.U32 R11, RZ, RZ, UR6 ;  /* 0x00000006ff0b7e24 */ /* 0x000fca000f8e00ff */
[----:B------:R-:W-:-:S13]  /*2cc0*/  ISETP.NE.AND P1, PT, R11, 0x1, PT ;  /* 0x000000010b00780c */ /* 0x000fda0003f25270 */
[----:B------:R-:W0:Y:S02]  /*2cd0*/  @P1 LDC.64 R12, c[0x0][0x9e8] ;  /* 0x00027a00ff0c1b82 */ /* 0x000e240000000a00 */
[----:B0-----:R-:W-:-:S05]  /*2ce0*/  @P1 IMAD.HI.U32 R4, R5, R12, RZ ;  /* 0x0000000c05041227 */ /* 0x001fca00078e00ff */
[----:B------:R-:W-:-:S07]  /*2cf0*/  @P1 SHF.R.U32.HI R5, RZ, R13, R4 ;  /* 0x0000000dff051219 */ /* 0x000fce0000011604 */
.L_x_1334:
[----:B------:R-:W-:Y:S05]  /*2d00*/  BSYNC B0 ;  /* 0x0000000000007941 */ /* 0x000fea0003800000 */
.L_x_1332:
[----:B------:R-:W-:-:S04]  /*2d10*/  IMAD R5, R5, R11, -R6 ;  /* 0x0000000b05057224 */ /* 0x000fc800078e0a06 */
[----:B------:R-:W-:-:S05]  /*2d20*/  IMAD.IADD R5, R5, 0x1, -R16 ;  /* 0x0000000105057824 */ /* 0x000fca00078e0a10 */
[----:B------:R-:W-:Y:S02]  /*2d30*/  VIADDMNMX R2, R5, R11, R2, PT ;  /* 0x0000000b05027246 */ /* 0x000fe40003800102 */
[----:B------:R-:W-:-:S07]  /*2d40*/  VIMNMX R3, R3, R5, !PT ;  /* 0x0000000503037248 */ /* 0x000fce0007fe0100 */
.L_x_1331:
[C---:B------:R-:W-:Y:S01]  /*2d50*/  ISETP.GE.AND P2, PT, R7.reuse, 0x9, PT ;  /* 0x000000090700780c */ /* 0x040fe20003f46270 */
[----:B------:R-:W-:Y:S01]  /*2d60*/  UISETP.NE.AND UP0, UPT, UR54, URZ, UPT ;  /* 0x0000003f3600728c */ /* 0x000fe2000bf05270 */
[----:B------:R-:W-:Y:S02]  /*2d70*/  ISETP.GE.AND P1, PT, R7, 0x2, PT ;  /* 0x000000020700780c */ /* 0x000fe40003f26270 */
        /* <DEDUP_REMOVED lines=149> */
[----:B------:R-:W0:Y:S02]  /*36d0*/  SHFL.IDX PT, R7, R0, 0x1, 0x1c1f ;  /* 0x003c1f0000077f89 */ /* 0x000e2400000e0000 */
[----:B------:R-:W-:Y:S02]  /*36e0*/  P2R R108, PR, RZ, 0x40 ;  /* 0x00000040ff6c7803 */ /* 0x000fe40000000000 */
[----:B------:R-:W-:-:S04]  /*36f0*/  ISETP.GT.AND P6, PT, R3, 0x79, !P6 ;  /* 0x000000790300780c */ /* 0x000fc800077c4270 */
[----:B------:R-:W-:-:S04]  /*3700*/  ISETP.LT.OR P6, PT, R2, 0x7a, P6 ;  /* 0x0000007a0200780c */ /* 0x000fc800037c1670 */
[----:B------:R-:W-:Y:S02]  /*3710*/  FSEL R85, R85, -INF , !P6 ;  /* 0xff80000055557808 */ /* 0x000fe40007000000 */
[----:B------:R-:W-:Y:S02]  /*3720*/  PLOP3.LUT P6, PT, PT, PT, UP0, 0x40, 0x0 ;  /* 0x000000000000781c */ /* 0x000fe40003fce808 */
[----:B0-----:R-:W-:Y:S01]  /*3730*/  VIADDMNMX R2, R7, R9, R8, PT ;  /* 0x0000000907027246 */ /* 0x001fe20003800108 */
[----:B------:R-:W-:-:S10]  /*3740*/  IMAD.IADD R3, R10, 0x1, R7 ;  /* 0x000000010a037824 */ /* 0x000fd400078e0207 */
[----:B------:R-:W-:Y:S05]  /*3750*/  @P6 BRA `(.L_x_1335) ;  /* 0x0000000000646947 */ /* 0x000fea0003800000 */
        /* <DEDUP_REMOVED lines=14> */
.L_x_1337:
[----:B------:R-:W-:Y:S02]  /*3840*/  ULDC UR6, c[0x0][0x9e4] ;  /* 0x0002790000067ab9 */ /* 0x000fe40000000800 */
[----:B------:R-:W-:-:S05]  /*3850*/  IMAD.U32 R0, RZ, RZ, UR6 ;  /* 0x00000006ff007e24 */ /* 0x000fca000f8e00ff */
[----:B------:R-:W-:-:S13]  /*3860*/  ISETP.NE.AND P6, PT, R0, 0x1, PT ;  /* 0x000000010000780c */ /* 0x000fda0003fc5270 */
[----:B------:R-:W0:Y:S02]  /*3870*/  @P6 LDC.64 R4, c[0x0][0x9e8] ;  /* 0x00027a00ff046b82 */ /* 0x000e240000000a00 */
[----:B0-----:R-:W-:-:S05]  /*3880*/  @P6 IMAD.HI.U32 R4, R7, R4, RZ ;  /* 0x0000000407046227 */ /* 0x001fca00078e00ff */
[----:B------:R-:W-:-:S07]  /*3890*/  @P6 SHF.R.U32.HI R7, RZ, R5, R4 ;  /* 0x00000005ff076219 */ /* 0x000fce0000011604 */
.L_x_1338:
[----:B------:R-:W-:Y:S05]  /*38a0*/  BSYNC B0 ;  /* 0x0000000000007941 */ /* 0x000fea0003800000 */
.L_x_1336:
[----:B------:R-:W-:-:S04]  /*38b0*/  IMAD R7, R7, R0, -R6 ;  /* 0x0000000007077224 */ /* 0x000fc800078e0a06 */
[----:B------:R-:W-:-:S05]  /*38c0*/  IMAD.IADD R7, R7, 0x1, -R16 ;  /* 0x0000000107077824 */ /* 0x000fca00078e0a10 */
[----:B------:R-:W-:Y:S02]  /*38d0*/  VIADDMNMX R2, R7, R0, R2, PT ;  /* 0x0000000007027246 */ /* 0x000fe40003800102 */
[----:B------:R-:W-:-:S07]  /*38e0*/  VIMNMX R3, R3, R7, !PT ;  /* 0x0000000703037248 */ /* 0x000fce0007fe0100 */
.L_x_1335:
[----:B------:R-:W-:Y:S01]  /*38f0*/  ISETP.GT.AND P1, PT, R3, 0x1, !P1 ;  /* 0x000000010300780c */ /* 0x000fe20004f24270 */
[----:B------:R-:W-:Y:S01]  /*3900*/  UISETP.NE.AND UP1, UPT, UR55, URZ, UPT ;  /* 0x0000003f3700728c */ /* 0x000fe2000bf25270 */
[----:B------:R-:W-:Y:S01]  /*3910*/  ISETP.NE.AND P6, PT, R14, RZ, PT ;  /* 0x000000ff0e00720c */ /* 0x000fe20003fc5270 */
[----:B------:R-:W-:Y:S01]  /*3920*/  UISETP.NE.AND UP0, UPT, UR54, URZ, UPT ;  /* 0x0000003f3600728c */ /* 0x000fe2000bf05270 */
[----:B------:R-:W-:Y:S01]  /*3930*/  ISETP.LT.OR P1, PT, R2, 0x2, P1 ;  /* 0x000000020200780c */ /* 0x000fe20000f21670 */
[----:B------:R-:W-:Y:S01]  /*3940*/  UMOV UR10, UR42 ;  /* 0x0000002a000a7c82 */ /* 0x000fe20008000000 */
[----:B------:R-:W-:Y:S02]  /*3950*/  FMNMX.FTZ R5, R24, R25, !PT ;  /* 0x0000001918057209 */ /* 0x000fe40007810000 */
[----:B------:R-:W-:Y:S02]  /*3960*/  FSEL R27, R27, -INF , !P1 ;  /* 0xff8000001b1b7808 */ /* 0x000fe40004800000 */
[----:B------:R-:W-:-:S02]  /*3970*/  ISETP.GT.AND P1, PT, R3, 0x9, !P6 ;  /* 0x000000090300780c */ /* 0x000fc40007724270 */
[----:B------:R-:W-:Y:S01]  /*3980*/  FMNMX.FTZ R0, R28, R5, !PT ;  /* 0x000000051c007209 */ /* 0x000fe20007810000 */
[----:B------:R-:W-:Y:S01]  /*3990*/  @UP1 ULDC UR6, c[0x0][0x44c] ;  /* 0x0001130000061ab9 */ /* 0x000fe20000000800 */
[----:B------:R-:W-:Y:S01]  /*39a0*/  ISETP.LT.OR P1, PT, R2, 0xa, P1 ;  /* 0x0000000a0200780c */ /* 0x000fe20000f21670 */
[----:B------:R-:W-:Y:S01]  /*39b0*/  UIMAD.WIDE.U32 UR6, UR42, UR6, URZ ;  /* 0x000000062a0672a5 */ /* 0x000fe2000f8e003f */
[----:B------:R-:W-:Y:S01]  /*39c0*/  FMNMX.FTZ R5, R29, R0, !PT ;  /* 0x000000001d057209 */ /* 0x000fe20007810000 */
[----:B------:R-:W-:Y:S01]  /*39d0*/  @UP1 ULDC UR11, c[0x0][0x450] ;  /* 0x00011400000b1ab9 */ /* 0x000fe20000000800 */
[----:B------:R-:W-:Y:S01]  /*39e0*/  FSEL R31, R31, -INF , !P1 ;  /* 0xff8000001f1f7808 */ /* 0x000fe20004800000 */
[----:B------:R-:W-:Y:S01]  /*39f0*/  @UP1 USHF.R.U32.HI UR10, URZ, UR11, UR7 ;  /* 0x0000000b3f0a1299 */ /* 0x000fe20008011607 */
[----:B------:R-:W-:Y:S02]  /*3a00*/  ISETP.NE.AND P1, PT, R15, RZ, PT ;  /* 0x000000ff0f00720c */ /* 0x000fe40003f25270 */
[----:B------:R-:W-:Y:S01]  /*3a10*/  FMNMX.FTZ R0, R32, R5, !PT ;  /* 0x0000000520007209 */ /* 0x000fe20007810000 */
[----:B------:R-:W-:Y:S01]  /*3a20*/  UIADD3 UR58, UR58, UR10, URZ ;  /* 0x0000000a3a3a7290 */ /* 0x000fe2000fffe03f */
[----:B------:R-:W-:-:S02]  /*3a30*/  ISETP.GT.AND P1, PT, R3, 0x10, !P1 ;  /* 0x000000100300780c */ /* 0x000fc40004f24270 */
[----:B------:R-:W-:Y:S01]  /*3a40*/  FMNMX.FTZ R5, R33, R0, !PT ;  /* 0x0000000021057209 */ /* 0x000fe20007810000 */
[----:B------:R-:W-:Y:S01]  /*3a50*/  UIADD3 UR14, UR58, UR14, URZ ;  /* 0x0000000e3a0e7290 */ /* 0x000fe2000fffe03f */
[----:B------:R-:W-:Y:S02]  /*3a60*/  ISETP.LT.OR P1, PT, R2, 0x11, P1 ;  /* 0x000000110200780c */ /* 0x000fe40000f21670 */
[----:B------:R-:W-:Y:S02]  /*3a70*/  ISETP.GT.AND P2, PT, R3, 0x8, !P2 ;  /* 0x000000080300780c */ /* 0x000fe40005744270 */
[----:B------:R-:W-:Y:S02]  /*3a80*/  FSEL R34, R34, -INF , !P1 ;  /* 0xff80000022227808 */ /* 0x000fe40004800000 */
[----:B------:R-:W-:Y:S02]  /*3a90*/  ISETP.NE.AND P1, PT, R20, RZ, PT ;  /* 0x000000ff1400720c */ /* 0x000fe40003f25270 */
[----:B------:R-:W-:-:S02]  /*3aa0*/  FMNMX.FTZ R0, R36, R5, !PT ;  /* 0x0000000524007209 */ /* 0x000fc40007810000 */
[----:B------:R-:W-:Y:S02]  /*3ab0*/  ISETP.GT.AND P1, PT, R3, 0x11, !P1 ;  /* 0x000000110300780c */ /* 0x000fe40004f24270 */
[C---:B------:R-:W-:Y:S02]  /*3ac0*/  ISETP.LT.OR P2, PT, R2.reuse, 0x9, P2 ;  /* 0x000000090200780c */ /* 0x040fe40001741670 */
[----:B------:R-:W-:Y:S02]  /*3ad0*/  ISETP.LT.OR P1, PT, R2, 0x12, P1 ;  /* 0x000000120200780c */ /* 0x000fe40000f21670 */
[----:B------:R-:W-:Y:S02]  /*3ae0*/  FMNMX.FTZ R5, R37, R0, !PT ;  /* 0x0000000025057209 */ /* 0x000fe40007810000 */
[----:B------:R-:W-:Y:S02]  /*3af0*/  FSEL R35, R35, -INF , !P1 ;  /* 0xff80000023237808 */ /* 0x000fe40004800000 */
[----:B------:R-:W-:-:S02]  /*3b00*/  ISETP.NE.AND P1, PT, R21, RZ, PT ;  /* 0x000000ff1500720c */ /* 0x000fc40003f25270 */
[----:B------:R-:W-:Y:S02]  /*3b10*/  FSEL R30, R30, -INF , !P2 ;  /* 0xff8000001e1e7808 */ /* 0x000fe40005000000 */
[----:B------:R-:W-:Y:S02]  /*3b20*/  ISETP.GT.AND P1, PT, R3, 0x18, !P1 ;  /* 0x000000180300780c */ /* 0x000fe40004f24270 */
[----:B------:R-:W-:Y:S02]  /*3b30*/  ISETP.NE.AND P2, PT, R95, RZ, PT ;  /* 0x000000ff5f00720c */ /* 0x000fe40003f45270 */
[----:B------:R-:W-:Y:S02]  /*3b40*/  ISETP.LT.OR P1, PT, R2, 0x19, P1 ;  /* 0x000000190200780c */ /* 0x000fe40000f21670 */
[----:B------:R-:W-:Y:S02]  /*3b50*/  FMNMX.FTZ R0, R40, R5, !PT ;  /* 0x0000000528007209 */ /* 0x000fe40007810000 */
[----:B------:R-:W-:-:S02]  /*3b60*/  FSEL R38, R38, -INF , !P1 ;  /* 0xff80000026267808 */ /* 0x000fc40004800000 */
[----:B------:R-:W-:Y:S02]  /*3b70*/  ISETP.NE.AND P1, PT, R88, RZ, PT ;  /* 0x000000ff5800720c */ /* 0x000fe40003f25270 */
[----:B------:R-:W-:Y:S02]  /*3b80*/  FMNMX.FTZ R5, R41, R0, !PT ;  /* 0x0000000029057209 */ /* 0x000fe40007810000 */
        /* <DEDUP_REMOVED lines=8> */
[----:B------:R-:W-:Y:S02]  /*3c10*/  FMNMX.FTZ R0, R48, R5, !PT ;  /* 0x0000000530007209 */ /* 0x000fe40007810000 */
        /* <DEDUP_REMOVED lines=46> */
[----:B------:R-:W-:Y:S01]  /*3f00*/  ISETP.NE.AND P2, PT, R106, RZ, PT ;  /* 0x000000ff6a00720c */ /* 0x000fe20003f45270 */
[----:B------:R-:W0:Y:S01]  /*3f10*/  SHFL.BFLY PT, R5, R4, 0x2, 0x1f ;  /* 0x0c401f0004057f89 */ /* 0x000e2200000e0000 */
[----:B------:R-:W-:Y:S02]  /*3f20*/  FSEL R55, R55, -INF , !P1 ;  /* 0xff80000037377808 */ /* 0x000fe40004800000 */
[----:B------:R-:W-:-:S02]  /*3f30*/  ISETP.NE.AND P1, PT, R98, RZ, PT ;  /* 0x000000ff6200720c */ /* 0x000fc40003f25270 */
[----:B------:R-:W-:Y:S02]  /*3f40*/  ISETP.NE.AND P6, PT, R107, RZ, PT ;  /* 0x000000ff6b00720c */ /* 0x000fe40003fc5270 */
[C---:B------:R-:W-:Y:S02]  /*3f50*/  ISETP.GT.AND P1, PT, R3.reuse, 0x40, !P1 ;  /* 0x000000400300780c */ /* 0x040fe40004f24270 */
[C---:B------:R-:W-:Y:S02]  /*3f60*/  ISETP.GT.AND P3, PT, R3.reuse, 0x70, !P3 ;  /* 0x000000700300780c */ /* 0x040fe40005f64270 */
[----:B------:R-:W-:Y:S02]  /*3f70*/  ISETP.LT.OR P1, PT, R2, 0x41, P1 ;  /* 0x000000410200780c */ /* 0x000fe40000f21670 */
[----:B------:R-:W-:Y:S02]  /*3f80*/  ISETP.GT.AND P4, PT, R3, 0x71, !P4 ;  /* 0x000000710300780c */ /* 0x000fe40006784270 */
[----:B------:R-:W-:-:S02]  /*3f90*/  FSEL R58, R58, -INF , !P1 ;  /* 0xff8000003a3a7808 */ /* 0x000fc40004800000 */
[----:B------:R-:W-:Y:S02]  /*3fa0*/  ISETP.NE.AND P1, PT, R99, RZ, PT ;  /* 0x000000ff6300720c */ /* 0x000fe40003f25270 */
[C---:B------:R-:W-:Y:S02]  /*3fb0*/  ISETP.GT.AND P5, PT, R3.reuse, 0x78, !P5 ;  /* 0x000000780300780c */ /* 0x040fe40006fa4270 */
[----:B------:R-:W-:Y:S02]  /*3fc0*/  ISETP.GT.AND P1, PT, R3, 0x41, !P1 ;  /* 0x000000410300780c */ /* 0x000fe40004f24270 */
[C---:B------:R-:W-:Y:S02]  /*3fd0*/  ISETP.LT.OR P3, PT, R2.reuse, 0x71, P3 ;  /* 0x000000710200780c */ /* 0x040fe40001f61670 */
[----:B------:R-:W-:Y:S02]  /*3fe0*/  ISETP.LT.OR P1, PT, R2, 0x42, P1 ;  /* 0x000000420200780c */ /* 0x000fe40000f21670 */
[----:B0-----:R-:W-:-:S02]  /*3ff0*/  FMNMX.FTZ R6, R4, R5, !PT ;  /* 0x0000000504067209 */ /* 0x001fc40007810000 */
[----:B------:R-:W-:Y:S02]  /*4000*/  FSEL R59, R59, -INF , !P1 ;  /* 0xff8000003b3b7808 */ /* 0x000fe40004800000 */
[----:B------:R-:W-:Y:S01]  /*4010*/  ISETP.NE.AND P1, PT, R100, RZ, PT ;  /* 0x000000ff6400720c */ /* 0x000fe20003f25270 */
[----:B------:R-:W0:Y:S01]  /*4020*/  SHFL.BFLY PT, R5, R6, 0x1, 0x1f ;  /* 0x0c201f0006057f89 */ /* 0x000e2200000e0000 */
[----:B------:R-:W-:Y:S02]  /*4030*/  ISETP.LT.OR P4, PT, R2, 0x72, P4 ;  /* 0x000000720200780c */ /* 0x000fe40002781670 */
[----:B------:R-:W-:Y:S02]  /*4040*/  ISETP.GT.AND P1, PT, R3, 0x48, !P1 ;  /* 0x000000480300780c */ /* 0x000fe40004f24270 */
[----:B------:R-:W-:Y:S02]  /*4050*/  FSEL R82, R82, -INF , !P3 ;  /* 0xff80000052527808 */ /* 0x000fe40005800000 */
[----:B------:R-:W-:-:S02]  /*4060*/  ISETP.LT.OR P1, PT, R2, 0x49, P1 ;  /* 0x000000490200780c */ /* 0x000fc40000f21670 */
[----:B------:R-:W-:Y:S02]  /*4070*/  ISETP.LT.OR P5, PT, R2, 0x79, P5 ;  /* 0x000000790200780c */ /* 0x000fe40002fa1670 */
[----:B------:R-:W-:Y:S02]  /*4080*/  FSEL R62, R62, -INF , !P1 ;  /* 0xff8000003e3e7808 */ /* 0x000fe40004800000 */
[----:B------:R-:W-:Y:S02]  /*4090*/  ISETP.NE.AND P1, PT, R101, RZ, PT ;  /* 0x000000ff6500720c */ /* 0x000fe40003f25270 */
[----:B------:R-:W-:Y:S02]  /*40a0*/  FSEL R83, R83, -INF , !P4 ;  /* 0xff80000053537808 */ /* 0x000fe40006000000 */
[----:B------:R-:W-:Y:S02]  /*40b0*/  ISETP.GT.AND P1, PT, R3, 0x49, !P1 ;  /* 0x000000490300780c */ /* 0x000fe40004f24270 */
[----:B------:R-:W-:-:S02]  /*40c0*/  FSEL R86, R86, -INF , !P5 ;  /* 0xff80000056567808 */ /* 0x000fc40006800000 */
[----:B------:R-:W-:Y:S02]  /*40d0*/  ISETP.LT.OR P1, PT, R2, 0x4a, P1 ;  /* 0x0000004a0200780c */ /* 0x000fe40000f21670 */
[----:B0-----:R-:W-:Y:S01]  /*40e0*/  FMNMX.FTZ R0, R6, R5, !PT ;  /* 0x0000000506007209 */ /* 0x001fe20007810000 */
[----:B------:R-:W-:Y:S01]  /*40f0*/  IMAD.U32 R5, RZ, RZ, UR40 ;  /* 0x00000028ff057e24 */ /* 0x000fe2000f8e00ff */
[----:B------:R-:W-:Y:S02]  /*4100*/  FSEL R63, R63, -INF , !P1 ;  /* 0xff8000003f3f7808 */ /* 0x000fe40004800000 */
[----:B------:R-:W-:Y:S01]  /*4110*/  ISETP.NE.AND P1, PT, R102, RZ, PT ;  /* 0x000000ff6600720c */ /* 0x000fe20003f25270 */
[----:B------:R-:W-:-:S03]  /*4120*/  FFMA.FTZ R5, R0, R5, -8 ;  /* 0xc100000000057423 */ /* 0x000fc60000010005 */
        /* <DEDUP_REMOVED lines=40> */
[--C-:B------:R-:W-:Y:S01]  /*43b0*/  FFMA.FTZ R5, R24, UR40, -R89.reuse ;  /* 0x0000002818057c23 */ /* 0x100fe20008010859 */
[----:B------:R-:W-:Y:S01]  /*43c0*/  ISETP.GT.AND P1, PT, R3, 0x68, !P1 ;  /* 0x000000680300780c */ /* 0x000fe20004f24270 */
[--C-:B------:R-:W-:Y:S01]  /*43d0*/  FFMA.FTZ R56, R56, UR40, -R89.reuse ;  /* 0x0000002838387c23 */ /* 0x100fe20008010859 */
[----:B------:R-:W-:Y:S01]  /*43e0*/  FMNMX.FTZ R4, R30, R9, !PT ;  /* 0x000000091e047209 */ /* 0x000fe20007810000 */
[--C-:B------:R-:W-:Y:S01]  /*43f0*/  FFMA.FTZ R7, R28, UR40, -R89.reuse ;  /* 0x000000281c077c23 */ /* 0x100fe20008010859 */
[----:B------:R-:W-:Y:S01]  /*4400*/  ISETP.LT.OR P1, PT, R2, 0x69, P1 ;  /* 0x000000690200780c */ /* 0x000fe20000f21670 */
[----:B------:R-:W-:Y:S01]  /*4410*/  MUFU.EX2 R5, R5 ;  /* 0x0000000500057308 */ /* 0x000fe20000000800 */
[----:B------:R-:W-:Y:S01]  /*4420*/  FMNMX.FTZ R11, R31, R4, !PT ;  /* 0x000000041f0b7209 */ /* 0x000fe20007810000 */
[--C-:B------:R-:W-:Y:S01]  /*4430*/  FFMA.FTZ R28, R57, UR40, -R89.reuse ;  /* 0x00000028391c7c23 */ /* 0x100fe20008010859 */
[----:B------:R-:W-:Y:S01]  /*4440*/  FSEL R78, R78, -INF , !P1 ;  /* 0xff8000004e4e7808 */ /* 0x000fe20004800000 */
[--C-:B------:R-:W-:Y:S01]  /*4450*/  FFMA.FTZ R32, R32, UR40, -R89.reuse ;  /* 0x0000002820207c23 */ /* 0x100fe20008010859 */
[----:B------:R-:W-:Y:S01]  /*4460*/  FMNMX.FTZ R4, R34, R11, !PT ;  /* 0x0000000b22047209 */ /* 0x000fe20007810000 */
[--C-:B------:R-:W-:Y:S01]  /*4470*/  FFMA.FTZ R10, R33, UR40, -R89.reuse ;  /* 0x00000028210a7c23 */ /* 0x100fe20008010859 */
[----:B------:R-:W-:Y:S01]  /*4480*/  ISETP.LT.OR P6, PT, R2, 0x7a, P6 ;  /* 0x0000007a0200780c */ /* 0x000fe200037c1670 */
[----:B------:R-:W0:Y:S01]  /*4490*/  MUFU.EX2 R6, R6 ;  /* 0x0000000600067308 */ /* 0x000e220000000800 */
[----:B------:R-:W-:Y:S01]  /*44a0*/  FMNMX.FTZ R11, R35, R4, !PT ;  /* 0x00000004230b7209 */ /* 0x000fe20007810000 */
[--C-:B------:R-:W-:Y:S01]  /*44b0*/  FFMA.FTZ R2, R60, UR40, -R89.reuse ;  /* 0x000000283c027c23 */ /* 0x100fe20008010859 */
[----:B------:R-:W-:Y:S01]  /*44c0*/  FSEL R87, R87, -INF , !P6 ;  /* 0xff80000057577808 */ /* 0x000fe20007000000 */
[--C-:B------:R-:W-:Y:S01]  /*44d0*/  FFMA.FTZ R36, R36, UR40, -R89.reuse ;  /* 0x0000002824247c23 */ /* 0x100fe20008010859 */
[----:B------:R-:W-:Y:S01]  /*44e0*/  FMNMX.FTZ R4, R38, R11, !PT ;  /* 0x0000000b26047209 */ /* 0x000fe20007810000 */
[--C-:B------:R-:W-:Y:S01]  /*44f0*/  FFMA.FTZ R12, R37, UR40, -R89.reuse ;  /* 0x00000028250c7c23 */ /* 0x100fe20008010859 */
[----:B------:R-:W-:-:S01]  /*4500*/  FFMA.FTZ R40, R40, UR40, -R89 ;  /* 0x0000002828287c23 */ /* 0x000fc20008010859 */
[----:B------:R-:W1:Y:S01]  /*4510*/  MUFU.EX2 R7, R7 ;  /* 0x0000000700077308 */ /* 0x000e620000000800 */
[----:B------:R-:W-:Y:S01]  /*4520*/  FMNMX.FTZ R13, R39, R4, !PT ;  /* 0x00000004270d7209 */ /* 0x000fe20007810000 */
[--C-:B------:R-:W-:Y:S01]  /*4530*/  FFMA.FTZ R44, R44, UR40, -R89.reuse ;  /* 0x000000282c2c7c23 */ /* 0x100fe20008010859 */
[----:B------:R-:W-:-:S01]  /*4540*/  FFMA.FTZ R20, R45, UR40, -R89 ;  /* 0x000000282d147c23 */ /* 0x000fc20008010859 */
[--C-:B------:R-:W-:Y:S01]  /*4550*/  FFMA.FTZ R33, R65, UR40, -R89.reuse ;  /* 0x0000002841217c23 */ /* 0x100fe20008010859 */
[----:B------:R-:W-:Y:S01]  /*4560*/  FMNMX.FTZ R4, R42, R13, !PT ;  /* 0x0000000d2a047209 */ /* 0x000fe20007810000 */
[--C-:B------:R-:W-:Y:S01]  /*4570*/  FFMA.FTZ R48, R48, UR40, -R89.reuse ;  /* 0x0000002830307c23 */ /* 0x100fe20008010859 */
[----:B------:R-:W-:-:S01]  /*4580*/  FFMA.FTZ R24, R49, UR40, -R89 ;  /* 0x0000002831187c23 */ /* 0x000fc20008010859 */
[----:B------:R-:W2:Y:S01]  /*4590*/  MUFU.EX2 R8, R8 ;  /* 0x0000000800087308 */ /* 0x000ea20000000800 */
[----:B------:R-:W-:Y:S01]  /*45a0*/  FMNMX.FTZ R13, R43, R4, !PT ;  /* 0x000000042b0d7209 */ /* 0x000fe20007810000 */
[--C-:B------:R-:W-:Y:S01]  /*45b0*/  FFMA.FTZ R37, R69, UR40, -R89.reuse ;  /* 0x0000002845257c23 */ /* 0x100fe20008010859 */
[----:B------:R-:W-:-:S01]  /*45c0*/  FFMA.FTZ R45, R77, UR40, -R89 ;  /* 0x000000284d2d7c23 */ /* 0x000fc20008010859 */
[----:B------:R-:W-:Y:S01]  /*45d0*/  FFMA.FTZ R49, R81, UR40, -R89 ;  /* 0x0000002851317c23 */ /* 0x000fe20008010859 */
[----:B------:R-:W-:-:S03]  /*45e0*/  FMNMX.FTZ R4, R46, R13, !PT ;  /* 0x0000000d2e047209 */ /* 0x000fc60007810000 */
[----:B------:R3:W4:Y:S01]  /*45f0*/  MUFU.EX2 R9, R32 ;  /* 0x0000002000097308 */ /* 0x0007220000000800 */
[----:B------:R-:W-:-:S04]  /*4600*/  FMNMX.FTZ R15, R47, R4, !PT ;  /* 0x000000042f0f7209 */ /* 0x000fc80007810000 */
[----:B------:R-:W-:-:S03]  /*4610*/  FMNMX.FTZ R4, R50, R15, !PT ;  /* 0x0000000f32047209 */ /* 0x000fc60007810000 */
[----:B------:R-:W5:Y:S01]  /*4620*/  MUFU.EX2 R10, R10 ;  /* 0x0000000a000a7308 */ /* 0x000f620000000800 */
[----:B------:R-:W-:Y:S01]  /*4630*/  FMNMX.FTZ R15, R51, R4, !PT ;  /* 0x00000004330f7209 */ /* 0x000fe20007810000 */
[----:B---3--:R-:W-:-:S03]  /*4640*/  FFMA.FTZ R32, R64, UR40, -R89 ;  /* 0x0000002840207c23 */ /* 0x008fc60008010859 */
[----:B------:R-:W-:-:S03]  /*4650*/  FMNMX.FTZ R4, R54, R15, !PT ;  /* 0x0000000f36047209 */ /* 0x000fc60007810000 */
[----:B------:R3:W5:Y:S01]  /*4660*/  MUFU.EX2 R11, R36 ;  /* 0x00000024000b7308 */ /* 0x0007620000000800 */
[----:B------:R-:W-:-:S04]  /*4670*/  FMNMX.FTZ R21, R55, R4, !PT ;  /* 0x0000000437157209 */ /* 0x000fc80007810000 */
[----:B------:R-:W-:-:S03]  /*4680*/  FMNMX.FTZ R4, R58, R21, !PT ;  /* 0x000000153a047209 */ /* 0x000fc60007810000 */
[----:B------:R-:W5:Y:S01]  /*4690*/  MUFU.EX2 R12, R12 ;  /* 0x0000000c000c7308 */ /* 0x000f620000000800 */
[----:B------:R-:W-:Y:S01]  /*46a0*/  FMNMX.FTZ R21, R59, R4, !PT ;  /* 0x000000043b157209 */ /* 0x000fe20007810000 */
[----:B---3--:R-:W-:-:S03]  /*46b0*/  FFMA.FTZ R36, R68, UR40, -R89 ;  /* 0x0000002844247c23 */ /* 0x008fc60008010859 */
[----:B------:R-:W-:-:S03]  /*46c0*/  FMNMX.FTZ R4, R62, R21, !PT ;  /* 0x000000153e047209 */ /* 0x000fc60007810000 */
[----:B------:R3:W-:Y:S01]  /*46d0*/  MUFU.EX2 R13, R40 ;  /* 0x00000028000d7308 */ /* 0x0007e20000000800 */
[----:B------:R-:W-:-:S04]  /*46e0*/  FMNMX.FTZ R25, R63, R4, !PT ;  /* 0x000000043f197209 */ /* 0x000fc80007810000 */
[----:B------:R-:W-:-:S03]  /*46f0*/  FMNMX.FTZ R4, R66, R25, !PT ;  /* 0x0000001942047209 */ /* 0x000fc60007810000 */
[----:B------:R-:W-:Y:S01]  /*4700*/  MUFU.EX2 R14, R14 ;  /* 0x0000000e000e7308 */ /* 0x000fe20000000800 */
[----:B------:R-:W-:Y:S01]  /*4710*/  FMNMX.FTZ R25, R67, R4, !PT ;  /* 0x0000000443197209 */ /* 0x000fe20007810000 */
[----:B---3--:R-:W-:-:S03]  /*4720*/  FFMA.FTZ R40, R72, UR40, -R89 ;  /* 0x0000002848287c23 */ /* 0x008fc60008010859 */
[----:B------:R-:W-:-:S03]  /*4730*/  FMNMX.FTZ R4, R70, R25, !PT ;  /* 0x0000001946047209 */ /* 0x000fc60007810000 */
[----:B------:R-:W-:Y:S01]  /*4740*/  MUFU.EX2 R25, R52 ;  /* 0x0000003400197308 */ /* 0x000fe20000000800 */
[----:B------:R-:W-:-:S04]  /*4750*/  FMNMX.FTZ R29, R71, R4, !PT ;  /* 0x00000004471d7209 */ /* 0x000fc80007810000 */
        /* <DEDUP_REMOVED lines=10> */
[----:B------:R-:W-:Y:S01]  /*4800*/  FMNMX.FTZ R4, R86, R29, !PT ;  /* 0x0000001d56047209 */ /* 0x000fe20007810000 */
[----:B------:R-:W-:-:S02]  /*4810*/  FFMA.FTZ R29, R61, UR40, -R89 ;  /* 0x000000283d1d7c23 */ /* 0x000fc40008010859 */
[----:B------:R3:W-:Y:S01]  /*4820*/  MUFU.EX2 R21, R48 ;  /* 0x0000003000157308 */ /* 0x0007e20000000800 */
[----:B------:R-:W-:-:S05]  /*4830*/  FMNMX.FTZ R4, R87, R4, !PT ;  /* 0x0000000457047209 */ /* 0x000fca0007810000 */
[----:B------:R-:W0:Y:S02]  /*4840*/  SHFL.BFLY PT, R41, R4, 0x2, 0x1f ;  /* 0x0c401f0004297f89 */ /* 0x000e2400000e0000 */
[----:B------:R-:W-:Y:S01]  /*4850*/  MUFU.EX2 R24, R24 ;  /* 0x0000001800187308 */ /* 0x000fe20000000800 */
[----:B---3--:R-:W-:-:S07]  /*4860*/  FFMA.FTZ R48, R80, UR40, -R89 ;  /* 0x0000002850307c23 */ /* 0x008fce0008010859 */
        /* <DEDUP_REMOVED lines=10> */
[----:B------:R-:W-:-:S02]  /*4910*/  IMAD.U32 R53, RZ, RZ, UR40 ;  /* 0x00000028ff357e24 */ /* 0x000fc4000f8e00ff */
[----:B------:R-:W-:-:S01]  /*4920*/  FFMA.FTZ R52, R84, UR40, -R89 ;  /* 0x0000002854347c23 */ /* 0x000fc20008010859 */
[C---:B------:R-:W-:Y:S01]  /*4930*/  FSETP.NEU.FTZ.AND P1, PT, R4.reuse, -INF , PT ;  /* 0xff8000000400780b */ /* 0x040fe20003f3d000 */
[----:B------:R-:W-:-:S02]  /*4940*/  FFMA.FTZ R56, R4, R53, -8 ;  /* 0xc100000004387423 */ /* 0x000fc40000010035 */
[----:B------:R-:W-:Y:S01]  /*4950*/  MUFU.EX2 R32, R32 ;  /* 0x0000002000207308 */ /* 0x000fe20000000800 */
[----:B------:R-:W-:-:S02]  /*4960*/  FFMA.FTZ R53, R85, UR40, -R89 ;  /* 0x0000002855357c23 */ /* 0x000fc40008010859 */
        /* <DEDUP_REMOVED lines=8> */
[----:B------:R-:W-:Y:S01]  /*49f0*/  FADD.FTZ R42, R5, R6 ;  /* 0x00000006052a7221 */ /* 0x000fe20000010000 */
[----:B------:R-:W-:-:S01]  /*4a00*/  FFMA.FTZ R30, R34, UR40, -R57 ;  /* 0x00000028221e7c23 */ /* 0x000fc20008010839 */
[----:B------:R-:W-:Y:S01]  /*4a10*/  MUFU.EX2 R56, R56 ;  /* 0x0000003800387308 */ /* 0x000fe20000000800 */
[----:B------:R-:W-:-:S01]  /*4a20*/  FFMA.FTZ R34, R43, UR40, -R57 ;  /* 0x000000282b227c23 */ /* 0x000fc20008010839 */
[----:B-1----:R-:W-:Y:S01]  /*4a30*/  FADD.FTZ R43, R7, R42 ;  /* 0x0000002a072b7221 */ /* 0x002fe20000010000 */
[----:B------:R-:W-:-:S01]  /*4a40*/  FFMA.FTZ R35, R35, UR40, -R57 ;  /* 0x0000002823237c23 */ /* 0x000fc20008010839 */
[--C-:B------:R-:W-:Y:S01]  /*4a50*/  FFMA.FTZ R38, R38, UR40, -R57.reuse ;  /* 0x0000002826267c23 */ /* 0x100fe20008010839 */
[----:B------:R-:W-:-:S01]  /*4a60*/  FFMA.FTZ R39, R39, UR40, -R57 ;  /* 0x0000002827277c23 */ /* 0x000fc20008010839 */
[----:B--2---:R-:W-:Y:S01]  /*4a70*/  FADD.FTZ R42, R8, R43 ;  /* 0x0000002b082a7221 */ /* 0x004fe20000010000 */
[----:B------:R-:W-:-:S01]  /*4a80*/  FFMA.FTZ R46, R46, UR40, -R57 ;  /* 0x000000282e2e7c23 */ /* 0x000fc20008010839 */
[----:B------:R-:W0:Y:S01]  /*4a90*/  MUFU.EX2 R27, R27 ;  /* 0x0000001b001b7308 */ /* 0x000e220000000800 */
[----:B------:R-:W-:-:S01]  /*4aa0*/  FFMA.FTZ R47, R47, UR40, -R57 ;  /* 0x000000282f2f7c23 */ /* 0x000fc20008010839 */
[----:B----4-:R-:W-:Y:S01]  /*4ab0*/  FADD.FTZ R43, R9, R42 ;  /* 0x0000002a092b7221 */ /* 0x010fe20000010000 */
[----:B------:R-:W-:-:S01]  /*4ac0*/  FFMA.FTZ R50, R50, UR40, -R57 ;  /* 0x0000002832327c23 */ /* 0x000fc20008010839 */
[--C-:B------:R-:W-:Y:S01]  /*4ad0*/  FFMA.FTZ R51, R51, UR40, -R57.reuse ;  /* 0x0000002833337c23 */ /* 0x100fe20008010839 */
[----:B------:R-:W-:-:S01]  /*4ae0*/  FFMA.FTZ R54, R54, UR40, -R57 ;  /* 0x0000002836367c23 */ /* 0x000fc20008010839 */
[----:B-----5:R-:W-:Y:S01]  /*4af0*/  FADD.FTZ R42, R10, R43 ;  /* 0x0000002b0a2a7221 */ /* 0x020fe20000010000 */
[----:B------:R-:W-:-:S01]  /*4b00*/  FFMA.FTZ R55, R55, UR40, -R57 ;  /* 0x0000002837377c23 */ /* 0x000fc20008010839 */
[----:B------:R-:W1:Y:S01]  /*4b10*/  MUFU.EX2 R60, R60 ;  /* 0x0000003c003c7308 */ /* 0x000e620000000800 */
[----:B------:R-:W-:-:S01]  /*4b20*/  FFMA.FTZ R58, R58, UR40, -R57 ;  /* 0x000000283a3a7c23 */ /* 0x000fc20008010839 */
[----:B------:R-:W-:Y:S01]  /*4b30*/  FADD.FTZ R65, R11, R42 ;  /* 0x0000002a0b417221 */ /* 0x000fe20000010000 */
[----:B------:R-:W-:Y:S01]  /*4b40*/  F2FP.SATFINITE.E4M3.F32.PACK_AB_MERGE_C R11, R12, R11, RZ ;  /* 0x0000000b0c0b723e */ /* 0x000fe200048070ff */
[--C-:B------:R-:W-:Y:S01]  /*4b50*/  FFMA.FTZ R59, R59, UR40, -R57.reuse ;  /* 0x000000283b3b7c23 */ /* 0x100fe20008010839 */
[----:B------:R-:W-:-:S01]  /*4b60*/  FFMA.FTZ R62, R62, UR40, -R57 ;  /* 0x000000283e3e7c23 */ /* 0x000fc20008010839 */
[----:B------:R-:W-:Y:S01]  /*4b70*/  FADD.FTZ R64, R12, R65 ;  /* 0x000000410c407221 */ /* 0x000fe20000010000 */
[----:B------:R-:W-:Y:S01]  /*4b80*/  F2FP.SATFINITE.E4M3.F32.PACK_AB_MERGE_C R65, R8, R7, RZ ;  /* 0x000000070841723e */ /* 0x000fe200048070ff */
[----:B------:R-:W2:Y:S01]  /*4b90*/  MUFU.EX2 R61, R61 ;  /* 0x0000003d003d7308 */ /* 0x000ea20000000800 */
[----:B0-----:R-:W-:-:S01]  /*4ba0*/  FADD.FTZ R43, R56, R27 ;  /* 0x0000001b382b7221 */ /* 0x001fc20000010000 */
[----:B------:R-:W-:Y:S01]  /*4bb0*/  FFMA.FTZ R63, R63, UR40, -R57 ;  /* 0x000000283f3f7c23 */ /* 0x000fe20008010839 */
[----:B------:R-:W-:Y:S01]  /*4bc0*/  F2FP.SATFINITE.E4M3.F32.PACK_AB_MERGE_C R196, R6, R5, R65 ;  /* 0x0000000506c4723e */ /* 0x000fe20004807041 */
[--C-:B------:R-:W-:Y:S01]  /*4bd0*/  FFMA.FTZ R66, R66, UR40, -R57.reuse ;  /* 0x0000002842427c23 */ /* 0x100fe20008010839 */
[----:B------:R-:W-:-:S01]  /*4be0*/  FFMA.FTZ R67, R67, UR40, -R57 ;  /* 0x0000002843437c23 */ /* 0x000fc20008010839 */
[--C-:B------:R-:W-:Y:S01]  /*4bf0*/  FFMA.FTZ R70, R70, UR40, -R57.reuse ;  /* 0x0000002846467c23 */ /* 0x100fe20008010839 */
[----:B------:R-:W-:-:S01]  /*4c00*/  FFMA.FTZ R71, R71, UR40, -R57 ;  /* 0x0000002847477c23 */ /* 0x000fc20008010839 */
[----:B------:R-:W0:Y:S01]  /*4c10*/  MUFU.EX2 R30, R30 ;  /* 0x0000001e001e7308 */ /* 0x000e220000000800 */
[----:B-1----:R-:W-:-:S01]  /*4c20*/  FADD.FTZ R42, R60, R43 ;  /* 0x0000002b3c2a7221 */ /* 0x002fc20000010000 */
[----:B------:R-:W-:Y:S01]  /*4c30*/  FADD.FTZ R43, R13, R64 ;  /* 0x000000400d2b7221 */ /* 0x000fe20000010000 */
[----:B------:R-:W-:-:S01]  /*4c40*/  FFMA.FTZ R74, R74, UR40, -R57 ;  /* 0x000000284a4a7c23 */ /* 0x000fc20008010839 */
[--C-:B------:R-:W-:Y:S01]  /*4c50*/  FFMA.FTZ R75, R75, UR40, -R57.reuse ;  /* 0x000000284b4b7c23 */ /* 0x100fe20008010839 */
[----:B------:R-:W-:-:S01]  /*4c60*/  FFMA.FTZ R78, R78, UR40, -R57 ;  /* 0x000000284e4e7c23 */ /* 0x000fc20008010839 */
[----:B------:R-:W-:Y:S01]  /*4c70*/  FADD.FTZ R12, R14, R43 ;  /* 0x0000002b0e0c7221 */ /* 0x000fe20000010000 */
[----:B------:R-:W-:-:S01]  /*4c80*/  FFMA.FTZ R79, R79, UR40, -R57 ;  /* 0x000000284f4f7c23 */ /* 0x000fc20008010839 */
[----:B------:R-:W1:Y:S01]  /*4c90*/  MUFU.EX2 R35, R35 ;  /* 0x0000002300237308 */ /* 0x000e620000000800 */
[----:B--2---:R-:W-:-:S01]  /*4ca0*/  FADD.FTZ R7, R61, R42 ;  /* 0x0000002a3d077221 */ /* 0x004fc20000010000 */
[--C-:B------:R-:W-:Y:S01]  /*4cb0*/  FFMA.FTZ R82, R82, UR40, -R57.reuse ;  /* 0x0000002852527c23 */ /* 0x100fe20008010839 */
[----:B------:R-:W-:-:S01]  /*4cc0*/  FFMA.FTZ R83, R83, UR40, -R57 ;  /* 0x0000002853537c23 */ /* 0x000fc20008010839 */
[--C-:B------:R-:W-:Y:S01]  /*4cd0*/  FFMA.FTZ R86, R86, UR40, -R57.reuse ;  /* 0x0000002856567c23 */ /* 0x100fe20008010839 */
[----:B------:R-:W-:-:S01]  /*4ce0*/  FFMA.FTZ R57, R87, UR40, -R57 ;  /* 0x0000002857397c23 */ /* 0x000fc20008010839 */
[----:B------:R-:W-:-:S02]  /*4cf0*/  F2FP.SATFINITE.E4M3.F32.PACK_AB_MERGE_C R60, R61, R60, RZ ;  /* 0x0000003c3d3c723e */ /* 0x000fc400048070ff */
[----:B------:R-:W2:Y:S01]  /*4d00*/  MUFU.EX2 R38, R38 ;  /* 0x0000002600267308 */ /* 0x000ea20000000800 */
[----:B0-----:R-:W-:-:S01]  /*4d10*/  FADD.FTZ R8, R30, R7 ;  /* 0x000000071e087221 */ /* 0x001fc20000010000 */
[----:B------:R-:W-:Y:S01]  /*4d20*/  FADD.FTZ R7, R15, R12 ;  /* 0x0000000c0f077221 */ /* 0x000fe20000010000 */
[----:B------:R-:W-:Y:S02]  /*4d30*/  F2FP.SATFINITE.E4M3.F32.PACK_AB_MERGE_C R15, R20, R15, RZ ;  /* 0x0000000f140f723e */ /* 0x000fe400048070ff */
[----:B------:R-:W-:Y:S01]  /*4d40*/  F2FP.SATFINITE.E4M3.F32.PACK_AB_MERGE_C R198, R10, R9, R11 ;  /* 0x000000090ac6723e */ /* 0x000fe2000480700b */
[----:B------:R-:W-:-:S01]  /*4d50*/  FADD.FTZ R20, R20, R7 ;  /* 0x0000000714147221 */ /* 0x000fc20000010000 */
[----:B------:R-:W-:Y:S01]  /*4d60*/  F2FP.SATFINITE.E4M3.F32.PACK_AB_MERGE_C R192, R14, R13, R15 ;  /* 0x0000000d0ec0723e */ /* 0x000fe2000480700f */
[----:B------:R-:W0:Y:S01]  /*4d70*/  MUFU.EX2 R39, R39 ;  /* 0x0000002700277308 */ /* 0x000e220000000800 */
[----:B-1----:R-:W-:-:S01]  /*4d80*/  FADD.FTZ R5, R35, R8 ;  /* 0x0000000823057221 */ /* 0x002fc20000010000 */
[----:B------:R-:W-:Y:S01]  /*4d90*/  FADD.FTZ R7, R21, R20 ;  /* 0x0000001415077221 */ /* 0x000fe20000010000 */
[----:B------:R-:W-:-:S02]  /*4da0*/  F2FP.SATFINITE.E4M3.F32.PACK_AB_MERGE_C R8, R29, R2, RZ ;  /* 0x000000021d08723e */ /* 0x000fc400048070ff */
[----:B------:R-:W-:Y:S02]  /*4db0*/  F2FP.SATFINITE.E4M3.F32.PACK_AB_MERGE_C R197, R27, R56, R60 ;  /* 0x000000381bc5723e */ /* 0x000fe4000480703c */
[----:B------:R-:W-:Y:S01]  /*4dc0*/  F2FP.SATFINITE.E4M3.F32.PACK_AB_MERGE_C R188, R28, R3, R8 ;  /* 0x000000031cbc723e */ /* 0x000fe20004807008 */
[----:B------:R-:W1:Y:S01]  /*4dd0*/  MUFU.EX2 R31, R31 ;  /* 0x0000001f001f7308 */ /* 0x000e620000000800 */
[----:B--2---:R-:W-:-:S01]  /*4de0*/  FADD.FTZ R6, R38, R5 ;  /* 0x0000000526067221 */ /* 0x004fc20000010000 */
[----:B------:R-:W-:-:S06]  /*4df0*/  VIADD R8, R91, 0xfffffffe ;  /* 0xfffffffe5b087836 */ /* 0x000fcc0000000000 */
[----:B------:R-:W2:Y:S01]  /*4e00*/  MUFU.EX2 R34, R34 ;  /* 0x0000002200227308 */ /* 0x000ea20000000800 */
[----:B0-----:R-:W-:-:S01]  /*4e10*/  FADD.FTZ R6, R39, R6 ;  /* 0x0000000627067221 */ /* 0x001fc20000010000 */
[----:B------:R-:W-:-:S04]  /*4e20*/  F2FP.SATFINITE.E4M3.F32.PACK_AB_MERGE_C R38, R39, R38, RZ ;  /* 0x000000262726723e */ /* 0x000fc800048070ff */
[----:B------:R-:W-:Y:S02]  /*4e30*/  F2FP.SATFINITE.E4M3.F32.PACK_AB_MERGE_C R199, R35, R30, R38 ;  /* 0x0000001e23c7723e */ /* 0x000fe40004807026 */
[----:B------:R-:W0:Y:S01]  /*4e40*/  MUFU.EX2 R46, R46 ;  /* 0x0000002e002e7308 */ /* 0x000e220000000800 */
[----:B-1----:R-:W-:-:S01]  /*4e50*/  FADD.FTZ R5, R31, R6 ;  /* 0x000000061f057221 */ /* 0x002fc20000010000 */
[----:B------:R-:W-:Y:S01]  /*4e60*/  FADD.FTZ R6, R24, R7 ;  /* 0x0000000718067221 */ /* 0x000fe20000010000 */
[----:B------:R-:W-:-:S03]  /*4e70*/  F2FP.SATFINITE.E4M3.F32.PACK_AB_MERGE_C R7, R26, R25, RZ ;  /* 0x000000191a07723e */ /* 0x000fc600048070ff */
[----:B------:R-:W-:Y:S01]  /*4e80*/  FADD.FTZ R25, R25, R6 ;  /* 0x0000000619197221 */ /* 0x000fe20000010000 */
[----:B------:R-:W-:Y:S01]  /*4e90*/  F2FP.SATFINITE.E4M3.F32.PACK_AB_MERGE_C R194, R24, R21, R7 ;  /* 0x0000001518c2723e */ /* 0x000fe20004807007 */
[----:B------:R-:W1:Y:S01]  /*4ea0*/  MUFU.EX2 R47, R47 ;  /* 0x0000002f002f7308 */ /* 0x000e620000000800 */
[----:B--2---:R-:W-:-:S01]  /*4eb0*/  FADD.FTZ R5, R34, R5 ;  /* 0x0000000522057221 */ /* 0x004fc20000010000 */
[----:B------:R-:W-:-:S04]  /*4ec0*/  FADD.FTZ R26, R26, R25 ;  /* 0x000000191a1a7221 */ /* 0x000fc80000010000 */
[----:B------:R-:W-:Y:S02]  /*4ed0*/  FADD.FTZ R7, R3, R26 ;  /* 0x0000001a03077221 */ /* 0x000fe40000010000 */
[----:B------:R-:W2:Y:S01]  /*4ee0*/  MUFU.EX2 R50, R50 ;  /* 0x0000003200327308 */ /* 0x000ea20000000800 */
[----:B0-----:R-:W-:-:S01]  /*4ef0*/  FADD.FTZ R6, R46, R5 ;  /* 0x000000052e067221 */ /* 0x001fc20000010000 */
[----:B------:R-:W-:-:S06]  /*4f00*/  FADD.FTZ R7, R28, R7 ;  /* 0x000000071c077221 */ /* 0x000fcc0000010000 */
[----:B------:R-:W0:Y:S01]  /*4f10*/  MUFU.EX2 R51, R51 ;  /* 0x0000003300337308 */ /* 0x000e220000000800 */
[----:B-1----:R-:W-:-:S01]  /*4f20*/  FADD.FTZ R5, R47, R6 ;  /* 0x000000062f057221 */ /* 0x002fc20000010000 */
[----:B------:R-:W-:-:S04]  /*4f30*/  F2FP.SATFINITE.E4M3.F32.PACK_AB_MERGE_C R46, R47, R46, RZ ;  /* 0x0000002e2f2e723e */ /* 0x000fc800048070ff */
[----:B------:R-:W-:Y:S02]  /*4f40*/  F2FP.SATFINITE.E4M3.F32.PACK_AB_MERGE_C R193, R34, R31, R46 ;  /* 0x0000001f22c1723e */ /* 0x000fe4000480702e */
[----:B------:R-:W1:Y:S01]  /*4f50*/  MUFU.EX2 R54, R54 ;  /* 0x0000003600367308 */ /* 0x000e620000000800 */
[----:B--2---:R-:W-:-:S01]  /*4f60*/  FADD.FTZ R6, R50, R5 ;  /* 0x0000000532067221 */ /* 0x004fc20000010000 */
[----:B------:R-:W-:-:S04]  /*4f70*/  F2FP.SATFINITE.E4M3.F32.PACK_AB_MERGE_C R5, R37, R36, RZ ;  /* 0x000000242505723e */ /* 0x000fc800048070ff */
[----:B------:R-:W-:Y:S02]  /*4f80*/  F2FP.SATFINITE.E4M3.F32.PACK_AB_MERGE_C R190, R33, R32, R5 ;  /* 0x0000002021be723e */ /* 0x000fe40004807005 */
[----:B------:R-:W2:Y:S01]  /*4f90*/  MUFU.EX2 R55, R55 ;  /* 0x0000003700377308 */ /* 0x000ea20000000800 */
[----:B0-----:R-:W-:-:S07]  /*4fa0*/  FADD.FTZ R3, R51, R6 ;  /* 0x0000000633037221 */ /* 0x001fce0000010000 */
[----:B------:R-:W0:Y:S01]  /*4fb0*/  MUFU.EX2 R58, R58 ;  /* 0x0000003a003a7308 */ /* 0x000e220000000800 */
[----:B-1----:R-:W-:-:S07]  /*4fc0*/  FADD.FTZ R6, R54, R3 ;  /* 0x0000000336067221 */ /* 0x002fce0000010000 */
[----:B------:R-:W1:Y:S01]  /*4fd0*/  MUFU.EX2 R59, R59 ;  /* 0x0000003b003b7308 */ /* 0x000e620000000800 */
[----:B--2---:R-:W-:-:S01]  /*4fe0*/  FADD.FTZ R3, R55, R6 ;  /* 0x0000000637037221 */ /* 0x004fc20000010000 */
[----:B------:R-:W-:Y:S01]  /*4ff0*/  FADD.FTZ R6, R2, R7 ;  /* 0x0000000702067221 */ /* 0x000fe20000010000 */
[----:B------:R-:W-:-:S03]  /*5000*/  F2FP.SATFINITE.E4M3.F32.PACK_AB_MERGE_C R54, R55, R54, RZ ;  /* 0x000000363736723e */ /* 0x000fc600048070ff */
[----:B------:R-:W-:Y:S01]  /*5010*/  FADD.FTZ R29, R29, R6 ;  /* 0x000000061d1d7221 */ /* 0x000fe20000010000 */
[----:B------:R-:W-:Y:S01]  /*5020*/  F2FP.SATFINITE.E4M3.F32.PACK_AB_MERGE_C R195, R51, R50, R54 ;  /* 0x0000003233c3723e */ /* 0x000fe20004807036 */
[----:B------:R-:W2:Y:S01]  /*5030*/  MUFU.EX2 R62, R62 ;  /* 0x0000003e003e7308 */ /* 0x000ea20000000800 */
[----:B0-----:R-:W-:-:S01]  /*5040*/  FADD.FTZ R2, R58, R3 ;  /* 0x000000033a027221 */ /* 0x001fc20000010000 */
[----:B------:R-:W-:-:S04]  /*5050*/  FADD.FTZ R32, R32, R29 ;  /* 0x0000001d20207221 */ /* 0x000fc80000010000 */
[----:B------:R-:W-:Y:S02]  /*5060*/  FADD.FTZ R33, R33, R32 ;  /* 0x0000002021217221 */ /* 0x000fe40000010000 */
[----:B------:R-:W0:Y:S01]  /*5070*/  MUFU.EX2 R63, R63 ;  /* 0x0000003f003f7308 */ /* 0x000e220000000800 */
[----:B-1----:R-:W-:-:S01]  /*5080*/  FADD.FTZ R3, R59, R2 ;  /* 0x000000023b037221 */ /* 0x002fc20000010000 */
[----:B------:R-:W-:-:S04]  /*5090*/  FADD.FTZ R36, R36, R33 ;  /* 0x0000002124247221 */ /* 0x000fc80000010000 */
[----:B------:R-:W-:Y:S02]  /*50a0*/  FADD.FTZ R37, R37, R36 ;  /* 0x0000002425257221 */ /* 0x000fe40000010000 */
[----:B------:R-:W1:Y:S01]  /*50b0*/  MUFU.EX2 R66, R66 ;  /* 0x0000004200427308 */ /* 0x000e620000000800 */
[----:B--2---:R-:W-:-:S07]  /*50c0*/  FADD.FTZ R2, R62, R3 ;  /* 0x000000033e027221 */ /* 0x004fce0000010000 */
[----:B------:R-:W2:Y:S01]  /*50d0*/  MUFU.EX2 R67, R67 ;  /* 0x0000004300437308 */ /* 0x000ea20000000800 */
[----:B0-----:R-:W-:-:S01]  /*50e0*/  FADD.FTZ R3, R63, R2 ;  /* 0x000000023f037221 */ /* 0x001fc20000010000 */
        /* <DEDUP_REMOVED lines=21> */
[----:B0-----:R-:W-:-:S01]  /*5240*/  FADD.FTZ R2, R74, R71 ;  /* 0x000000474a027221 */ /* 0x001fc20000010000 */
        /* <DEDUP_REMOVED lines=17> */
[----:B------:R-:W-:Y:S02]  /*5360*/  FADD.FTZ R49, R49, R48 ;  /* 0x0000003031317221 */ /* 0x000fe40000010000 */
[----:B------:R-:W0:Y:S01]  /*5370*/  MUFU.EX2 R86, R86 ;  /* 0x0000005600567308 */ /* 0x000e220000000800 */
[----:B-1----:R-:W-:-:S01]  /*5380*/  FADD.FTZ R2, R82, R79 ;  /* 0x0000004f52027221 */ /* 0x002fc20000010000 */
[----:B------:R-:W-:-:S06]  /*5390*/  FADD.FTZ R52, R52, R49 ;  /* 0x0000003134347221 */ /* 0x000fcc0000010000 */
[----:B------:R-:W1:Y:S01]  /*53a0*/  MUFU.EX2 R57, R57 ;  /* 0x0000003900397308 */ /* 0x000e620000000800 */
[----:B--2---:R-:W-:-:S04]  /*53b0*/  FADD.FTZ R3, R83, R2 ;  /* 0x0000000253037221 */ /* 0x004fc80000010000 */
[----:B0-----:R-:W-:Y:S01]  /*53c0*/  FADD.FTZ R2, R86, R3 ;  /* 0x0000000356027221 */ /* 0x001fe20000010000 */
[----:B------:R-:W-:-:S01]  /*53d0*/  FADD.FTZ R3, R53, R52 ;  /* 0x0000003435037221 */ /* 0x000fc20000010000 */
[C---:B-1----:R-:W-:Y:S02]  /*53e0*/  F2FP.SATFINITE.E4M3.F32.PACK_AB_MERGE_C R5, R57.reuse, R86, RZ ;  /* 0x000000563905723e */ /* 0x042fe400048070ff */
[----:B------:R-:W-:-:S02]  /*53f0*/  FADD.FTZ R2, R57, R2 ;  /* 0x0000000239027221 */ /* 0x000fc40000010000 */
        /* <DEDUP_REMOVED lines=13> */
.L_x_1340:
[----:B------:R-:W-:Y:S02]  /*54d0*/  ULDC UR18, c[0x0][0x9e4] ;  /* 0x0002790000127ab9 */ /* 0x000fe40000000800 */
[----:B------:R-:W-:-:S11]  /*54e0*/  UISETP.NE.AND UP0, UPT, UR18, 0x1, UPT ;  /* 0x000000011200788c */ /* 0x000fd6000bf05270 */
[----:B------:R-:W-:Y:S02]  /*54f0*/  @UP0 ULDC.64 UR6, c[0x0][0x9e8] ;  /* 0x00027a0000060ab9 */ /* 0x000fe40000000a00 */
[----:B------:R-:W-:-:S04]  /*5500*/  UIMAD.WIDE.U32 UR10, UR15, UR6, URZ ;  /* 0x000000060f0a72a5 */ /* 0x000fc8000f8e003f */
[----:B------:R-:W-:-:S12]  /*5510*/  @UP0 USHF.R.U32.HI UR15, URZ, UR7, UR11 ;  /* 0x000000073f0f0299 */ /* 0x000fd8000801160b */
.L_x_1341:
[----:B------:R-:W-:-:S04]  /*5520*/  UIMAD UR15, UR15, UR18, UR18 ;  /* 0x000000120f0f72a4 */ /* 0x000fc8000f8e0212 */
[----:B------:R-:W-:-:S04]  /*5530*/  UISETP.LT.AND UP0, UPT, UR14, UR15, UPT ;  /* 0x0000000f0e00728c */ /* 0x000fc8000bf01270 */
[----:B------:R-:W-:-:S12]  /*5540*/  USEL UR14, UR14, UR15, UP0 ;  /* 0x0000000f0e0e7287 */ /* 0x000fd80008000000 */
.L_x_1339:
[----:B------:R-:W-:Y:S01]  /*5550*/  USHF.R.S32.HI UR6, URZ, 0x1f, UR14 ;  /* 0x0000001f3f067899 */ /* 0x000fe2000801140e */
[----:B------:R-:W-:Y:S02]  /*5560*/  CS2R R24, SRZ ;  /* 0x0000000000187805 */ /* 0x000fe4000001ff00 */
[----:B------:R-:W-:Y:S02]  /*5570*/  CS2R R26, SRZ ;  /* 0x00000000001a7805 */ /* 0x000fe4000001ff00 */
[----:B------:R-:W-:Y:S01]  /*5580*/  CS2R R28, SRZ ;  /* 0x00000000001c7805 */ /* 0x000fe2000001ff00 */
        /* <DEDUP_REMOVED lines=102> */
[----:B------:R-:W-:Y:S01]  /*5bf0*/  UMOV UR33, UR49 ;  /* 0x0000003100217c82 */ /* 0x000fe20008000000 */
[----:B------:R-:W-:Y:S01]  /*5c00*/  ULDC UR29, c[0x0][0x9e4] ;  /* 0x00027900001d7ab9 */ /* 0x000fe20000000800 */
[----:B------:R-:W-:Y:S01]  /*5c10*/  ULDC UR30, c[0x0][0x9dc] ;  /* 0x00027700001e7ab9 */ /* 0x000fe20000000800 */
[----:B------:R-:W-:-:S05]  /*5c20*/  ULDC UR31, c[0x0][0x9e0] ;  /* 0x00027800001f7ab9 */ /* 0x000fca0000000800 */
.L_x_1361:
[----:B------:R-:W-:Y:S01]  /*5c30*/  ISETP.NE.AND P2, PT, RZ, UR46, PT ;  /* 0x0000002eff007c0c */ /* 0x000fe2000bf45270 */
[----:B------:R-:W-:-:S04]  /*5c40*/  UISETP.NE.AND UP0, UPT, UR33, 0x1, UPT ;  /* 0x000000012100788c */ /* 0x000fc8000bf05270 */
[----:B------:R-:W-:-:S04]  /*5c50*/  USEL UR50, URZ, 0x1, UP0 ;  /* 0x000000013f327887 */ /* 0x000fc80008000000 */
[----:B------:R-:W-:-:S04]  /*5c60*/  ULOP3.LUT UR50, UR34, UR50, URZ, 0x3c, !UPT ;  /* 0x0000003222327292 */ /* 0x000fc8000f8e3c3f */
[----:B------:R-:W-:Y:S08]  /*5c70*/  @P2 BRA `(.L_x_1343) ;  /* 0x0000000000382947 */ /* 0x000ff00003800000 */
[----:B------:R-:W-:Y:S05]  /*5c80*/  @!P0 BRA `(.L_x_1344) ;  /* 0x0000000000048947 */ /* 0x000fea0003800000 */
[----:B------:R-:W-:Y:S01]  /*5c90*/  BPT.TRAP 0x1 ;  /* 0x000000040000795c */ /* 0x000fe20000300000 */
.L_x_1344:
        /* <DEDUP_REMOVED lines=9> */
.L_x_1345:
[----:B-1----:R-:W-:Y:S05]  /*5d30*/  @P1 BRA `(.L_x_1343) ;  /* 0x0000000000081947 */ /* 0x002fea0003800000 */
[----:B------:R-:W1:Y:S02]  /*5d40*/  SYNCS.PHASECHK.TRANS64.TRYWAIT P1, [UR6+0x2a830], R0 ;  /* 0x02a83000ff0075a7 */ /* 0x000e640008020146 */
[----:B-1----:R-:W-:Y:S05]  /*5d50*/  @!P1 BRA `(.L_x_1346) ;  /* 0x00000150001c9947 */ /* 0x002fea0003800000 */
.L_x_1343:
[----:B------:R-:W2:Y:S01]  /*5d60*/  S2R R4, SR_TID.X ;  /* 0x0000000000047919 */ /* 0x000ea20000002100 */
[----:B------:R-:W-:Y:S01]  /*5d70*/  UIADD3 UR49, UR33, 0x1, URZ ;  /* 0x0000000121317890 */ /* 0x000fe2000fffe03f */
[----:B------:R-:W-:Y:S01]  /*5d80*/  UMOV UR27, 0x80000020 ;  /* 0x80000020001b7882 */ /* 0x000fe20000000000 */
[----:B------:R-:W-:Y:S02]  /*5d90*/  UMOV UR7, 0x80000020 ;  /* 0x8000002000077882 */ /* 0x000fe40000000000 */
[----:B------:R-:W-:Y:S01]  /*5da0*/  UISETP.NE.AND UP0, UPT, UR49, 0x2, UPT ;  /* 0x000000023100788c */ /* 0x000fe2000bf05270 */
[----:B------:R-:W-:Y:S01]  /*5db0*/  UMOV UR11, 0x80000020 ;  /* 0x80000020000b7882 */ /* 0x000fe20000000000 */
[----:B------:R-:W-:Y:S02]  /*5dc0*/  UMOV UR15, 0x80000020 ;  /* 0x80000020000f7882 */ /* 0x000fe40000000000 */
[----:B------:R-:W-:Y:S01]  /*5dd0*/  USEL UR49, UR49, URZ, UP0 ;  /* 0x0000003f31317287 */ /* 0x000fe20008000000 */
[----:B------:R-:W-:Y:S01]  /*5de0*/  UMOV UR19, 0x80000020 ;  /* 0x8000002000137882 */ /* 0x000fe20000000000 */
[----:B------:R-:W-:-:S02]  /*5df0*/  UMOV UR23, 0x80000020 ;  /* 0x8000002000177882 */ /* 0x000fc40000000000 */
[----:B------:R-:W-:-:S04]  /*5e00*/  UIMAD UR26, UR49, 0x600, UR28 ;  /* 0x00000600311a78a4 */ /* 0x000fc8000f8e021c */
[----:B------:R-:W-:Y:S02]  /*5e10*/  UIADD3 UR6, UR26, 0x2, URZ ;  /* 0x000000021a067890 */ /* 0x000fe4000fffe03f */
[----:B------:R-:W-:Y:S02]  /*5e20*/  UIADD3 UR10, UR26, 0x200, URZ ;  /* 0x000002001a0a7890 */ /* 0x000fe4000fffe03f */
[----:B------:R-:W-:Y:S02]  /*5e30*/  UIADD3 UR14, UR26, 0x202, URZ ;  /* 0x000002021a0e7890 */ /* 0x000fe4000fffe03f */
[----:B------:R-:W-:Y:S02]  /*5e40*/  UIADD3 UR18, UR26, 0x400, URZ ;  /* 0x000004001a127890 */ /* 0x000fe4000fffe03f */
[----:B------:R-:W-:Y:S01]  /*5e50*/  UIADD3 UR22, UR26, 0x402, URZ ;  /* 0x000004021a167890 */ /* 0x000fe2000fffe03f */
[----:B--2---:R-:W-:-:S05]  /*5e60*/  SHF.R.U32.HI R4, RZ, 0x7, R4 ;  /* 0x00000007ff047819 */ /* 0x004fca0000011604 */
[----:B01----:R-:W-:-:S05]  /*5e70*/  VIADD R0, R4, 0x8 ;  /* 0x0000000804007836 */ /* 0x003fca0000000000 */
[----:B------:R0:W-:Y:S06]  /*5e80*/  BAR.SYNC.DEFER_BLOCKING R0, 0x100 ;  /* 0x000400000000751d */ /* 0x0001ec0000010000 */
        /* <DEDUP_REMOVED lines=21> */
.L_x_1348:
[----:B------:R-:W-:Y:S01]  /*5fe0*/  ULEA UR6, UR33, UR36, 0x3 ;  /* 0x0000002421067291 */ /* 0x000fe2000f8e183f */
[----:B------:R-:W-:-:S05]  /*5ff0*/  IMAD.U32 R0, RZ, RZ, UR34 ;  /* 0x00000022ff007e24 */ /* 0x000fca000f8e00ff */
[----:B------:R-:W-:-:S04]  /*6000*/  SHF.L.U32 R0, R0, 0x1f, RZ ;  /* 0x0000001f00007819 */ /* 0x000fc800000006ff */
[----:B------:R0:W1:Y:S01]  /*6010*/  SYNCS.PHASECHK.TRANS64.TRYWAIT P1, [UR6+0x2a850], R0 ;  /* 0x02a85000ff0075a7 */ /* 0x0000620008020146 */
[----:B------:R-:W-:Y:S05]  /*6020*/  @!P0 BRA `(.L_x_1349) ;  /* 0x0000000000048947 */ /* 0x000fea0003800000 */
[----:B------:R-:W-:Y:S01]  /*6030*/  BPT.TRAP 0x1 ;  /* 0x000000040000795c */ /* 0x000fe20000300000 */
.L_x_1349:
[----:B-1----:R-:W-:Y:S05]  /*6040*/  @P1 BRA `(.L_x_1347) ;  /* 0x0000000000081947 */ /* 0x002fea0003800000 */
[----:B------:R-:W1:Y:S02]  /*6050*/  SYNCS.PHASECHK.TRANS64.TRYWAIT P1, [UR6+0x2a850], R0 ;  /* 0x02a85000ff0075a7 */ /* 0x000e640008020146 */
[----:B-1----:R-:W-:Y:S05]  /*6060*/  @!P1 BRA `(.L_x_1350) ;  /* 0x0000014c00709947 */ /* 0x002fea0003800000 */
.L_x_1347:
[----:B------:R-:W-:Y:S01]  /*6070*/  UIADD3 UR6, UR36, 0x400, URZ ;  /* 0x0000040024067890 */ /* 0x000fe2000fffe03f */
[----:B------:R-:W-:Y:S01]  /*6080*/  WARPGROUP.ARRIVE ;  /* 0x00000000000079c5 */ /* 0x000fe20000000000 */
[----:B------:R-:W-:-:S05]  /*6090*/  UMOV UR7, 0x40000040 ;  /* 0x4000004000077882 */ /* 0x000fca0000000000 */
[----:B-1----:R-:W1:Y:S01]  /*60a0*/  S2R R4, SR_TID.X ;  /* 0x0000000000047919 */ /* 0x002e620000002100 */
        /* <DEDUP_REMOVED lines=8> */
[----:B-1----:R-:W-:-:S04]  /*6130*/  SHF.R.U32.HI R4, RZ, 0x7, R4 ;  /* 0x00000007ff047819 */ /* 0x002fc80000011604 */
[----:B0-----:R-:W-:Y:S01]  /*6140*/  IADD3 R0, -R4, 0xb, RZ ;  /* 0x0000000b04007810 */ /* 0x001fe20007ffe1ff */
[----:B------:R-:W-:Y:S02]  /*6150*/  WARPGROUP.DEPBAR.LE gsb0, 0x0 ;  /* 0x00008000000079c5 */ /* 0x000fe40000010000 */
[----:B------:R-:W-:-:S10]  /*6160*/  WARPGROUP.ARRIVE ;  /* 0x00000000000079c5 */ /* 0x000fd40000000000 */
        /* <DEDUP_REMOVED lines=15> */
.L_x_1351:
[----:B------:R-:W-:Y:S01]  /*6260*/  UISETP.NE.AND UP1, UPT, UR55, URZ, UPT ;  /* 0x0000003f3700728c */ /* 0x000fe2000bf25270 */
[----:B------:R-:W-:Y:S01]  /*6270*/  VIADD R13, R17, UR42 ;  /* 0x0000002a110d7c36 */ /* 0x000fe20008000000 */
[----:B------:R-:W-:Y:S01]  /*6280*/  UISETP.NE.AND UP0, UPT, UR54, URZ, UPT ;  /* 0x0000003f3600728c */ /* 0x000fe2000bf05270 */
[----:B------:R-:W-:Y:S02]  /*6290*/  IMAD.SHL.U32 R9, R8, 0x80, RZ ;  /* 0x0000008008097824 */ /* 0x000fe400078e00ff */
[----:B------:R-:W-:Y:S01]  /*62a0*/  IMAD.U32 R5, RZ, RZ, UR48 ;  /* 0x00000030ff057e24 */ /* 0x000fe2000f8e00ff */
[----:B------:R-:W-:Y:S02]  /*62b0*/  PLOP3.LUT P1, PT, PT, PT, UP1, 0x80, 0x0 ;  /* 0x000000000000781c */ /* 0x000fe40003f2f018 */
[----:B------:R-:W-:-:S03]  /*62c0*/  PLOP3.LUT P2, PT, PT, PT, UP1, 0x80, 0x0 ;  /* 0x000000000000781c */ /* 0x000fc60003f4f018 */
[----:B------:R-:W-:Y:S01]  /*62d0*/  @UP1 ULDC UR6, c[0x0][0x44c] ;  /* 0x0001130000061ab9 */ /* 0x000fe20000000800 */
[----:B------:R-:W-:-:S07]  /*62e0*/  @UP1 ULDC UR7, c[0x0][0x450] ;  /* 0x0001140000071ab9 */ /* 0x000fce0000000800 */
[----:B0-----:R-:W-:Y:S01]  /*62f0*/  @P1 IMAD.HI.U32 R0, R13, UR6, RZ ;  /* 0x000000060d001c27 */ /* 0x001fe2000f8e00ff */
[----:B------:R-:W-:Y:S01]  /*6300*/  ULEA UR6, UR49, UR36, 0x3 ;  /* 0x0000002431067291 */ /* 0x000fe2000f8e183f */
[----:B------:R-:W-:-:S03]  /*6310*/  PLOP3.LUT P1, PT, PT, PT, UP0, 0x40, 0x0 ;  /* 0x000000000000781c */ /* 0x000fc60003f2e808 */
[----:B------:R-:W-:Y:S01]  /*6320*/  @P2 SHF.R.U32.HI R13, RZ, UR7, R0 ;  /* 0x00000007ff0d2c19 */ /* 0x000fe20008011600 */
[----:B------:R-:W-:Y:S01]  /*6330*/  UIADD3 UR6, UR6, 0x2a840, URZ ;  /* 0x0002a84006067890 */ /* 0x000fe2000fffe03f */
[----:B------:R-:W-:-:S03]  /*6340*/  IADD3 R0, -R16, 0x1, -R9 ;  /* 0x0000000110007810 */ /* 0x000fc60007ffe909 */
[----:B------:R-:W0:Y:S01]  /*6350*/  SHFL.IDX PT, R15, R13, RZ, 0x1c1f ;  /* 0x001c1fff0d0f7589 */ /* 0x000e2200000e0000 */
[----:B------:R-:W-:Y:S01]  /*6360*/  UPRMT UR6, UR37, 0x654, UR6 ;  /* 0x0000065425067896 */ /* 0x000fe20008000006 */
[----:B------:R-:W-:-:S05]  /*6370*/  IADD3 R0, -R5, UR41, R0 ;  /* 0x0000002905007c10 */ /* 0x000fca000fffe100 */
[----:B------:R-:W-:-:S03]  /*6380*/  VIADD R12, R0, UR31 ;  /* 0x0000001f000c7c36 */ /* 0x000fc60008000000 */
[----:B------:R-:W-:Y:S01]  /*6390*/  SYNCS.ARRIVE.TRANS64.RED.A1T0 RZ, [UR6], RZ ;  /* 0x000000ffffff79a7 */ /* 0x000fe20008100406 */
[----:B------:R-:W-:-:S06]  /*63a0*/  ULOP3.LUT UR6, URZ, UR30, URZ, 0x33, !UPT ;  /* 0x0000001e3f067292 */ /* 0x000fcc000f8e333f */
[----:B------:R-:W-:Y:S02]  /*63b0*/  VIADD R11, R0, UR6 ;  /* 0x00000006000b7c36 */ /* 0x000fe40008000000 */
[--C-:B0-----:R-:W-:Y:S02]  /*63c0*/  IMAD.IADD R10, R12, 0x1, R15.reuse ;  /* 0x000000010c0a7824 */ /* 0x101fe400078e020f */
[----:B------:R-:W-:Y:S01]  /*63d0*/  IMAD.IADD R0, R11, 0x1, R15 ;  /* 0x000000010b007824 */ /* 0x000fe200078e020f */
[----:B------:R-:W-:Y:S06]  /*63e0*/  @P1 BRA `(.L_x_1352) ;  /* 0x00000000005c1947 */ /* 0x000fec0003800000 */
[----:B------:R-:W-:Y:S01]  /*63f0*/  IMAD.U32 R4, RZ, RZ, UR48 ;  /* 0x00000030ff047e24 */ /* 0x000fe2000f8e00ff */
[----:B------:R-:W-:Y:S04]  /*6400*/  BSSY B0, `(.L_x_1353) ;  /* 0x0000011000007945 */ /* 0x000fe80003800000 */
[----:B------:R-:W-:-:S04]  /*6410*/  IADD3 R15, -R4, UR41, R15 ;  /* 0x00000029040f7c10 */ /* 0x000fc8000fffe10f */
        /* <DEDUP_REMOVED lines=10> */
.L_x_1354:
[----:B------:R-:W-:-:S05]  /*64c0*/  IMAD.U32 R14, RZ, RZ, UR29 ;  /* 0x0000001dff0e7e24 */ /* 0x000fca000f8e00ff */
[----:B------:R-:W-:-:S13]  /*64d0*/  ISETP.NE.AND P1, PT, R14, 0x1, PT ;  /* 0x000000010e00780c */ /* 0x000fda0003f25270 */
[----:B------:R-:W0:Y:S02]  /*64e0*/  @P1 LDC.64 R4, c[0x0][0x9e8] ;  /* 0x00027a00ff041b82 */ /* 0x000e240000000a00 */
[----:B0-----:R-:W-:-:S05]  /*64f0*/  @P1 IMAD.HI.U32 R4, R15, R4, RZ ;  /* 0x000000040f041227 */ /* 0x001fca00078e00ff */
[----:B------:R-:W-:-:S07]  /*6500*/  @P1 SHF.R.U32.HI R15, RZ, R5, R4 ;  /* 0x00000005ff0f1219 */ /* 0x000fce0000011604 */
.L_x_1355:
[----:B------:R-:W-:Y:S05]  /*6510*/  BSYNC B0 ;  /* 0x0000000000007941 */ /* 0x000fea0003800000 */
.L_x_1353:
[----:B------:R-:W-:-:S04]  /*6520*/  IMAD R15, R15, R14, -R9 ;  /* 0x0000000e0f0f7224 */ /* 0x000fc800078e0a09 */
[----:B------:R-:W-:-:S05]  /*6530*/  IMAD.IADD R15, R15, 0x1, -R16 ;  /* 0x000000010f0f7824 */ /* 0x000fca00078e0a10 */
[----:B------:R-:W-:Y:S02]  /*6540*/  VIADDMNMX R10, R15, R14, R10, PT ;  /* 0x0000000e0f0a7246 */ /* 0x000fe4000380010a */
[----:B------:R-:W-:-:S07]  /*6550*/  VIMNMX R0, R0, R15, !PT ;  /* 0x0000000f00007248 */ /* 0x000fce0007fe0100 */
.L_x_1352:
        /* <DEDUP_REMOVED lines=13> */
[----:B------:R-:W-:Y:S01]  /*6630*/  FSEL R121, R121, -INF , !P2 ;  /* 0xff80000079797808 */ /* 0x000fe20005000000 */
[--C-:B0-----:R-:W-:Y:S01]  /*6640*/  IMAD.IADD R12, R12, 0x1, R4.reuse ;  /* 0x000000010c0c7824 */ /* 0x101fe200078e0204 */
[C---:B------:R-:W-:Y:S01]  /*6650*/  ISETP.GT.AND P5, PT, R0.reuse, 0x9, P1 ;  /* 0x000000090000780c */ /* 0x040fe20000fa4270 */
[----:B------:R-:W-:Y:S01]  /*6660*/  IMAD.IADD R11, R11, 0x1, R4 ;  /* 0x000000010b0b7824 */ /* 0x000fe200078e0204 */
        /* <DEDUP_REMOVED lines=99> */
.L_x_1358:
[----:B------:R-:W-:-:S05]  /*6ca0*/  IMAD.U32 R10, RZ, RZ, UR29 ;  /* 0x0000001dff0a7e24 */ /* 0x000fca000f8e00ff */
[----:B------:R-:W-:-:S13]  /*6cb0*/  ISETP.NE.AND P2, PT, R10, 0x1, PT ;  /* 0x000000010a00780c */ /* 0x000fda0003f45270 */
[----:B------:R-:W0:Y:S02]  /*6cc0*/  @P2 LDC.64 R4, c[0x0][0x9e8] ;  /* 0x00027a00ff042b82 */ /* 0x000e240000000a00 */
[----:B0-----:R-:W-:-:S05]  /*6cd0*/  @P2 IMAD.HI.U32 R4, R0, R4, RZ ;  /* 0x0000000400042227 */ /* 0x001fca00078e00ff */
[----:B------:R-:W-:-:S07]  /*6ce0*/  @P2 SHF.R.U32.HI R0, RZ, R5, R4 ;  /* 0x00000005ff002219 */ /* 0x000fce0000011604 */
.L_x_1359:
[----:B------:R-:W-:Y:S05]  /*6cf0*/  BSYNC B0 ;  /* 0x0000000000007941 */ /* 0x000fea0003800000 */
.L_x_1357:
[----:B------:R-:W-:-:S04]  /*6d00*/  IMAD R9, R0, R10, -R9 ;  /* 0x0000000a00097224 */ /* 0x000fc800078e0a09 */
[----:B------:R-:W-:-:S05]  /*6d10*/  IMAD.IADD R9, R9, 0x1, -R16 ;  /* 0x0000000109097824 */ /* 0x000fca00078e0a10 */
[----:B------:R-:W-:Y:S02]  /*6d20*/  VIADDMNMX R12, R9, R10, R12, PT ;  /* 0x0000000a090c7246 */ /* 0x000fe4000380010c */
[----:B------:R-:W-:-:S07]  /*6d30*/  VIMNMX R11, R11, R9, !PT ;  /* 0x000000090b0b7248 */ /* 0x000fce0007fe0100 */
.L_x_1356:
[----:B------:R-:W-:Y:S02]  /*6d40*/  FMNMX.FTZ R0, R120, R7, !PT ;  /* 0x0000000778007209 */ /* 0x000fe40007810000 */
        /* <DEDUP_REMOVED lines=18> */
[C---:B------:R-:W-:Y:S02]  /*6e70*/  ISETP.GT.AND P5, PT, R11.reuse, 0x1, P1 ;  /* 0x000000010b00780c */ /* 0x040fe40000fa4270 */
[----:B------:R-:W-:Y:S02]  /*6e80*/  FMNMX.FTZ R0, R140, R5, !PT ;  /* 0x000000058c007209 */ /* 0x000fe40007810000 */
[----:B------:R-:W-:Y:S02]  /*6e90*/  ISETP.GT.AND P6, PT, R11, 0x50, P1 ;  /* 0x000000500b00780c */ /* 0x000fe40000fc4270 */
[----:B------:R-:W-:Y:S02]  /*6ea0*/  FMNMX.FTZ R5, R141, R0, !PT ;  /* 0x000000008d057209 */ /* 0x000fe40007810000 */
[----:B------:R-:W-:-:S02]  /*6eb0*/  ISETP.LT.OR P5, PT, R12, 0x2, P5 ;  /* 0x000000020c00780c */ /* 0x000fc40002fa1670 */
[----:B------:R-:W-:Y:S02]  /*6ec0*/  FMNMX.FTZ R0, R144, R5, !PT ;  /* 0x0000000590007209 */ /* 0x000fe40007810000 */
[----:B------:R-:W-:Y:S02]  /*6ed0*/  ISETP.LT.OR P6, PT, R12, 0x51, P6 ;  /* 0x000000510c00780c */ /* 0x000fe400037c1670 */
[----:B------:R-:W-:Y:S02]  /*6ee0*/  FMNMX.FTZ R5, R145, R0, !PT ;  /* 0x0000000091057209 */ /* 0x000fe40007810000 */
[----:B------:R-:W-:Y:S02]  /*6ef0*/  FSEL R123, R123, -INF , !P5 ;  /* 0xff8000007b7b7808 */ /* 0x000fe40006800000 */
        /* <DEDUP_REMOVED lines=17> */
[----:B------:R-:W-:Y:S02]  /*7010*/  ISETP.GT.AND P6, PT, R11, RZ, P1 ;  /* 0x000000ff0b00720c */ /* 0x000fe40000fc4270 */
[----:B------:R-:W-:Y:S02]  /*7020*/  FMNMX.FTZ R5, R165, R0, !PT ;  /* 0x00000000a5057209 */ /* 0x000fe40007810000 */
[----:B------:R-:W-:-:S02]  /*7030*/  ISETP.LT.OR P5, PT, R12, 0x2a, P5 ;  /* 0x0000002a0c00780c */ /* 0x000fc40002fa1670 */
[----:B------:R-:W-:Y:S02]  /*7040*/  FMNMX.FTZ R0, R168, R5, !PT ;  /* 0x00000005a8007209 */ /* 0x000fe40007810000 */
[----:B------:R-:W-:Y:S02]  /*7050*/  ISETP.LT.OR P6, PT, R12, 0x1, P6 ;  /* 0x000000010c00780c */ /* 0x000fe400037c1670 */
[----:B------:R-:W-:Y:S02]  /*7060*/  FMNMX.FTZ R5, R169, R0, !PT ;  /* 0x00000000a9057209 */ /* 0x000fe40007810000 */
[----:B------:R-:W-:Y:S02]  /*7070*/  ISETP.GT.AND P2, PT, R11, 0x8, P1 ;  /* 0x000000080b00780c */ /* 0x000fe40000f44270 */
[----:B------:R-:W-:Y:S02]  /*7080*/  FMNMX.FTZ R0, R172, R5, !PT ;  /* 0x00000005ac007209 */ /* 0x000fe40007810000 */
[----:B------:R-:W-:-:S02]  /*7090*/  FSEL R143, R143, -INF , !P5 ;  /* 0xff8000008f8f7808 */ /* 0x000fc40006800000 */
[----:B------:R-:W-:Y:S02]  /*70a0*/  FMNMX.FTZ R5, R173, R0, !PT ;  /* 0x00000000ad057209 */ /* 0x000fe40007810000 */
[----:B------:R-:W-:Y:S02]  /*70b0*/  FSEL R13, R122, -INF , !P6 ;  /* 0xff8000007a0d7808 */ /* 0x000fe40007000000 */
[----:B------:R-:W-:Y:S02]  /*70c0*/  FMNMX.FTZ R0, R176, R5, !PT ;  /* 0x00000005b0007209 */ /* 0x000fe40007810000 */
[----:B------:R-:W-:Y:S02]  /*70d0*/  ISETP.GT.AND P5, PT, R11, 0x40, P1 ;  /* 0x000000400b00780c */ /* 0x000fe40000fa4270 */
[----:B------:R-:W-:Y:S02]  /*70e0*/  FMNMX.FTZ R5, R177, R0, !PT ;  /* 0x00000000b1057209 */ /* 0x000fe40007810000 */
[----:B------:R-:W-:-:S02]  /*70f0*/  ISETP.GT.AND P4, PT, R11, 0x9, P1 ;  /* 0x000000090b00780c */ /* 0x000fc40000f84270 */
[----:B------:R-:W-:Y:S02]  /*7100*/  FMNMX.FTZ R0, R180, R5, !PT ;  /* 0x00000005b4007209 */ /* 0x000fe40007810000 */
[C---:B------:R-:W-:Y:S02]  /*7110*/  ISETP.LT.OR P2, PT, R12.reuse, 0x9, P2 ;  /* 0x000000090c00780c */ /* 0x040fe40001741670 */
[----:B------:R-:W-:Y:S02]  /*7120*/  FMNMX.FTZ R4, R181, R0, !PT ;  /* 0x00000000b5047209 */ /* 0x000fe40007810000 */
[----:B------:R-:W-:Y:S02]  /*7130*/  FMNMX.FTZ R20, R13, R6, !PT ;  /* 0x000000060d147209 */ /* 0x000fe40007810000 */
[C---:B------:R-:W-:Y:S01]  /*7140*/  ISETP.LT.OR P5, PT, R12.reuse, 0x41, P5 ;  /* 0x000000410c00780c */ /* 0x040fe20002fa1670 */
[----:B------:R-:W0:Y:S01]  /*7150*/  SHFL.BFLY PT, R5, R4, 0x2, 0x1f ;  /* 0x0c401f0004057f89 */ /* 0x000e2200000e0000 */
[----:B------:R-:W-:-:S02]  /*7160*/  ISETP.LT.OR P4, PT, R12, 0xa, P4 ;  /* 0x0000000a0c00780c */ /* 0x000fc40002781670 */
[----:B------:R-:W-:Y:S02]  /*7170*/  ISETP.GT.AND P3, PT, R11, 0x10, P1 ;  /* 0x000000100b00780c */ /* 0x000fe40000f64270 */
[----:B------:R-:W-:Y:S02]  /*7180*/  FSEL R126, R126, -INF , !P2 ;  /* 0xff8000007e7e7808 */ /* 0x000fe40005000000 */
[----:B------:R-:W-:Y:S02]  /*7190*/  FMNMX.FTZ R15, R123, R20, !PT ;  /* 0x000000147b0f7209 */ /* 0x000fe40007810000 */
[----:B------:R-:W-:Y:S02]  /*71a0*/  FSEL R154, R154, -INF , !P5 ;  /* 0xff8000009a9a7808 */ /* 0x000fe40006800000 */
[----:B------:R-:W-:Y:S02]  /*71b0*/  FSEL R127, R127, -INF , !P4 ;  /* 0xff8000007f7f7808 */ /* 0x000fe40006000000 */
[----:B------:R-:W-:-:S02]  /*71c0*/  ISETP.GT.AND P2, PT, R11, 0x19, P1 ;  /* 0x000000190b00780c */ /* 0x000fc40000f44270 */
[----:B------:R-:W-:Y:S02]  /*71d0*/  ISETP.LT.OR P3, PT, R12, 0x11, P3 ;  /* 0x000000110c00780c */ /* 0x000fe40001f61670 */
[----:B------:R-:W-:Y:S02]  /*71e0*/  ISETP.GT.AND P4, PT, R11, 0x20, P1 ;  /* 0x000000200b00780c */ /* 0x000fe40000f84270 */
[----:B------:R-:W-:Y:S02]  /*71f0*/  FMNMX.FTZ R20, R126, R15, !PT ;  /* 0x0000000f7e147209 */ /* 0x000fe40007810000 */
[----:B------:R-:W-:Y:S02]  /*7200*/  FSEL R130, R130, -INF , !P3 ;  /* 0xff80000082827808 */ /* 0x000fe40005800000 */
[----:B------:R-:W-:Y:S02]  /*7210*/  ISETP.LT.OR P2, PT, R12, 0x1a, P2 ;  /* 0x0000001a0c00780c */ /* 0x000fe40001741670 */
[----:B0-----:R-:W-:-:S02]  /*7220*/  FMNMX.FTZ R5, R4, R5, !PT ;  /* 0x0000000504057209 */ /* 0x001fc40007810000 */
[----:B------:R-:W-:Y:S02]  /*7230*/  ISETP.LT.OR P4, PT, R12, 0x21, P4 ;  /* 0x000000210c00780c */ /* 0x000fe40002781670 */
[----:B------:R-:W-:Y:S01]  /*7240*/  FMNMX.FTZ R21, R127, R20, !PT ;  /* 0x000000147f157209 */ /* 0x000fe20007810000 */
[----:B------:R-:W0:Y:S01]  /*7250*/  SHFL.BFLY PT, R0, R5, 0x1, 0x1f ;  /* 0x0c201f0005007f89 */ /* 0x000e2200000e0000 */
[----:B------:R-:W-:Y:S02]  /*7260*/  FSEL R135, R135, -INF , !P2 ;  /* 0xff80000087877808 */ /* 0x000fe40005000000 */
[----:B------:R-:W-:Y:S02]  /*7270*/  FSEL R138, R138, -INF , !P4 ;  /* 0xff8000008a8a7808 */ /* 0x000fe40006000000 */
[C---:B------:R-:W-:Y:S02]  /*7280*/  ISETP.GT.AND P3, PT, R11.reuse, 0x21, P1 ;  /* 0x000000210b00780c */ /* 0x040fe40000f64270 */
[----:B------:R-:W-:-:S02]  /*7290*/  ISETP.GT.AND P2, PT, R11, 0x30, P1 ;  /* 0x000000300b00780c */ /* 0x000fc40000f44270 */
[----:B------:R-:W-:Y:S02]  /*72a0*/  ISETP.GT.AND P4, PT, R11, 0x31, P1 ;  /* 0x000000310b00780c */ /* 0x000fe40000f84270 */
[C---:B------:R-:W-:Y:S02]  /*72b0*/  ISETP.LT.OR P3, PT, R12.reuse, 0x22, P3 ;  /* 0x000000220c00780c */ /* 0x040fe40001f61670 */
[C---:B------:R-:W-:Y:S02]  /*72c0*/  ISETP.LT.OR P2, PT, R12.reuse, 0x31, P2 ;  /* 0x000000310c00780c */ /* 0x040fe40001741670 */
[----:B------:R-:W-:Y:S02]  /*72d0*/  ISETP.LT.OR P4, PT, R12, 0x32, P4 ;  /* 0x000000320c00780c */ /* 0x000fe40002781670 */
[----:B------:R-:W-:Y:S02]  /*72e0*/  FSEL R139, R139, -INF , !P3 ;  /* 0xff8000008b8b7808 */ /* 0x000fe40005800000 */
[----:B------:R-:W-:-:S02]  /*72f0*/  FSEL R146, R146, -INF , !P2 ;  /* 0xff80000092927808 */ /* 0x000fc40005000000 */
[----:B------:R-:W-:Y:S02]  /*7300*/  FSEL R147, R147, -INF , !P4 ;  /* 0xff80000093937808 */ /* 0x000fe40006000000 */
[----:B------:R-:W-:Y:S02]  /*7310*/  ISETP.GT.AND P3, PT, R11, 0x38, P1 ;  /* 0x000000380b00780c */ /* 0x000fe40000f64270 */
[----:B0-----:R-:W-:Y:S01]  /*7320*/  FMNMX.FTZ R0, R5, R0, !PT ;  /* 0x0000000005007209 */ /* 0x001fe20007810000 */
[----:B------:R-:W-:Y:S01]  /*7330*/  IMAD.U32 R5, RZ, RZ, UR40 ;  /* 0x00000028ff057e24 */ /* 0x000fe2000f8e00ff */
[----:B------:R-:W-:Y:S02]  /*7340*/  ISETP.GT.AND P2, PT, R11, 0x41, P1 ;  /* 0x000000410b00780c */ /* 0x000fe40000f44270 */
[C---:B------:R-:W-:Y:S01]  /*7350*/  FSETP.NEU.FTZ.AND P5, PT, R0.reuse, -INF , PT ;  /* 0xff8000000000780b */ /* 0x040fe20003fbd000 */
[----:B------:R-:W-:-:S01]  /*7360*/  FFMA.FTZ R4, R0, R5, -8 ;  /* 0xc100000000047423 */ /* 0x000fc20000010005 */
[----:B------:R-:W-:-:S02]  /*7370*/  ISETP.GT.AND P4, PT, R11, 0x48, P1 ;  /* 0x000000480b00780c */ /* 0x000fc40000f84270 */
[----:B------:R-:W-:Y:S02]  /*7380*/  ISETP.LT.OR P3, PT, R12, 0x39, P3 ;  /* 0x000000390c00780c */ /* 0x000fe40001f61670 */
[----:B------:R-:W-:Y:S02]  /*7390*/  FSEL R4, R4, RZ, P5 ;  /* 0x000000ff04047208 */ /* 0x000fe40002800000 */
[C---:B------:R-:W-:Y:S02]  /*73a0*/  ISETP.LT.OR P2, PT, R12.reuse, 0x42, P2 ;  /* 0x000000420c00780c */ /* 0x040fe40001741670 */
[----:B------:R-:W-:Y:S01]  /*73b0*/  ISETP.LT.OR P4, PT, R12, 0x49, P4 ;  /* 0x000000490c00780c */ /* 0x000fe20002781670 */
[----:B------:R-:W-:-:S01]  /*73c0*/  FFMA.FTZ R10, R120, UR40, -R4 ;  /* 0x00000028780a7c23 */ /* 0x000fc20008010804 */
[----:B------:R-:W-:Y:S01]  /*73d0*/  FMNMX.FTZ R120, R130, R21, !PT ;  /* 0x0000001582787209 */ /* 0x000fe20007810000 */
[----:B------:R-:W-:-:S01]  /*73e0*/  FFMA.FTZ R5, R121, UR40, -R4 ;  /* 0x0000002879057c23 */ /* 0x000fc20008010804 */
[----:B------:R-:W-:Y:S01]  /*73f0*/  FSEL R150, R150, -INF , !P3 ;  /* 0xff80000096967808 */ /* 0x000fe20005800000 */
        /* <DEDUP_REMOVED lines=8> */
[----:B------:R0:W-:Y:S01]  /*7480*/  MUFU.EX2 R15, R132 ;  /* 0x00000084000f7308 */ /* 0x0001e20000000800 */
[----:B------:R-:W-:Y:S01]  /*7490*/  FMNMX.FTZ R121, R135, R120, !PT ;  /* 0x0000007887797209 */ /* 0x000fe20007810000 */
[--C-:B------:R-:W-:Y:S01]  /*74a0*/  FFMA.FTZ R136, R136, UR40, -R4.reuse ;  /* 0x0000002888887c23 */ /* 0x100fe20008010804 */
[----:B------:R-:W-:Y:S01]  /*74b0*/  ISETP.GT.AND P3, PT, R11, 0x49, P1 ;  /* 0x000000490b00780c */ /* 0x000fe20000f64270 */
[--C-:B------:R-:W-:Y:S01]  /*74c0*/  FFMA.FTZ R120, R137, UR40, -R4.reuse ;  /* 0x0000002889787c23 */ /* 0x100fe20008010804 */
[----:B------:R-:W-:Y:S01]  /*74d0*/  FMNMX.FTZ R122, R138, R121, !PT ;  /* 0x000000798a7a7209 */ /* 0x000fe20007810000 */
[--C-:B------:R-:W-:Y:S01]  /*74e0*/  FFMA.FTZ R140, R140, UR40, -R4.reuse ;  /* 0x000000288c8c7c23 */ /* 0x100fe20008010804 */
[C---:B------:R-:W-:Y:S01]  /*74f0*/  ISETP.GT.AND P2, PT, R11.reuse, 0x51, P1 ;  /* 0x000000510b00780c */ /* 0x040fe20000f44270 */
[----:B------:R-:W-:Y:S01]  /*7500*/  MUFU.EX2 R21, R136 ;  /* 0x0000008800157308 */ /* 0x000fe20000000800 */
[----:B------:R-:W-:Y:S01]  /*7510*/  ISETP.GT.AND P4, PT, R11, 0x58, P1 ;  /* 0x000000580b00780c */ /* 0x000fe20000f84270 */
[--C-:B------:R-:W-:Y:S01]  /*7520*/  FFMA.FTZ R145, R145, UR40, -R4.reuse ;  /* 0x0000002891917c23 */ /* 0x100fe20008010804 */
[----:B------:R-:W-:Y:S01]  /*7530*/  FMNMX.FTZ R121, R139, R122, !PT ;  /* 0x0000007a8b797209 */ /* 0x000fe20007810000 */
[--C-:B------:R-:W-:Y:S01]  /*7540*/  FFMA.FTZ R149, R149, UR40, -R4.reuse ;  /* 0x0000002895957c23 */ /* 0x100fe20008010804 */
[C---:B------:R-:W-:Y:S01]  /*7550*/  ISETP.LT.OR P3, PT, R12.reuse, 0x4a, P3 ;  /* 0x0000004a0c00780c */ /* 0x040fe20001f61670 */
[--C-:B------:R-:W-:Y:S01]  /*7560*/  FFMA.FTZ R153, R153, UR40, -R4.reuse ;  /* 0x0000002899997c23 */ /* 0x100fe20008010804 */
[C---:B------:R-:W-:Y:S01]  /*7570*/  ISETP.LT.OR P2, PT, R12.reuse, 0x52, P2 ;  /* 0x000000520c00780c */ /* 0x040fe20001741670 */
[--C-:B------:R-:W-:Y:S01]  /*7580*/  FFMA.FTZ R157, R157, UR40, -R4.reuse ;  /* 0x000000289d9d7c23 */ /* 0x100fe20008010804 */
[----:B------:R-:W-:Y:S01]  /*7590*/  ISETP.LT.OR P4, PT, R12, 0x59, P4 ;  /* 0x000000590c00780c */ /* 0x000fe20002781670 */
[--C-:B------:R-:W-:Y:S01]  /*75a0*/  FFMA.FTZ R172, R172, UR40, -R4.reuse ;  /* 0x00000028acac7c23 */ /* 0x100fe20008010804 */
[----:B------:R-:W-:Y:S01]  /*75b0*/  FMNMX.FTZ R122, R142, R121, !PT ;  /* 0x000000798e7a7209 */ /* 0x000fe20007810000 */
[----:B------:R-:W-:Y:S01]  /*75c0*/  FFMA.FTZ R181, R181, UR40, -R4 ;  /* 0x00000028b5b57c23 */ /* 0x000fe20008010804 */
[----:B------:R-:W-:Y:S01]  /*75d0*/  FSEL R159, R159, -INF , !P3 ;  /* 0xff8000009f9f7808 */ /* 0x000fe20005800000 */
[----:B------:R-:W-:Y:S01]  /*75e0*/  MUFU.EX2 R121, R140 ;  /* 0x0000008c00797308 */ /* 0x000fe20000000800 */
[----:B------:R-:W-:-:S02]  /*75f0*/  FSEL R163, R163, -INF , !P2 ;  /* 0xff800000a3a37808 */ /* 0x000fc40005000000 */
[----:B------:R-:W-:Y:S02]  /*7600*/  FSEL R166, R166, -INF , !P4 ;  /* 0xff800000a6a67808 */ /* 0x000fe40006000000 */
[C---:B------:R-:W-:Y:S02]  /*7610*/  ISETP.GT.AND P3, PT, R11.reuse, 0x59, P1 ;  /* 0x000000590b00780c */ /* 0x040fe40000f64270 */
[C---:B------:R-:W-:Y:S01]  /*7620*/  ISETP.GT.AND P2, PT, R11.reuse, 0x61, P1 ;  /* 0x000000610b00780c */ /* 0x040fe20000f44270 */
[----:B------:R-:W-:Y:S01]  /*7630*/  MUFU.EX2 R10, R10 ;  /* 0x0000000a000a7308 */ /* 0x000fe20000000800 */
[----:B------:R-:W-:Y:S02]  /*7640*/  ISETP.GT.AND P4, PT, R11, 0x68, P1 ;  /* 0x000000680b00780c */ /* 0x000fe40000f84270 */
[----:B------:R-:W-:Y:S01]  /*7650*/  FMNMX.FTZ R125, R143, R122, !PT ;  /* 0x0000007a8f7d7209 */ /* 0x000fe20007810000 */
[----:B------:R-:W-:-:S01]  /*7660*/  FFMA.FTZ R122, R141, UR40, -R4 ;  /* 0x000000288d7a7c23 */ /* 0x000fc20008010804 */
[----:B------:R-:W-:-:S02]  /*7670*/  ISETP.LT.OR P3, PT, R12, 0x5a, P3 ;  /* 0x0000005a0c00780c */ /* 0x000fc40001f61670 */
[C---:B------:R-:W-:Y:S01]  /*7680*/  ISETP.LT.OR P2, PT, R12.reuse, 0x62, P2 ;  /* 0x000000620c00780c */ /* 0x040fe20001741670 */
[----:B------:R-:W-:Y:S01]  /*7690*/  MUFU.EX2 R5, R5 ;  /* 0x0000000500057308 */ /* 0x000fe20000000800 */
[----:B------:R-:W-:Y:S02]  /*76a0*/  ISETP.LT.OR P4, PT, R12, 0x69, P4 ;  /* 0x000000690c00780c */ /* 0x000fe40002781670 */
[----:B------:R-:W-:Y:S02]  /*76b0*/  FMNMX.FTZ R124, R146, R125, !PT ;  /* 0x0000007d927c7209 */ /* 0x000fe40007810000 */
[----:B------:R-:W-:Y:S02]  /*76c0*/  FSEL R167, R167, -INF , !P3 ;  /* 0xff800000a7a77808 */ /* 0x000fe40005800000 */
[----:B------:R-:W-:Y:S01]  /*76d0*/  FSEL R171, R171, -INF , !P2 ;  /* 0xff800000abab7808 */ /* 0x000fe20005000000 */
[----:B------:R-:W-:Y:S01]  /*76e0*/  MUFU.EX2 R9, R9 ;  /* 0x0000000900097308 */ /* 0x000fe20000000800 */
[----:B------:R-:W-:-:S02]  /*76f0*/  FSEL R174, R174, -INF , !P4 ;  /* 0xff800000aeae7808 */ /* 0x000fc40006000000 */
[----:B------:R-:W-:Y:S01]  /*7700*/  FMNMX.FTZ R125, R147, R124, !PT ;  /* 0x0000007c937d7209 */ /* 0x000fe20007810000 */
[----:B------:R-:W-:-:S01]  /*7710*/  FFMA.FTZ R124, R144, UR40, -R4 ;  /* 0x00000028907c7c23 */ /* 0x000fc20008010804 */
[C---:B------:R-:W-:Y:S02]  /*7720*/  ISETP.GT.AND P3, PT, R11.reuse, 0x69, P1 ;  /* 0x000000690b00780c */ /* 0x040fe40000f64270 */
[C---:B------:R-:W-:Y:S01]  /*7730*/  ISETP.GT.AND P2, PT, R11.reuse, 0x70, P1 ;  /* 0x000000700b00780c */ /* 0x040fe20000f44270 */
[----:B------:R-:W-:Y:S01]  /*7740*/  MUFU.EX2 R14, R14 ;  /* 0x0000000e000e7308 */ /* 0x000fe20000000800 */
[C---:B------:R-:W-:Y:S02]  /*7750*/  ISETP.GT.AND P4, PT, R11.reuse, 0x71, P1 ;  /* 0x000000710b00780c */ /* 0x040fe40000f84270 */
[C---:B------:R-:W-:Y:S02]  /*7760*/  ISETP.GT.AND P6, PT, R11.reuse, 0x78, P1 ;  /* 0x000000780b00780c */ /* 0x040fe40000fc4270 */
[----:B------:R-:W-:Y:S01]  /*7770*/  ISETP.GT.AND P1, PT, R11, 0x79, P1 ;  /* 0x000000790b00780c */ /* 0x000fe20000f24270 */
[----:B------:R-:W-:Y:S01]  /*7780*/  FFMA.FTZ R11, R128, UR40, -R4 ;  /* 0x00000028800b7c23 */ /* 0x000fe20008010804 */
[----:B------:R-:W-:Y:S01]  /*7790*/  FMNMX.FTZ R128, R150, R125, !PT ;  /* 0x0000007d96807209 */ /* 0x000fe20007810000 */
[----:B------:R-:W-:Y:S01]  /*77a0*/  MUFU.EX2 R20, R20 ;  /* 0x0000001400147308 */ /* 0x000fe20000000800 */
[----:B------:R-:W-:-:S02]  /*77b0*/  ISETP.LT.OR P3, PT, R12, 0x6a, P3 ;  /* 0x0000006a0c00780c */ /* 0x000fc40001f61670 */
[----:B------:R-:W-:Y:S02]  /*77c0*/  FMNMX.FTZ R125, R151, R128, !PT ;  /* 0x00000080977d7209 */ /* 0x000fe40007810000 */
[----:B------:R-:W-:Y:S02]  /*77d0*/  ISETP.LT.OR P2, PT, R12, 0x71, P2 ;  /* 0x000000710c00780c */ /* 0x000fe40001741670 */
[----:B------:R-:W-:Y:S01]  /*77e0*/  FMNMX.FTZ R128, R154, R125, !PT ;  /* 0x0000007d9a807209 */ /* 0x000fe20007810000 */
[----:B------:R-:W-:Y:S01]  /*77f0*/  MUFU.EX2 R11, R11 ;  /* 0x0000000b000b7308 */ /* 0x000fe20000000800 */
[C---:B------:R-:W-:Y:S02]  /*7800*/  ISETP.LT.OR P4, PT, R12.reuse, 0x72, P4 ;  /* 0x000000720c00780c */ /* 0x040fe40002781670 */
[C---:B------:R-:W-:Y:S02]  /*7810*/  ISETP.LT.OR P6, PT, R12.reuse, 0x79, P6 ;  /* 0x000000790c00780c */ /* 0x040fe400037c1670 */
[----:B------:R-:W-:Y:S01]  /*7820*/  ISETP.LT.OR P1, PT, R12, 0x7a, P1 ;  /* 0x0000007a0c00780c */ /* 0x000fe20000f21670 */
[--C-:B------:R-:W-:Y:S01]  /*7830*/  FFMA.FTZ R12, R129, UR40, -R4.reuse ;  /* 0x00000028810c7c23 */ /* 0x100fe20008010804 */
[----:B------:R-:W-:Y:S01]  /*7840*/  FMNMX.FTZ R129, R155, R128, !PT ;  /* 0x000000809b817209 */ /* 0x000fe20007810000 */
[----:B------:R1:W-:Y:S01]  /*7850*/  MUFU.EX2 R125, R145 ;  /* 0x00000091007d7308 */ /* 0x0003e20000000800 */
[----:B------:R-:W-:Y:S01]  /*7860*/  FSEL R175, R175, -INF , !P3 ;  /* 0xff800000afaf7808 */ /* 0x000fe20005800000 */
[--C-:B------:R-:W-:Y:S01]  /*7870*/  FFMA.FTZ R128, R148, UR40, -R4.reuse ;  /* 0x0000002894807c23 */ /* 0x100fe20008010804 */
[----:B0-----:R-:W-:Y:S01]  /*7880*/  FMNMX.FTZ R132, R158, R129, !PT ;  /* 0x000000819e847209 */ /* 0x001fe20007810000 */
[----:B------:R-:W-:Y:S01]  /*7890*/  FFMA.FTZ R148, R168, UR40, -R4 ;  /* 0x00000028a8947c23 */ /* 0x000fe20008010804 */
[----:B------:R-:W-:-:S02]  /*78a0*/  FSEL R178, R178, -INF , !P2 ;  /* 0xff800000b2b27808 */ /* 0x000fc40005000000 */
[----:B------:R-:W-:Y:S01]  /*78b0*/  FMNMX.FTZ R129, R159, R132, !PT ;  /* 0x000000849f817209 */ /* 0x000fe20007810000 */
[----:B------:R-:W-:Y:S01]  /*78c0*/  MUFU.EX2 R12, R12 ;  /* 0x0000000c000c7308 */ /* 0x000fe20000000800 */
[----:B------:R-:W-:Y:S01]  /*78d0*/  FSEL R179, R179, -INF , !P4 ;  /* 0xff800000b3b37808 */ /* 0x000fe20006000000 */
[--C-:B-1----:R-:W-:Y:S01]  /*78e0*/  FFMA.FTZ R145, R165, UR40, -R4.reuse ;  /* 0x00000028a5917c23 */ /* 0x102fe20008010804 */
[----:B------:R-:W-:Y:S01]  /*78f0*/  FMNMX.FTZ R132, R162, R129, !PT ;  /* 0x00000081a2847209 */ /* 0x000fe20007810000 */
[----:B------:R-:W-:Y:S01]  /*7900*/  IMAD.U32 R165, RZ, RZ, UR40 ;  /* 0x00000028ffa57e24 */ /* 0x000fe2000f8e00ff */
[----:B------:R-:W-:Y:S02]  /*7910*/  FSEL R182, R182, -INF , !P6 ;  /* 0xff800000b6b67808 */ /* 0x000fe40007000000 */
[----:B------:R-:W-:Y:S01]  /*7920*/  FMNMX.FTZ R133, R163, R132, !PT ;  /* 0x00000084a3857209 */ /* 0x000fe20007810000 */
[----:B------:R-:W-:-:S01]  /*7930*/  FFMA.FTZ R132, R152, UR40, -R4 ;  /* 0x0000002898847c23 */ /* 0x000fc20008010804 */
[----:B------:R-:W-:Y:S01]  /*7940*/  FSEL R183, R183, -INF , !P1 ;  /* 0xff800000b7b77808 */ /* 0x000fe20004800000 */
[----:B------:R0:W-:Y:S01]  /*7950*/  MUFU.EX2 R129, R149 ;  /* 0x0000009500817308 */ /* 0x0001e20000000800 */
[----:B------:R-:W-:-:S04]  /*7960*/  FMNMX.FTZ R136, R166, R133, !PT ;  /* 0x00000085a6887209 */ /* 0x000fc80007810000 */
[----:B------:R-:W-:-:S03]  /*7970*/  FMNMX.FTZ R133, R167, R136, !PT ;  /* 0x00000088a7857209 */ /* 0x000fc60007810000 */
[----:B------:R-:W-:Y:S01]  /*7980*/  MUFU.EX2 R120, R120 ;  /* 0x0000007800787308 */ /* 0x000fe20000000800 */
[----:B------:R-:W-:Y:S01]  /*7990*/  FMNMX.FTZ R136, R170, R133, !PT ;  /* 0x00000085aa887209 */ /* 0x000fe20007810000 */
[----:B0-----:R-:W-:-:S03]  /*79a0*/  FFMA.FTZ R149, R169, UR40, -R4 ;  /* 0x00000028a9957c23 */ /* 0x001fc60008010804 */
[----:B------:R-:W-:Y:S01]  /*79b0*/  FMNMX.FTZ R137, R171, R136, !PT ;  /* 0x00000088ab897209 */ /* 0x000fe20007810000 */
[----:B------:R-:W-:-:S01]  /*79c0*/  FFMA.FTZ R136, R156, UR40, -R4 ;  /* 0x000000289c887c23 */ /* 0x000fc20008010804 */
[----:B------:R-:W-:Y:S01]  /*79d0*/  FFMA.FTZ R156, R176, UR40, -R4 ;  /* 0x00000028b09c7c23 */ /* 0x000fe20008010804 */
        /* <DEDUP_REMOVED lines=8> */
[--C-:B------:R-:W-:Y:S01]  /*7a60*/  FFMA.FTZ R160, R180, UR40, -R4.reuse ;  /* 0x00000028b4a07c23 */ /* 0x100fe20008010804 */
[----:B------:R0:W-:Y:S01]  /*7a70*/  MUFU.EX2 R137, R157 ;  /* 0x0000009d00897308 */ /* 0x0001e20000000800 */
[----:B------:R-:W-:Y:S01]  /*7a80*/  FMNMX.FTZ R144, R182, R141, !PT ;  /* 0x0000008db6907209 */ /* 0x000fe20007810000 */
[----:B------:R-:W-:-:S03]  /*7a90*/  FFMA.FTZ R141, R161, UR40, -R4 ;  /* 0x00000028a18d7c23 */ /* 0x000fc60008010804 */
[----:B------:R-:W-:Y:S01]  /*7aa0*/  FMNMX.FTZ R152, R183, R144, !PT ;  /* 0x00000090b7987209 */ /* 0x000fe20007810000 */
[----:B------:R-:W-:-:S02]  /*7ab0*/  FFMA.FTZ R144, R164, UR40, -R4 ;  /* 0x00000028a4907c23 */ /* 0x000fc40008010804 */
[----:B------:R-:W-:Y:S01]  /*7ac0*/  MUFU.EX2 R124, R124 ;  /* 0x0000007c007c7308 */ /* 0x000fe20000000800 */
[----:B0-----:R-:W-:-:S01]  /*7ad0*/  FFMA.FTZ R157, R177, UR40, -R4 ;  /* 0x00000028b19d7c23 */ /* 0x001fc20008010804 */
[----:B------:R-:W0:Y:S01]  /*7ae0*/  SHFL.BFLY PT, R161, R152, 0x2, 0x1f ;  /* 0x0c401f0098a17f89 */ /* 0x000e2200000e0000 */
[----:B------:R-:W-:-:S05]  /*7af0*/  FSEL R4, R0, RZ, P5 ;  /* 0x000000ff00047208 */ /* 0x000fca0002800000 */
[----:B------:R-:W-:Y:S01]  /*7b00*/  FADD.FTZ R7, -R4, R7 ;  /* 0x0000000704077221 */ /* 0x000fe20000010100 */
[----:B------:R-:W-:Y:S03]  /*7b10*/  MUFU.EX2 R128, R128 ;  /* 0x0000008000807308 */ /* 0x000fe60000000800 */
[----:B------:R-:W-:-:S05]  /*7b20*/  FMUL.FTZ R7, R7, UR40 ;  /* 0x0000002807077c20 */ /* 0x000fca0008410000 */
[----:B------:R-:W-:Y:S08]  /*7b30*/  MUFU.EX2 R132, R132 ;  /* 0x0000008400847308 */ /* 0x000ff00000000800 */
[----:B------:R-:W1:Y:S01]  /*7b40*/  MUFU.EX2 R7, R7 ;  /* 0x0000000700077308 */ /* 0x000e620000000800 */
[----:B0-----:R-:W-:-:S05]  /*7b50*/  FMNMX.FTZ R161, R152, R161, !PT ;  /* 0x000000a198a17209 */ /* 0x001fca0007810000 */
[----:B------:R-:W0:Y:S02]  /*7b60*/  SHFL.BFLY PT, R164, R161, 0x1, 0x1f ;  /* 0x0c201f00a1a47f89 */ /* 0x000e2400000e0000 */
[----:B------:R1:W-:Y:S08]  /*7b70*/  MUFU.EX2 R152, R172 ;  /* 0x000000ac00987308 */ /* 0x0003f00000000800 */
[----:B------:R-:W-:Y:S01]  /*7b80*/  MUFU.EX2 R136, R136 ;  /* 0x0000008800887308 */ /* 0x000fe20000000800 */
[----:B-1----:R-:W-:-:S04]  /*7b90*/  FFMA.FTZ R172, R7, R3, R10 ;  /* 0x0000000307ac7223 */ /* 0x002fc8000001000a */
[----:B------:R-:W-:-:S03]  /*7ba0*/  FADD.FTZ R172, R5, R172 ;  /* 0x000000ac05ac7221 */ /* 0x000fc60000010000 */
[----:B------:R-:W-:Y:S01]  /*7bb0*/  MUFU.EX2 R140, R140 ;  /* 0x0000008c008c7308 */ /* 0x000fe20000000800 */
[----:B0-----:R-:W-:-:S07]  /*7bc0*/  FMNMX.FTZ R4, R161, R164, !PT ;  /* 0x000000a4a1047209 */ /* 0x001fce0007810000 */
[----:B------:R-:W-:Y:S01]  /*7bd0*/  MUFU.EX2 R141, R141 ;  /* 0x0000008d008d7308 */ /* 0x000fe20000000800 */
[C---:B------:R-:W-:Y:S01]  /*7be0*/  FSETP.NEU.FTZ.AND P1, PT, R4.reuse, -INF , PT ;  /* 0xff8000000400780b */ /* 0x040fe20003f3d000 */
[----:B------:R-:W-:-:S03]  /*7bf0*/  FFMA.FTZ R164, R4, R165, -8 ;  /* 0xc100000004a47423 */ /* 0x000fc600000100a5 */
[----:B------:R-:W-:Y:S02]  /*7c00*/  FSEL R165, R4, RZ, P1 ;  /* 0x000000ff04a57208 */ /* 0x000fe40000800000 */
[----:B------:R-:W-:Y:S01]  /*7c10*/  FSEL R164, R164, RZ, P1 ;  /* 0x000000ffa4a47208 */ /* 0x000fe20000800000 */
[----:B------:R-:W-:Y:S02]  /*7c20*/  MUFU.EX2 R144, R144 ;  /* 0x0000009000907308 */ /* 0x000fe40000000800 */
[----:B------:R-:W-:-:S02]  /*7c30*/  FADD.FTZ R165, -R165, R6 ;  /* 0x00000006a5a57221 */ /* 0x000fc40000010100 */
        /* <DEDUP_REMOVED lines=15> */
[----:B------:R-:W-:Y:S01]  /*7d30*/  FMUL.FTZ R150, R165, UR40 ;  /* 0x00000028a5967c20 */ /* 0x000fe20008410000 */
        /* <DEDUP_REMOVED lines=19> */
[----:B------:R-:W-:-:S05]  /*7e70*/  FFMA.FTZ R164, R183, UR40, -R164 ;  /* 0x00000028b7a47c23 */ /* 0x000fca00080108a4 */
[----:B------:R-:W1:Y:S08]  /*7e80*/  MUFU.EX2 R123, R123 ;  /* 0x0000007b007b7308 */ /* 0x000e700000000800 */
[----:B------:R-:W2:Y:S01]  /*7e90*/  MUFU.EX2 R126, R126 ;  /* 0x0000007e007e7308 */ /* 0x000ea20000000800 */
[----:B0-----:R-:W-:-:S04]  /*7ea0*/  FFMA.FTZ R3, R150, R2, R13 ;  /* 0x0000000296037223 */ /* 0x001fc8000001000d */
        /* <DEDUP_REMOVED lines=8> */
[----:B------:R-:W-:-:S04]  /*7f30*/  FADD.FTZ R2, R12, R3 ;  /* 0x000000030c027221 */ /* 0x000fc80000010000 */
[----:B------:R-:W-:Y:S02]  /*7f40*/  FADD.FTZ R3, R15, R2 ;  /* 0x000000020f037221 */ /* 0x000fe40000010000 */
        /* <DEDUP_REMOVED lines=9> */
[----:B--2---:R-:W-:-:S01]  /*7fe0*/  FADD.FTZ R155, R131, R172 ;  /* 0x000000ac839b7221 */ /* 0x004fc20000010000 */
[----:B------:R-:W-:-:S06]  /*7ff0*/  FADD.FTZ R3, R122, R3 ;  /* 0x000000037a037221 */ /* 0x000fcc0000010000 */
        /* <DEDUP_REMOVED lines=8> */
[----:B------:R-:W-:-:S06]  /*8080*/  FADD.FTZ R172, R124, R3 ;  /* 0x000000037cac7221 */ /* 0x000fcc0000010000 */
        /* <DEDUP_REMOVED lines=19> */
[----:B-1----:R-:W-:-:S07]  /*81c0*/  FADD.FTZ R3, R154, R3 ;  /* 0x000000039a037221 */ /* 0x002fce0000010000 */
        /* <DEDUP_REMOVED lines=23> */
[----:B--2---:R-:W-:-:S04]  /*8340*/  FADD.FTZ R3, R149, R2 ;  /* 0x0000000295037221 */ /* 0x004fc80000010000 */
[----:B------:R-:W-:-:S03]  /*8350*/  FADD.FTZ R2, R152, R3 ;  /* 0x0000000398027221 */ /* 0x000fc60000010000 */
        /* <DEDUP_REMOVED lines=24> */
.L_x_1360:
        /* <DEDUP_REMOVED lines=73> */
[-C--:B------:R-:W-:Y:S01]  /*8970*/  FMUL.FTZ R26, R26, R150.reuse ;  /* 0x000000961a1a7220 */ /* 0x080fe20000410000 */
        /* <DEDUP_REMOVED lines=65> */
.L_x_1342:
[----:B------:R-:W-:Y:S02]  /*8d90*/  UISETP.NE.AND UP1, UPT, UR55, URZ, UPT ;  /* 0x0000003f3700728c */ /* 0x000fe4000bf25270 */
[----:B------:R-:W-:Y:S02]  /*8da0*/  UISETP.NE.AND UP0, UPT, UR54, URZ, UPT ;  /* 0x0000003f3600728c */ /* 0x000fe4000bf05270 */
[----:B------:R-:W-:Y:S02]  /*8db0*/  UIADD3 UR10, UR42, 0x7f, URZ ;  /* 0x0000007f2a0a7890 */ /* 0x000fe4000fffe03f */
[----:B------:R-:W-:Y:S02]  /*8dc0*/  UIADD3 UR11, UR41, 0x1, -UR48 ;  /* 0x00000001290b7890 */ /* 0x000fe4000fffe830 */
[----:B------:R-:W-:-:S03]  /*8dd0*/  PLOP3.LUT P1, PT, PT, PT, UP0, 0x40, 0x0 ;  /* 0x000000000000781c */ /* 0x000fc60003f2e808 */
[----:B------:R-:W-:Y:S01]  /*8de0*/  @UP1 ULDC UR6, c[0x0][0x44c] ;  /* 0x0001130000061ab9 */ /* 0x000fe20000000800 */
[----:B------:R-:W-:Y:S01]  /*8df0*/  @UP1 ULDC UR14, c[0x0][0x450] ;  /* 0x00011400000e1ab9 */ /* 0x000fe20000000800 */
[----:B------:R-:W-:-:S04]  /*8e00*/  UIMAD.WIDE.U32 UR6, UR10, UR6, URZ ;  /* 0x000000060a0672a5 */ /* 0x000fc8000f8e003f */
[----:B------:R-:W-:-:S04]  /*8e10*/  @UP1 USHF.R.U32.HI UR10, URZ, UR14, UR7 ;  /* 0x0000000e3f0a1299 */ /* 0x000fc80008011607 */
[----:B------:R-:W-:-:S04]  /*8e20*/  UIADD3 UR10, UR11, UR10, URZ ;  /* 0x0000000a0b0a7290 */ /* 0x000fc8000fffe03f */
[----:B------:R-:W-:Y:S01]  /*8e30*/  UIADD3 UR30, UR10, -UR30, URZ ;  /* 0x8000001e0a1e7290 */ /* 0x000fe2000fffe03f */
[----:B------:R-:W-:Y:S11]  /*8e40*/  @P1 BRA `(.L_x_1362) ;  /* 0x0000000000501947 */ /* 0x000ff60003800000 */
[----:B------:R-:W-:Y:S02]  /*8e50*/  UMOV UR14, UR10 ;  /* 0x0000000a000e7c82 */ /* 0x000fe40008000000 */
        /* <DEDUP_REMOVED lines=11> */
.L_x_1363:
[----:B------:R-:W-:Y:S02]  /*8f10*/  ULDC UR15, c[0x0][0x9e4] ;  /* 0x00027900000f7ab9 */ /* 0x000fe40000000800 */
[----:B------:R-:W-:-:S11]  /*8f20*/  UISETP.NE.AND UP0, UPT, UR15, 0x1, UPT ;  /* 0x000000010f00788c */ /* 0x000fd6000bf05270 */
[----:B------:R-:W-:Y:S02]  /*8f30*/  @UP0 ULDC.64 UR6, c[0x0][0x9e8] ;  /* 0x00027a0000060ab9 */ /* 0x000fe40000000a00 */
[----:B------:R-:W-:-:S04]  /*8f40*/  UIMAD.WIDE.U32 UR10, UR14, UR6, URZ ;  /* 0x000000060e0a72a5 */ /* 0x000fc8000f8e003f */
[----:B------:R-:W-:-:S12]  /*8f50*/  @UP0 USHF.R.U32.HI UR14, URZ, UR7, UR11 ;  /* 0x000000073f0e0299 */ /* 0x000fd8000801160b */
.L_x_1364:
[----:B------:R-:W-:-:S04]  /*8f60*/  UIMAD UR14, UR14, UR15, URZ ;  /* 0x0000000f0e0e72a4 */ /* 0x000fc8000f8e023f */
[----:B------:R-:W-:-:S04]  /*8f70*/  UISETP.LT.AND UP0, UPT, UR30, UR14, UPT ;  /* 0x0000000e1e00728c */ /* 0x000fc8000bf01270 */
[----:B------:R-:W-:-:S12]  /*8f80*/  USEL UR30, UR30, UR14, !UP0 ;  /* 0x0000000e1e1e7287 */ /* 0x000fd8000c000000 */
.L_x_1362:
        /* <DEDUP_REMOVED lines=12> */
.L_x_1376:
[----:B------:R-:W-:Y:S01]  /*9050*/  ISETP.NE.AND P2, PT, RZ, UR46, PT ;  /* 0x0000002eff007c0c */ /* 0x000fe2000bf45270 */
[----:B------:R-:W-:-:S04]  /*9060*/  UISETP.NE.AND UP0, UPT, UR30, 0x1, UPT ;  /* 0x000000011e00788c */ /* 0x000fc8000bf05270 */
[----:B------:R-:W-:-:S04]  /*9070*/  USEL UR50, URZ, 0x1, UP0 ;  /* 0x000000013f327887 */ /* 0x000fc80008000000 */
[----:B------:R-:W-:-:S04]  /*9080*/  ULOP3.LUT UR50, UR31, UR50, URZ, 0x3c, !UPT ;  /* 0x000000321f327292 */ /* 0x000fc8000f8e3c3f */
[----:B------:R-:W-:Y:S08]  /*9090*/  @P2 BRA `(.L_x_1366) ;  /* 0x0000000000382947 */ /* 0x000ff00003800000 */
[----:B------:R-:W-:Y:S05]  /*90a0*/  @!P0 BRA `(.L_x_1367) ;  /* 0x0000000000048947 */ /* 0x000fea0003800000 */
[----:B------:R-:W-:Y:S01]  /*90b0*/  BPT.TRAP 0x1 ;  /* 0x000000040000795c */ /* 0x000fe20000300000 */
.L_x_1367:
        /* <DEDUP_REMOVED lines=9> */
.L_x_1368:
[----:B-1----:R-:W-:Y:S05]  /*9150*/  @P1 BRA `(.L_x_1366) ;  /* 0x0000000000081947 */ /* 0x002fea0003800000 */
[----:B------:R-:W1:Y:S02]  /*9160*/  SYNCS.PHASECHK.TRANS64.TRYWAIT P1, [UR6+0x2a830], R0 ;  /* 0x02a83000ff0075a7 */ /* 0x000e640008020146 */
[----:B-1----:R-:W-:Y:S05]  /*9170*/  @!P1 BRA `(.L_x_1369) ;  /* 0x0000011c00449947 */ /* 0x002fea0003800000 */
.L_x_1366:
        /* <DEDUP_REMOVED lines=40> */
.L_x_1371:
[----:B------:R-:W-:Y:S01]  /*9400*/  ULEA UR6, UR30, UR36, 0x3 ;  /* 0x000000241e067291 */ /* 0x000fe2000f8e183f */
[----:B------:R-:W-:-:S05]  /*9410*/  IMAD.U32 R0, RZ, RZ, UR31 ;  /* 0x0000001fff007e24 */ /* 0x000fca000f8e00ff */
[----:B------:R-:W-:-:S04]  /*9420*/  SHF.L.U32 R0, R0, 0x1f, RZ ;  /* 0x0000001f00007819 */ /* 0x000fc800000006ff */
[----:B------:R0:W1:Y:S01]  /*9430*/  SYNCS.PHASECHK.TRANS64.TRYWAIT P1, [UR6+0x2a850], R0 ;  /* 0x02a85000ff0075a7 */ /* 0x0000620008020146 */
[----:B------:R-:W-:Y:S05]  /*9440*/  @!P0 BRA `(.L_x_1372) ;  /* 0x0000000000048947 */ /* 0x000fea0003800000 */
[----:B------:R-:W-:Y:S01]  /*9450*/  BPT.TRAP 0x1 ;  /* 0x000000040000795c */ /* 0x000fe20000300000 */
.L_x_1372:
[----:B-1----:R-:W-:Y:S05]  /*9460*/  @P1 BRA `(.L_x_1370) ;  /* 0x0000000000081947 */ /* 0x002fea0003800000 */
[----:B------:R-:W1:Y:S02]  /*9470*/  SYNCS.PHASECHK.TRANS64.TRYWAIT P1, [UR6+0x2a850], R0 ;  /* 0x02a85000ff0075a7 */ /* 0x000e640008020146 */
[----:B-1----:R-:W-:Y:S05]  /*9480*/  @!P1 BRA `(.L_x_1373) ;  /* 0x0000011800989947 */ /* 0x002fea0003800000 */
.L_x_1370:
        /* <DEDUP_REMOVED lines=31> */
.L_x_1374:
        /* <DEDUP_REMOVED lines=87> */
[----:B------:R-:W-:Y:S01]  /*9bf0*/  FFMA.FTZ R10, R121, UR40, -R7 ;  /* 0x00000028790a7c23 */ /* 0x000fe20008010807 */
[----:B------:R-:W-:Y:S01]  /*9c00*/  FMUL.FTZ R5, R5, UR40 ;  /* 0x0000002805057c20 */ /* 0x000fe20008410000 */
[----:B------:R0:W-:Y:S01]  /*9c10*/  MUFU.EX2 R6, R13 ;  /* 0x0000000d00067308 */ /* 0x0001e20000000800 */
[----:B------:R-:W-:-:S01]  /*9c20*/  FFMA.FTZ R122, R122, UR40, -R161 ;  /* 0x000000287a7a7c23 */ /* 0x000fc200080108a1 */
        /* <DEDUP_REMOVED lines=12> */
[--C-:B------:R-:W-:Y:S01]  /*9cf0*/  FFMA.FTZ R149, R168, UR40, -R7.reuse ;  /* 0x00000028a8957c23 */ /* 0x100fe20008010807 */
[----:B------:R-:W-:-:S01]  /*9d00*/  FFMA.FTZ R20, R133, UR40, -R7 ;  /* 0x0000002885147c23 */ /* 0x000fc20008010807 */
[----:B------:R-:W-:Y:S01]  /*9d10*/  MUFU.EX2 R5, R5 ;  /* 0x0000000500057308 */ /* 0x000fe20000000800 */
[----:B------:R-:W-:-:S01]  /*9d20*/  FFMA.FTZ R129, R148, UR40, -R7 ;  /* 0x0000002894817c23 */ /* 0x000fc20008010807 */
[----:B------:R-:W-:Y:S01]  /*9d30*/  FFMA.FTZ R135, R135, UR40, -R161 ;  /* 0x0000002887877c23 */ /* 0x000fe200080108a1 */
[----:B------:R-:W-:-:S01]  /*9d40*/  FFMA.FTZ R148, R165, UR40, -R7 ;  /* 0x00000028a5947c23 */ /* 0x000fc20008010807 */
[----:B------:R-:W-:Y:S01]  /*9d50*/  FFMA.FTZ R21, R136, UR40, -R7 ;  /* 0x0000002888157c23 */ /* 0x000fe20008010807 */
        /* <DEDUP_REMOVED lines=12> */
[----:B------:R-:W-:-:S01]  /*9e20*/  FFMA.FTZ R147, R147, UR40, -R161 ;  /* 0x0000002893937c23 */ /* 0x000fc200080108a1 */
[--C-:B------:R-:W-:Y:S01]  /*9e30*/  FFMA.FTZ R150, R150, UR40, -R161.reuse ;  /* 0x0000002896967c23 */ /* 0x100fe200080108a1 */
[----:B------:R-:W-:-:S01]  /*9e40*/  FFMA.FTZ R151, R151, UR40, -R161 ;  /* 0x0000002897977c23 */ /* 0x000fc200080108a1 */
[----:B------:R-:W-:Y:S01]  /*9e50*/  FFMA.FTZ R133, R152, UR40, -R7 ;  /* 0x0000002898857c23 */ /* 0x000fe20008010807 */
[----:B------:R-:W-:-:S01]  /*9e60*/  FFMA.FTZ R154, R154, UR40, -R161 ;  /* 0x000000289a9a7c23 */ /* 0x000fc200080108a1 */
[----:B------:R-:W-:Y:S01]  /*9e70*/  FFMA.FTZ R136, R153, UR40, -R7 ;  /* 0x0000002899887c23 */ /* 0x000fe20008010807 */
[----:B------:R-:W-:-:S01]  /*9e80*/  FFMA.FTZ R155, R155, UR40, -R161 ;  /* 0x000000289b9b7c23 */ /* 0x000fc200080108a1 */
[----:B------:R-:W2:Y:S01]  /*9e90*/  MUFU.EX2 R123, R123 ;  /* 0x0000007b007b7308 */ /* 0x000ea20000000800 */
[----:B0-----:R-:W-:-:S01]  /*9ea0*/  FFMA.FTZ R2, R5, R2, R122 ;  /* 0x0000000205027223 */ /* 0x001fc2000001007a */
[----:B------:R-:W-:Y:S01]  /*9eb0*/  FFMA.FTZ R137, R156, UR40, -R7 ;  /* 0x000000289c897c23 */ /* 0x000fe20008010807 */
[----:B------:R-:W-:-:S01]  /*9ec0*/  FFMA.FTZ R158, R158, UR40, -R161 ;  /* 0x000000289e9e7c23 */ /* 0x000fc200080108a1 */
[----:B------:R-:W-:Y:S01]  /*9ed0*/  FFMA.FTZ R140, R157, UR40, -R7 ;  /* 0x000000289d8c7c23 */ /* 0x000fe20008010807 */
[----:B------:R-:W-:-:S01]  /*9ee0*/  FFMA.FTZ R159, R159, UR40, -R161 ;  /* 0x000000289f9f7c23 */ /* 0x000fc200080108a1 */
[----:B------:R-:W-:Y:S01]  /*9ef0*/  FFMA.FTZ R141, R160, UR40, -R7 ;  /* 0x00000028a08d7c23 */ /* 0x000fe20008010807 */
[----:B------:R-:W-:-:S01]  /*9f00*/  FFMA.FTZ R162, R162, UR40, -R161 ;  /* 0x00000028a2a27c23 */ /* 0x000fc200080108a1 */
[----:B------:R-:W0:Y:S01]  /*9f10*/  MUFU.EX2 R11, R11 ;  /* 0x0000000b000b7308 */ /* 0x000e220000000800 */
[----:B-1----:R-:W-:-:S01]  /*9f20*/  FADD.FTZ R168, R10, R3 ;  /* 0x000000030aa87221 */ /* 0x002fc20000010000 */
[----:B------:R-:W-:Y:S01]  /*9f30*/  FFMA.FTZ R163, R163, UR40, -R161 ;  /* 0x00000028a3a37c23 */ /* 0x000fe200080108a1 */
[----:B------:R-:W-:-:S01]  /*9f40*/  FFMA.FTZ R145, R164, UR40, -R7 ;  /* 0x00000028a4917c23 */ /* 0x000fc20008010807 */
[--C-:B------:R-:W-:Y:S01]  /*9f50*/  FFMA.FTZ R166, R166, UR40, -R161.reuse ;  /* 0x00000028a6a67c23 */ /* 0x100fe200080108a1 */
[----:B------:R-:W-:-:S01]  /*9f60*/  FFMA.FTZ R167, R167, UR40, -R161 ;  /* 0x00000028a7a77c23 */ /* 0x000fc200080108a1 */
[----:B------:R-:W-:Y:S01]  /*9f70*/  FFMA.FTZ R170, R170, UR40, -R161 ;  /* 0x00000028aaaa7c23 */ /* 0x000fe200080108a1 */
[----:B------:R-:W-:-:S01]  /*9f80*/  FFMA.FTZ R152, R169, UR40, -R7 ;  /* 0x00000028a9987c23 */ /* 0x000fc20008010807 */
[----:B------:R-:W1:Y:S01]  /*9f90*/  MUFU.EX2 R126, R126 ;  /* 0x0000007e007e7308 */ /* 0x000e620000000800 */
        /* <DEDUP_REMOVED lines=17> */
[----:B------:R-:W-:-:S06]  /*a0b0*/  FFMA.FTZ R161, R183, UR40, -R161 ;  /* 0x00000028b7a17c23 */ /* 0x000fcc00080108a1 */
        /* <DEDUP_REMOVED lines=116> */
.L_x_1375:
        /* <DEDUP_REMOVED lines=18> */
[----:B------:R-:W-:Y:S01]  /*a920*/  SYNCS.ARRIVE.TRANS64.RED.A1T0 RZ, [UR6], RZ ;  /* 0x000000ffffff79a7 */ /* 0x000fe20008100406 */
        /* <DEDUP_REMOVED lines=101> */
[----:B------:R-:W-:Y:S01]  /*af80*/  VIADD R8, R8, 0xffffffff ;  /* 0xffffffff08087836 */ /* 0x000fe20000000000 */
        /* <DEDUP_REMOVED lines=16> */
[----:B------:R-:W-:Y:S01]  /*b090*/  F2FP.SATFINITE.E4M3.F32.PACK_AB_MERGE_C R187, R179, R178, R161 ;  /* 0x000000b2b3bb723e */ /* 0x000fe200048070a1 */
[----:B------:R-:W-:Y:S06]  /*b0a0*/  @P1 BRA `(.L_x_1376) ;  /* 0xffffffdc00e81947 */ /* 0x000fec000383ffff */
.L_x_1365:
[----:B------:R-:W-:-:S13]  /*b0b0*/  ISETP.GE.AND P1, PT, R8, UR38, PT ;  /* 0x0000002608007c0c */ /* 0x000fda000bf26270 */
[----:B------:R-:W-:Y:S05]  /*b0c0*/  @!P1 BRA `(.L_x_1377) ;  /* 0x0000003000649947 */ /* 0x000fea0003800000 */
[----:B------:R-:W-:Y:S01]  /*b0d0*/  IMAD.MOV.U32 R6, RZ, RZ, R4 ;  /* 0x000000ffff067224 */ /* 0x000fe200078e0004 */
[----:B------:R-:W-:Y:S01]  /*b0e0*/  UMOV UR33, UR50 ;  /* 0x0000003200217c82 */ /* 0x000fe20008000000 */
[----:B------:R-:W-:Y:S01]  /*b0f0*/  IMAD.MOV.U32 R7, RZ, RZ, R0 ;  /* 0x000000ffff077224 */ /* 0x000fe200078e0000 */
[----:B------:R-:W-:Y:S01]  /*b100*/  UMOV UR32, UR49 ;  /* 0x0000003100207c82 */ /* 0x000fe20008000000 */
[----:B------:R-:W-:Y:S01]  /*b110*/  ULDC UR29, c[0x0][0x9e4] ;  /* 0x00027900001d7ab9 */ /* 0x000fe20000000800 */
[----:B------:R-:W-:Y:S01]  /*b120*/  ULDC UR31, c[0x0][0x9dc] ;  /* 0x00027700001f7ab9 */ /* 0x000fe20000000800 */
[----:B------:R-:W-:-:S05]  /*b130*/  ULDC UR30, c[0x0][0x9e0] ;  /* 0x00027800001e7ab9 */ /* 0x000fca0000000800 */
.L_x_1396:
        /* <DEDUP_REMOVED lines=9> */
.L_x_1379:
[----:B------:R-:W-:Y:S01]  /*b1d0*/  ULEA UR6, UR49, UR36, 0x3 ;  /* 0x0000002431067291 */ /* 0x000fe2000f8e183f */
[----:B------:R-:W-:-:S05]  /*b1e0*/  IMAD.U32 R0, RZ, RZ, UR50 ;  /* 0x00000032ff007e24 */ /* 0x000fca000f8e00ff */
[----:B------:R-:W-:-:S04]  /*b1f0*/  SHF.L.U32 R0, R0, 0x1f, RZ ;  /* 0x0000001f00007819 */ /* 0x000fc800000006ff */
[----:B------:R0:W1:Y:S01]  /*b200*/  SYNCS.PHASECHK.TRANS64.TRYWAIT P1, [UR6+0x2a830], R0 ;  /* 0x02a83000ff0075a7 */ /* 0x0000620008020146 */
[----:B------:R-:W-:Y:S05]  /*b210*/  @!P0 BRA `(.L_x_1380) ;  /* 0x0000000000048947 */ /* 0x000fea0003800000 */
[----:B------:R-:W-:Y:S01]  /*b220*/  BPT.TRAP 0x1 ;  /* 0x000000040000795c */ /* 0x000fe20000300000 */
.L_x_1380:
[----:B-1----:R-:W-:Y:S05]  /*b230*/  @P1 BRA `(.L_x_1378) ;  /* 0x0000000000081947 */ /* 0x002fea0003800000 */
[----:B------:R-:W1:Y:S02]  /*b240*/  SYNCS.PHASECHK.TRANS64.TRYWAIT P1, [UR6+0x2a830], R0 ;  /* 0x02a83000ff0075a7 */ /* 0x000e640008020146 */
[----:B-1----:R-:W-:Y:S05]  /*b250*/  @!P1 BRA `(.L_x_1381) ;  /* 0x000000fc003c9947 */ /* 0x002fea0003800000 */
.L_x_1378:
[----:B------:R-:W2:Y:S01]  /*b260*/  S2R R4, SR_TID.X ;  /* 0x0000000000047919 */ /* 0x000ea20000002100 */
[----:B------:R-:W-:Y:S01]  /*b270*/  UIMAD UR26, UR49, 0x600, UR28 ;  /* 0x00000600311a78a4 */ /* 0x000fe2000f8e021c */
[----:B------:R-:W-:Y:S01]  /*b280*/  UMOV UR27, 0x80000020 ;  /* 0x80000020001b7882 */ /* 0x000fe20000000000 */
[----:B------:R-:W-:Y:S02]  /*b290*/  UMOV UR7, 0x80000020 ;  /* 0x8000002000077882 */ /* 0x000fe40000000000 */
[----:B------:R-:W-:Y:S02]  /*b2a0*/  UIADD3 UR6, UR26, 0x2, URZ ;  /* 0x000000021a067890 */ /* 0x000fe4000fffe03f */
        /* <DEDUP_REMOVED lines=32> */
.L_x_1383:
[----:B------:R-:W-:Y:S01]  /*b4b0*/  ULEA UR6, UR32, UR36, 0x3 ;  /* 0x0000002420067291 */ /* 0x000fe2000f8e183f */
[----:B------:R-:W-:-:S05]  /*b4c0*/  IMAD.U32 R0, RZ, RZ, UR33 ;  /* 0x00000021ff007e24 */ /* 0x000fca000f8e00ff */
[----:B------:R-:W-:-:S04]  /*b4d0*/  SHF.L.U32 R0, R0, 0x1f, RZ ;  /* 0x0000001f00007819 */ /* 0x000fc800000006ff */
[----:B------:R0:W1:Y:S01]  /*b4e0*/  SYNCS.PHASECHK.TRANS64.TRYWAIT P1, [UR6+0x2a850], R0 ;  /* 0x02a85000ff0075a7 */ /* 0x0000620008020146 */
[----:B------:R-:W-:Y:S05]  /*b4f0*/  @!P0 BRA `(.L_x_1384) ;  /* 0x0000000000048947 */ /* 0x000fea0003800000 */
[----:B------:R-:W-:Y:S01]  /*b500*/  BPT.TRAP 0x1 ;  /* 0x000000040000795c */ /* 0x000fe20000300000 */
.L_x_1384:
[----:B-1----:R-:W-:Y:S05]  /*b510*/  @P1 BRA `(.L_x_1382) ;  /* 0x0000000000081947 */ /* 0x002fea0003800000 */
[----:B------:R-:W1:Y:S02]  /*b520*/  SYNCS.PHASECHK.TRANS64.TRYWAIT P1, [UR6+0x2a850], R0 ;  /* 0x02a85000ff0075a7 */ /* 0x000e640008020146 */
[----:B-1----:R-:W-:Y:S05]  /*b530*/  @!P1 BRA `(.L_x_1385) ;  /* 0x000000f8009c9947 */ /* 0x002fea0003800000 */
.L_x_1382:
        /* <DEDUP_REMOVED lines=31> */
.L_x_1386:
        /* <DEDUP_REMOVED lines=38> */
.L_x_1389:
[----:B------:R-:W-:-:S05]  /*b990*/  IMAD.U32 R14, RZ, RZ, UR29 ;  /* 0x0000001dff0e7e24 */ /* 0x000fca000f8e00ff */
[----:B------:R-:W-:-:S13]  /*b9a0*/  ISETP.NE.AND P1, PT, R14, 0x1, PT ;  /* 0x000000010e00780c */ /* 0x000fda0003f25270 */
[----:B------:R-:W0:Y:S02]  /*b9b0*/  @P1 LDC.64 R4, c[0x0][0x9e8] ;  /* 0x00027a00ff041b82 */ /* 0x000e240000000a00 */
[----:B0-----:R-:W-:-:S05]  /*b9c0*/  @P1 IMAD.HI.U32 R4, R15, R4, RZ ;  /* 0x000000040f041227 */ /* 0x001fca00078e00ff */
[----:B------:R-:W-:-:S07]  /*b9d0*/  @P1 SHF.R.U32.HI R15, RZ, R5, R4 ;  /* 0x00000005ff0f1219 */ /* 0x000fce0000011604 */
.L_x_1390:
[----:B------:R-:W-:Y:S05]  /*b9e0*/  BSYNC B0 ;  /* 0x0000000000007941 */ /* 0x000fea0003800000 */
.L_x_1388:
[----:B------:R-:W-:-:S04]  /*b9f0*/  IMAD R15, R15, R14, -R9 ;  /* 0x0000000e0f0f7224 */ /* 0x000fc800078e0a09 */
[----:B------:R-:W-:-:S05]  /*ba00*/  IMAD.IADD R15, R15, 0x1, -R16 ;  /* 0x000000010f0f7824 */ /* 0x000fca00078e0a10 */
[----:B------:R-:W-:Y:S02]  /*ba10*/  VIADDMNMX R10, R15, R14, R10, PT ;  /* 0x0000000e0f0a7246 */ /* 0x000fe4000380010a */
[----:B------:R-:W-:-:S07]  /*ba20*/  VIMNMX R0, R0, R15, !PT ;  /* 0x0000000f00007248 */ /* 0x000fce0007fe0100 */
.L_x_1387:
        /* <DEDUP_REMOVED lines=116> */
.L_x_1393:
[----:B------:R-:W-:-:S05]  /*c170*/  IMAD.U32 R10, RZ, RZ, UR29 ;  /* 0x0000001dff0a7e24 */ /* 0x000fca000f8e00ff */
[----:B------:R-:W-:-:S13]  /*c180*/  ISETP.NE.AND P2, PT, R10, 0x1, PT ;  /* 0x000000010a00780c */ /* 0x000fda0003f45270 */
[----:B------:R-:W0:Y:S02]  /*c190*/  @P2 LDC.64 R4, c[0x0][0x9e8] ;  /* 0x00027a00ff042b82 */ /* 0x000e240000000a00 */
[----:B0-----:R-:W-:-:S05]  /*c1a0*/  @P2 IMAD.HI.U32 R4, R0, R4, RZ ;  /* 0x0000000400042227 */ /* 0x001fca00078e00ff */
[----:B------:R-:W-:-:S07]  /*c1b0*/  @P2 SHF.R.U32.HI R0, RZ, R5, R4 ;  /* 0x00000005ff002219 */ /* 0x000fce0000011604 */
.L_x_1394:
[----:B------:R-:W-:Y:S05]  /*c1c0*/  BSYNC B0 ;  /* 0x0000000000007941 */ /* 0x000fea0003800000 */
.L_x_1392:
[----:B------:R-:W-:-:S04]  /*c1d0*/  IMAD R9, R0, R10, -R9 ;  /* 0x0000000a00097224 */ /* 0x000fc800078e0a09 */
[----:B------:R-:W-:-:S05]  /*c1e0*/  IMAD.IADD R9, R9, 0x1, -R16 ;  /* 0x0000000109097824 */ /* 0x000fca00078e0a10 */
[----:B------:R-:W-:Y:S02]  /*c1f0*/  VIADDMNMX R12, R9, R10, R12, PT ;  /* 0x0000000a090c7246 */ /* 0x000fe4000380010c */
[----:B------:R-:W-:-:S07]  /*c200*/  VIMNMX R11, R11, R9, !PT ;  /* 0x000000090b0b7248 */ /* 0x000fce0007fe0100 */
.L_x_1391:
        /* <DEDUP_REMOVED lines=378> */
.L_x_1395:
        /* <DEDUP_REMOVED lines=139> */
.L_x_1377:
[----:B------:R-:W-:Y:S06]  /*e260*/  BAR.ARV 0x8, 0x180 ;  /* 0x0206000000007b1d */ /* 0x000fec0000002000 */
[----:B------:R-:W-:Y:S05]  /*e270*/  @!P0 BRA `(.L_x_1397) ;  /* 0x0000000000048947 */ /* 0x000fea0003800000 */
[----:B------:R-:W-:Y:S01]  /*e280*/  BPT.TRAP 0x1 ;  /* 0x000000040000795c */ /* 0x000fe20000300000 */
.L_x_1397:
[----:B------:R-:W-:Y:S01]  /*e290*/  ULEA UR9, UR49, UR36, 0x3 ;  /* 0x0000002431097291 */ /* 0x000fe2000f8e183f */
[----:B------:R-:W-:-:S05]  /*e2a0*/  IMAD.U32 R5, RZ, RZ, UR50 ;  /* 0x00000032ff057e24 */ /* 0x000fca000f8e00ff */
[----:B------:R-:W-:-:S04]  /*e2b0*/  SHF.L.U32 R5, R5, 0x1f, RZ ;  /* 0x0000001f05057819 */ /* 0x000fc800000006ff */
[----:B------:R0:W1:Y:S01]  /*e2c0*/  SYNCS.PHASECHK.TRANS64.TRYWAIT P1, [UR9+0x2a850], R5 ;  /* 0x02a85005ff0075a7 */ /* 0x0000620008020149 */
[----:B------:R-:W-:Y:S05]  /*e2d0*/  @!P0 BRA `(.L_x_1398) ;  /* 0x0000000000048947 */ /* 0x000fea0003800000 */
[----:B------:R-:W-:Y:S01]  /*e2e0*/  BPT.TRAP 0x1 ;  /* 0x000000040000795c */ /* 0x000fe20000300000 */
.L_x_1398:
[----:B-1----:R-:W-:Y:S05]  /*e2f0*/  @P1 BRA `(.L_x_1399) ;  /* 0x0000000000081947 */ /* 0x002fea0003800000 */
[----:B------:R-:W1:Y:S02]  /*e300*/  SYNCS.PHASECHK.TRANS64.TRYWAIT P1, [UR9+0x2a850], R5 ;  /* 0x02a85005ff0075a7 */ /* 0x000e640008020149 */
[----:B-1----:R-:W-:Y:S05]  /*e310*/  @!P1 BRA `(.L_x_1400) ;  /* 0x000000cc003c9947 */ /* 0x002fea0003800000 */
.L_x_1399:
[----:B------:R-:W-:Y:S01]  /*e320*/  UIADD3 UR36, UR36, 0x400, URZ ;  /* 0x0000040024247890 */ /* 0x000fe2000fffe03f */
[----:B------:R-:W-:Y:S01]  /*e330*/  WARPGROUP.ARRIVE ;  /* 0x00000000000079c5 */ /* 0x000fe20000000000 */
[----:B------:R-:W-:Y:S01]  /*e340*/  UMOV UR7, 0x40000040 ;  /* 0x4000004000077882 */ /* 0x000fe20000000000 */
[----:B------:R-:W-:Y:S01]  /*e350*/  ULDC.64 UR10, c[0x0][0x9a0] ;  /* 0x00026800000a7ab9 */ /* 0x000fe20000000a00 */
[----:B------:R-:W-:Y:S01]  /*e360*/  USHF.R.U32.HI UR36, URZ, 0x4, UR36 ;  /* 0x000000043f247899 */ /* 0x000fe20008011624 */
[----:B01----:R-:W-:Y:S01]  /*e370*/  IMAD.MOV.U32 R5, RZ, RZ, 0x3f800000 ;  /* 0x3f800000ff057424 */ /* 0x003fe200078e00ff */
[----:B------:R-:W-:Y:S02]  /*e380*/  UISETP.NE.U32.AND UP0, UPT, UR10, URZ, UPT ;  /* 0x0000003f0a00728c */ /* 0x000fe4000bf05070 */
[----:B------:R-:W-:Y:S02]  /*e390*/  ULOP3.LUT UR36, UR36, 0x3fff, URZ, 0xc0, !UPT ;  /* 0x00003fff24247892 */ /* 0x000fe4000f8ec03f */
[----:B------:R-:W-:-:S02]  /*e3a0*/  UISETP.NE.AND.EX UP0, UPT, UR11, URZ, UPT, UP0 ;  /* 0x0000003f0b00728c */ /* 0x000fc4000bf05300 */
[----:B------:R-:W-:-:S04]  /*e3b0*/  ULOP3.LUT UR8, UR36, 0x10000, URZ, 0xfc, !UPT ;  /* 0x0001000024087892 */ /* 0x000fc8000f8efc3f */
[----:B------:R-:W-:Y:S01]  /*e3c0*/  UIMAD UR8, UR49, 0x600, UR8 ;  /* 0x00000600310878a4 */ /* 0x000fe2000f8e0208 */
[----:B------:R-:W-:-:S04]  /*e3d0*/  PLOP3.LUT P1, PT, PT, PT, UP0, 0x80, 0x0 ;  /* 0x000000000000781c */ /* 0x000fc80003f2f008 */
[----:B------:R-:W-:Y:S02]  /*e3e0*/  @UP0 ULDC.64 UR12, c[0x0][0x9c8] ;  /* 0x00027200000c0ab9 */ /* 0x000fe40000000a00 */
[----:B------:R-:W-:Y:S01]  /*e3f0*/  UMOV UR6, UR8 ;  /* 0x0000000800067c82 */ /* 0x000fe20008000000 */
[----:B------:R-:W-:-:S09]  /*e400*/  @UP0 UIMAD.WIDE.U32 UR4, UR53, UR12, URZ ;  /* 0x0000000c350402a5 */ /* 0x000fd2000f8e003f */
[----:B------:R-:W-:Y:S01]  /*e410*/  QGMMA.64x192x32.F32.E4M3.E4M3 R24, R196, gdesc[UR4], R24, gsb0 ;  /* 0x02e00004c4187df3 */ /* 0x000fe20008000818 */
[----:B------:R-:W-:Y:S01]  /*e420*/  UIADD3 UR6, UR8, 0x2, URZ ;  /* 0x0000000208067890 */ /* 0x000fe2000fffe03f */
[----:B------:R-:W-:Y:S01]  /*e430*/  UMOV UR7, 0x40000040 ;  /* 0x4000004000077882 */ /* 0x000fe20000000000 */
[----:B------:R-:W-:Y:S02]  /*e440*/  WARPGROUP.DEPBAR.LE gsb0, 0x0 ;  /* 0x00008000000079c5 */ /* 0x000fe40000010000 */
[----:B------:R-:W-:-:S15]  /*e450*/  WARPGROUP.ARRIVE ;  /* 0x00000000000079c5 */ /* 0x000fde0000000000 */
[----:B------:R-:W-:Y:S01]  /*e460*/  QGMMA.64x192x32.F32.E4M3.E4M3 R24, R192, gdesc[UR4], R24, gsb0 ;  /* 0x02e00004c0187df3 */ /* 0x000fe20008000818 */
[----:B------:R-:W-:-:S04]  /*e470*/  @UP0 USHF.R.S32.HI UR6, URZ, 0x1f, UR53 ;  /* 0x0000001f3f060899 */ /* 0x000fc80008011435 */
[----:B------:R-:W-:-:S04]  /*e480*/  @UP0 UIMAD UR6, UR6, UR12, URZ ;  /* 0x0000000c060602a4 */ /* 0x000fc8000f8e023f */
[----:B------:R-:W-:-:S04]  /*e490*/  @UP0 UIMAD UR6, UR53, UR13, UR6 ;  /* 0x0000000d350602a4 */ /* 0x000fc8000f8e0206 */
[----:B------:R-:W-:-:S03]  /*e4a0*/  @UP0 UIADD3 UR5, UR5, UR6, URZ ;  /* 0x0000000605050290 */ /* 0x000fc6000fffe03f */
[----:B------:R-:W-:Y:S02]  /*e4b0*/  @UP0 ULDC.64 UR6, c[0x0][0x9d0] ;  /* 0x0002740000060ab9 */ /* 0x000fe40000000a00 */
[----:B------:R-:W-:-:S04]  /*e4c0*/  @UP0 UIMAD.WIDE.U32 UR4, UR43, UR6, UR4 ;  /* 0x000000062b0402a5 */ /* 0x000fc8000f8e0004 */
[----:B------:R-:W-:Y:S02]  /*e4d0*/  @UP0 UIMAD UR5, UR43, UR7, UR5 ;  /* 0x000000072b0502a4 */ /* 0x000fe4000f8e0205 */
[----:B------:R-:W-:-:S04]  /*e4e0*/  @UP0 ULEA UR6, UP1, UR4, UR10, 0x2 ;  /* 0x0000000a04060291 */ /* 0x000fc8000f82103f */
[----:B------:R-:W-:Y:S02]  /*e4f0*/  @UP0 ULEA.HI.X UR7, UR4, UR11, UR5, 0x2, UP1 ;  /* 0x0000000b04070291 */ /* 0x000fe400088f1405 */
[----:B------:R-:W-:-:S04]  /*e500*/  IMAD.U32 R6, RZ, RZ, UR6 ;  /* 0x00000006ff067e24 */ /* 0x000fc8000f8e00ff */
[----:B------:R-:W-:-:S05]  /*e510*/  IMAD.U32 R7, RZ, RZ, UR7 ;  /* 0x00000007ff077e24 */ /* 0x000fca000f8e00ff */
[----:B------:R0:W2:Y:S01]  /*e520*/  @P1 LDG.E R5, desc[UR56][R6.64] ;  /* 0x0000003806051981 */ /* 0x0000a2000c1e1900 */
[----:B------:R-:W-:Y:S01]  /*e530*/  UIADD3 UR6, UR8, 0x4, URZ ;  /* 0x0000000408067890 */ /* 0x000fe2000fffe03f */
[----:B------:R-:W-:Y:S01]  /*e540*/  UMOV UR7, 0x40000040 ;  /* 0x4000004000077882 */ /* 0x000fe20000000000 */
        /* <DEDUP_REMOVED lines=44> */
.L_x_1401:
        /* <DEDUP_REMOVED lines=13> */
[----:B------:R-:W-:Y:S01]  /*e8e0*/  SYNCS.ARRIVE.TRANS64.RED.A1T0 RZ, [UR4], RZ ;  /* 0x000000ffffff79a7 */ /* 0x000fe20008100404 */
[----:B------:R-:W-:Y:S01]  /*e8f0*/  USEL UR4, URZ, 0x1, UP0 ;  /* 0x000000013f047887 */ /* 0x000fe20008000000 */
        /* <DEDUP_REMOVED lines=87> */
[----:B------:R-:W-:Y:S01]  /*ee70*/  FMUL.FTZ R9, R115, R4 ;  /* 0x0000000473097220 */ /* 0x000fe20000410000 */
[----:B------:R-:W-:-:S02]  /*ee80*/  UIADD3 UR51, UR51, 0x1, URZ ;  /* 0x0000000133337890 */ /* 0x000fc4000fffe03f */
[----:B------:R-:W-:Y:S02]  /*ee90*/  USEL UR49, UR49, URZ, UP0 ;  /* 0x0000003f31317287 */ /* 0x000fe40008000000 */
[----:B------:R-:W-:-:S12]  /*eea0*/  ULOP3.LUT UR50, UR50, UR4, URZ, 0x3c, !UPT ;  /* 0x0000000432327292 */ /* 0x000fd8000f8e3c3f */
.L_x_1323:
        /* <DEDUP_REMOVED lines=16> */
[----:B------:R-:W-:Y:S01]  /*efb0*/  IMAD.MOV.U32 R20, RZ, RZ, 0x2 ;  /* 0x00000002ff147424 */ /* 0x000fe200078e00ff */
[----:B------:R-:W-:Y:S01]  /*efc0*/  ULDC.64 UR12, c[0x0][0xc00] ;  /* 0x00030000000c7ab9 */ /* 0x000fe20000000a00 */
[----:B------:R-:W-:Y:S01]  /*efd0*/  ULDC.64 UR10, c[0x0][0xc00] ;  /* 0x00030000000a7ab9 */ /* 0x000fe20000000a00 */
[----:B0-----:R-:W-:-:S05]  /*efe0*/  IMAD.SHL.U32 R4, R10, 0x4, RZ ;  /* 0x000000040a047824 */ /* 0x001fca00078e00ff */
[----:B------:R-:W-:Y:S01]  /*eff0*/  LOP3.LUT R4, R4, 0xc, RZ, 0xc0, !PT ;  /* 0x0000000c04047812 */ /* 0x000fe200078ec0ff */
[----:B------:R-:W-:Y:S03]  /*f000*/  BAR.SYNC.DEFER_BLOCKING 0x1, 0x100 ;  /* 0x0044000000007b1d */ /* 0x000fe60000010000 */
[----:B------:R-:W-:-:S05]  /*f010*/  IADD3 R4, P0, R4, UR8, RZ ;  /* 0x0000000804047c10 */ /* 0x000fca000ff1e0ff */
[----:B------:R-:W-:-:S05]  /*f020*/  IMAD.X R5, RZ, RZ, UR9, P0 ;  /* 0x00000009ff057e24 */ /* 0x000fca00080e06ff */
[----:B------:R-:W2:Y:S01]  /*f030*/  LDG.E.CONSTANT R26, desc[UR56][R4.64] ;  /* 0x00000038041a7981 */ /* 0x000ea2000c1e9900 */
[----:B------:R-:W-:-:S03]  /*f040*/  LOP3.LUT P0, R6, R10, 0x3, RZ, 0xc0, !PT ;  /* 0x000000030a067812 */ /* 0x000fc6000780c0ff */
[----:B------:R-:W3:Y:S01]  /*f050*/  LDL R4, [R1+0x8] ;  /* 0x0000080001047983 */ /* 0x000ee20000100800 */
[----:B------:R-:W-:Y:S01]  /*f060*/  ISETP.EQ.OR P0, PT, R6, 0x3, !P0 ;  /* 0x000000030600780c */ /* 0x000fe20004702670 */
[----:B------:R-:W-:Y:S01]  /*f070*/  UMOV UR8, UR7 ;  /* 0x0000000700087c82 */ /* 0x000fe20008000000 */
[----:B-1----:R-:W-:Y:S01]  /*f080*/  UMOV UR9, UR4 ;  /* 0x0000000400097c82 */ /* 0x002fe20008000000 */
[----:B------:R-:W-:Y:S01]  /*f090*/  UIMAD.WIDE UR10, UR44, 0x4, UR10 ;  /* 0x000000042c0a78a5 */ /* 0x000fe2000f8e020a */
        /* <DEDUP_REMOVED lines=96> */
[----:B--2---:R-:W-:Y:S04]  /*f6a0*/  SHFL.IDX PT, R52, R49, R26, 0x1c1f ;  /* 0x001c1f1a31347589 */ /* 0x004fe800000e0000 */
[----:B------:R-:W-:Y:S04]  /*f6b0*/  SHFL.IDX PT, R54, R51, R26, 0x1c1f ;  /* 0x001c1f1a33367589 */ /* 0x000fe800000e0000 */
[----:B------:R-:W-:Y:S01]  /*f6c0*/  SHFL.IDX PT, R115, R115, R26, 0x1c1f ;  /* 0x001c1f1a73737589 */ /* 0x000fe200000e0000 */
[----:B---3--:R-:W-:-:S03]  /*f6d0*/  IMAD.WIDE R20, R4, R20, UR8 ;  /* 0x0000000804147e25 */ /* 0x008fc6000f8e0214 */
[----:B------:R-:W-:Y:S01]  /*f6e0*/  SHFL.IDX PT, R76, R65, R26, 0x1c1f ;  /* 0x001c1f1a414c7589 */ /* 0x000fe200000e0000 */
[----:B------:R-:W-:-:S03]  /*f6f0*/  IADD3 R173, P6, R20, 0x8020, RZ ;  /* 0x0000802014ad7810 */ /* 0x000fc60007fde0ff */
[----:B------:R-:W-:Y:S01]  /*f700*/  SHFL.IDX PT, R46, R91, R26, 0x1c1f ;  /* 0x001c1f1a5b2e7589 */ /* 0x000fe200000e0000 */
[C---:B------:R-:W-:Y:S02]  /*f710*/  IADD3 R177, P4, R20.reuse, 0x8060, RZ ;  /* 0x0000806014b17810 */ /* 0x040fe40007f9e0ff */
[----:B------:R-:W-:Y:S01]  /*f720*/  LOP3.LUT R0, R173, 0x380, RZ, 0xc0, !PT ;  /* 0x00000380ad007812 */ /* 0x000fe200078ec0ff */
[--C-:B------:R-:W-:Y:S01]  /*f730*/  IMAD.X R15, RZ, RZ, R21.reuse, P6 ;  /* 0x000000ffff0f7224 */ /* 0x100fe200030e0615 */
[----:B------:R-:W-:Y:S01]  /*f740*/  IADD3 R171, P5, R20, 0x8000, RZ ;  /* 0x0000800014ab7810 */ /* 0x000fe20007fbe0ff */
[--C-:B------:R-:W-:Y:S01]  /*f750*/  IMAD.X R25, RZ, RZ, R21.reuse, P4 ;  /* 0x000000ffff197224 */ /* 0x100fe200020e0615 */
[----:B------:R-:W-:Y:S01]  /*f760*/  SHF.R.U64 R0, R0, 0x3, RZ ;  /* 0x0000000300007819 */ /* 0x000fe200000012ff */
[----:B------:R-:W-:Y:S01]  /*f770*/  SHFL.IDX PT, R123, R123, R26, 0x1c1f ;  /* 0x001c1f1a7b7b7589 */ /* 0x000fe200000e0000 */
[C---:B------:R-:W-:Y:S01]  /*f780*/  IADD3 R119, P4, R20.reuse, 0x4020, RZ ;  /* 0x0000402014777810 */ /* 0x040fe20007f9e0ff */
[--C-:B------:R-:W-:Y:S01]  /*f790*/  IMAD.X R137, RZ, RZ, R21.reuse, P5 ;  /* 0x000000ffff897224 */ /* 0x100fe200028e0615 */
[----:B------:R-:W-:Y:S01]  /*f7a0*/  IADD3 R175, P3, R20, 0x8040, RZ ;  /* 0x0000804014af7810 */ /* 0x000fe20007f7e0ff */
[----:B------:R-:W-:Y:S01]  /*f7b0*/  SHFL.IDX PT, R65, R125, R26, 0x1c1f ;  /* 0x001c1f1a7d417589 */ /* 0x000fe200000e0000 */
[----:B------:R-:W-:Y:S01]  /*f7c0*/  LOP3.LUT R14, R0, R173, RZ, 0x3c, !PT ;  /* 0x000000ad000e7212 */ /* 0x000fe200078e3cff */
[--C-:B------:R-:W-:Y:S01]  /*f7d0*/  IMAD.X R11, RZ, RZ, R21.reuse, P4 ;  /* 0x000000ffff0b7224 */ /* 0x100fe200020e0615 */
[----:B------:R-:W-:Y:S01]  /*f7e0*/  LOP3.LUT R8, R171, 0x380, RZ, 0xc0, !PT ;  /* 0x00000380ab087812 */ /* 0x000fe200078ec0ff */
[----:B------:R-:W-:Y:S01]  /*f7f0*/  IMAD.X R135, RZ, RZ, R21, P3 ;  /* 0x000000ffff877224 */ /* 0x000fe200018e0615 */
[----:B------:R-:W-:Y:S01]  /*f800*/  LOP3.LUT R0, R119, 0x380, RZ, 0xc0, !PT ;  /* 0x0000038077007812 */ /* 0x000fe200078ec0ff */
[----:B------:R-:W-:Y:S01]  /*f810*/  SHFL.IDX PT, R127, R127, R26, 0x1c1f ;  /* 0x001c1f1a7f7f7589 */ /* 0x000fe200000e0000 */
[----:B------:R-:W-:-:S02]  /*f820*/  LOP3.LUT R6, R177, 0x380, RZ, 0xc0, !PT ;  /* 0x00000380b1067812 */ /* 0x000fc400078ec0ff */
[----:B------:R-:W-:Y:S01]  /*f830*/  LOP3.LUT R4, R175, 0x380, RZ, 0xc0, !PT ;  /* 0x00000380af047812 */ /* 0x000fe200078ec0ff */
[----:B------:R-:W-:Y:S01]  /*f840*/  SHFL.IDX PT, R143, R143, R26, 0x1c1f ;  /* 0x001c1f1a8f8f7589 */ /* 0x000fe200000e0000 */
[----:B------:R-:W-:Y:S02]  /*f850*/  SHF.R.U64 R8, R8, 0x3, RZ ;  /* 0x0000000308087819 */ /* 0x000fe400000012ff */
[----:B------:R-:W-:Y:S01]  /*f860*/  IADD3 R117, P3, R20, 0x4000, RZ ;  /* 0x0000400014757810 */ /* 0x000fe20007f7e0ff */
[----:B------:R-:W-:Y:S01]  /*f870*/  SHFL.IDX PT, R102, R73, R26, 0x1c1f ;  /* 0x001c1f1a49667589 */ /* 0x000fe200000e0000 */
[----:B------:R-:W-:Y:S02]  /*f880*/  SHF.R.U64 R0, R0, 0x3, RZ ;  /* 0x0000000300007819 */ /* 0x000fe400000012ff */
[----:B------:R-:W-:Y:S01]  /*f890*/  IADD3 R37, P6, R20, 0x20, RZ ;  /* 0x0000002014257810 */ /* 0x000fe20007fde0ff */
[--C-:B------:R-:W-:Y:S01]  /*f8a0*/  IMAD.X R141, RZ, RZ, R21.reuse, P3 ;  /* 0x000000ffff8d7224 */ /* 0x100fe200018e0615 */
[----:B------:R-:W-:Y:S01]  /*f8b0*/  SHF.R.U64 R6, R6, 0x3, RZ ;  /* 0x0000000306067819 */ /* 0x000fe200000012ff */
[----:B------:R-:W-:Y:S01]  /*f8c0*/  SHFL.IDX PT, R131, R131, R26, 0x1c1f ;  /* 0x001c1f1a83837589 */ /* 0x000fe200000e0000 */
[----:B------:R-:W-:Y:S01]  /*f8d0*/  SHF.R.U64 R4, R4, 0x3, RZ ;  /* 0x0000000304047819 */ /* 0x000fe200000012ff */
[----:B------:R-:W-:Y:S01]  /*f8e0*/  IMAD.X R9, RZ, RZ, R21, P6 ;  /* 0x000000ffff097224 */ /* 0x000fe200030e0615 */
[C---:B------:R-:W-:Y:S01]  /*f8f0*/  LOP3.LUT R5, R20.reuse, 0x380, RZ, 0xc0, !PT ;  /* 0x0000038014057812 */ /* 0x040fe200078ec0ff */
[----:B------:R-:W-:Y:S01]  /*f900*/  SHFL.IDX PT, R94, R81, R26, 0x1c1f ;  /* 0x001c1f1a515e7589 */ /* 0x000fe200000e0000 */
[----:B------:R-:W-:-:S02]  /*f910*/  IADD3 R169, P2, R20, 0x4060, RZ ;  /* 0x0000406014a97810 */ /* 0x000fc40007f5e0ff */
[----:B------:R-:W-:Y:S01]  /*f920*/  IADD3 R167, P1, R20, 0x4040, RZ ;  /* 0x0000404014a77810 */ /* 0x000fe20007f3e0ff */
[----:B------:R-:W-:Y:S01]  /*f930*/  SHFL.IDX PT, R81, R133, R26, 0x1c1f ;  /* 0x001c1f1a85517589 */ /* 0x000fe200000e0000 */
[----:B------:R-:W-:Y:S01]  /*f940*/  LOP3.LUT R136, R8, R171, RZ, 0x3c, !PT ;  /* 0x000000ab08887212 */ /* 0x000fe200078e3cff */
[--C-:B------:R-:W-:Y:S01]  /*f950*/  IMAD.X R13, RZ, RZ, R21.reuse, P2 ;  /* 0x000000ffff0d7224 */ /* 0x100fe200010e0615 */
[----:B------:R-:W-:Y:S01]  /*f960*/  LOP3.LUT R10, R0, R119, RZ, 0x3c, !PT ;  /* 0x00000077000a7212 */ /* 0x000fe200078e3cff */
[----:B------:R-:W-:Y:S01]  /*f970*/  IMAD.X R139, RZ, RZ, R21, P1 ;  /* 0x000000ffff8b7224 */ /* 0x000fe200008e0615 */
[----:B------:R-:W-:Y:S01]  /*f980*/  LOP3.LUT R8, R117, 0x380, RZ, 0xc0, !PT ;  /* 0x0000038075087812 */ /* 0x000fe200078ec0ff */
[----:B------:R-:W-:Y:S01]  /*f990*/  SHFL.IDX PT, R110, R67, R26, 0x1c1f ;  /* 0x001c1f1a436e7589 */ /* 0x000fe200000e0000 */
[----:B------:R-:W-:Y:S02]  /*f9a0*/  LOP3.LUT R24, R6, R177, RZ, 0x3c, !PT ;  /* 0x000000b106187212 */ /* 0x000fe400078e3cff */
[----:B------:R-:W-:Y:S01]  /*f9b0*/  LOP3.LUT R134, R4, R175, RZ, 0x3c, !PT ;  /* 0x000000af04867212 */ /* 0x000fe200078e3cff */
[----:B------:R-:W-:Y:S01]  /*f9c0*/  SHFL.IDX PT, R124, R101, R26, 0x1c1f ;  /* 0x001c1f1a657c7589 */ /* 0x000fe200000e0000 */
[----:B------:R-:W-:-:S02]  /*f9d0*/  LOP3.LUT R0, R37, 0x380, RZ, 0xc0, !PT ;  /* 0x0000038025007812 */ /* 0x000fc400078ec0ff */
[----:B------:R-:W-:Y:S01]  /*f9e0*/  SHF.R.U64 R5, R5, 0x3, RZ ;  /* 0x0000000305057819 */ /* 0x000fe200000012ff */
[----:B------:R-:W-:Y:S01]  /*f9f0*/  SHFL.IDX PT, R129, R129, R26, 0x1c1f ;  /* 0x001c1f1a81817589 */ /* 0x000fe200000e0000 */
[----:B------:R-:W-:Y:S02]  /*fa00*/  LOP3.LUT R6, R169, 0x380, RZ, 0xc0, !PT ;  /* 0x00000380a9067812 */ /* 0x000fe400078ec0ff */
[----:B------:R-:W-:Y:S01]  /*fa10*/  LOP3.LUT R4, R167, 0x380, RZ, 0xc0, !PT ;  /* 0x00000380a7047812 */ /* 0x000fe200078ec0ff */
[----:B------:R-:W-:Y:S01]  /*fa20*/  SHFL.IDX PT, R68, R57, R26, 0x1c1f ;  /* 0x001c1f1a39447589 */ /* 0x000fe200000e0000 */
[----:B------:R-:W-:Y:S02]  /*fa30*/  SHF.R.U64 R8, R8, 0x3, RZ ;  /* 0x0000000308087819 */ /* 0x000fe400000012ff */
[C---:B------:R-:W-:Y:S01]  /*fa40*/  IADD3 R87, P5, R20.reuse, 0x60, RZ ;  /* 0x0000006014577810 */ /* 0x040fe20007fbe0ff */
[----:B------:R-:W-:Y:S01]  /*fa50*/  SHFL.IDX PT, R119, R59, R26, 0x1c1f ;  /* 0x001c1f1a3b777589 */ /* 0x000fe200000e0000 */
[----:B------:R-:W-:-:S02]  /*fa60*/  IADD3 R61, P2, R20, 0x40, RZ ;  /* 0x00000040143d7810 */ /* 0x000fc40007f5e0ff */
[----:B------:R-:W-:Y:S01]  /*fa70*/  SHF.R.U64 R0, R0, 0x3, RZ ;  /* 0x0000000300007819 */ /* 0x000fe200000012ff */
[--C-:B------:R-:W-:Y:S01]  /*fa80*/  IMAD.X R7, RZ, RZ, R21.reuse, P5 ;  /* 0x000000ffff077224 */ /* 0x100fe200028e0615 */
[----:B------:R-:W-:Y:S01]  /*fa90*/  LOP3.LUT R20, R5, R20, RZ, 0x3c, !PT ;  /* 0x0000001405147212 */ /* 0x000fe200078e3cff */
[----:B------:R-:W-:Y:S01]  /*faa0*/  IMAD.X R5, RZ, RZ, R21, P2 ;  /* 0x000000ffff057224 */ /* 0x000fe200010e0615 */
[----:B------:R-:W-:Y:S01]  /*fab0*/  SHF.R.U64 R6, R6, 0x3, RZ ;  /* 0x0000000306067819 */ /* 0x000fe200000012ff */
[----:B------:R-:W-:Y:S01]  /*fac0*/  SHFL.IDX PT, R121, R121, R26, 0x1c1f ;  /* 0x001c1f1a79797589 */ /* 0x000fe200000e0000 */
[----:B------:R-:W-:Y:S02]  /*fad0*/  SHF.R.U64 R4, R4, 0x3, RZ ;  /* 0x0000000304047819 */ /* 0x000fe400000012ff */
[----:B------:R-:W-:Y:S01]  /*fae0*/  LOP3.LUT R140, R8, R117, RZ, 0x3c, !PT ;  /* 0x00000075088c7212 */ /* 0x000fe200078e3cff */
[----:B------:R-:W-:Y:S01]  /*faf0*/  SHFL.IDX PT, R59, R153, R26, 0x1c1f ;  /* 0x001c1f1a993b7589 */ /* 0x000fe200000e0000 */
[----:B------:R-:W-:-:S02]  /*fb00*/  LOP3.LUT R8, R0, R37, RZ, 0x3c, !PT ;  /* 0x0000002500087212 */ /* 0x000fc400078e3cff */
[----:B------:R-:W-:Y:S01]  /*fb10*/  LOP3.LUT R12, R6, R169, RZ, 0x3c, !PT ;  /* 0x000000a9060c7212 */ /* 0x000fe200078e3cff */
[----:B------:R-:W-:Y:S01]  /*fb20*/  SHFL.IDX PT, R132, R107, R26, 0x1c1f ;  /* 0x001c1f1a6b847589 */ /* 0x000fe200000e0000 */
[----:B------:R-:W-:Y:S02]  /*fb30*/  LOP3.LUT R138, R4, R167, RZ, 0x3c, !PT ;  /* 0x000000a7048a7212 */ /* 0x000fe400078e3cff */
[----:B------:R-:W-:Y:S01]  /*fb40*/  MOV R37, R20 ;  /* 0x0000001400257202 */ /* 0x000fe20000000f00 */
[----:B------:R-:W-:Y:S01]  /*fb50*/  SHFL.IDX PT, R117, R93, R26, 0x1c1f ;  /* 0x001c1f1a5d757589 */ /* 0x000fe200000e0000 */
[----:B------:R-:W-:Y:S02]  /*fb60*/  LOP3.LUT R21, R26, 0x2, RZ, 0x3c, !PT ;  /* 0x000000021a157812 */ /* 0x000fe400078e3cff */
[----:B------:R-:W-:Y:S01]  /*fb70*/  LOP3.LUT R6, R87, 0x380, RZ, 0xc0, !PT ;  /* 0x0000038057067812 */ /* 0x000fe200078ec0ff */
[----:B------:R-:W-:Y:S01]  /*fb80*/  SHFL.IDX PT, R145, R145, R26, 0x1c1f ;  /* 0x001c1f1a91917589 */ /* 0x000fe200000e0000 */
[----:B------:R-:W-:-:S02]  /*fb90*/  LOP3.LUT R4, R61, 0x380, RZ, 0xc0, !PT ;  /* 0x000003803d047812 */ /* 0x000fc400078ec0ff */
[----:B------:R-:W-:Y:S01]  /*fba0*/  MOV R136, R136 ;  /* 0x0000008800887202 */ /* 0x000fe20000000f00 */
[----:B------:R-:W0:Y:S01]  /*fbb0*/  SHFL.IDX PT, R20, R31, R21, 0x1c1f ;  /* 0x001c1f151f147589 */ /* 0x000e2200000e0000 */
[----:B------:R-:W-:Y:S02]  /*fbc0*/  MOV R138, R138 ;  /* 0x0000008a008a7202 */ /* 0x000fe40000000f00 */
[----:B------:R-:W-:Y:S01]  /*fbd0*/  MOV R137, R12 ;  /* 0x0000000c00897202 */ /* 0x000fe20000000f00 */
[----:B------:R-:W-:Y:S01]  /*fbe0*/  SHFL.IDX PT, R27, R27, R21, 0x1c1f ;  /* 0x001c1f151b1b7589 */ /* 0x000fe200000e0000 */
[----:B------:R-:W-:Y:S02]  /*fbf0*/  MOV R139, R10 ;  /* 0x0000000a008b7202 */ /* 0x000fe40000000f00 */
[----:B------:R-:W-:Y:S01]  /*fc00*/  MOV R134, R134 ;  /* 0x0000008600867202 */ /* 0x000fe20000000f00 */
[----:B------:R-:W-:Y:S01]  /*fc10*/  SHFL.IDX PT, R11, R35, R26, 0x1c1f ;  /* 0x001c1f1a230b7589 */ /* 0x000fe200000e0000 */
[----:B------:R-:W-:-:S02]  /*fc20*/  SHF.R.U64 R6, R6, 0x3, RZ ;  /* 0x0000000306067819 */ /* 0x000fc400000012ff */
[----:B------:R-:W-:Y:S01]  /*fc30*/  SHF.R.U64 R4, R4, 0x3, RZ ;  /* 0x0000000304047819 */ /* 0x000fe200000012ff */
[----:B------:R-:W1:Y:S01]  /*fc40*/  SHFL.IDX PT, R12, R28, R21, 0x1c1f ;  /* 0x001c1f151c0c7589 */ /* 0x000e6200000e0000 */
[----:B------:R-:W-:Y:S02]  /*fc50*/  MOV R135, R14 ;  /* 0x0000000e00877202 */ /* 0x000fe40000000f00 */
[----:B------:R-:W-:Y:S01]  /*fc60*/  MOV R0, R24 ;  /* 0x0000001800007202 */ /* 0x000fe20000000f00 */
[----:B------:R-:W-:Y:S01]  /*fc70*/  SHFL.IDX PT, R14, R113, R26, 0x1c1f ;  /* 0x001c1f1a710e7589 */ /* 0x000fe200000e0000 */
[----:B------:R-:W-:Y:S02]  /*fc80*/  LOP3.LUT R6, R6, R87, RZ, 0x3c, !PT ;  /* 0x0000005706067212 */ /* 0x000fe400078e3cff */
[----:B------:R-:W-:Y:S01]  /*fc90*/  LOP3.LUT R4, R4, R61, RZ, 0x3c, !PT ;  /* 0x0000003d04047212 */ /* 0x000fe200078e3cff */
[----:B------:R-:W2:Y:S01]  /*fca0*/  SHFL.IDX PT, R15, R36, R21, 0x1c1f ;  /* 0x001c1f15240f7589 */ /* 0x000ea200000e0000 */
[----:B------:R-:W-:-:S02]  /*fcb0*/  MOV R140, R140 ;  /* 0x0000008c008c7202 */ /* 0x000fc40000000f00 */
[----:B------:R-:W-:Y:S01]  /*fcc0*/  MOV R141, R6 ;  /* 0x00000006008d7202 */ /* 0x000fe20000000f00 */
[----:B------:R-:W3:Y:S01]  /*fcd0*/  SHFL.IDX PT, R10, R33, R26, 0x1c1f ;  /* 0x001c1f1a210a7589 */ /* 0x000ee200000e0000 */
[----:B------:R-:W-:Y:S02]  /*fce0*/  MOV R142, R4 ;  /* 0x00000004008e7202 */ /* 0x000fe40000000f00 */
[----:B------:R-:W-:Y:S01]  /*fcf0*/  MOV R61, R8 ;  /* 0x00000008003d7202 */ /* 0x000fe20000000f00 */
[----:B------:R-:W-:Y:S01]  /*fd00*/  SHFL.IDX PT, R24, R41, R26, 0x1c1f ;  /* 0x001c1f1a29187589 */ /* 0x000fe200000e0000 */
[----:B0-----:R-:W-:-:S03]  /*fd10*/  SEL R13, R115, R20, P0 ;  /* 0x00000014730d7207 */ /* 0x001fc60000000000 */
[----:B------:R-:W-:Y:S04]  /*fd20*/  SHFL.IDX PT, R41, R85, R26, 0x1c1f ;  /* 0x001c1f1a55297589 */ /* 0x000fe800000e0000 */
[----:B------:R-:W-:Y:S01]  /*fd30*/  SHFL.IDX PT, R33, R97, R26, 0x1c1f ;  /* 0x001c1f1a61217589 */ /* 0x000fe200000e0000 */
[----:B-1----:R-:W-:Y:S02]  /*fd40*/  SEL R9, R11, R12, P0 ;  /* 0x0000000c0b097207 */ /* 0x002fe40000000000 */
[----:B------:R-:W-:Y:S01]  /*fd50*/  SEL R11, R12, R11, P0 ;  /* 0x0000000b0c0b7207 */ /* 0x000fe20000000000 */
[----:B------:R-:W0:Y:S04]  /*fd60*/  SHFL.IDX PT, R49, R32, R21, 0x1c1f ;  /* 0x001c1f1520317589 */ /* 0x000e2800000e0000 */
[----:B------:R-:W-:Y:S01]  /*fd70*/  SHFL.IDX PT, R51, R40, R21, 0x1c1f ;  /* 0x001c1f1528337589 */ /* 0x000fe200000e0000 */
[----:B--2---:R-:W-:-:S02]  /*fd80*/  SEL R12, R14, R15, P0 ;  /* 0x0000000f0e0c7207 */ /* 0x004fc40000000000 */
[----:B------:R-:W-:Y:S01]  /*fd90*/  SEL R14, R15, R14, P0 ;  /* 0x0000000e0f0e7207 */ /* 0x000fe20000000000 */
[----:B------:R-:W-:Y:S01]  /*fda0*/  SHFL.IDX PT, R97, R71, R26, 0x1c1f ;  /* 0x001c1f1a47617589 */ /* 0x000fe200000e0000 */
[----:B------:R-:W-:Y:S02]  /*fdb0*/  SEL R15, R20, R115, P0 ;  /* 0x00000073140f7207 */ /* 0x000fe40000000000 */
[----:B---3--:R-:W-:Y:S01]  /*fdc0*/  SEL R8, R10, R27, P0 ;  /* 0x0000001b0a087207 */ /* 0x008fe20000000000 */
[----:B------:R-:W-:Y:S01]  /*fdd0*/  SHFL.IDX PT, R85, R64, R21, 0x1c1f ;  /* 0x001c1f1540557589 */ /* 0x000fe200000e0000 */
[----:B------:R-:W-:-:S03]  /*fde0*/  SEL R10, R27, R10, P0 ;  /* 0x0000000a1b0a7207 */ /* 0x000fc60000000000 */
[----:B------:R-:W-:Y:S04]  /*fdf0*/  SHFL.IDX PT, R71, R45, R21, 0x1c1f ;  /* 0x001c1f152d477589 */ /* 0x000fe800000e0000 */
[----:B------:R-:W1:Y:S04]  /*fe00*/  SHFL.IDX PT, R64, R39, R21, 0x1c1f ;  /* 0x001c1f1527407589 */ /* 0x000e6800000e0000 */
[----:B------:R-:W-:Y:S01]  /*fe10*/  SHFL.IDX PT, R91, R72, R21, 0x1c1f ;  /* 0x001c1f15485b7589 */ /* 0x000fe200000e0000 */
[----:B0-----:R-:W-:Y:S02]  /*fe20*/  SEL R20, R24, R49, P0 ;  /* 0x0000003118147207 */ /* 0x001fe40000000000 */
[----:B------:R-:W-:Y:S01]  /*fe30*/  SEL R24, R49, R24, P0 ;  /* 0x0000001831187207 */ /* 0x000fe20000000000 */
[----:B------:R-:W0:Y:S04]  /*fe40*/  SHFL.IDX PT, R42, R42, R21, 0x1c1f ;  /* 0x001c1f152a2a7589 */ /* 0x000e2800000e0000 */
[----:B------:R-:W-:Y:S04]  /*fe50*/  SHFL.IDX PT, R122, R84, R21, 0x1c1f ;  /* 0x001c1f15547a7589 */ /* 0x000fe800000e0000 */
[----:B------:R-:W-:Y:S04]  /*fe60*/  SHFL.IDX PT, R72, R47, R21, 0x1c1f ;  /* 0x001c1f152f487589 */ /* 0x000fe800000e0000 */
[----:B------:R2:W3:Y:S04]  /*fe70*/  SHFL.IDX PT, R84, R50, R21, 0x1c1f ;  /* 0x001c1f1532547589 */ /* 0x0004e800000e0000 */
[----:B------:R-:W-:Y:S01]  /*fe80*/  SHFL.IDX PT, R6, R105, R26, 0x1c1f ;  /* 0x001c1f1a69067589 */ /* 0x000fe200000e0000 */
[----:B-1----:R-:W-:-:S02]  /*fe90*/  SEL R27, R123, R64, P0 ;  /* 0x000000407b1b7207 */ /* 0x002fc40000000000 */
[----:B------:R-:W-:Y:S01]  /*fea0*/  SEL R49, R64, R123, P0 ;  /* 0x0000007b40317207 */ /* 0x000fe20000000000 */
[----:B------:R-:W-:Y:S01]  /*feb0*/  SHFL.IDX PT, R4, R109, R26, 0x1c1f ;  /* 0x001c1f1a6d047589 */ /* 0x000fe200000e0000 */
[----:B--2---:R-:W-:-:S03]  /*fec0*/  SEL R50, R52, R51, P0 ;  /* 0x0000003334327207 */ /* 0x004fc60000000000 */
[----:B------:R-:W-:Y:S01]  /*fed0*/  SHFL.IDX PT, R87, R75, R26, 0x1c1f ;  /* 0x001c1f1a4b577589 */ /* 0x000fe200000e0000 */
[----:B------:R-:W-:Y:S02]  /*fee0*/  SEL R52, R51, R52, P0 ;  /* 0x0000003433347207 */ /* 0x000fe40000000000 */
[----:B------:R-:W-:Y:S01]  /*fef0*/  SEL R51, R54, R71, P0 ;  /* 0x0000004736337207 */ /* 0x000fe20000000000 */
[----:B------:R-:W-:Y:S01]  /*ff00*/  SHFL.IDX PT, R105, R79, R26, 0x1c1f ;  /* 0x001c1f1a4f697589 */ /* 0x000fe200000e0000 */
[----:B0-----:R-:W-:-:S03]  /*ff10*/  SEL R64, R42, R65, P0 ;  /* 0x000000412a407207 */ /* 0x001fc60000000000 */
[----:B------:R-:W-:Y:S04]  /*ff20*/  SHFL.IDX PT, R126, R69, R21, 0x1c1f ;  /* 0x001c1f15457e7589 */ /* 0x000fe800000e0000 */
[----:B------:R-:W-:Y:S04]  /*ff30*/  SHFL.IDX PT, R109, R92, R21, 0x1c1f ;  /* 0x001c1f155c6d7589 */ /* 0x000fe800000e0000 */
[----:B------:R-:W-:Y:S04]  /*ff40*/  SHFL.IDX PT, R79, R30, R21, 0x1c1f ;  /* 0x001c1f151e4f7589 */ /* 0x000fe800000e0000 */
[----:B------:R3:W-:Y:S04]  /*ff50*/  SHFL.IDX PT, R92, R70, R21, 0x1c1f ;  /* 0x001c1f15465c7589 */ /* 0x0007e800000e0000 */
[----:B------:R-:W0:Y:S04]  /*ff60*/  SHFL.IDX PT, R75, R56, R21, 0x1c1f ;  /* 0x001c1f15384b7589 */ /* 0x000e2800000e0000 */
[----:B------:R-:W-:Y:S01]  /*ff70*/  SHFL.IDX PT, R30, R96, R21, 0x1c1f ;  /* 0x001c1f15601e7589 */ /* 0x000fe200000e0000 */
[----:B---3--:R-:W-:-:S03]  /*ff80*/  SEL R70, R143, R84, P0 ;  /* 0x000000548f467207 */ /* 0x008fc60000000000 */
[----:B------:R0:W-:Y:S04]  /*ff90*/  SHFL.IDX PT, R96, R74, R21, 0x1c1f ;  /* 0x001c1f154a607589 */ /* 0x0001e800000e0000 */
[----:B------:R-:W1:Y:S04]  /*ffa0*/  SHFL.IDX PT, R28, R100, R21, 0x1c1f ;  /* 0x001c1f15641c7589 */ /* 0x000e6800000e0000 */
[----:B------:R-:W-:Y:S04]  /*ffb0*/  SHFL.IDX PT, R133, R112, R21, 0x1c1f ;  /* 0x001c1f1570857589 */ /* 0x000fe800000e0000 */
[----:B------:R-:W-:Y:S04]  /*ffc0*/  SHFL.IDX PT, R113, R151, R26, 0x1c1f ;  /* 0x001c1f1a97717589 */ /* 0x000fe800000e0000 */
[----:B------:R-:W-:Y:S01]  /*ffd0*/  SHFL.IDX PT, R100, R78, R21, 0x1c1f ;  /* 0x001c1f154e647589 */ /* 0x000fe200000e0000 */
[----:B0-----:R-:W-:-:S02]  /*ffe0*/  SEL R74, R76, R75, P0 ;  /* 0x0000004b4c4a7207 */ /* 0x001fc40000000000 */
[----:B------:R-:W-:Y:S01]  /*fff0*/  SEL R76, R75, R76, P0 ;  /* 0x0000004c4b4c7207 */ /* 0x000fe20000000000 */
[----:B------:R0:W-:Y:S01]  /*10000*/  SHFL.IDX PT, R112, R90, R21, 0x1c1f ;  /* 0x001c1f155a707589 */ /* 0x0001e200000e0000 */
[----:B------:R-:W-:-:S03]  /*10010*/  SEL R75, R110, R79, P0 ;  /* 0x0000004f6e4b7207 */ /* 0x000fc60000000000 */
[----:B------:R-:W-:Y:S04]  /*10020*/  SHFL.IDX PT, R25, R43, R26, 0x1c1f ;  /* 0x001c1f1a2b197589 */ /* 0x000fe800000e0000 */
[----:B------:R-:W-:Y:S01]  /*10030*/  SHFL.IDX PT, R67, R48, R21, 0x1c1f ;  /* 0x001c1f1530437589 */ /* 0x000fe200000e0000 */
[----:B-1----:R-:W-:Y:S02]  /*10040*/  SEL R115, R33, R28, P0 ;  /* 0x0000001c21737207 */ /* 0x002fe40000000000 */
[----:B0-----:R-:W-:Y:S01]  /*10050*/  SEL R90, R94, R91, P0 ;  /* 0x0000005b5e5a7207 */ /* 0x001fe20000000000 */
[----:B------:R-:W-:Y:S04]  /*10060*/  SHFL.IDX PT, R101, R80, R21, 0x1c1f ;  /* 0x001c1f1550657589 */ /* 0x000fe800000e0000 */
[----:B------:R-:W0:Y:S04]  /*10070*/  SHFL.IDX PT, R43, R99, R26, 0x1c1f ;  /* 0x001c1f1a632b7589 */ /* 0x000e2800000e0000 */
[----:B------:R-:W-:Y:S04]  /*10080*/  SHFL.IDX PT, R144, R29, R21, 0x1c1f ;  /* 0x001c1f151d907589 */ /* 0x000fe800000e0000 */
[----:B------:R-:W-:Y:S04]  /*10090*/  SHFL.IDX PT, R32, R88, R21, 0x1c1f ;  /* 0x001c1f1558207589 */ /* 0x000fe800000e0000 */
[----:B------:R-:W-:Y:S04]  /*100a0*/  SHFL.IDX PT, R48, R34, R21, 0x1c1f ;  /* 0x001c1f1522307589 */ /* 0x000fe800000e0000 */
[----:B------:R1:W-:Y:S04]  /*100b0*/  SHFL.IDX PT, R40, R95, R21, 0x1c1f ;  /* 0x001c1f155f287589 */ /* 0x0003e800000e0000 */
[----:B------:R2:W3:Y:S04]  /*100c0*/  SHFL.IDX PT, R130, R53, R21, 0x1c1f ;  /* 0x001c1f1535827589 */ /* 0x0004e800000e0000 */
[----:B------:R-:W-:Y:S01]  /*100d0*/  SHFL.IDX PT, R125, R104, R21, 0x1c1f ;  /* 0x001c1f15687d7589 */ /* 0x000fe200000e0000 */
[----:B0-----:R-:W-:-:S02]  /*100e0*/  SEL R99, R43, R122, P0 ;  /* 0x0000007a2b637207 */ /* 0x001fc40000000000 */
[----:B-1----:R-:W-:Y:S01]  /*100f0*/  SEL R95, R129, R100, P0 ;  /* 0x00000064815f7207 */ /* 0x002fe20000000000 */
[----:B------:R0:W1:Y:S01]  /*10100*/  SHFL.IDX PT, R80, R55, R21, 0x1c1f ;  /* 0x001c1f1537507589 */ /* 0x00006200000e0000 */
[----:B--2---:R-:W-:-:S03]  /*10110*/  SEL R53, R71, R54, P0 ;  /* 0x0000003647357207 */ /* 0x004fc60000000000 */
[----:B------:R-:W-:Y:S01]  /*10120*/  SHFL.IDX PT, R62, R62, R21, 0x1c1f ;  /* 0x001c1f153e3e7589 */ /* 0x000fe200000e0000 */
[----:B------:R-:W-:Y:S02]  /*10130*/  SEL R54, R65, R42, P0 ;  /* 0x0000002a41367207 */ /* 0x000fe40000000000 */
[----:B------:R-:W-:Y:S01]  /*10140*/  SEL R65, R72, R127, P0 ;  /* 0x0000007f48417207 */ /* 0x000fe20000000000 */
[----:B------:R-:W-:Y:S01]  /*10150*/  SHFL.IDX PT, R147, R147, R26, 0x1c1f ;  /* 0x001c1f1a93937589 */ /* 0x000fe200000e0000 */
[----:B------:R-:W-:Y:S02]  /*10160*/  F2FP.BF16.F32.PACK_AB R42, R11, R10 ;  /* 0x0000000a0b2a723e */ /* 0x000fe400000010ff */
[----:B0-----:R-:W-:Y:S01]  /*10170*/  SEL R55, R127, R72, P0 ;  /* 0x000000487f377207 */ /* 0x001fe20000000000 */
[----:B------:R-:W-:Y:S01]  /*10180*/  SHFL.IDX PT, R63, R63, R26, 0x1c1f ;  /* 0x001c1f1a3f3f7589 */ /* 0x000fe200000e0000 */
[----:B------:R-:W-:Y:S02]  /*10190*/  SEL R72, R84, R143, P0 ;  /* 0x0000008f54487207 */ /* 0x000fe40000000000 */
[----:B------:R-:W-:Y:S01]  /*101a0*/  SEL R84, R85, R102, P0 ;  /* 0x0000006655547207 */ /* 0x000fe20000000000 */
[----:B------:R-:W-:Y:S01]  /*101b0*/  SHFL.IDX PT, R44, R161, R26, 0x1c1f ;  /* 0x001c1f1aa12c7589 */ /* 0x000fe200000e0000 */
[----:B---3--:R-:W-:-:S03]  /*101c0*/  SEL R69, R130, R119, P0 ;  /* 0x0000007782457207 */ /* 0x008fc60000000000 */
[----:B------:R0:W-:Y:S04]  /*101d0*/  SHFL.IDX PT, R45, R108, R21, 0x1c1f ;  /* 0x001c1f156c2d7589 */ /* 0x0001e800000e0000 */
[----:B------:R2:W-:Y:S01]  /*101e0*/  SHFL.IDX PT, R29, R116, R21, 0x1c1f ;  /* 0x001c1f15741d7589 */ /* 0x0005e200000e0000 */
[----:B-1----:R-:W-:Y:S02]  /*101f0*/  SEL R71, R145, R80, P0 ;  /* 0x0000005091477207 */ /* 0x002fe40000000000 */
[----:B------:R-:W-:Y:S01]  /*10200*/  SEL R73, R80, R145, P0 ;  /* 0x0000009150497207 */ /* 0x000fe20000000000 */
[----:B------:R-:W1:Y:S01]  /*10210*/  SHFL.IDX PT, R58, R58, R21, 0x1c1f ;  /* 0x001c1f153a3a7589 */ /* 0x000e6200000e0000 */
[----:B0-----:R-:W-:-:S03]  /*10220*/  SEL R108, R32, R41, P0 ;  /* 0x00000029206c7207 */ /* 0x001fc60000000000 */
[----:B------:R0:W-:Y:S01]  /*10230*/  SHFL.IDX PT, R88, R66, R21, 0x1c1f ;  /* 0x001c1f1542587589 */ /* 0x0001e200000e0000 */
[----:B--2---:R-:W-:-:S03]  /*10240*/  SEL R116, R30, R117, P0 ;  /* 0x000000751e747207 */ /* 0x004fc60000000000 */
[----:B------:R2:W3:Y:S04]  /*10250*/  SHFL.IDX PT, R31, R111, R21, 0x1c1f ;  /* 0x001c1f156f1f7589 */ /* 0x0004e800000e0000 */
[----:B------:R4:W-:Y:S01]  /*10260*/  SHFL.IDX PT, R60, R83, R26, 0x1c1f ;  /* 0x001c1f1a533c7589 */ /* 0x0009e200000e0000 */
[----:B0-----:R-:W-:-:S03]  /*10270*/  SEL R66, R68, R67, P0 ;  /* 0x0000004344427207 */ /* 0x001fc60000000000 */
[----:B------:R0:W-:Y:S01]  /*10280*/  SHFL.IDX PT, R38, R89, R26, 0x1c1f ;  /* 0x001c1f1a59267589 */ /* 0x0001e200000e0000 */
[----:B------:R-:W-:Y:S02]  /*10290*/  SEL R68, R67, R68, P0 ;  /* 0x0000004443447207 */ /* 0x000fe40000000000 */
[----:B--2---:R-:W-:Y:S01]  /*102a0*/  SEL R111, R59, R40, P0 ;  /* 0x000000283b6f7207 */ /* 0x004fe20000000000 */
[----:B------:R-:W-:Y:S01]  /*102b0*/  SHFL.IDX PT, R128, R159, R26, 0x1c1f ;  /* 0x001c1f1a9f807589 */ /* 0x000fe200000e0000 */
[----:B------:R-:W-:Y:S02]  /*102c0*/  SEL R67, R119, R130, P0 ;  /* 0x0000008277437207 */ /* 0x000fe40000000000 */
[----:B----4-:R-:W-:Y:S01]  /*102d0*/  SEL R83, R87, R126, P0 ;  /* 0x0000007e57537207 */ /* 0x010fe20000000000 */
[----:B------:R-:W-:Y:S01]  /*102e0*/  SHFL.IDX PT, R35, R163, R26, 0x1c1f ;  /* 0x001c1f1aa3237589 */ /* 0x000fe200000e0000 */
[----:B------:R-:W-:Y:S02]  /*102f0*/  SEL R130, R132, R133, P0 ;  /* 0x0000008584827207 */ /* 0x000fe40000000000 */
[----:B0-----:R-:W-:Y:S01]  /*10300*/  SEL R89, R92, R131, P0 ;  /* 0x000000835c597207 */ /* 0x001fe20000000000 */
[----:B------:R0:W2:Y:S01]  /*10310*/  SHFL.IDX PT, R93, R77, R21, 0x1c1f ;  /* 0x001c1f154d5d7589 */ /* 0x0000a200000e0000 */
[----:B------:R-:W-:-:S02]  /*10320*/  SEL R132, R133, R132, P0 ;  /* 0x0000008485847207 */ /* 0x000fc40000000000 */
[----:B-1----:R-:W-:Y:S01]  /*10330*/  SEL R78, R147, R58, P0 ;  /* 0x0000003a934e7207 */ /* 0x002fe20000000000 */
[----:B------:R1:W4:Y:S01]  /*10340*/  SHFL.IDX PT, R104, R82, R21, 0x1c1f ;  /* 0x001c1f1552687589 */ /* 0x00032200000e0000 */
[----:B------:R-:W-:Y:S02]  /*10350*/  SEL R80, R58, R147, P0 ;  /* 0x000000933a507207 */ /* 0x000fe40000000000 */
[----:B------:R-:W-:Y:S01]  /*10360*/  SEL R123, R6, R45, P0 ;  /* 0x0000002d067b7207 */ /* 0x000fe20000000000 */
[----:B------:R2:W4:Y:S01]  /*10370*/  SHFL.IDX PT, R39, R106, R21, 0x1c1f ;  /* 0x001c1f156a277589 */ /* 0x00052200000e0000 */
[----:B---3--:R-:W-:Y:S02]  /*10380*/  SEL R127, R44, R31, P0 ;  /* 0x0000001f2c7f7207 */ /* 0x008fe40000000000 */
[----:B0-----:R-:W-:Y:S01]  /*10390*/  SEL R77, R79, R110, P0 ;  /* 0x0000006e4f4d7207 */ /* 0x001fe20000000000 */
[----:B------:R0:W3:Y:S01]  /*103a0*/  SHFL.IDX PT, R34, R114, R21, 0x1c1f ;  /* 0x001c1f1572227589 */ /* 0x0000e200000e0000 */
[----:B------:R-:W-:-:S02]  /*103b0*/  SEL R110, R113, R112, P0 ;  /* 0x00000070716e7207 */ /* 0x000fc40000000000 */
[----:B-1----:R-:W-:Y:S01]  /*103c0*/  SEL R82, R102, R85, P0 ;  /* 0x0000005566527207 */ /* 0x002fe20000000000 */
[----:B------:R-:W-:Y:S01]  /*103d0*/  SHFL.IDX PT, R57, R157, R26, 0x1c1f ;  /* 0x001c1f1a9d397589 */ /* 0x000fe200000e0000 */
[----:B------:R-:W-:Y:S02]  /*103e0*/  SEL R85, R126, R87, P0 ;  /* 0x000000577e557207 */ /* 0x000fe40000000000 */
[----:B------:R-:W-:Y:S01]  /*103f0*/  SEL R87, R131, R92, P0 ;  /* 0x0000005c83577207 */ /* 0x000fe20000000000 */
[----:B------:R-:W-:Y:S01]  /*10400*/  SHFL.IDX PT, R165, R165, R26, 0x1c1f ;  /* 0x001c1f1aa5a57589 */ /* 0x000fe200000e0000 */
[----:B------:R-:W-:Y:S02]  /*10410*/  SEL R92, R91, R94, P0 ;  /* 0x0000005e5b5c7207 */ /* 0x000fe40000000000 */
[----:B------:R-:W-:Y:S01]  /*10420*/  SEL R94, R97, R96, P0 ;  /* 0x00000060615e7207 */ /* 0x000fe20000000000 */
[----:B------:R-:W1:Y:S01]  /*10430*/  SHFL.IDX PT, R118, R118, R21, 0x1c1f ;  /* 0x001c1f1576767589 */ /* 0x000e6200000e0000 */
[----:B------:R-:W-:-:S02]  /*10440*/  SEL R96, R96, R97, P0 ;  /* 0x0000006160607207 */ /* 0x000fc40000000000 */
[----:B------:R-:W-:Y:S01]  /*10450*/  SEL R97, R100, R129, P0 ;  /* 0x0000008164617207 */ /* 0x000fe20000000000 */
[----:B------:R-:W1:Y:S01]  /*10460*/  SHFL.IDX PT, R36, R103, R21, 0x1c1f ;  /* 0x001c1f1567247589 */ /* 0x000e6200000e0000 */
[----:B------:R-:W-:Y:S02]  /*10470*/  SEL R100, R101, R46, P0 ;  /* 0x0000002e65647207 */ /* 0x000fe40000000000 */
[----:B------:R-:W-:Y:S01]  /*10480*/  SEL R112, R112, R113, P0 ;  /* 0x0000007170707207 */ /* 0x000fe20000000000 */
[----:B------:R-:W-:Y:S01]  /*10490*/  SHFL.IDX PT, R149, R149, R26, 0x1c1f ;  /* 0x001c1f1a95957589 */ /* 0x000fe200000e0000 */
[----:B--2---:R-:W-:Y:S02]  /*104a0*/  SEL R106, R41, R32, P0 ;  /* 0x00000020296a7207 */ /* 0x004fe40000000000 */
[----:B------:R-:W-:Y:S01]  /*104b0*/  SEL R113, R40, R59, P0 ;  /* 0x0000003b28717207 */ /* 0x000fe20000000000 */
[----:B------:R2:W-:Y:S01]  /*104c0*/  SHFL.IDX PT, R120, R155, R26, 0x1c1f ;  /* 0x001c1f1a9b787589 */ /* 0x0005e200000e0000 */
[----:B------:R-:W-:-:S02]  /*104d0*/  F2FP.BF16.F32.PACK_AB R40, R9, R8 ;  /* 0x000000080928723e */ /* 0x000fc400000010ff */
[----:B------:R-:W-:Y:S01]  /*104e0*/  F2FP.BF16.F32.PACK_AB R41, R13, R12 ;  /* 0x0000000c0d29723e */ /* 0x000fe200000010ff */
[----:B------:R4:W1:Y:S01]  /*104f0*/  SHFL.IDX PT, R56, R86, R21, 0x1c1f ;  /* 0x001c1f1556387589 */ /* 0x00086200000e0000 */
[----:B------:R-:W-:Y:S02]  /*10500*/  SEL R79, R81, R62, P0 ;  /* 0x0000003e514f7207 */ /* 0x000fe40000000000 */
[----:B0-----:R-:W-:Y:S01]  /*10510*/  SEL R114, R117, R30, P0 ;  /* 0x0000001e75727207 */ /* 0x001fe20000000000 */
[----:B------:R0:W1:Y:S01]  /*10520*/  SHFL.IDX PT, R47, R98, R21, 0x1c1f ;  /* 0x001c1f15622f7589 */ /* 0x00006200000e0000 */
[----:B------:R-:W-:Y:S02]  /*10530*/  SEL R81, R62, R81, P0 ;  /* 0x000000513e517207 */ /* 0x000fe40000000000 */
[----:B--2---:R-:W-:Y:S02]  /*10540*/  SEL R26, R121, R48, P0 ;  /* 0x00000030791a7207 */ /* 0x004fe40000000000 */
[----:B------:R-:W-:-:S02]  /*10550*/  SEL R48, R48, R121, P0 ;  /* 0x0000007930307207 */ /* 0x000fc40000000000 */
[----:B----4-:R-:W-:Y:S02]  /*10560*/  SEL R86, R63, R88, P0 ;  /* 0x000000583f567207 */ /* 0x010fe40000000000 */
[----:B------:R-:W-:Y:S02]  /*10570*/  SEL R117, R28, R33, P0 ;  /* 0x000000211c757207 */ /* 0x000fe40000000000 */
[----:B0-----:R-:W-:Y:S02]  /*10580*/  SEL R98, R46, R101, P0 ;  /* 0x000000652e627207 */ /* 0x001fe40000000000 */
[----:B------:R-:W-:Y:S02]  /*10590*/  SEL R21, R25, R144, P0 ;  /* 0x0000009019157207 */ /* 0x000fe40000000000 */
[----:B------:R-:W-:Y:S02]  /*105a0*/  SEL R101, R122, R43, P0 ;  /* 0x0000002b7a657207 */ /* 0x000fe40000000000 */
[----:B------:R-:W-:-:S02]  /*105b0*/  SEL R25, R144, R25, P0 ;  /* 0x0000001990197207 */ /* 0x000fc40000000000 */
[----:B------:R-:W-:Y:S02]  /*105c0*/  F2FP.BF16.F32.PACK_AB R43, R15, R14 ;  /* 0x0000000e0f2b723e */ /* 0x000fe400000010ff */
[----:B------:R-:W-:Y:S02]  /*105d0*/  SEL R122, R124, R125, P0 ;  /* 0x0000007d7c7a7207 */ /* 0x000fe40000000000 */
[----:B------:R-:W-:Y:S01]  /*105e0*/  SEL R124, R125, R124, P0 ;  /* 0x0000007c7d7c7207 */ /* 0x000fe20000000000 */
[----:B------:R0:W-:Y:S01]  /*105f0*/  STSM.16.M88.4 [R37], R40 ;  /* 0x0000002825007844 */ /* 0x0001e20000000200 */
        /* <DEDUP_REMOVED lines=9> */
[----:B---3--:R-:W-:Y:S02]  /*10690*/  SEL R4, R35, R34, P0 ;  /* 0x0000002223047207 */ /* 0x008fe40000000000 */
[----:B------:R-:W-:Y:S02]  /*106a0*/  SEL R6, R34, R35, P0 ;  /* 0x0000002322067207 */ /* 0x000fe40000000000 */
[----:B------:R-:W-:Y:S02]  /*106b0*/  F2FP.BF16.F32.PACK_AB R28, R21, R20 ;  /* 0x00000014151c723e */ /* 0x000fe400000010ff */
[----:B------:R-:W-:Y:S02]  /*106c0*/  F2FP.BF16.F32.PACK_AB R29, R27, R26 ;  /* 0x0000001a1b1d723e */ /* 0x000fe400000010ff */
[----:B------:R-:W-:Y:S02]  /*106d0*/  F2FP.BF16.F32.PACK_AB R30, R25, R24 ;  /* 0x00000018191e723e */ /* 0x000fe400000010ff */
[----:B------:R-:W-:-:S02]  /*106e0*/  F2FP.BF16.F32.PACK_AB R31, R49, R48 ;  /* 0x00000030311f723e */ /* 0x000fc400000010ff */
[----:B-1----:R-:W-:Y:S02]  /*106f0*/  SEL R5, R165, R118, P0 ;  /* 0x00000076a5057207 */ /* 0x002fe40000000000 */
[----:B------:R-:W-:Y:S01]  /*10700*/  SEL R7, R118, R165, P0 ;  /* 0x000000a576077207 */ /* 0x000fe20000000000 */
[----:B------:R1:W-:Y:S01]  /*10710*/  STSM.16.M88.4 [R61], R28 ;  /* 0x0000001c3d007844 */ /* 0x0003e20000000200 */
[----:B------:R-:W-:Y:S02]  /*10720*/  SEL R93, R93, R60, P0 ;  /* 0x0000003c5d5d7207 */ /* 0x000fe40000000000 */
[----:B------:R-:W-:Y:S02]  /*10730*/  SEL R104, R104, R105, P0 ;  /* 0x0000006968687207 */ /* 0x000fe40000000000 */
[----:B------:R-:W-:Y:S02]  /*10740*/  SEL R109, R109, R38, P0 ;  /* 0x000000266d6d7207 */ /* 0x000fe40000000000 */
[----:B------:R-:W-:-:S02]  /*10750*/  SEL R119, R57, R36, P0 ;  /* 0x0000002439777207 */ /* 0x000fc40000000000 */
[----:B------:R-:W-:Y:S02]  /*10760*/  SEL R121, R36, R57, P0 ;  /* 0x0000003924797207 */ /* 0x000fe40000000000 */
[----:B------:R-:W-:Y:S02]  /*10770*/  SEL R128, R39, R128, P0 ;  /* 0x0000008027807207 */ /* 0x000fe40000000000 */
[----:B------:R-:W-:Y:S02]  /*10780*/  F2FP.BF16.F32.PACK_AB R32, R51, R50 ;  /* 0x000000323320723e */ /* 0x000fe400000010ff */
[----:B------:R-:W-:Y:S02]  /*10790*/  F2FP.BF16.F32.PACK_AB R34, R53, R52 ;  /* 0x000000343522723e */ /* 0x000fe400000010ff */
[----:B------:R-:W-:Y:S02]  /*107a0*/  F2FP.BF16.F32.PACK_AB R35, R65, R64 ;  /* 0x000000404123723e */ /* 0x000fe400000010ff */
[----:B------:R-:W-:-:S02]  /*107b0*/  F2FP.BF16.F32.PACK_AB R33, R55, R54 ;  /* 0x000000363721723e */ /* 0x000fc400000010ff */
[----:B------:R-:W-:Y:S02]  /*107c0*/  SEL R103, R149, R56, P0 ;  /* 0x0000003895677207 */ /* 0x000fe40000000000 */
[----:B------:R-:W-:Y:S01]  /*107d0*/  SEL R105, R56, R149, P0 ;  /* 0x0000009538697207 */ /* 0x000fe20000000000 */
[----:B------:R-:W-:Y:S01]  /*107e0*/  STSM.16.M88.4 [R142], R32 ;  /* 0x000000208e007844 */ /* 0x000fe20000000200 */
[----:B------:R-:W-:Y:S02]  /*107f0*/  SEL R118, R120, R47, P0 ;  /* 0x0000002f78767207 */ /* 0x000fe40000000000 */
[----:B------:R-:W-:Y:S02]  /*10800*/  F2FP.BF16.F32.PACK_AB R36, R67, R66 ;  /* 0x000000424324723e */ /* 0x000fe400000010ff */
[----:B------:R-:W-:Y:S02]  /*10810*/  F2FP.BF16.F32.PACK_AB R38, R69, R68 ;  /* 0x000000444526723e */ /* 0x000fe400000010ff */
[----:B------:R-:W-:-:S02]  /*10820*/  F2FP.BF16.F32.PACK_AB R39, R73, R72 ;  /* 0x000000484927723e */ /* 0x000fc400000010ff */
[----:B0-----:R-:W-:Y:S02]  /*10830*/  F2FP.BF16.F32.PACK_AB R37, R71, R70 ;  /* 0x000000464725723e */ /* 0x001fe400000010ff */
[----:B------:R-:W-:Y:S02]  /*10840*/  SEL R120, R47, R120, P0 ;  /* 0x000000782f787207 */ /* 0x000fe40000000000 */
[----:B------:R-:W-:Y:S01]  /*10850*/  F2FP.BF16.F32.PACK_AB R40, R75, R74 ;  /* 0x0000004a4b28723e */ /* 0x000fe200000010ff */
[----:B------:R-:W-:Y:S01]  /*10860*/  STSM.16.M88.4 [R141], R36 ;  /* 0x000000248d007844 */ /* 0x000fe20000000200 */
[----:B------:R-:W-:Y:S02]  /*10870*/  F2FP.BF16.F32.PACK_AB R42, R77, R76 ;  /* 0x0000004c4d2a723e */ /* 0x000fe400000010ff */
[----:B------:R-:W-:Y:S02]  /*10880*/  F2FP.BF16.F32.PACK_AB R43, R81, R80 ;  /* 0x00000050512b723e */ /* 0x000fe400000010ff */
[----:B------:R-:W-:-:S02]  /*10890*/  F2FP.BF16.F32.PACK_AB R41, R79, R78 ;  /* 0x0000004e4f29723e */ /* 0x000fc400000010ff */
[----:B------:R-:W-:Y:S02]  /*108a0*/  F2FP.BF16.F32.PACK_AB R44, R83, R82 ;  /* 0x00000052532c723e */ /* 0x000fe400000010ff */
[----:B------:R-:W-:Y:S01]  /*108b0*/  F2FP.BF16.F32.PACK_AB R46, R85, R84 ;  /* 0x00000054552e723e */ /* 0x000fe200000010ff */
        /* <DEDUP_REMOVED lines=10> */
[----:B------:R-:W-:Y:S01]  /*10960*/  STSM.16.M88.4 [R138], R56 ;  /* 0x000000388a007844 */ /* 0x000fe20000000200 */
[----:B------:R-:W-:Y:S02]  /*10970*/  F2FP.BF16.F32.PACK_AB R63, R105, R104 ;  /* 0x00000068693f723e */ /* 0x000fe400000010ff */
[----:B-1----:R-:W-:Y:S02]  /*10980*/  F2FP.BF16.F32.PACK_AB R61, R103, R102 ;  /* 0x00000066673d723e */ /* 0x002fe400000010ff */
[----:B------:R-:W-:-:S02]  /*10990*/  F2FP.BF16.F32.PACK_AB R28, R107, R106 ;  /* 0x0000006a6b1c723e */ /* 0x000fc400000010ff */
[----:B------:R-:W-:Y:S01]  /*109a0*/  F2FP.BF16.F32.PACK_AB R30, R109, R108 ;  /* 0x0000006c6d1e723e */ /* 0x000fe200000010ff */
[----:B------:R-:W-:Y:S01]  /*109b0*/  STSM.16.M88.4 [R137], R60 ;  /* 0x0000003c89007844 */ /* 0x000fe20000000200 */
[----:B------:R-:W-:Y:S01]  /*109c0*/  F2FP.BF16.F32.PACK_AB R31, R113, R112 ;  /* 0x00000070711f723e */ /* 0x000fe200000010ff */
[----:B0-----:R-:W-:Y:S01]  /*109d0*/  IMAD.U32 R44, RZ, RZ, UR10 ;  /* 0x0000000aff2c7e24 */ /* 0x001fe2000f8e00ff */
[----:B------:R-:W-:Y:S01]  /*109e0*/  F2FP.BF16.F32.PACK_AB R29, R111, R110 ;  /* 0x0000006e6f1d723e */ /* 0x000fe200000010ff */
[----:B------:R-:W-:Y:S01]  /*109f0*/  IMAD.U32 R45, RZ, RZ, UR11 ;  /* 0x0000000bff2d7e24 */ /* 0x000fe2000f8e00ff */
[----:B------:R-:W-:Y:S01]  /*10a00*/  F2FP.BF16.F32.PACK_AB R32, R115, R114 ;  /* 0x000000727320723e */ /* 0x000fe200000010ff */
[----:B------:R-:W-:Y:S01]  /*10a10*/  ULDC.64 UR10, c[0x0][0xc08] ;  /* 0x00030200000a7ab9 */ /* 0x000fe20000000a00 */
[----:B------:R-:W-:Y:S01]  /*10a20*/  F2FP.BF16.F32.PACK_AB R34, R117, R116 ;  /* 0x000000747522723e */ /* 0x000fe200000010ff */
[----:B------:R-:W-:Y:S01]  /*10a30*/  STSM.16.M88.4 [R136], R28 ;  /* 0x0000001c88007844 */ /* 0x000fe20000000200 */
[----:B------:R-:W-:-:S02]  /*10a40*/  F2FP.BF16.F32.PACK_AB R35, R121, R120 ;  /* 0x000000787923723e */ /* 0x000fc400000010ff */
[----:B------:R-:W-:Y:S02]  /*10a50*/  F2FP.BF16.F32.PACK_AB R33, R119, R118 ;  /* 0x000000767721723e */ /* 0x000fe400000010ff */
[----:B------:R-:W-:Y:S02]  /*10a60*/  F2FP.BF16.F32.PACK_AB R36, R123, R122 ;  /* 0x0000007a7b24723e */ /* 0x000fe400000010ff */
[----:B------:R-:W-:Y:S01]  /*10a70*/  F2FP.BF16.F32.PACK_AB R38, R125, R124 ;  /* 0x0000007c7d26723e */ /* 0x000fe200000010ff */
[----:B------:R-:W-:Y:S01]  /*10a80*/  STSM.16.M88.4 [R135], R32 ;  /* 0x0000002087007844 */ /* 0x000fe20000000200 */
[----:B------:R-:W-:Y:S02]  /*10a90*/  F2FP.BF16.F32.PACK_AB R39, R129, R128 ;  /* 0x000000808127723e */ /* 0x000fe400000010ff */
[----:B------:R-:W-:Y:S02]  /*10aa0*/  F2FP.BF16.F32.PACK_AB R37, R127, R126 ;  /* 0x0000007e7f25723e */ /* 0x000fe400000010ff */
[----:B------:R-:W-:-:S02]  /*10ab0*/  F2FP.BF16.F32.PACK_AB R41, R5, R4 ;  /* 0x000000040529723e */ /* 0x000fc400000010ff */
[----:B------:R-:W-:Y:S01]  /*10ac0*/  F2FP.BF16.F32.PACK_AB R42, R133, R132 ;  /* 0x00000084852a723e */ /* 0x000fe200000010ff */
[----:B------:R-:W-:Y:S01]  /*10ad0*/  STSM.16.M88.4 [R134], R36 ;  /* 0x0000002486007844 */ /* 0x000fe20000000200 */
[----:B------:R-:W-:Y:S02]  /*10ae0*/  F2FP.BF16.F32.PACK_AB R43, R7, R6 ;  /* 0x00000006072b723e */ /* 0x000fe400000010ff */
[----:B------:R-:W-:Y:S02]  /*10af0*/  F2FP.BF16.F32.PACK_AB R40, R131, R130 ;  /* 0x000000828328723e */ /* 0x000fe400000010ff */
[----:B------:R-:W-:-:S03]  /*10b00*/  ISETP.NE.U32.AND P0, PT, RZ, UR12, PT ;  /* 0x0000000cff007c0c */ /* 0x000fc6000bf05070 */
[----:B------:R0:W-:Y:S01]  /*10b10*/  STSM.16.M88.4 [R0], R40 ;  /* 0x0000002800007844 */ /* 0x0001e20000000200 */
[----:B------:R-:W-:Y:S01]  /*10b20*/  ISETP.NE.AND.EX P0, PT, RZ, UR13, PT, P0 ;  /* 0x0000000dff007c0c */ /* 0x000fe2000bf05300 */
[----:B------:R-:W-:Y:S08]  /*10b30*/  BAR.SYNC.DEFER_BLOCKING 0x1, 0x100 ;  /* 0x0044000000007b1d */ /* 0x000ff00000010000 */
[----:B0-----:R-:W0:Y:S04]  /*10b40*/  LDC R0, c[0x0][0xbe8] ;  /* 0x0002fa00ff007b82 */ /* 0x001e280000000800 */
[----:B------:R-:W2:Y:S01]  /*10b50*/  @P0 LDG.E R46, desc[UR56][R44.64] ;  /* 0x000000382c2e0981 */ /* 0x000ea2000c1e1900 */
[----:B------:R-:W-:-:S02]  /*10b60*/  UISETP.NE.U32.AND UP0, UPT, UR10, URZ, UPT ;  /* 0x0000003f0a00728c */ /* 0x000fc4000bf05070 */
[----:B------:R-:W-:Y:S02]  /*10b70*/  UISETP.GT.AND UP1, UPT, UR47, 0x1, UPT ;  /* 0x000000012f00788c */ /* 0x000fe4000bf24270 */
[----:B------:R-:W-:Y:S01]  /*10b80*/  UISETP.NE.AND.EX UP0, UPT, UR11, URZ, UPT, UP0 ;  /* 0x0000003f0b00728c */ /* 0x000fe2000bf05300 */
[----:B------:R-:W-:Y:S01]  /*10b90*/  UMOV UR19, 0x9b8 ;  /* 0x000009b800137882 */ /* 0x000fe20000000000 */
[----:B------:R-:W-:Y:S01]  /*10ba0*/  ULDC UR4, c[0x0][0xa88] ;  /* 0x0002a20000047ab9 */ /* 0x000fe20000000800 */
[----:B0-----:R-:W-:Y:S01]  /*10bb0*/  ISETP.NE.AND P1, PT, R0, 0x1, PT ;  /* 0x000000010000780c */ /* 0x001fe20003f25270 */
[----:B------:R-:W-:Y:S02]  /*10bc0*/  USEL UR19, UR19, 0x978, UP1 ;  /* 0x0000097813137887 */ /* 0x000fe40008800000 */
[----:B------:R-:W-:Y:S01]  /*10bd0*/  PLOP3.LUT P4, PT, PT, PT, UP0, 0x80, 0x0 ;  /* 0x000000000000781c */ /* 0x000fe20003f8f008 */
[----:B------:R-:W-:-:S04]  /*10be0*/  IMAD.U32 R33, RZ, RZ, UR4 ;  /* 0x00000004ff217e24 */ /* 0x000fc8000f8e00ff */
[----:B------:R-:W-:Y:S02]  /*10bf0*/  @UP0 ULDC.64 UR10, c[0x0][0xc08] ;  /* 0x00030200000a0ab9 */ /* 0x000fe40000000a00 */
[----:B------:R-:W-:-:S03]  /*10c00*/  @UP0 UIMAD.WIDE UR10, UR44, 0x4, UR10 ;  /* 0x000000042c0a08a5 */ /* 0x000fc6000f8e020a */
[----:B------:R-:W0:Y:S08]  /*10c10*/  @P1 LDC R30, c[0x0][0xbec] ;  /* 0x0002fb00ff1e1b82 */ /* 0x000e300000000800 */
[----:B------:R-:W1:Y:S01]  /*10c20*/  @P1 LDC R35, c[0x0][0xbf0] ;  /* 0x0002fc00ff231b82 */ /* 0x000e620000000800 */
[----:B------:R-:W-:Y:S01]  /*10c30*/  UISETP.NE.U32.AND UP0, UPT, UR12, URZ, UPT ;  /* 0x0000003f0c00728c */ /* 0x000fe2000bf05070 */
[----:B------:R-:W-:-:S02]  /*10c40*/  IMAD.U32 R28, RZ, RZ, UR10 ;  /* 0x0000000aff1c7e24 */ /* 0x000fc4000f8e00ff */
[----:B------:R-:W-:Y:S01]  /*10c50*/  IMAD.U32 R29, RZ, RZ, UR11 ;  /* 0x0000000bff1d7e24 */ /* 0x000fe2000f8e00ff */
[----:B------:R-:W-:Y:S01]  /*10c60*/  UISETP.NE.AND.EX UP0, UPT, UR13, URZ, UPT, UP0 ;  /* 0x0000003f0d00728c */ /* 0x000fe2000bf05300 */
[----:B------:R-:W-:Y:S01]  /*10c70*/  ULDC.64 UR10, c[0x0][UR19+0x218] ;  /* 0x00008600130a7abb */ /* 0x000fe20008000a00 */
[----:B------:R-:W-:Y:S01]  /*10c80*/  UMOV UR4, URZ ;  /* 0x0000003f00047c82 */ /* 0x000fe20008000000 */
[----:B------:R-:W-:Y:S01]  /*10c90*/  UIMAD.WIDE.U32 UR12, UR10, UR43, URZ ;  /* 0x0000002b0a0c72a5 */ /* 0x000fe2000f8e003f */
[----:B------:R-:W-:Y:S01]  /*10ca0*/  VIADD R37, R17, UR42 ;  /* 0x0000002a11257c36 */ /* 0x000fe20008000000 */
[----:B------:R-:W-:Y:S01]  /*10cb0*/  UIMAD UR20, UR11, UR43, URZ ;  /* 0x0000002b0b1472a4 */ /* 0x000fe2000f8e023f */
[----:B------:R0:W5:Y:S01]  /*10cc0*/  @P4 LDG.E R33, desc[UR56][R28.64] ;  /* 0x000000381c214981 */ /* 0x000162000c1e1900 */
[----:B------:R-:W-:Y:S01]  /*10cd0*/  USHF.R.S32.HI UR21, URZ, 0x1f, UR44 ;  /* 0x0000001f3f157899 */ /* 0x000fe2000801142c */
[----:B------:R-:W-:Y:S01]  /*10ce0*/  IMAD.MOV.U32 R31, RZ, RZ, R37 ;  /* 0x000000ffff1f7224 */ /* 0x000fe200078e0025 */
[----:B------:R-:W-:-:S02]  /*10cf0*/  USEL UR10, UR44, URZ, !UP0 ;  /* 0x0000003f2c0a7287 */ /* 0x000fc4000c000000 */
[----:B------:R-:W-:Y:S01]  /*10d00*/  USEL UR18, UR39, URZ, UP1 ;  /* 0x0000003f27127287 */ /* 0x000fe20008800000 */
[----:B------:R-:W-:Y:S01]  /*10d10*/  ULDC.64 UR14, c[0x0][UR19+0x220] ;  /* 0x00008800130e7abb */ /* 0x000fe20008000a00 */
[----:B------:R-:W-:Y:S01]  /*10d20*/  UIADD3 UR20, UR13, UR20, URZ ;  /* 0x000000140d147290 */ /* 0x000fe2000fffe03f */
[----:B0-----:R-:W-:Y:S01]  /*10d30*/  @P1 IMAD.HI.U32 R28, R37, R30, RZ ;  /* 0x0000001e251c1227 */ /* 0x001fe200078e00ff */
[----:B------:R-:W-:Y:S01]  /*10d40*/  ULDC.64 UR16, c[0x0][UR19+0x228] ;  /* 0x00008a0013107abb */ /* 0x000fe20008000a00 */
[----:B------:R-:W-:Y:S02]  /*10d50*/  USEL UR11, UR21, URZ, !UP0 ;  /* 0x0000003f150b7287 */ /* 0x000fe4000c000000 */
[----:B------:R-:W-:Y:S01]  /*10d60*/  UIMAD UR13, UR15, UR10, URZ ;  /* 0x0000000a0f0d72a4 */ /* 0x000fe2000f8e023f */
[----:B-1----:R-:W-:Y:S01]  /*10d70*/  @P1 SHF.R.U32.HI R31, RZ, R35, R28 ;  /* 0x00000023ff1f1219 */ /* 0x002fe2000001161c */
[----:B------:R-:W-:Y:S02]  /*10d80*/  UIMAD.WIDE.U32 UR22, UR16, UR18, URZ ;  /* 0x00000012101672a5 */ /* 0x000fe4000f8e003f */
[----:B------:R-:W-:-:S02]  /*10d90*/  UIMAD UR18, UR17, UR18, URZ ;  /* 0x00000012111272a4 */ /* 0x000fc4000f8e023f */
[----:B------:R-:W-:Y:S01]  /*10da0*/  UIMAD.WIDE.U32 UR16, UR14, UR10, URZ ;  /* 0x0000000a0e1072a5 */ /* 0x000fe2000f8e003f */
[----:B------:R-:W-:Y:S01]  /*10db0*/  IMAD.MOV R35, RZ, RZ, -R31 ;  /* 0x000000ffff237224 */ /* 0x000fe200078e0a1f */
[----:B------:R-:W-:Y:S01]  /*10dc0*/  UIMAD UR11, UR14, UR11, UR13 ;  /* 0x0000000b0e0b72a4 */ /* 0x000fe2000f8e020d */
[----:B------:R-:W-:Y:S01]  /*10dd0*/  IMAD.U32 R28, RZ, RZ, UR22 ;  /* 0x00000016ff1c7e24 */ /* 0x000fe2000f8e00ff */
[----:B------:R-:W-:Y:S02]  /*10de0*/  UIADD3 UR18, UR23, UR18, URZ ;  /* 0x0000001217127290 */ /* 0x000fe4000fffe03f */
[----:B------:R-:W-:Y:S01]  /*10df0*/  IMAD.U32 R29, RZ, RZ, UR23 ;  /* 0x00000017ff1d7e24 */ /* 0x000fe2000f8e00ff */
[----:B------:R-:W-:Y:S01]  /*10e00*/  UIADD3 UR11, UR17, UR11, URZ ;  /* 0x0000000b110b7290 */ /* 0x000fe2000fffe03f */
[----:B------:R-:W-:Y:S01]  /*10e10*/  IMAD R35, R0, R35, R37 ;  /* 0x0000002300237224 */ /* 0x000fe200078e0225 */
[----:B------:R-:W-:Y:S01]  /*10e20*/  SHF.R.S32.HI R29, RZ, 0x1f, R31 ;  /* 0x0000001fff1d7819 */ /* 0x000fe2000001141f */
        /* <DEDUP_REMOVED lines=9> */
[----:B------:R-:W-:Y:S01]  /*10ec0*/  ULDC.64 UR12, c[0x0][UR19+0x210] ;  /* 0x00008400130c7abb */ /* 0x000fe20008000a00 */
[----:B------:R-:W-:Y:S01]  /*10ed0*/  @!UP1 ULDC UR17, c[0x0][0xb54] ;  /* 0x0002d50000119ab9 */ /* 0x000fe20000000800 */
[----:B------:R-:W-:-:S02]  /*10ee0*/  IMAD R31, R35, UR13, RZ ;  /* 0x0000000d231f7c24 */ /* 0x000fc4000f8e02ff */
[----:B------:R-:W-:Y:S02]  /*10ef0*/  IADD3.X R29, R29, UR11, R32, P2, P3 ;  /* 0x0000000b1d1d7c10 */ /* 0x000fe400097e6420 */
        /* <DEDUP_REMOVED lines=10> */
.L_x_1404:
[----:B------:R-:W2:Y:S01]  /*10fa0*/  LDL R35, [R1+0x4] ;  /* 0x0000040001237983 */ /* 0x000ea20000100800 */
[----:B-----5:R-:W-:Y:S01]  /*10fb0*/  IMAD R60, R33, R0, RZ ;  /* 0x00000000213c7224 */ /* 0x020fe200078e02ff */
[----:B------:R-:W-:Y:S02]  /*10fc0*/  LOP3.LUT P0, RZ, R218, 0x3, RZ, 0xc0, !PT ;  /* 0x00000003daff7812 */ /* 0x000fe4000780c0ff */
[----:B------:R-:W-:Y:S01]  /*10fd0*/  SHFL.IDX PT, R28, R32, RZ, 0x1c1f ;  /* 0x001c1fff201c7589 */ /* 0x000fe200000e0000 */
[----:B------:R-:W-:-:S03]  /*10fe0*/  PLOP3.LUT P3, PT, PT, PT, UP1, 0x80, 0x0 ;  /* 0x000000000000781c */ /* 0x000fc60003f6f018 */
[----:B------:R-:W0:Y:S04]  /*10ff0*/  SHFL.IDX PT, R29, R34, RZ, 0x1c1f ;  /* 0x001c1fff221d7589 */ /* 0x000e2800000e0000 */
[----:B------:R-:W-:Y:S04]  /*11000*/  SHFL.IDX PT, R30, R32, 0x1, 0x1c1f ;  /* 0x003c1f00201e7f89 */ /* 0x000fe800000e0000 */
[----:B------:R-:W1:Y:S01]  /*11010*/  SHFL.IDX PT, R31, R34, 0x1, 0x1c1f ;  /* 0x003c1f00221f7f89 */ /* 0x000e6200000e0000 */
[----:B--2---:R-:W-:-:S04]  /*11020*/  VIADD R35, R35, UR42 ;  /* 0x0000002a23237c36 */ /* 0x004fc80008000000 */
[C---:B------:R-:W-:Y:S01]  /*11030*/  VIADD R33, R35.reuse, 0x8 ;  /* 0x0000000823217836 */ /* 0x040fe20000000000 */
[----:B------:R-:W-:-:S04]  /*11040*/  ISETP.GE.OR P2, PT, R35, R60, P0 ;  /* 0x0000003c2300720c */ /* 0x000fc80000746670 */
[----:B------:R-:W-:-:S09]  /*11050*/  ISETP.GE.OR P0, PT, R33, R60, P0 ;  /* 0x0000003c2100720c */ /* 0x000fd20000706670 */
[----:B0-----:R0:W-:Y:S01]  /*11060*/  @!P2 ST.E desc[UR56][R28.64], R2 ;  /* 0x000000021c00a985 */ /* 0x0011e2000c101938 */
[----:B------:R-:W-:-:S03]  /*11070*/  ISETP.GE.AND P2, PT, R35, R60, PT ;  /* 0x0000003c2300720c */ /* 0x000fc60003f46270 */
[----:B-1----:R0:W-:Y:S01]  /*11080*/  @!P0 ST.E desc[UR56][R30.64], R3 ;  /* 0x000000031e008985 */ /* 0x0021e2000c101938 */
[----:B------:R-:W-:Y:S01]  /*11090*/  ISETP.GE.AND P0, PT, R33, R60, PT ;  /* 0x0000003c2100720c */ /* 0x000fe20003f06270 */
[----:B------:R-:W-:-:S12]  /*110a0*/  @P3 BRA `(.L_x_1405) ;  /* 0x0000000c00443947 */ /* 0x000fd80003800000 */
[----:B0-----:R-:W-:Y:S01]  /*110b0*/  IMAD.SHL.U32 R2, R18, 0x8, RZ ;  /* 0x0000000812027824 */ /* 0x001fe200078e00ff */
[----:B------:R-:W0:Y:S01]  /*110c0*/  @P1 LDC R21, c[0x0][0xbec] ;  /* 0x0002fb00ff151b82 */ /* 0x000e220000000800 */
[----:B------:R-:W-:Y:S01]  /*110d0*/  IMAD.MOV.U32 R5, RZ, RZ, 0x2 ;  /* 0x00000002ff057424 */ /* 0x000fe200078e00ff */
[----:B------:R-:W-:Y:S01]  /*110e0*/  ULDC.64 UR12, c[0x0][0xaa0] ;  /* 0x0002a800000c7ab9 */ /* 0x000fe20000000a00 */
[----:B------:R-:W-:-:S04]  /*110f0*/  IMAD R4, R217, 0x40, R2 ;  /* 0x00000040d9047824 */ /* 0x000fc800078e0202 */
[----:B------:R-:W-:Y:S01]  /*11100*/  IMAD.WIDE R4, R4, R5, UR8 ;  /* 0x0000000804047e25 */ /* 0x000fe2000f8e0205 */
[----:B------:R-:W1:Y:S02]  /*11110*/  @P1 LDC R61, c[0x0][0xbf0] ;  /* 0x0002fc00ff3d1b82 */ /* 0x000e640000000800 */
[C---:B------:R-:W-:Y:S01]  /*11120*/  IADD3 R33, P2, R4.reuse, 0x5000, RZ ;  /* 0x0000500004217810 */ /* 0x040fe20007f5e0ff */
[----:B------:R-:W-:Y:S01]  /*11130*/  UIMAD UR11, UR14, UR12, URZ ;  /* 0x0000000c0e0b72a4 */ /* 0x000fe2000f8e023f */
[C---:B------:R-:W-:Y:S02]  /*11140*/  IADD3 R9, P4, R4.reuse, 0x1000, RZ ;  /* 0x0000100004097810 */ /* 0x040fe40007f9e0ff */
[----:B------:R-:W-:Y:S02]  /*11150*/  LOP3.LUT R32, R33, 0x380, RZ, 0xc0, !PT ;  /* 0x0000038021207812 */ /* 0x000fe400078ec0ff */
[----:B------:R-:W-:Y:S02]  /*11160*/  IADD3 R13, P3, R4, 0x2000, RZ ;  /* 0x00002000040d7810 */ /* 0x000fe40007f7e0ff */
[----:B------:R-:W-:-:S02]  /*11170*/  SHF.R.U64 R32, R32, 0x3, RZ ;  /* 0x0000000320207819 */ /* 0x000fc400000012ff */
[----:B------:R-:W-:Y:S02]  /*11180*/  IADD3 R25, P6, R4, 0x3000, RZ ;  /* 0x0000300004197810 */ /* 0x000fe40007fde0ff */
[----:B------:R-:W-:Y:S01]  /*11190*/  LOP3.LUT R32, R32, R33, RZ, 0x3c, !PT ;  /* 0x0000002120207212 */ /* 0x000fe200078e3cff */
[--C-:B------:R-:W-:Y:S01]  /*111a0*/  IMAD.X R33, RZ, RZ, R5.reuse, P2 ;  /* 0x000000ffff217224 */ /* 0x100fe200010e0605 */
[C---:B------:R-:W-:Y:S02]  /*111b0*/  IADD3 R6, P2, R4.reuse, 0xb000, RZ ;  /* 0x0000b00004067810 */ /* 0x040fe40007f5e0ff */
[----:B------:R-:W-:Y:S02]  /*111c0*/  IADD3 R29, P5, R4, 0x4000, RZ ;  /* 0x00004000041d7810 */ /* 0x000fe40007fbe0ff */
[----:B------:R-:W-:Y:S01]  /*111d0*/  LOP3.LUT R3, R6, 0x380, RZ, 0xc0, !PT ;  /* 0x0000038006037812 */ /* 0x000fe200078ec0ff */
[----:B------:R-:W-:Y:S01]  /*111e0*/  UIMAD.WIDE.U32 UR8, UR4, UR12, URZ ;  /* 0x0000000c040872a5 */ /* 0x000fe2000f8e003f */
[----:B------:R-:W-:Y:S01]  /*111f0*/  LOP3.LUT R8, R9, 0x380, RZ, 0xc0, !PT ;  /* 0x0000038009087812 */ /* 0x000fe200078ec0ff */
[----:B------:R-:W-:Y:S01]  /*11200*/  UIMAD UR11, UR4, UR13, UR11 ;  /* 0x0000000d040b72a4 */ /* 0x000fe2000f8e020b */
[----:B------:R-:W-:Y:S01]  /*11210*/  SHF.R.U64 R3, R3, 0x3, RZ ;  /* 0x0000000303037819 */ /* 0x000fe200000012ff */
[----:B------:R-:W-:Y:S01]  /*11220*/  IMAD.X R57, RZ, RZ, R5, P2 ;  /* 0x000000ffff397224 */ /* 0x000fe200010e0605 */
[----:B------:R-:W-:Y:S01]  /*11230*/  LOP3.LUT R12, R13, 0x380, RZ, 0xc0, !PT ;  /* 0x000003800d0c7812 */ /* 0x000fe200078ec0ff */
[----:B------:R-:W5:Y:S01]  /*11240*/  LD.E.128 R32, desc[UR56][R32.64] ;  /* 0x0000003820207980 */ /* 0x000f62000c101d00 */
[----:B------:R-:W-:-:S02]  /*11250*/  LOP3.LUT R24, R25, 0x380, RZ, 0xc0, !PT ;  /* 0x0000038019187812 */ /* 0x000fc400078ec0ff */
[----:B------:R-:W-:Y:S01]  /*11260*/  LOP3.LUT R28, R29, 0x380, RZ, 0xc0, !PT ;  /* 0x000003801d1c7812 */ /* 0x000fe200078ec0ff */
[----:B------:R-:W-:Y:S01]  /*11270*/  UIADD3 UR9, UR9, UR11, URZ ;  /* 0x0000000b09097290 */ /* 0x000fe2000fffe03f */
[----:B------:R-:W-:Y:S01]  /*11280*/  LOP3.LUT R56, R3, R6, RZ, 0x3c, !PT ;  /* 0x0000000603387212 */ /* 0x000fe200078e3cff */
[----:B------:R-:W-:Y:S01]  /*11290*/  IMAD R3, R18, 0x20, R217 ;  /* 0x0000002012037824 */ /* 0x000fe200078e02d9 */
[----:B------:R-:W-:Y:S01]  /*112a0*/  SHF.R.U64 R8, R8, 0x3, RZ ;  /* 0x0000000308087819 */ /* 0x000fe200000012ff */
[----:B------:R-:W-:Y:S01]  /*112b0*/  ULDC.64 UR12, c[0x0][0xae8] ;  /* 0x0002ba00000c7ab9 */ /* 0x000fe20000000a00 */
[----:B------:R-:W-:Y:S02]  /*112c0*/  SHF.R.U64 R12, R12, 0x3, RZ ;  /* 0x000000030c0c7819 */ /* 0x000fe400000012ff */
[----:B------:R-:W-:Y:S02]  /*112d0*/  SHF.R.U64 R24, R24, 0x3, RZ ;  /* 0x0000000318187819 */ /* 0x000fe400000012ff */
[----:B------:R-:W-:Y:S01]  /*112e0*/  SHF.R.U64 R28, R28, 0x3, RZ ;  /* 0x000000031c1c7819 */ /* 0x000fe200000012ff */
[----:B------:R-:W-:Y:S01]  /*112f0*/  UIMAD.WIDE.U32 UR8, UR43, UR12, UR8 ;  /* 0x0000000c2b0872a5 */ /* 0x000fe2000f8e0008 */
[----:B------:R-:W-:Y:S01]  /*11300*/  VIADD R64, R3, UR42 ;  /* 0x0000002a03407c36 */ /* 0x000fe20008000000 */
        /* <DEDUP_REMOVED lines=8> */
[----:B------:R-:W-:Y:S01]  /*11390*/  USHF.R.S32.HI UR4, URZ, 0x1f, UR10 ;  /* 0x0000001f3f047899 */ /* 0x000fe2000801140a */
[C---:B------:R-:W-:Y:S01]  /*113a0*/  IADD3 R37, P0, R4.reuse, 0x6000, RZ ;  /* 0x0000600004257810 */ /* 0x040fe20007f1e0ff */
[----:B------:R-:W-:Y:S01]  /*113b0*/  UIMAD UR9, UR43, UR13, UR9 ;  /* 0x0000000d2b0972a4 */ /* 0x000fe2000f8e0209 */
[----:B------:R-:W-:Y:S01]  /*113c0*/  IADD3 R41, P4, R4, 0x7000, RZ ;  /* 0x0000700004297810 */ /* 0x000fe20007f9e0ff */
[----:B0-----:R-:W-:Y:S01]  /*113d0*/  @P1 IMAD.HI.U32 R20, R64, R21, RZ ;  /* 0x0000001540141227 */ /* 0x001fe200078e00ff */
[C---:B------:R-:W-:Y:S01]  /*113e0*/  IADD3 R45, P3, R4.reuse, 0x8000, RZ ;  /* 0x00008000042d7810 */ /* 0x040fe20007f7e0ff */
[----:B------:R-:W-:Y:S01]  /*113f0*/  ULDC.64 UR12, c[0x0][0xaf0] ;  /* 0x0002bc00000c7ab9 */ /* 0x000fe20000000a00 */
[C---:B------:R-:W-:Y:S01]  /*11400*/  IADD3 R49, P6, R4.reuse, 0x9000, RZ ;  /* 0x0000900004317810 */ /* 0x040fe20007fde0ff */
[----:B------:R-:W-:Y:S01]  /*11410*/  IMAD.MOV.U32 R3, RZ, RZ, R64 ;  /* 0x000000ffff037224 */ /* 0x000fe200078e0040 */
[----:B------:R-:W-:Y:S01]  /*11420*/  IADD3 R53, P5, R4, 0xa000, RZ ;  /* 0x0000a00004357810 */ /* 0x000fe20007fbe0ff */
[----:B------:R-:W-:Y:S01]  /*11430*/  UIMAD UR4, UR4, UR12, URZ ;  /* 0x0000000c040472a4 */ /* 0x000fe2000f8e023f */
[----:B------:R-:W-:Y:S01]  /*11440*/  LOP3.LUT R36, R37, 0x380, RZ, 0xc0, !PT ;  /* 0x0000038025247812 */ /* 0x000fe200078ec0ff */
[----:B------:R-:W5:Y:S01]  /*11450*/  LD.E.128 R8, desc[UR56][R8.64] ;  /* 0x0000003808087980 */ /* 0x000f62000c101d00 */
[----:B------:R-:W-:-:S02]  /*11460*/  LOP3.LUT R40, R41, 0x380, RZ, 0xc0, !PT ;  /* 0x0000038029287812 */ /* 0x000fc400078ec0ff */
[----:B------:R-:W-:Y:S01]  /*11470*/  LOP3.LUT R44, R45, 0x380, RZ, 0xc0, !PT ;  /* 0x000003802d2c7812 */ /* 0x000fe200078ec0ff */
[----:B------:R-:W5:Y:S01]  /*11480*/  LD.E.128 R12, desc[UR56][R12.64] ;  /* 0x000000380c0c7980 */ /* 0x000f62000c101d00 */
[----:B------:R-:W-:Y:S02]  /*11490*/  LOP3.LUT R48, R49, 0x380, RZ, 0xc0, !PT ;  /* 0x0000038031307812 */ /* 0x000fe400078ec0ff */
[----:B------:R-:W-:Y:S02]  /*114a0*/  LOP3.LUT R52, R53, 0x380, RZ, 0xc0, !PT ;  /* 0x0000038035347812 */ /* 0x000fe400078ec0ff */
[----:B------:R-:W-:Y:S01]  /*114b0*/  LOP3.LUT R7, R4, 0x380, RZ, 0xc0, !PT ;  /* 0x0000038004077812 */ /* 0x000fe200078ec0ff */
[----:B------:R-:W-:Y:S01]  /*114c0*/  UIMAD UR4, UR10, UR13, UR4 ;  /* 0x0000000d0a0472a4 */ /* 0x000fe2000f8e0204 */
[----:B-1----:R-:W-:Y:S01]  /*114d0*/  @P1 SHF.R.U32.HI R3, RZ, R61, R20 ;  /* 0x0000003dff031219 */ /* 0x002fe20000011614 */
[----:B------:R-:W-:Y:S01]  /*114e0*/  UIMAD.WIDE.U32 UR10, UR10, UR12, UR8 ;  /* 0x0000000c0a0a72a5 */ /* 0x000fe2000f8e0008 */
[----:B------:R-:W-:Y:S01]  /*114f0*/  SHF.R.U64 R36, R36, 0x3, RZ ;  /* 0x0000000324247819 */ /* 0x000fe200000012ff */
[----:B------:R-:W5:Y:S01]  /*11500*/  LD.E.128 R24, desc[UR56][R24.64] ;  /* 0x0000003818187980 */ /* 0x000f62000c101d00 */
[----:B------:R-:W-:-:S02]  /*11510*/  SHF.R.U64 R40, R40, 0x3, RZ ;  /* 0x0000000328287819 */ /* 0x000fc400000012ff */
[----:B------:R-:W-:Y:S01]  /*11520*/  SHF.R.U64 R44, R44, 0x3, RZ ;  /* 0x000000032c2c7819 */ /* 0x000fe200000012ff */
[----:B------:R-:W5:Y:S01]  /*11530*/  LD.E.128 R28, desc[UR56][R28.64] ;  /* 0x000000381c1c7980 */ /* 0x000f62000c101d00 */
[----:B------:R-:W-:Y:S02]  /*11540*/  SHF.R.U64 R48, R48, 0x3, RZ ;  /* 0x0000000330307819 */ /* 0x000fe400000012ff */
[----:B------:R-:W-:Y:S01]  /*11550*/  SHF.R.U64 R52, R52, 0x3, RZ ;  /* 0x0000000334347819 */ /* 0x000fe200000012ff */
[----:B------:R-:W5:Y:S01]  /*11560*/  LD.E.128 R56, desc[UR56][R56.64] ;  /* 0x0000003838387980 */ /* 0x000f62000c101d00 */
[----:B------:R-:W-:Y:S02]  /*11570*/  SHF.R.U64 R7, R7, 0x3, RZ ;  /* 0x0000000307077819 */ /* 0x000fe400000012ff */
[--C-:B------:R-:W-:Y:S01]  /*11580*/  SHF.R.S32.HI R61, RZ, 0x1f, R3.reuse ;  /* 0x0000001fff3d7819 */ /* 0x100fe20000011403 */
[----:B------:R-:W-:Y:S01]  /*11590*/  UIADD3 UR4, UR11, UR4, URZ ;  /* 0x000000040b047290 */ /* 0x000fe2000fffe03f */
[----:B------:R-:W-:Y:S01]  /*115a0*/  LOP3.LUT R36, R36, R37, RZ, 0x3c, !PT ;  /* 0x0000002524247212 */ /* 0x000fe200078e3cff */
[----:B------:R-:W-:Y:S01]  /*115b0*/  IMAD.MOV R63, RZ, RZ, -R3 ;  /* 0x000000ffff3f7224 */ /* 0x000fe200078e0a03 */
        /* <DEDUP_REMOVED lines=10> */
[----:B------:R-:W-:Y:S01]  /*11660*/  ULDC.64 UR8, c[0x0][0xae0] ;  /* 0x0002b80000087ab9 */ /* 0x000fe20000000a00 */
[----:B------:R-:W-:Y:S01]  /*11670*/  IMAD.U32 R21, RZ, RZ, UR11 ;  /* 0x0000000bff157e24 */ /* 0x000fe2000f8e00ff */
[----:B------:R-:W5:Y:S01]  /*11680*/  LD.E.128 R36, desc[UR56][R36.64] ;  /* 0x0000003824247980 */ /* 0x000f62000c101d00 */
[----:B------:R-:W-:-:S02]  /*11690*/  IMAD R62, R61, UR8, RZ ;  /* 0x000000083d3e7c24 */ /* 0x000fc4000f8e02ff */
[----:B------:R-:W-:Y:S01]  /*116a0*/  IMAD R61, R0, R63, R64 ;  /* 0x0000003f003d7224 */ /* 0x000fe200078e0240 */
[----:B------:R-:W5:Y:S01]  /*116b0*/  LD.E.128 R4, desc[UR56][R4.64] ;  /* 0x0000003804047980 */ /* 0x000f62000c101d00 */
[----:B------:R-:W-:Y:S02]  /*116c0*/  IMAD.U32 R20, RZ, RZ, UR10 ;  /* 0x0000000aff147e24 */ /* 0x000fe4000f8e00ff */
[----:B------:R-:W-:Y:S01]  /*116d0*/  IMAD.U32 R21, RZ, RZ, UR4 ;  /* 0x00000004ff157e24 */ /* 0x000fe2000f8e00ff */
[----:B------:R-:W5:Y:S01]  /*116e0*/  LD.E.128 R40, desc[UR56][R40.64] ;  /* 0x0000003828287980 */ /* 0x000f62000c101d00 */
[----:B------:R-:W-:-:S03]  /*116f0*/  SHF.R.S32.HI R0, RZ, 0x1f, R61 ;  /* 0x0000001fff007819 */ /* 0x000fc6000001143d */
[----:B------:R-:W5:Y:S01]  /*11700*/  LD.E.128 R44, desc[UR56][R44.64] ;  /* 0x000000382c2c7980 */ /* 0x000f62000c101d00 */
[----:B------:R-:W-:-:S03]  /*11710*/  IMAD R63, R3, UR9, R62 ;  /* 0x00000009033f7c24 */ /* 0x000fc6000f8e023e */
[----:B------:R-:W5:Y:S01]  /*11720*/  LD.E.128 R48, desc[UR56][R48.64] ;  /* 0x0000003830307980 */ /* 0x000f62000c101d00 */
[----:B------:R-:W-:Y:S01]  /*11730*/  IMAD.WIDE.U32 R20, R3, UR8, R20 ;  /* 0x0000000803147c25 */ /* 0x000fe2000f8e0014 */
[----:B------:R-:W-:Y:S02]  /*11740*/  ULDC.64 UR8, c[0x0][0xad8] ;  /* 0x0002b60000087ab9 */ /* 0x000fe40000000a00 */
[----:B------:R-:W5:Y:S01]  /*11750*/  LD.E.128 R52, desc[UR56][R52.64] ;  /* 0x0000003834347980 */ /* 0x000f62000c101d00 */
[----:B------:R-:W-:Y:S01]  /*11760*/  @!PT LDS RZ, [RZ] ;  /* 0x00000000fffff984 */ /* 0x000fe20000000800 */
[----:B------:R-:W-:Y:S01]  /*11770*/  @!PT LDS RZ, [RZ] ;  /* 0x00000000fffff984 */ /* 0x000fe20000000800 */
[----:B------:R-:W-:Y:S01]  /*11780*/  @!PT LDS RZ, [RZ] ;  /* 0x00000000fffff984 */ /* 0x000fe20000000800 */
[----:B------:R-:W-:Y:S01]  /*11790*/  @!PT LDS RZ, [RZ] ;  /* 0x00000000fffff984 */ /* 0x000fe20000000800 */
[----:B------:R0:W-:Y:S06]  /*117a0*/  MEMBAR.ALL.CTA ;  /* 0x0000000000007992 */ /* 0x0001ec0000008000 */
[----:B0-----:R-:W0:Y:S01]  /*117b0*/  FENCE.VIEW.ASYNC.S ;  /* 0x00000000000073c6 */ /* 0x001e220000000000 */
[----:B------:R-:W-:-:S02]  /*117c0*/  VIADD R67, R217, UR42 ;  /* 0x0000002ad9437c36 */ /* 0x000fc40008000000 */
[----:B------:R-:W-:Y:S02]  /*117d0*/  IMAD.IADD R21, R21, 0x1, R63 ;  /* 0x0000000115157824 */ /* 0x000fe400078e023f */
[----:B------:R-:W-:Y:S02]  /*117e0*/  IMAD R0, R0, UR8, RZ ;  /* 0x0000000800007c24 */ /* 0x000fe4000f8e02ff */
[----:B------:R-:W-:Y:S01]  /*117f0*/  VIADD R3, R67, 0x20 ;  /* 0x0000002043037836 */ /* 0x000fe20000000000 */
[----:B------:R-:W-:Y:S01]  /*11800*/  UIADD3 UR7, UR7, 0x2a820, URZ ;  /* 0x0002a82007077890 */ /* 0x000fe2000fffe03f */
[C---:B------:R-:W-:Y:S02]  /*11810*/  IMAD R63, R61.reuse, UR9, R0 ;  /* 0x000000093d3f7c24 */ /* 0x040fe4000f8e0200 */
[----:B------:R-:W-:Y:S01]  /*11820*/  IMAD.WIDE.U32 R20, R61, UR8, R20 ;  /* 0x000000083d147c25 */ /* 0x000fe2000f8e0014 */
[-C--:B------:R-:W-:Y:S01]  /*11830*/  ISETP.GE.AND P2, PT, R67, R60.reuse, PT ;  /* 0x0000003c4300720c */ /* 0x080fe20003f46270 */
[----:B------:R-:W-:Y:S01]  /*11840*/  ULDC.64 UR8, c[0x0][0xa80] ;  /* 0x0002a00000087ab9 */ /* 0x000fe20000000a00 */
[----:B------:R-:W-:Y:S01]  /*11850*/  ISETP.GE.AND P0, PT, R3, R60, PT ;  /* 0x0000003c0300720c */ /* 0x000fe20003f06270 */
[----:B------:R-:W-:Y:S01]  /*11860*/  VIADD R61, R67, 0x40 ;  /* 0x00000040433d7836 */ /* 0x000fe20000000000 */
[----:B------:R-:W-:Y:S01]  /*11870*/  UPRMT UR7, URZ, 0x654, UR7 ;  /* 0x000006543f077896 */ /* 0x000fe20008000007 */
[----:B------:R-:W-:Y:S01]  /*11880*/  IMAD.IADD R3, R21, 0x1, R63 ;  /* 0x0000000115037824 */ /* 0x000fe200078e023f */
[----:B------:R-:W-:-:S02]  /*11890*/  LEA R0, P3, R20, UR8, 0x1 ;  /* 0x0000000814007c11 */ /* 0x000fc4000f8608ff */
[----:B------:R-:W-:Y:S02]  /*118a0*/  ISETP.GE.AND P1, PT, R61, R60, PT ;  /* 0x0000003c3d00720c */ /* 0x000fe40003f26270 */
[----:B------:R-:W-:Y:S01]  /*118b0*/  LEA.HI.X R61, R20, UR9, R3, 0x1, P3 ;  /* 0x00000009143d7c11 */ /* 0x000fe200098f0c03 */
[C---:B------:R-:W-:Y:S02]  /*118c0*/  VIADD R68, R2.reuse, 0x40 ;  /* 0x0000004002447836 */ /* 0x040fe40000000000 */
[----:B------:R-:W-:Y:S01]  /*118d0*/  VIADD R70, R2, 0x80 ;  /* 0x0000008002467836 */ /* 0x000fe20000000000 */
[----:B0-----:R-:W-:Y:S01]  /*118e0*/  SYNCS.ARRIVE.TRANS64.RED.A1T0 RZ, [UR7], RZ ;  /* 0x000000ffffff79a7 */ /* 0x001fe20008100407 */
[----:B------:R0:W1:Y:S01]  /*118f0*/  SHFL.IDX PT, R65, R0, RZ, 0x181f ;  /* 0x00181fff00417589 */ /* 0x00006200000e0000 */
[----:B------:R-:W-:Y:S03]  /*11900*/  BSSY B1, `(.L_x_1406) ;  /* 0x0000013000017945 */ /* 0x000fe60003800000 */
[----:B------:R0:W2:Y:S01]  /*11910*/  SHFL.IDX PT, R3, R61, RZ, 0x181f ;  /* 0x00181fff3d037589 */ /* 0x0000a200000e0000 */
[----:B------:R-:W-:-:S02]  /*11920*/  SHF.R.S32.HI R66, RZ, 0x1f, R2 ;  /* 0x0000001fff427819 */ /* 0x000fc40000011402 */
        /* <DEDUP_REMOVED lines=12> */
[----:B-----5:R3:W-:Y:S01]  /*119f0*/  @!P4 ST.E.128 desc[UR56][R20.64], R4 ;  /* 0x000000041400c985 */ /* 0x0207e2000c101d38 */
[----:B------:R-:W-:-:S03]  /*11a00*/  @!P2 LEA.HI.X R65, R70, R3, R71, 0x1, P6 ;  /* 0x000000034641a211 */ /* 0x000fc600030f0c47 */
[----:B------:R3:W-:Y:S04]  /*11a10*/  @!P3 ST.E.128 desc[UR56][R62.64], R28 ;  /* 0x0000001c3e00b985 */ /* 0x0007e8000c101d38 */
[----:B------:R3:W-:Y:S02]  /*11a20*/  @!P2 ST.E.128 desc[UR56][R64.64], R44 ;  /* 0x0000002c4000a985 */ /* 0x0007e4000c101d38 */
.L_x_1407:
[----:B------:R-:W-:Y:S05]  /*11a30*/  BSYNC B1 ;  /* 0x0000000000017941 */ /* 0x000fea0003800000 */
.L_x_1406:
[----:B--2---:R2:W4:Y:S01]  /*11a40*/  SHFL.IDX PT, R3, R61, 0x1, 0x181f ;  /* 0x00381f003d037f89 */ /* 0x00452200000e0000 */
[----:B------:R-:W-:Y:S03]  /*11a50*/  BSSY B1, `(.L_x_1408) ;  /* 0x0000010000017945 */ /* 0x000fe60003800000 */
[----:B---3--:R2:W3:Y:S01]  /*11a60*/  SHFL.IDX PT, R21, R0, 0x1, 0x181f ;  /* 0x00381f0000157f89 */ /* 0x0084e200000e0000 */
[----:B------:R-:W-:Y:S05]  /*11a70*/  @P0 BRA `(.L_x_1409) ;  /* 0x0000000000340947 */ /* 0x000fea0003800000 */
[----:B------:R-:W-:Y:S02]  /*11a80*/  ULDC UR4, c[0x0][0xac8] ;  /* 0x0002b20000047ab9 */ /* 0x000fe40000000800 */
[----:B------:R-:W-:Y:S02]  /*11a90*/  ISETP.GE.AND P4, PT, R2, UR4, PT ;  /* 0x0000000402007c0c */ /* 0x000fe4000bf86270 */
[----:B------:R-:W-:Y:S02]  /*11aa0*/  ISETP.GE.AND P5, PT, R68, UR4, PT ;  /* 0x0000000444007c0c */ /* 0x000fe4000bfa6270 */
[----:B------:R-:W-:-:S09]  /*11ab0*/  ISETP.GE.AND P6, PT, R70, UR4, PT ;  /* 0x0000000446007c0c */ /* 0x000fd2000bfc6270 */
[-C--:B---3-5:R-:W-:Y:S02]  /*11ac0*/  @!P4 LEA R4, P0, R2, R21.reuse, 0x1 ;  /* 0x000000150204c211 */ /* 0x0a8fe400078008ff */
[-C--:B------:R-:W-:Y:S02]  /*11ad0*/  @!P5 LEA R6, P2, R68, R21.reuse, 0x1 ;  /* 0x000000154406d211 */ /* 0x080fe400078408ff */
[----:B------:R-:W-:Y:S02]  /*11ae0*/  @!P6 LEA R20, P3, R70, R21, 0x1 ;  /* 0x000000154614e211 */ /* 0x000fe400078608ff */
[-C--:B----4-:R-:W-:Y:S02]  /*11af0*/  @!P4 LEA.HI.X R5, R2, R3.reuse, R66, 0x1, P0 ;  /* 0x000000030205c211 */ /* 0x090fe400000f0c42 */
[-C--:B------:R-:W-:Y:S02]  /*11b00*/  @!P5 LEA.HI.X R7, R68, R3.reuse, R69, 0x1, P2 ;  /* 0x000000034407d211 */ /* 0x080fe400010f0c45 */
[----:B------:R-:W-:Y:S01]  /*11b10*/  @!P6 LEA.HI.X R21, R70, R3, R71, 0x1, P3 ;  /* 0x000000034615e211 */ /* 0x000fe200018f0c47 */
[----:B------:R3:W-:Y:S04]  /*11b20*/  @!P4 ST.E.128 desc[UR56][R4.64], R8 ;  /* 0x000000080400c985 */ /* 0x0007e8000c101d38 */
[----:B------:R3:W-:Y:S04]  /*11b30*/  @!P5 ST.E.128 desc[UR56][R6.64], R32 ;  /* 0x000000200600d985 */ /* 0x0007e8000c101d38 */
[----:B------:R3:W-:Y:S02]  /*11b40*/  @!P6 ST.E.128 desc[UR56][R20.64], R48 ;  /* 0x000000301400e985 */ /* 0x0007e4000c101d38 */
.L_x_1409:
[----:B------:R-:W-:Y:S05]  /*11b50*/  BSYNC B1 ;  /* 0x0000000000017941 */ /* 0x000fea0003800000 */
.L_x_1408:
[----:B----4-:R4:W0:Y:S01]  /*11b60*/  SHFL.IDX PT, R3, R61, 0x2, 0x181f ;  /* 0x00581f003d037f89 */ /* 0x01082200000e0000 */
[----:B------:R-:W-:Y:S03]  /*11b70*/  BSSY B1, `(.L_x_1410) ;  /* 0x0000010000017945 */ /* 0x000fe60003800000 */
[----:B---3-5:R4:W3:Y:S01]  /*11b80*/  SHFL.IDX PT, R9, R0, 0x2, 0x181f ;  /* 0x00581f0000097f89 */ /* 0x0288e200000e0000 */
        /* <DEDUP_REMOVED lines=14> */
.L_x_1411:
[----:B------:R-:W-:Y:S05]  /*11c70*/  BSYNC B1 ;  /* 0x0000000000017941 */ /* 0x000fea0003800000 */
.L_x_1410:
[----:B0-----:R-:W-:Y:S01]  /*11c80*/  VIADD R3, R67, 0x60 ;  /* 0x0000006043037836 */ /* 0x001fe20000000000 */
[----:B--2-4-:R-:W0:Y:S04]  /*11c90*/  SHFL.IDX PT, R61, R61, 0x3, 0x181f ;  /* 0x00781f003d3d7f89 */ /* 0x014e2800000e0000 */
[----:B------:R-:W-:Y:S01]  /*11ca0*/  ISETP.GE.AND P0, PT, R3, R60, PT ;  /* 0x0000003c0300720c */ /* 0x000fe20003f06270 */
[----:B---3--:R2:W3:-:S12]  /*11cb0*/  SHFL.IDX PT, R9, R0, 0x3, 0x181f ;  /* 0x00781f0000097f89 */ /* 0x0084d800000e0000 */
[----:B--2---:R-:W-:Y:S05]  /*11cc0*/  @P0 BRA `(.L_x_1412) ;  /* 0x0000001c00f40947 */ /* 0x004fea0003800000 */
[----:B------:R-:W-:Y:S02]  /*11cd0*/  ULDC UR4, c[0x0][0xac8] ;  /* 0x0002b20000047ab9 */ /* 0x000fe40000000800 */
[----:B------:R-:W-:Y:S02]  /*11ce0*/  ISETP.GE.AND P2, PT, R2, UR4, PT ;  /* 0x0000000402007c0c */ /* 0x000fe4000bf46270 */
[----:B------:R-:W-:-:S11]  /*11cf0*/  ISETP.GE.AND P3, PT, R68, UR4, PT ;  /* 0x0000000444007c0c */ /* 0x000fd6000bf66270 */
[-C--:B---3--:R-:W-:Y:S02]  /*11d00*/  @!P2 LEA R4, P0, R2, R9.reuse, 0x1 ;  /* 0x000000090204a211 */ /* 0x088fe400078008ff */
        /* <DEDUP_REMOVED lines=11> */
.L_x_1405:
[----:B------:R-:W-:Y:S01]  /*11dc0*/  ULDC.64 UR12, c[0x0][0xb08] ;  /* 0x0002c200000c7ab9 */ /* 0x000fe20000000a00 */
[----:B0-----:R-:W0:Y:S01]  /*11dd0*/  @P1 LDC R2, c[0x0][0xbec] ;  /* 0x0002fb00ff021b82 */ /* 0x001e220000000800 */
[----:B------:R-:W-:Y:S01]  /*11de0*/  UIMAD UR11, UR14, UR12, URZ ;  /* 0x0000000c0e0b72a4 */ /* 0x000fe2000f8e023f */
[----:B------:R-:W-:Y:S01]  /*11df0*/  IMAD.MOV.U32 R29, RZ, RZ, R37 ;  /* 0x000000ffff1d7224 */ /* 0x000fe200078e0025 */
[----:B------:R-:W-:Y:S01]  /*11e00*/  UIMAD.WIDE.U32 UR8, UR4, UR12, URZ ;  /* 0x0000000c040872a5 */ /* 0x000fe2000f8e003f */
[----:B------:R-:W-:Y:S01]  /*11e10*/  BSSY B1, `(.L_x_1413) ;  /* 0x000009e000017945 */ /* 0x000fe20003800000 */
[----:B------:R-:W-:Y:S01]  /*11e20*/  UIMAD UR11, UR4, UR13, UR11 ;  /* 0x0000000d040b72a4 */ /* 0x000fe2000f8e020b */
[----:B------:R-:W-:Y:S01]  /*11e30*/  SHF.R.S32.HI R39, RZ, 0x1f, R210 ;  /* 0x0000001fff277819 */ /* 0x000fe200000114d2 */
[----:B------:R-:W-:Y:S01]  /*11e40*/  USHF.R.S32.HI UR4, URZ, 0x1f, UR10 ;  /* 0x0000001f3f047899 */ /* 0x000fe2000801140a */
[----:B------:R-:W1:Y:S01]  /*11e50*/  @P1 LDC R3, c[0x0][0xbf0] ;  /* 0x0002fc00ff031b82 */ /* 0x000e620000000800 */
        /* <DEDUP_REMOVED lines=14> */
[----:B0-----:R-:W-:Y:S01]  /*11f40*/  @P1 IMAD.HI.U32 R2, R37, R2, RZ ;  /* 0x0000000225021227 */ /* 0x001fe200078e00ff */
[----:B------:R-:W-:Y:S01]  /*11f50*/  SYNCS.ARRIVE.TRANS64.RED.A1T0 RZ, [UR7], RZ ;  /* 0x000000ffffff79a7 */ /* 0x000fe20008100407 */
[----:B------:R-:W-:Y:S01]  /*11f60*/  SHF.R.S32.HI R47, RZ, 0x1f, R16 ;  /* 0x0000001fff2f7819 */ /* 0x000fe20000011410 */
[----:B------:R-:W-:Y:S02]  /*11f70*/  UIMAD UR4, UR10, UR13, UR4 ;  /* 0x0000000d0a0472a4 */ /* 0x000fe4000f8e0204 */
[----:B------:R-:W-:-:S03]  /*11f80*/  UIMAD.WIDE.U32 UR10, UR10, UR12, UR8 ;  /* 0x0000000c0a0a72a5 */ /* 0x000fc6000f8e0008 */
[----:B------:R-:W-:Y:S01]  /*11f90*/  ULDC.64 UR12, c[0x0][0xb48] ;  /* 0x0002d200000c7ab9 */ /* 0x000fe20000000a00 */
[----:B------:R-:W-:Y:S01]  /*11fa0*/  UIADD3 UR9, UR11, UR4, URZ ;  /* 0x000000040b097290 */ /* 0x000fe2000fffe03f */
[----:B-1----:R-:W-:Y:S02]  /*11fb0*/  @P1 SHF.R.U32.HI R29, RZ, R3, R2 ;  /* 0x00000003ff1d1219 */ /* 0x002fe40000011602 */
[----:B------:R-:W-:Y:S01]  /*11fc0*/  UMOV UR8, UR10 ;  /* 0x0000000a00087c82 */ /* 0x000fe20008000000 */
[----:B------:R-:W-:Y:S01]  /*11fd0*/  ULDC.64 UR10, c[0x0][0xb30] ;  /* 0x0002cc00000a7ab9 */ /* 0x000fe20000000a00 */
[----:B------:R-:W-:Y:S01]  /*11fe0*/  UIMAD.WIDE.U32 UR8, UR39, UR12, UR8 ;  /* 0x0000000c270872a5 */ /* 0x000fe2000f8e0008 */
[--C-:B------:R-:W-:Y:S01]  /*11ff0*/  IMAD.MOV R31, RZ, RZ, -R29.reuse ;  /* 0x000000ffff1f7224 */ /* 0x100fe200078e0a1d */
[----:B------:R-:W-:Y:S02]  /*12000*/  SHF.R.S32.HI R2, RZ, 0x1f, R29 ;  /* 0x0000001fff027819 */ /* 0x000fe4000001141d */
[----:B------:R-:W-:Y:S01]  /*12010*/  UIMAD UR39, UR39, UR13, UR9 ;  /* 0x0000000d272772a4 */ /* 0x000fe2000f8e0209 */
[----:B------:R-:W-:-:S02]  /*12020*/  IMAD R31, R0, R31, R37 ;  /* 0x0000001f001f7224 */ /* 0x000fc400078e0225 */
[----:B------:R-:W-:Y:S02]  /*12030*/  IMAD R0, R2, UR10, RZ ;  /* 0x0000000a02007c24 */ /* 0x000fe4000f8e02ff */
[----:B------:R-:W-:Y:S02]  /*12040*/  IMAD.U32 R3, RZ, RZ, UR9 ;  /* 0x00000009ff037e24 */ /* 0x000fe4000f8e00ff */
        /* <DEDUP_REMOVED lines=13> */
[----:B------:R-:W-:Y:S01]  /*12120*/  LEA.HI.X R34, R2, UR9, R3, 0x2, P1 ;  /* 0x0000000902227c11 */ /* 0x000fe200088f1403 */
[----:B------:R0:W1:Y:S04]  /*12130*/  SHFL.IDX PT, R37, R0, RZ, 0x1c1f ;  /* 0x001c1fff00257589 */ /* 0x00006800000e0000 */
[----:B------:R0:W2:Y:S01]  /*12140*/  SHFL.IDX PT, R35, R34, RZ, 0x1c1f ;  /* 0x001c1fff22237589 */ /* 0x0000a200000e0000 */
[----:B------:R-:W-:Y:S05]  /*12150*/  @P2 BRA `(.L_x_1414) ;  /* 0x0000000400a42947 */ /* 0x000fea0003800000 */
[----:B------:R-:W-:Y:S01]  /*12160*/  ULDC UR4, c[0x0][0xac8] ;  /* 0x0002b20000047ab9 */ /* 0x000fe20000000800 */
[C---:B------:R-:W-:Y:S01]  /*12170*/  VIADD R36, R16.reuse, 0x20 ;  /* 0x0000002010247836 */ /* 0x040fe20000000000 */
[C---:B------:R-:W-:Y:S01]  /*12180*/  ISETP.GE.AND P4, PT, R16.reuse, UR4, PT ;  /* 0x0000000410007c0c */ /* 0x040fe2000bf86270 */
[----:B------:R-:W-:Y:S01]  /*12190*/  VIADD R38, R16, 0x28 ;  /* 0x0000002810267836 */ /* 0x000fe20000000000 */
[----:B------:R-:W-:Y:S01]  /*121a0*/  ISETP.GE.AND P3, PT, R216, UR4, PT ;  /* 0x00000004d8007c0c */ /* 0x000fe2000bf66270 */
[----:B------:R-:W-:Y:S01]  /*121b0*/  VIADD R40, R16, 0x30 ;  /* 0x0000003010287836 */ /* 0x000fe20000000000 */
[----:B------:R-:W-:Y:S02]  /*121c0*/  ISETP.GE.AND P2, PT, R215, UR4, PT ;  /* 0x00000004d7007c0c */ /* 0x000fe4000bf46270 */
[----:B------:R-:W-:-:S07]  /*121d0*/  SHF.R.S32.HI R33, RZ, 0x1f, R22 ;  /* 0x0000001fff217819 */ /* 0x000fce0000011416 */
[-C--:B-1----:R-:W-:Y:S02]  /*121e0*/  @!P4 LEA R2, P1, R16, R37.reuse, 0x2 ;  /* 0x000000251002c211 */ /* 0x082fe400078210ff */
[----:B------:R-:W-:Y:S02]  /*121f0*/  @!P3 LEA R28, P5, R216, R37, 0x2 ;  /* 0x00000025d81cb211 */ /* 0x000fe400078a10ff */
[-C--:B--2---:R-:W-:Y:S02]  /*12200*/  @!P4 LEA.HI.X R3, R16, R35.reuse, R47, 0x2, P1 ;  /* 0x000000231003c211 */ /* 0x084fe400008f142f */
[----:B------:R-:W-:Y:S02]  /*12210*/  ISETP.GE.AND P1, PT, R22, UR4, PT ;  /* 0x0000000416007c0c */ /* 0x000fe4000bf26270 */
[----:B------:R-:W-:Y:S01]  /*12220*/  @!P3 LEA.HI.X R29, R216, R35, R46, 0x2, P5 ;  /* 0x00000023d81db211 */ /* 0x000fe200028f142e */
[----:B------:R1:W-:Y:S01]  /*12230*/  @!P4 ST.E.64 desc[UR56][R2.64], R8 ;  /* 0x000000080200c985 */ /* 0x0003e2000c101b38 */
[----:B------:R-:W-:-:S02]  /*12240*/  ISETP.GE.AND P5, PT, R36, UR4, PT ;  /* 0x0000000424007c0c */ /* 0x000fc4000bfa6270 */
[----:B------:R-:W-:Y:S01]  /*12250*/  ISETP.GE.AND P4, PT, R38, UR4, PT ;  /* 0x0000000426007c0c */ /* 0x000fe2000bf86270 */
[----:B------:R2:W-:Y:S01]  /*12260*/  @!P3 ST.E.64 desc[UR56][R28.64], R10 ;  /* 0x0000000a1c00b985 */ /* 0x0005e2000c101b38 */
[----:B------:R-:W-:-:S04]  /*12270*/  @!P2 LEA R30, P3, R215, R37, 0x2 ;  /* 0x00000025d71ea211 */ /* 0x000fc800078610ff */
[----:B------:R-:W-:Y:S02]  /*12280*/  @!P2 LEA.HI.X R31, R215, R35, R45, 0x2, P3 ;  /* 0x00000023d71fa211 */ /* 0x000fe400018f142d */
[----:B------:R-:W-:Y:S02]  /*12290*/  @!P1 LEA R32, P6, R22, R37, 0x2 ;  /* 0x0000002516209211 */ /* 0x000fe400078c10ff */
[----:B------:R-:W-:Y:S01]  /*122a0*/  ISETP.GE.AND P3, PT, R40, UR4, PT ;  /* 0x0000000428007c0c */ /* 0x000fe2000bf66270 */
[----:B------:R3:W-:Y:S01]  /*122b0*/  @!P2 ST.E.64 desc[UR56][R30.64], R20 ;  /* 0x000000141e00a985 */ /* 0x0007e2000c101b38 */
[----:B------:R-:W-:Y:S02]  /*122c0*/  @!P1 LEA.HI.X R33, R22, R35, R33, 0x2, P6 ;  /* 0x0000002316219211 */ /* 0x000fe400030f1421 */
[----:B-1----:R-:W-:Y:S02]  /*122d0*/  SHF.R.S32.HI R3, RZ, 0x1f, R36 ;  /* 0x0000001fff037819 */ /* 0x002fe40000011424 */
[----:B------:R-:W-:Y:S01]  /*122e0*/  @!P5 LEA R2, P6, R36, R37, 0x2 ;  /* 0x000000252402d211 */ /* 0x000fe200078c10ff */
[----:B------:R-:W-:Y:S01]  /*122f0*/  @!P1 ST.E.64 desc[UR56][R32.64], R24 ;  /* 0x0000001820009985 */ /* 0x000fe2000c101b38 */
[----:B------:R-:W-:-:S02]  /*12300*/  ISETP.GE.AND P2, PT, R19, UR4, PT ;  /* 0x0000000413007c0c */ /* 0x000fc4000bf46270 */
[----:B------:R-:W-:Y:S02]  /*12310*/  @!P5 LEA.HI.X R3, R36, R35, R3, 0x2, P6 ;  /* 0x000000232403d211 */ /* 0x000fe400030f1403 */
[----:B------:R-:W-:Y:S02]  /*12320*/  SHF.R.S32.HI R9, RZ, 0x1f, R38 ;  /* 0x0000001fff097819 */ /* 0x000fe40000011426 */
[----:B------:R-:W-:Y:S01]  /*12330*/  @!P4 LEA R8, P6, R38, R37, 0x2 ;  /* 0x000000252608c211 */ /* 0x000fe200078c10ff */
[----:B------:R1:W-:Y:S01]  /*12340*/  @!P5 ST.E.64 desc[UR56][R2.64], R50 ;  /* 0x000000320200d985 */ /* 0x0003e2000c101b38 */
[----:B------:R-:W-:Y:S02]  /*12350*/  ISETP.GE.AND P1, PT, R214, UR4, PT ;  /* 0x00000004d6007c0c */ /* 0x000fe4000bf26270 */
[----:B------:R-:W-:Y:S02]  /*12360*/  @!P4 LEA.HI.X R9, R38, R35, R9, 0x2, P6 ;  /* 0x000000232609c211 */ /* 0x000fe400030f1409 */
[----:B--2---:R-:W-:-:S02]  /*12370*/  SHF.R.S32.HI R11, RZ, 0x1f, R40 ;  /* 0x0000001fff0b7819 */ /* 0x004fc40000011428 */
[C---:B------:R-:W-:Y:S01]  /*12380*/  @!P3 LEA R10, P6, R40.reuse, R37, 0x2 ;  /* 0x00000025280ab211 */ /* 0x040fe200078c10ff */
[----:B------:R2:W-:Y:S01]  /*12390*/  @!P4 ST.E.64 desc[UR56][R8.64], R52 ;  /* 0x000000340800c985 */ /* 0x0005e2000c101b38 */
[----:B------:R-:W-:Y:S02]  /*123a0*/  SHF.R.S32.HI R36, RZ, 0x1f, R19 ;  /* 0x0000001fff247819 */ /* 0x000fe40000011413 */
[----:B------:R-:W-:Y:S02]  /*123b0*/  @!P3 LEA.HI.X R11, R40, R35, R11, 0x2, P6 ;  /* 0x00000023280bb211 */ /* 0x000fe400030f140b */
[----:B------:R-:W-:Y:S02]  /*123c0*/  ISETP.GE.AND P4, PT, R213, UR4, PT ;  /* 0x00000004d5007c0c */ /* 0x000fe4000bf86270 */
[----:B------:R-:W-:Y:S01]  /*123d0*/  @!P2 LEA R28, P5, R19, R37, 0x2 ;  /* 0x00000025131ca211 */ /* 0x000fe200078a10ff */
[----:B------:R4:W-:Y:S01]  /*123e0*/  @!P3 ST.E.64 desc[UR56][R10.64], R66 ;  /* 0x000000420a00b985 */ /* 0x0009e2000c101b38 */
[----:B------:R-:W-:-:S02]  /*123f0*/  ISETP.GE.AND P3, PT, R212, UR4, PT ;  /* 0x00000004d4007c0c */ /* 0x000fc4000bf66270 */
[----:B------:R-:W-:Y:S02]  /*12400*/  @!P2 LEA.HI.X R29, R19, R35, R36, 0x2, P5 ;  /* 0x00000023131da211 */ /* 0x000fe400028f1424 */
[----:B---3--:R-:W-:-:S03]  /*12410*/  @!P1 LEA R20, P5, R214, R37, 0x2 ;  /* 0x00000025d6149211 */ /* 0x008fc600078a10ff */
[----:B------:R-:W-:Y:S01]  /*12420*/  @!P2 ST.E.64 desc[UR56][R28.64], R68 ;  /* 0x000000441c00a985 */ /* 0x000fe2000c101b38 */
[----:B------:R-:W-:Y:S02]  /*12430*/  @!P1 LEA.HI.X R21, R214, R35, R44, 0x2, P5 ;  /* 0x00000023d6159211 */ /* 0x000fe400028f142c */
[----:B------:R-:W-:Y:S02]  /*12440*/  ISETP.GE.AND P2, PT, R211, UR4, PT ;  /* 0x00000004d3007c0c */ /* 0x000fe4000bf46270 */
[C---:B-1----:R-:W-:Y:S01]  /*12450*/  @!P4 LEA R2, P6, R213.reuse, R37, 0x2 ;  /* 0x00000025d502c211 */ /* 0x042fe200078c10ff */
[----:B------:R1:W-:Y:S01]  /*12460*/  @!P1 ST.E.64 desc[UR56][R20.64], R74 ;  /* 0x0000004a14009985 */ /* 0x0003e2000c101b38 */
[----:B------:R-:W-:Y:S02]  /*12470*/  ISETP.GE.AND P1, PT, R210, UR4, PT ;  /* 0x00000004d2007c0c */ /* 0x000fe4000bf26270 */
[----:B------:R-:W-:Y:S02]  /*12480*/  @!P4 LEA.HI.X R3, R213, R35, R43, 0x2, P6 ;  /* 0x00000023d503c211 */ /* 0x000fe400030f142b */
[----:B--2---:R-:W-:-:S02]  /*12490*/  @!P3 LEA R8, P6, R212, R37, 0x2 ;  /* 0x00000025d408b211 */ /* 0x004fc400078c10ff */
[----:B------:R-:W-:Y:S01]  /*124a0*/  ISETP.GE.AND P5, PT, R209, UR4, PT ;  /* 0x00000004d1007c0c */ /* 0x000fe2000bfa6270 */
[----:B------:R2:W-:Y:S01]  /*124b0*/  @!P4 ST.E.64 desc[UR56][R2.64], R76 ;  /* 0x0000004c0200c985 */ /* 0x0005e2000c101b38 */
[----:B------:R-:W-:Y:S02]  /*124c0*/  @!P3 LEA.HI.X R9, R212, R35, R42, 0x2, P6 ;  /* 0x00000023d409b211 */ /* 0x000fe400030f142a */
[----:B----4-:R-:W-:-:S03]  /*124d0*/  @!P2 LEA R10, P4, R211, R37, 0x2 ;  /* 0x00000025d30aa211 */ /* 0x010fc600078810ff */
[----:B------:R3:W-:Y:S01]  /*124e0*/  @!P3 ST.E.64 desc[UR56][R8.64], R82 ;  /* 0x000000520800b985 */ /* 0x0007e2000c101b38 */
[----:B------:R-:W-:Y:S02]  /*124f0*/  @!P2 LEA.HI.X R11, R211, R35, R41, 0x2, P4 ;  /* 0x00000023d30ba211 */ /* 0x000fe400020f1429 */
[----:B------:R-:W-:Y:S02]  /*12500*/  ISETP.GE.AND P3, PT, R208, UR4, PT ;  /* 0x00000004d0007c0c */ /* 0x000fe4000bf66270 */
[C---:B------:R-:W-:Y:S01]  /*12510*/  @!P1 LEA R24, P4, R210.reuse, R37, 0x2 ;  /* 0x00000025d2189211 */ /* 0x040fe200078810ff */
[----:B------:R4:W-:Y:S01]  /*12520*/  @!P2 ST.E.64 desc[UR56][R10.64], R84 ;  /* 0x000000540a00a985 */ /* 0x0009e2000c101b38 */
[----:B------:R-:W-:Y:S02]  /*12530*/  ISETP.GE.AND P2, PT, R207, UR4, PT ;  /* 0x00000004cf007c0c */ /* 0x000fe4000bf46270 */
[----:B------:R-:W-:Y:S02]  /*12540*/  @!P1 LEA.HI.X R25, R210, R35, R39, 0x2, P4 ;  /* 0x00000023d2199211 */ /* 0x000fe400020f1427 */
[----:B-1----:R-:W-:-:S03]  /*12550*/  @!P5 LEA R20, P6, R209, R37, 0x2 ;  /* 0x00000025d114d211 */ /* 0x002fc600078c10ff */
[----:B------:R1:W-:Y:S01]  /*12560*/  @!P1 ST.E.64 desc[UR56][R24.64], R90 ;  /* 0x0000005a18009985 */ /* 0x0003e2000c101b38 */
[----:B------:R-:W-:Y:S02]  /*12570*/  ISETP.GE.AND P1, PT, R206, UR4, PT ;  /* 0x00000004ce007c0c */ /* 0x000fe4000bf26270 */
[----:B------:R-:W-:Y:S02]  /*12580*/  @!P5 LEA.HI.X R21, R209, R35, R229, 0x2, P6 ;  /* 0x00000023d115d211 */ /* 0x000fe400030f14e5 */
[CC--:B--2---:R-:W-:Y:S02]  /*12590*/  @!P3 LEA R2, P4, R208.reuse, R37.reuse, 0x2 ;  /* 0x00000025d002b211 */ /* 0x0c4fe400078810ff */
[----:B---3--:R-:W-:Y:S01]  /*125a0*/  @!P2 LEA R8, P6, R207, R37, 0x2 ;  /* 0x00000025cf08a211 */ /* 0x008fe200078c10ff */
[----:B------:R2:W-:Y:S01]  /*125b0*/  @!P5 ST.E.64 desc[UR56][R20.64], R92 ;  /* 0x0000005c1400d985 */ /* 0x0005e2000c101b38 */
[----:B------:R-:W-:Y:S02]  /*125c0*/  @!P3 LEA.HI.X R3, R208, R35, R228, 0x2, P4 ;  /* 0x00000023d003b211 */ /* 0x000fe400020f14e4 */
[----:B------:R-:W-:-:S02]  /*125d0*/  ISETP.GE.AND P5, PT, R205, UR4, PT ;  /* 0x00000004cd007c0c */ /* 0x000fc4000bfa6270 */
[----:B------:R-:W-:Y:S01]  /*125e0*/  ISETP.GE.AND P4, PT, R204, UR4, PT ;  /* 0x00000004cc007c0c */ /* 0x000fe2000bf86270 */
[----:B------:R3:W-:Y:S01]  /*125f0*/  @!P3 ST.E.64 desc[UR56][R2.64], R98 ;  /* 0x000000620200b985 */ /* 0x0007e2000c101b38 */
[----:B------:R-:W-:Y:S02]  /*12600*/  @!P2 LEA.HI.X R9, R207, R35, R227, 0x2, P6 ;  /* 0x00000023cf09a211 */ /* 0x000fe400030f14e3 */
[----:B----4-:R-:W-:-:S03]  /*12610*/  @!P1 LEA R10, P3, R206, R37, 0x2 ;  /* 0x00000025ce0a9211 */ /* 0x010fc600078610ff */
[----:B------:R4:W-:Y:S01]  /*12620*/  @!P2 ST.E.64 desc[UR56][R8.64], R100 ;  /* 0x000000640800a985 */ /* 0x0009e2000c101b38 */
[----:B------:R-:W-:Y:S02]  /*12630*/  @!P1 LEA.HI.X R11, R206, R35, R226, 0x2, P3 ;  /* 0x00000023ce0b9211 */ /* 0x000fe400018f14e2 */
[----:B------:R-:W-:Y:S02]  /*12640*/  ISETP.GE.AND P2, PT, R203, UR4, PT ;  /* 0x00000004cb007c0c */ /* 0x000fe4000bf46270 */
[CC--:B-1----:R-:W-:Y:S01]  /*12650*/  @!P5 LEA R24, P6, R205.reuse, R37.reuse, 0x2 ;  /* 0x00000025cd18d211 */ /* 0x0c2fe200078c10ff */
[----:B------:R1:W-:Y:S01]  /*12660*/  @!P1 ST.E.64 desc[UR56][R10.64], R106 ;  /* 0x0000006a0a009985 */ /* 0x0003e2000c101b38 */
[----:B------:R-:W-:Y:S02]  /*12670*/  ISETP.GE.AND P1, PT, R202, UR4, PT ;  /* 0x00000004ca007c0c */ /* 0x000fe4000bf26270 */
[----:B--2---:R-:W-:Y:S02]  /*12680*/  @!P4 LEA R20, P3, R204, R37, 0x2 ;  /* 0x00000025cc14c211 */ /* 0x004fe400078610ff */
[----:B------:R-:W-:-:S02]  /*12690*/  @!P5 LEA.HI.X R25, R205, R35, R225, 0x2, P6 ;  /* 0x00000023cd19d211 */ /* 0x000fc400030f14e1 */
[----:B------:R-:W-:Y:S02]  /*126a0*/  @!P4 LEA.HI.X R21, R204, R35, R224, 0x2, P3 ;  /* 0x00000023cc15c211 */ /* 0x000fe400018f14e0 */
[----:B------:R-:W-:Y:S01]  /*126b0*/  ISETP.GE.AND P6, PT, R200, UR4, PT ;  /* 0x00000004c8007c0c */ /* 0x000fe2000bfc6270 */
[----:B------:R2:W-:Y:S01]  /*126c0*/  @!P5 ST.E.64 desc[UR56][R24.64], R108 ;  /* 0x0000006c1800d985 */ /* 0x0005e2000c101b38 */
[----:B---3--:R-:W-:Y:S02]  /*126d0*/  @!P2 LEA R2, P3, R203, R37, 0x2 ;  /* 0x00000025cb02a211 */ /* 0x008fe400078610ff */
[----:B------:R-:W-:Y:S01]  /*126e0*/  ISETP.GE.AND P5, PT, R201, UR4, PT ;  /* 0x00000004c9007c0c */ /* 0x000fe2000bfa6270 */
[----:B------:R3:W-:Y:S01]  /*126f0*/  @!P4 ST.E.64 desc[UR56][R20.64], R114 ;  /* 0x000000721400c985 */ /* 0x0007e2000c101b38 */
[----:B------:R-:W-:Y:S02]  /*12700*/  ISETP.GE.AND P4, PT, R23, UR4, PT ;  /* 0x0000000417007c0c */ /* 0x000fe4000bf86270 */
[----:B------:R-:W-:-:S02]  /*12710*/  @!P2 LEA.HI.X R3, R203, R35, R223, 0x2, P3 ;  /* 0x00000023cb03a211 */ /* 0x000fc400018f14df */
[----:B----4-:R-:W-:-:S03]  /*12720*/  @!P1 LEA R8, P3, R202, R37, 0x2 ;  /* 0x00000025ca089211 */ /* 0x010fc600078610ff */
[----:B------:R3:W-:Y:S01]  /*12730*/  @!P2 ST.E.64 desc[UR56][R2.64], R116 ;  /* 0x000000740200a985 */ /* 0x0007e2000c101b38 */
[----:B------:R-:W-:-:S03]  /*12740*/  @!P1 LEA.HI.X R9, R202, R35, R222, 0x2, P3 ;  /* 0x00000023ca099211 */ /* 0x000fc600018f14de */
[-C--:B-1----:R-:W-:Y:S02]  /*12750*/  @!P5 LEA R10, P2, R201, R37.reuse, 0x2 ;  /* 0x00000025c90ad211 */ /* 0x082fe400078410ff */
[----:B------:R3:W-:Y:S01]  /*12760*/  @!P1 ST.E.64 desc[UR56][R8.64], R122 ;  /* 0x0000007a08009985 */ /* 0x0007e2000c101b38 */
[CC--:B--2---:R-:W-:Y:S02]  /*12770*/  @!P6 LEA R24, P1, R200.reuse, R37.reuse, 0x2 ;  /* 0x00000025c818e211 */ /* 0x0c4fe400078210ff */
[----:B------:R-:W-:Y:S02]  /*12780*/  @!P4 LEA R28, P3, R23, R37, 0x2 ;  /* 0x00000025171cc211 */ /* 0x000fe400078610ff */
[-C--:B------:R-:W-:Y:S02]  /*12790*/  @!P5 LEA.HI.X R11, R201, R35.reuse, R221, 0x2, P2 ;  /* 0x00000023c90bd211 */ /* 0x080fe400010f14dd */
[-C--:B------:R-:W-:Y:S02]  /*127a0*/  @!P6 LEA.HI.X R25, R200, R35.reuse, R220, 0x2, P1 ;  /* 0x00000023c819e211 */ /* 0x080fe400008f14dc */
[----:B------:R-:W-:Y:S01]  /*127b0*/  @!P4 LEA.HI.X R29, R23, R35, R219, 0x2, P3 ;  /* 0x00000023171dc211 */ /* 0x000fe200018f14db */
[----:B------:R3:W-:Y:S04]  /*127c0*/  @!P5 ST.E.64 desc[UR56][R10.64], R124 ;  /* 0x0000007c0a00d985 */ /* 0x0007e8000c101b38 */
[----:B------:R3:W-:Y:S04]  /*127d0*/  @!P6 ST.E.64 desc[UR56][R24.64], R130 ;  /* 0x000000821800e985 */ /* 0x0007e8000c101b38 */
[----:B------:R3:W-:Y:S02]  /*127e0*/  @!P4 ST.E.64 desc[UR56][R28.64], R132 ;  /* 0x000000841c00c985 */ /* 0x0007e4000c101b38 */
.L_x_1414:
[----:B------:R-:W-:Y:S05]  /*127f0*/  BSYNC B1 ;  /* 0x0000000000017941 */ /* 0x000fea0003800000 */
.L_x_1413:
[----:B0-----:R-:W0:Y:S04]  /*12800*/  SHFL.IDX PT, R34, R34, 0x1, 0x1c1f ;  /* 0x003c1f0022227f89 */ /* 0x001e2800000e0000 */
[----:B---3--:R3:W4:Y:S01]  /*12810*/  SHFL.IDX PT, R25, R0, 0x1, 0x1c1f ;  /* 0x003c1f0000197f89 */ /* 0x00872200000e0000 */
[----:B------:R-:W-:Y:S05]  /*12820*/  @P0 BRA `(.L_x_1412) ;  /* 0x00000014001c0947 */ /* 0x000fea0003800000 */
[----:B------:R-:W-:Y:S01]  /*12830*/  ULDC UR4, c[0x0][0xac8] ;  /* 0x0002b20000047ab9 */ /* 0x000fe20000000800 */
[C---:B---3--:R-:W-:Y:S01]  /*12840*/  VIADD R0, R16.reuse, 0x20 ;  /* 0x0000002010007836 */ /* 0x048fe20000000000 */
[C---:B------:R-:W-:Y:S01]  /*12850*/  ISETP.GE.AND P3, PT, R16.reuse, UR4, PT ;  /* 0x0000000410007c0c */ /* 0x040fe2000bf66270 */
[----:B------:R-:W-:Y:S01]  /*12860*/  VIADD R21, R16, 0x28 ;  /* 0x0000002810157836 */ /* 0x000fe20000000000 */
[----:B------:R-:W-:Y:S01]  /*12870*/  ISETP.GE.AND P5, PT, R216, UR4, PT ;  /* 0x00000004d8007c0c */ /* 0x000fe2000bfa6270 */
[----:B------:R-:W-:Y:S01]  /*12880*/  VIADD R28, R16, 0x30 ;  /* 0x00000030101c7836 */ /* 0x000fe20000000000 */
[----:B------:R-:W-:Y:S02]  /*12890*/  ISETP.GE.AND P2, PT, R0, UR4, PT ;  /* 0x0000000400007c0c */ /* 0x000fe4000bf46270 */
[----:B------:R-:W-:Y:S02]  /*128a0*/  ISETP.GE.AND P4, PT, R21, UR4, PT ;  /* 0x0000000415007c0c */ /* 0x000fe4000bf86270 */
[----:B------:R-:W-:-:S02]  /*128b0*/  SHF.R.S32.HI R11, RZ, 0x1f, R0 ;  /* 0x0000001fff0b7819 */ /* 0x000fc40000011400 */
[----:B------:R-:W-:Y:S02]  /*128c0*/  SHF.R.S32.HI R24, RZ, 0x1f, R21 ;  /* 0x0000001fff187819 */ /* 0x000fe40000011415 */
[----:B------:R-:W-:Y:S02]  /*128d0*/  SHF.R.S32.HI R29, RZ, 0x1f, R22 ;  /* 0x0000001fff1d7819 */ /* 0x000fe40000011416 */
[-C--:B----4-:R-:W-:Y:S02]  /*128e0*/  @!P3 LEA R2, P0, R16, R25.reuse, 0x2 ;  /* 0x000000191002b211 */ /* 0x090fe400078010ff */
[----:B------:R-:W-:Y:S02]  /*128f0*/  @!P5 LEA R8, P1, R216, R25, 0x2 ;  /* 0x00000019d808d211 */ /* 0x000fe400078210ff */
[-C--:B0-----:R-:W-:Y:S02]  /*12900*/  @!P3 LEA.HI.X R3, R16, R34.reuse, R47, 0x2, P0 ;  /* 0x000000221003b211 */ /* 0x081fe400000f142f */
[----:B------:R-:W-:-:S02]  /*12910*/  @!P5 LEA.HI.X R9, R216, R34, R46, 0x2, P1 ;  /* 0x00000022d809d211 */ /* 0x000fc400008f142e */
[----:B------:R-:W-:Y:S01]  /*12920*/  ISETP.GE.AND P0, PT, R28, UR4, PT ;  /* 0x000000041c007c0c */ /* 0x000fe2000bf06270 */
[----:B------:R0:W-:Y:S01]  /*12930*/  @!P3 ST.E.64 desc[UR56][R2.64], R12 ;  /* 0x0000000c0200b985 */ /* 0x0001e2000c101b38 */
[----:B------:R-:W-:Y:S02]  /*12940*/  ISETP.GE.AND P3, PT, R215, UR4, PT ;  /* 0x00000004d7007c0c */ /* 0x000fe4000bf66270 */
[-C--:B------:R-:W-:Y:S01]  /*12950*/  @!P2 LEA R10, P6, R0, R25.reuse, 0x2 ;  /* 0x00000019000aa211 */ /* 0x080fe200078c10ff */
[----:B------:R3:W-:Y:S01]  /*12960*/  @!P5 ST.E.64 desc[UR56][R8.64], R14 ;  /* 0x0000000e0800d985 */ /* 0x0007e2000c101b38 */
[----:B------:R-:W-:Y:S02]  /*12970*/  ISETP.GE.AND P5, PT, R22, UR4, PT ;  /* 0x0000000416007c0c */ /* 0x000fe4000bfa6270 */
[----:B------:R-:W-:Y:S02]  /*12980*/  @!P2 LEA.HI.X R11, R0, R34, R11, 0x2, P6 ;  /* 0x00000022000ba211 */ /* 0x000fe400030f140b */
[----:B------:R-:W-:-:S02]  /*12990*/  @!P4 LEA R20, P1, R21, R25, 0x2 ;  /* 0x000000191514c211 */ /* 0x000fc400078210ff */
[----:B------:R-:W-:Y:S02]  /*129a0*/  SHF.R.S32.HI R0, RZ, 0x1f, R19 ;  /* 0x0000001fff007819 */ /* 0x000fe40000011413 */
[-C--:B------:R-:W-:Y:S02]  /*129b0*/  @!P4 LEA.HI.X R21, R21, R34.reuse, R24, 0x2, P1 ;  /* 0x000000221515c211 */ /* 0x080fe400008f1418 */
[CC--:B0-----:R-:W-:Y:S02]  /*129c0*/  @!P3 LEA R2, P6, R215.reuse, R25.reuse, 0x2 ;  /* 0x00000019d702b211 */ /* 0x0c1fe400078c10ff */
[----:B---3--:R-:W-:Y:S02]  /*129d0*/  SHF.R.S32.HI R9, RZ, 0x1f, R28 ;  /* 0x0000001fff097819 */ /* 0x008fe4000001141c */
[----:B------:R-:W-:Y:S02]  /*129e0*/  @!P3 LEA.HI.X R3, R215, R34, R45, 0x2, P6 ;  /* 0x00000022d703b211 */ /* 0x000fe400030f142d */
[----:B------:R-:W-:-:S02]  /*129f0*/  @!P0 LEA R12, P6, R28, R25, 0x2 ;  /* 0x000000191c0c8211 */ /* 0x000fc400078c10ff */
[----:B------:R-:W-:Y:S01]  /*12a00*/  @!P5 LEA R8, P1, R22, R25, 0x2 ;  /* 0x000000191608d211 */ /* 0x000fe200078210ff */
[----:B------:R-:W-:Y:S01]  /*12a10*/  @!P3 ST.E.64 desc[UR56][R2.64], R26 ;  /* 0x0000001a0200b985 */ /* 0x000fe2000c101b38 */
[-C--:B------:R-:W-:Y:S02]  /*12a20*/  @!P0 LEA.HI.X R13, R28, R34.reuse, R9, 0x2, P6 ;  /* 0x000000221c0d8211 */ /* 0x080fe400030f1409 */
[----:B------:R-:W-:Y:S02]  /*12a30*/  @!P5 LEA.HI.X R9, R22, R34, R29, 0x2, P1 ;  /* 0x000000221609d211 */ /* 0x000fe400008f141d */
[----:B------:R-:W-:Y:S02]  /*12a40*/  ISETP.GE.AND P1, PT, R19, UR4, PT ;  /* 0x0000000413007c0c */ /* 0x000fe4000bf26270 */
[----:B------:R-:W-:Y:S01]  /*12a50*/  ISETP.GE.AND P3, PT, R213, UR4, PT ;  /* 0x00000004d5007c0c */ /* 0x000fe2000bf66270 */
[----:B------:R0:W-:Y:S04]  /*12a60*/  @!P5 ST.E.64 desc[UR56][R8.64], R48 ;  /* 0x000000300800d985 */ /* 0x0001e8000c101b38 */
[----:B------:R3:W-:Y:S01]  /*12a70*/  @!P2 ST.E.64 desc[UR56][R10.64], R54 ;  /* 0x000000360a00a985 */ /* 0x0007e2000c101b38 */
[----:B------:R-:W-:-:S03]  /*12a80*/  ISETP.GE.AND P2, PT, R214, UR4, PT ;  /* 0x00000004d6007c0c */ /* 0x000fc6000bf46270 */
[----:B------:R-:W-:Y:S01]  /*12a90*/  @!P4 ST.E.64 desc[UR56][R20.64], R64 ;  /* 0x000000401400c985 */ /* 0x000fe2000c101b38 */
[----:B------:R-:W-:Y:S02]  /*12aa0*/  ISETP.GE.AND P4, PT, R212, UR4, PT ;  /* 0x00000004d4007c0c */ /* 0x000fe4000bf86270 */
[-C--:B------:R-:W-:Y:S01]  /*12ab0*/  @!P1 LEA R14, P5, R19, R25.reuse, 0x2 ;  /* 0x00000019130e9211 */ /* 0x080fe200078a10ff */
[----:B------:R4:W-:Y:S01]  /*12ac0*/  @!P0 ST.E.64 desc[UR56][R12.64], R70 ;  /* 0x000000460c008985 */ /* 0x0009e2000c101b38 */
[----:B------:R-:W-:Y:S02]  /*12ad0*/  ISETP.GE.AND P0, PT, R211, UR4, PT ;  /* 0x00000004d3007c0c */ /* 0x000fe4000bf06270 */
[----:B------:R-:W-:Y:S02]  /*12ae0*/  @!P1 LEA.HI.X R15, R19, R34, R0, 0x2, P5 ;  /* 0x00000022130f9211 */ /* 0x000fe400028f1400 */
[-C--:B0-----:R-:W-:Y:S02]  /*12af0*/  @!P3 LEA R8, P6, R213, R25.reuse, 0x2 ;  /* 0x00000019d508b211 */ /* 0x081fe400078c10ff */
[----:B------:R-:W-:Y:S01]  /*12b00*/  @!P2 LEA R2, P5, R214, R25, 0x2 ;  /* 0x00000019d602a211 */ /* 0x000fe200078a10ff */
[----:B------:R0:W-:Y:S01]  /*12b10*/  @!P1 ST.E.64 desc[UR56][R14.64], R72 ;  /* 0x000000480e009985 */ /* 0x0001e2000c101b38 */
[----:B------:R-:W-:-:S02]  /*12b20*/  ISETP.GE.AND P1, PT, R210, UR4, PT ;  /* 0x00000004d2007c0c */ /* 0x000fc4000bf26270 */
[-C--:B------:R-:W-:Y:S02]  /*12b30*/  @!P2 LEA.HI.X R3, R214, R34.reuse, R44, 0x2, P5 ;  /* 0x00000022d603a211 */ /* 0x080fe400028f142c */
[CC--:B---3--:R-:W-:Y:S02]  /*12b40*/  @!P4 LEA R10, P5, R212.reuse, R25.reuse, 0x2 ;  /* 0x00000019d40ac211 */ /* 0x0c8fe400078a10ff */
[-C--:B------:R-:W-:Y:S01]  /*12b50*/  @!P3 LEA.HI.X R9, R213, R34.reuse, R43, 0x2, P6 ;  /* 0x00000022d509b211 */ /* 0x080fe200030f142b */
[----:B------:R3:W-:Y:S01]  /*12b60*/  @!P2 ST.E.64 desc[UR56][R2.64], R78 ;  /* 0x0000004e0200a985 */ /* 0x0007e2000c101b38 */
[----:B------:R-:W-:Y:S02]  /*12b70*/  ISETP.GE.AND P2, PT, R209, UR4, PT ;  /* 0x00000004d1007c0c */ /* 0x000fe4000bf46270 */
[----:B------:R-:W-:Y:S01]  /*12b80*/  @!P4 LEA.HI.X R11, R212, R34, R42, 0x2, P5 ;  /* 0x00000022d40bc211 */ /* 0x000fe200028f142a */
[----:B------:R5:W-:Y:S01]  /*12b90*/  @!P3 ST.E.64 desc[UR56][R8.64], R80 ;  /* 0x000000500800b985 */ /* 0x000be2000c101b38 */
[----:B----4-:R-:W-:-:S02]  /*12ba0*/  @!P0 LEA R12, P5, R211, R25, 0x2 ;  /* 0x00000019d30c8211 */ /* 0x010fc400078a10ff */
[----:B------:R-:W-:Y:S01]  /*12bb0*/  ISETP.GE.AND P3, PT, R208, UR4, PT ;  /* 0x00000004d0007c0c */ /* 0x000fe2000bf66270 */
[----:B------:R4:W-:Y:S01]  /*12bc0*/  @!P4 ST.E.64 desc[UR56][R10.64], R86 ;  /* 0x000000560a00c985 */ /* 0x0009e2000c101b38 */
[CC--:B0-----:R-:W-:Y:S02]  /*12bd0*/  @!P1 LEA R14, P6, R210.reuse, R25.reuse, 0x2 ;  /* 0x00000019d20e9211 */ /* 0x0c1fe400078c10ff */
[-C--:B------:R-:W-:Y:S02]  /*12be0*/  @!P0 LEA.HI.X R13, R211, R34.reuse, R41, 0x2, P5 ;  /* 0x00000022d30d8211 */ /* 0x080fe400028f1429 */
[----:B------:R-:W-:Y:S02]  /*12bf0*/  ISETP.GE.AND P4, PT, R207, UR4, PT ;  /* 0x00000004cf007c0c */ /* 0x000fe4000bf86270 */
[----:B------:R-:W-:Y:S01]  /*12c00*/  @!P2 LEA R20, P5, R209, R25, 0x2 ;  /* 0x00000019d114a211 */ /* 0x000fe200078a10ff */
[----:B------:R0:W-:Y:S01]  /*12c10*/  @!P0 ST.E.64 desc[UR56][R12.64], R88 ;  /* 0x000000580c008985 */ /* 0x0001e2000c101b38 */
[----:B------:R-:W-:-:S02]  /*12c20*/  @!P1 LEA.HI.X R15, R210, R34, R39, 0x2, P6 ;  /* 0x00000022d20f9211 */ /* 0x000fc400030f1427 */
[----:B------:R-:W-:Y:S02]  /*12c30*/  @!P2 LEA.HI.X R21, R209, R34, R229, 0x2, P5 ;  /* 0x00000022d115a211 */ /* 0x000fe400028f14e5 */
[----:B------:R-:W-:Y:S01]  /*12c40*/  ISETP.GE.AND P0, PT, R206, UR4, PT ;  /* 0x00000004ce007c0c */ /* 0x000fe2000bf06270 */
[----:B------:R1:W-:Y:S01]  /*12c50*/  @!P1 ST.E.64 desc[UR56][R14.64], R94 ;  /* 0x0000005e0e009985 */ /* 0x0003e2000c101b38 */
[----:B---3--:R-:W-:-:S03]  /*12c60*/  @!P3 LEA R2, P1, R208, R25, 0x2 ;  /* 0x00000019d002b211 */ /* 0x008fc600078210ff */
[----:B------:R-:W-:Y:S01]  /*12c70*/  @!P2 ST.E.64 desc[UR56][R20.64], R96 ;  /* 0x000000601400a985 */ /* 0x000fe2000c101b38 */
[----:B------:R-:W-:Y:S02]  /*12c80*/  ISETP.GE.AND P2, PT, R205, UR4, PT ;  /* 0x00000004cd007c0c */ /* 0x000fe4000bf46270 */
[CC--:B-----5:R-:W-:Y:S02]  /*12c90*/  @!P4 LEA R8, P5, R207.reuse, R25.reuse, 0x2 ;  /* 0x00000019cf08c211 */ /* 0x0e0fe400078a10ff */
[-C--:B------:R-:W-:Y:S02]  /*12ca0*/  @!P3 LEA.HI.X R3, R208, R34.reuse, R228, 0x2, P1 ;  /* 0x00000022d003b211 */ /* 0x080fe400008f14e4 */
[----:B------:R-:W-:Y:S02]  /*12cb0*/  ISETP.GE.AND P1, PT, R204, UR4, PT ;  /* 0x00000004cc007c0c */ /* 0x000fe4000bf26270 */
[----:B------:R-:W-:Y:S01]  /*12cc0*/  @!P4 LEA.HI.X R9, R207, R34, R227, 0x2, P5 ;  /* 0x00000022cf09c211 */ /* 0x000fe200028f14e3 */
[----:B------:R3:W-:Y:S01]  /*12cd0*/  @!P3 ST.E.64 desc[UR56][R2.64], R102 ;  /* 0x000000660200b985 */ /* 0x0007e2000c101b38 */
[----:B----4-:R-:W-:-:S02]  /*12ce0*/  @!P0 LEA R10, P6, R206, R25, 0x2 ;  /* 0x00000019ce0a8211 */ /* 0x010fc400078c10ff */
[----:B------:R-:W-:Y:S01]  /*12cf0*/  ISETP.GE.AND P3, PT, R203, UR4, PT ;  /* 0x00000004cb007c0c */ /* 0x000fe2000bf66270 */
[----:B------:R4:W-:Y:S01]  /*12d00*/  @!P4 ST.E.64 desc[UR56][R8.64], R104 ;  /* 0x000000680800c985 */ /* 0x0009e2000c101b38 */
[-C--:B------:R-:W-:Y:S02]  /*12d10*/  @!P0 LEA.HI.X R11, R206, R34.reuse, R226, 0x2, P6 ;  /* 0x00000022ce0b8211 */ /* 0x080fe400030f14e2 */
[C---:B0-----:R-:W-:Y:S02]  /*12d20*/  @!P2 LEA R12, P4, R205.reuse, R25, 0x2 ;  /* 0x00000019cd0ca211 */ /* 0x041fe400078810ff */
[----:B------:R-:W-:Y:S01]  /*12d30*/  ISETP.GE.AND P5, PT, R202, UR4, PT ;  /* 0x00000004ca007c0c */ /* 0x000fe2000bfa6270 */
[----:B------:R0:W-:Y:S01]  /*12d40*/  @!P0 ST.E.64 desc[UR56][R10.64], R110 ;  /* 0x0000006e0a008985 */ /* 0x0001e2000c101b38 */
[----:B------:R-:W-:Y:S02]  /*12d50*/  @!P2 LEA.HI.X R13, R205, R34, R225, 0x2, P4 ;  /* 0x00000022cd0da211 */ /* 0x000fe400020f14e1 */
[----:B------:R-:W-:-:S02]  /*12d60*/  ISETP.GE.AND P4, PT, R201, UR4, PT ;  /* 0x00000004c9007c0c */ /* 0x000fc4000bf86270 */
[----:B------:R-:W-:Y:S01]  /*12d70*/  ISETP.GE.AND P0, PT, R200, UR4, PT ;  /* 0x00000004c8007c0c */ /* 0x000fe2000bf06270 */
[----:B------:R2:W-:Y:S01]  /*12d80*/  @!P2 ST.E.64 desc[UR56][R12.64], R112 ;  /* 0x000000700c00a985 */ /* 0x0005e2000c101b38 */
[CC--:B-1----:R-:W-:Y:S02]  /*12d90*/  @!P1 LEA R14, P6, R204.reuse, R25.reuse, 0x2 ;  /* 0x00000019cc0e9211 */ /* 0x0c2fe400078c10ff */
[C---:B---3--:R-:W-:Y:S02]  /*12da0*/  @!P3 LEA R2, P2, R203.reuse, R25, 0x2 ;  /* 0x00000019cb02b211 */ /* 0x048fe400078410ff */
[-C--:B------:R-:W-:Y:S02]  /*12db0*/  @!P1 LEA.HI.X R15, R204, R34.reuse, R224, 0x2, P6 ;  /* 0x00000022cc0f9211 */ /* 0x080fe400030f14e0 */
[----:B------:R-:W-:-:S03]  /*12dc0*/  @!P3 LEA.HI.X R3, R203, R34, R223, 0x2, P2 ;  /* 0x00000022cb03b211 */ /* 0x000fc600010f14df */
[----:B------:R1:W-:Y:S01]  /*12dd0*/  @!P1 ST.E.64 desc[UR56][R14.64], R118 ;  /* 0x000000760e009985 */ /* 0x0003e2000c101b38 */
[-C--:B----4-:R-:W-:Y:S02]  /*12de0*/  @!P5 LEA R8, P1, R202, R25.reuse, 0x2 ;  /* 0x00000019ca08d211 */ /* 0x090fe400078210ff */
[CC--:B0-----:R-:W-:Y:S01]  /*12df0*/  @!P4 LEA R10, P2, R201.reuse, R25.reuse, 0x2 ;  /* 0x00000019c90ac211 */ /* 0x0c1fe200078410ff */
[----:B------:R1:W-:Y:S01]  /*12e00*/  @!P3 ST.E.64 desc[UR56][R2.64], R120 ;  /* 0x000000780200b985 */ /* 0x0003e2000c101b38 */
[----:B------:R-:W-:Y:S02]  /*12e10*/  @!P0 LEA R20, P6, R200, R25, 0x2 ;  /* 0x00000019c8148211 */ /* 0x000fe400078c10ff */
[-C--:B------:R-:W-:Y:S02]  /*12e20*/  @!P5 LEA.HI.X R9, R202, R34.reuse, R222, 0x2, P1 ;  /* 0x00000022ca09d211 */ /* 0x080fe400008f14de */
[-C--:B------:R-:W-:Y:S02]  /*12e30*/  @!P4 LEA.HI.X R11, R201, R34.reuse, R221, 0x2, P2 ;  /* 0x00000022c90bc211 */ /* 0x080fe400010f14dd */
[----:B------:R-:W-:Y:S01]  /*12e40*/  @!P0 LEA.HI.X R21, R200, R34, R220, 0x2, P6 ;  /* 0x00000022c8158211 */ /* 0x000fe200030f14dc */
[----:B------:R1:W-:Y:S04]  /*12e50*/  @!P5 ST.E.64 desc[UR56][R8.64], R126 ;  /* 0x0000007e0800d985 */ /* 0x0003e8000c101b38 */
[----:B------:R1:W-:Y:S04]  /*12e60*/  @!P4 ST.E.64 desc[UR56][R10.64], R128 ;  /* 0x000000800a00c985 */ /* 0x0003e8000c101b38 */
[----:B------:R1:W-:Y:S01]  /*12e70*/  @!P0 ST.E.64 desc[UR56][R20.64], R4 ;  /* 0x0000000414008985 */ /* 0x0003e2000c101b38 */
[----:B------:R-:W-:-:S13]  /*12e80*/  ISETP.GE.AND P0, PT, R23, UR4, PT ;  /* 0x0000000417007c0c */ /* 0x000fda000bf06270 */
[----:B-12---:R-:W-:Y:S05]  /*12e90*/  @P0 BRA `(.L_x_1412) ;  /* 0x0000000c00800947 */ /* 0x006fea0003800000 */
[----:B------:R-:W-:-:S04]  /*12ea0*/  LEA R2, P0, R23, R25, 0x2 ;  /* 0x0000001917027211 */ /* 0x000fc800078010ff */
[----:B------:R-:W-:-:S05]  /*12eb0*/  LEA.HI.X R3, R23, R34, R219, 0x2, P0 ;  /* 0x0000002217037211 */ /* 0x000fca00000f14db */
[----:B------:R0:W-:Y:S01]  /*12ec0*/  ST.E.64 desc[UR56][R2.64], R6 ;  /* 0x0000000602007985 */ /* 0x0001e2000c101b38 */
[----:B------:R-:W-:Y:S05]  /*12ed0*/  BRA `(.L_x_1412) ;  /* 0x0000000c00707947 */ /* 0x000fea0003800000 */
.L_x_1403:
        /* <DEDUP_REMOVED lines=9> */
[----:B------:R-:W-:Y:S01]  /*12f70*/  UISETP.NE.U32.AND UP1, UPT, UR8, URZ, UPT ;  /* 0x0000003f0800728c */ /* 0x000fe2000bf25070 */
[----:B------:R-:W-:Y:S02]  /*12f80*/  ULDC UR4, c[0x0][0xa88] ;  /* 0x0002a20000047ab9 */ /* 0x000fe40000000800 */
[----:B------:R-:W2:Y:S01]  /*12f90*/  @P1 LDG.E R6, desc[UR56][R2.64] ;  /* 0x0000003802061981 */ /* 0x000ea2000c1e1900 */
[----:B------:R-:W-:Y:S01]  /*12fa0*/  UISETP.NE.AND.EX UP1, UPT, UR9, URZ, UPT, UP1 ;  /* 0x0000003f0900728c */ /* 0x000fe2000bf25310 */
[----:B------:R-:W-:Y:S01]  /*12fb0*/  IMAD.U32 R0, RZ, RZ, UR4 ;  /* 0x00000004ff007e24 */ /* 0x000fe2000f8e00ff */
[----:B------:R-:W0:Y:S04]  /*12fc0*/  S2R R7, SR_TID.X ;  /* 0x0000000000077919 */ /* 0x000e280000002100 */
        /* <DEDUP_REMOVED lines=9> */
[----:B--2---:R-:W-:Y:S01]  /*13060*/  @P1 R2UR UR4, R6 ;  /* 0x00000000060412ca */ /* 0x004fe200000e0000 */
[----:B-1----:R-:W-:-:S14]  /*13070*/  @P2 BRA `(.L_x_1415) ;  /* 0x0000000000102947 */ /* 0x002fdc0003800000 */
[----:B------:R-:W-:Y:S05]  /*13080*/  @!P1 BRA `(.L_x_1415) ;  /* 0x00000000000c9947 */ /* 0x000fea0003800000 */
[----:B------:R-:W2:Y:S04]  /*13090*/  LDG.E R5, desc[UR56][R2.64] ;  /* 0x0000003802057981 */ /* 0x000ea8000c1e1900 */
[----:B-----5:R-:W2:Y:S02]  /*130a0*/  LDG.E R0, desc[UR56][R2.64+0x4] ;  /* 0x0000043802007981 */ /* 0x020ea4000c1e1900 */
[----:B--2---:R-:W-:-:S07]  /*130b0*/  IMAD.IADD R0, R0, 0x1, -R5 ;  /* 0x0000000100007824 */ /* 0x004fce00078e0a05 */
.L_x_1415:
[----:B------:R-:W-:Y:S01]  /*130c0*/  USHF.R.S32.HI UR12, URZ, 0x1f, UR44 ;  /* 0x0000001f3f0c7899 */ /* 0x000fe2000801142c */
[----:B------:R-:W-:Y:S01]  /*130d0*/  BSSY B1, `(.L_x_1416) ;  /* 0x000003a000017945 */ /* 0x000fe20003800000 */
[----:B------:R-:W-:Y:S02]  /*130e0*/  USHF.R.S32.HI UR18, URZ, 0x1f, UR4 ;  /* 0x0000001f3f127899 */ /* 0x000fe40008011404 */
[----:B------:R-:W-:Y:S02]  /*130f0*/  USEL UR7, UR44, URZ, !UP0 ;  /* 0x0000003f2c077287 */ /* 0x000fe4000c000000 */
[----:B------:R-:W-:Y:S01]  /*13100*/  USEL UR12, UR12, URZ, !UP0 ;  /* 0x0000003f0c0c7287 */ /* 0x000fe2000c000000 */
[----:B------:R-:W-:Y:S11]  /*13110*/  @P0 BRA `(.L_x_1417) ;  /* 0x0000000000d40947 */ /* 0x000ff60003800000 */
[----:B------:R-:W0:Y:S01]  /*13120*/  S2R R3, SR_TID.X ;  /* 0x0000000000037919 */ /* 0x000e220000002100 */
[----:B------:R-:W1:Y:S01]  /*13130*/  LDC R9, c[0x0][0xbe8] ;  /* 0x0002fa00ff097b82 */ /* 0x000e620000000800 */
[----:B------:R-:W-:Y:S02]  /*13140*/  IMAD.U32 R4, RZ, RZ, UR42 ;  /* 0x0000002aff047e24 */ /* 0x000fe4000f8e00ff */
[----:B-1---5:R-:W-:-:S03]  /*13150*/  IMAD R2, R0, R9, RZ ;  /* 0x0000000900027224 */ /* 0x022fc600078e02ff */
[----:B0-----:R-:W-:-:S04]  /*13160*/  IADD3 R4, R4, -0x80, R3 ;  /* 0xffffff8004047810 */ /* 0x001fc80007ffe003 */
[----:B------:R-:W-:-:S13]  /*13170*/  ISETP.GE.AND P0, PT, R4, R2, PT ;  /* 0x000000020400720c */ /* 0x000fda0003f06270 */
[----:B------:R-:W-:Y:S05]  /*13180*/  @P0 BRA `(.L_x_1417) ;  /* 0x0000000000b80947 */ /* 0x000fea0003800000 */
[----:B------:R-:W-:Y:S01]  /*13190*/  ISETP.NE.AND P0, PT, R9, 0x1, PT ;  /* 0x000000010900780c */ /* 0x000fe20003f05270 */
[----:B------:R-:W-:Y:S01]  /*131a0*/  UISETP.GT.AND UP2, UPT, UR47, 0x1, UPT ;  /* 0x000000012f00788c */ /* 0x000fe2000bf44270 */
[----:B------:R-:W-:Y:S01]  /*131b0*/  IMAD.MOV.U32 R5, RZ, RZ, R4 ;  /* 0x000000ffff057224 */ /* 0x000fe200078e0004 */
[----:B------:R-:W-:Y:S02]  /*131c0*/  UMOV UR8, 0x9b8 ;  /* 0x000009b800087882 */ /* 0x000fe40000000000 */
        /* <DEDUP_REMOVED lines=19> */
[----:B------:R-:W-:Y:S02]  /*13300*/  IMAD.U32 R3, RZ, RZ, UR23 ;  /* 0x00000017ff037e24 */ /* 0x000fe4000f8e00ff */
[----:B------:R-:W-:Y:S01]  /*13310*/  IMAD.U32 R6, RZ, RZ, UR8 ;  /* 0x00000008ff067e24 */ /* 0x000fe2000f8e00ff */
[----:B------:R-:W-:Y:S01]  /*13320*/  ULDC.64 UR8, c[0x0][UR19+0x210] ;  /* 0x0000840013087abb */ /* 0x000fe20008000a00 */
[----:B-1----:R-:W-:Y:S01]  /*13330*/  @P0 SHF.R.U32.HI R5, RZ, R7, R2 ;  /* 0x00000007ff050219 */ /* 0x002fe20000011602 */
[----:B------:R-:W-:-:S04]  /*13340*/  IMAD.U32 R2, RZ, RZ, UR22 ;  /* 0x00000016ff027e24 */ /* 0x000fc8000f8e00ff */
[--C-:B------:R-:W-:Y:S01]  /*13350*/  IMAD.MOV R7, RZ, RZ, -R5.reuse ;  /* 0x000000ffff077224 */ /* 0x100fe200078e0a05 */
[----:B------:R-:W-:Y:S01]  /*13360*/  IADD3 R2, P0, P1, R5, UR10, R2 ;  /* 0x0000000a05027c10 */ /* 0x000fe2000f91e002 */
[----:B------:R-:W-:Y:S01]  /*13370*/  UIADD3.X UR10, UR13, UR11, UR18, UP0, UP1 ;  /* 0x0000000b0d0a7290 */ /* 0x000fe200087e2412 */
[----:B------:R-:W-:Y:S01]  /*13380*/  SHF.R.S32.HI R5, RZ, 0x1f, R5 ;  /* 0x0000001fff057819 */ /* 0x000fe20000011405 */
        /* <DEDUP_REMOVED lines=14> */
.L_x_1417:
[----:B------:R-:W-:Y:S05]  /*13470*/  BSYNC B1 ;  /* 0x0000000000017941 */ /* 0x000fea0003800000 */
.L_x_1416:
[----:B------:R-:W-:-:S06]  /*13480*/  UISETP.GT.AND UP0, UPT, UR47, 0x1, UPT ;  /* 0x000000012f00788c */ /* 0x000fcc000bf04270 */
[----:B------:R-:W-:-:S13]  /*13490*/  PLOP3.LUT P0, PT, PT, PT, UP0, 0x80, 0x0 ;  /* 0x000000000000781c */ /* 0x000fda0003f0f008 */
[----:B------:R-:W-:Y:S05]  /*134a0*/  @P0 BRA `(.L_x_1412) ;  /* 0x0000000400fc0947 */ /* 0x000fea0003800000 */
[----:B------:R-:W1:Y:S01]  /*134b0*/  LDC R11, c[0x0][0xbe8] ;  /* 0x0002fa00ff0b7b82 */ /* 0x000e620000000800 */
[----:B------:R-:W-:Y:S01]  /*134c0*/  ULDC.64 UR14, c[0x0][0xaa0] ;  /* 0x0002a800000e7ab9 */ /* 0x000fe20000000a00 */
[----:B------:R-:W-:Y:S01]  /*134d0*/  IMAD R2, R18, 0x20, R217 ;  /* 0x0000002012027824 */ /* 0x000fe200078e02d9 */
[----:B------:R-:W-:Y:S01]  /*134e0*/  UIMAD UR10, UR18, UR14, URZ ;  /* 0x0000000e120a72a4 */ /* 0x000fe2000f8e023f */
[----:B------:R-:W-:Y:S01]  /*134f0*/  VIADD R8, R217, UR42 ;  /* 0x0000002ad9087c36 */ /* 0x000fe20008000000 */
[----:B------:R-:W-:Y:S01]  /*13500*/  UIMAD.WIDE.U32 UR8, UR4, UR14, URZ ;  /* 0x0000000e040872a5 */ /* 0x000fe2000f8e003f */
[----:B------:R-:W-:Y:S01]  /*13510*/  VIADD R6, R2, UR42 ;  /* 0x0000002a02067c36 */ /* 0x000fe20008000000 */
[----:B------:R-:W-:Y:S01]  /*13520*/  UIMAD UR10, UR4, UR15, UR10 ;  /* 0x0000000f040a72a4 */ /* 0x000fe2000f8e020a */
[----:B------:R-:W-:Y:S02]  /*13530*/  BSSY B1, `(.L_x_1418) ;  /* 0x0000040000017945 */ /* 0x000fe40003800000 */
[----:B0-----:R-:W-:Y:S01]  /*13540*/  IMAD.MOV.U32 R5, RZ, RZ, R6 ;  /* 0x000000ffff057224 */ /* 0x001fe200078e0006 */
[----:B------:R-:W-:-:S03]  /*13550*/  UIADD3 UR9, UR9, UR10, URZ ;  /* 0x0000000a09097290 */ /* 0x000fc6000fffe03f */
[----:B------:R-:W-:Y:S02]  /*13560*/  ULDC.64 UR10, c[0x0][0xae8] ;  /* 0x0002ba00000a7ab9 */ /* 0x000fe40000000a00 */
[----:B------:R-:W-:-:S04]  /*13570*/  UIMAD.WIDE.U32 UR8, UR43, UR10, UR8 ;  /* 0x0000000a2b0872a5 */ /* 0x000fc8000f8e0008 */
[----:B------:R-:W-:-:S03]  /*13580*/  UIMAD UR9, UR43, UR11, UR9 ;  /* 0x0000000b2b0972a4 */ /* 0x000fc6000f8e0209 */
[----:B------:R-:W-:Y:S01]  /*13590*/  ULDC.64 UR10, c[0x0][0xaf0] ;  /* 0x0002bc00000a7ab9 */ /* 0x000fe20000000a00 */
[----:B-1----:R-:W-:Y:S01]  /*135a0*/  ISETP.NE.AND P0, PT, R11, 0x1, PT ;  /* 0x000000010b00780c */ /* 0x002fe20003f05270 */
[----:B------:R-:W-:Y:S02]  /*135b0*/  UIMAD UR12, UR12, UR10, URZ ;  /* 0x0000000a0c0c72a4 */ /* 0x000fe4000f8e023f */
[----:B------:R-:W-:Y:S02]  /*135c0*/  UIMAD.WIDE.U32 UR8, UR7, UR10, UR8 ;  /* 0x0000000a070872a5 */ /* 0x000fe4000f8e0008 */
[----:B------:R-:W-:-:S03]  /*135d0*/  UIMAD UR4, UR7, UR11, UR12 ;  /* 0x0000000b070472a4 */ /* 0x000fc6000f8e020c */
[----:B------:R-:W-:Y:S01]  /*135e0*/  ULDC.64 UR10, c[0x0][0xae0] ;  /* 0x0002b800000a7ab9 */ /* 0x000fe20000000a00 */
[----:B------:R-:W-:-:S04]  /*135f0*/  UIADD3 UR4, UR9, UR4, URZ ;  /* 0x0000000409047290 */ /* 0x000fc8000fffe03f */
        /* <DEDUP_REMOVED lines=9> */
[----:B------:R-:W-:Y:S02]  /*13690*/  IMAD R7, R11, R7, R6 ;  /* 0x000000070b077224 */ /* 0x000fe400078e0206 */
[----:B------:R-:W-:Y:S01]  /*136a0*/  IMAD.U32 R2, RZ, RZ, UR8 ;  /* 0x00000008ff027e24 */ /* 0x000fe2000f8e00ff */
[----:B------:R-:W-:Y:S01]  /*136b0*/  ULDC.64 UR8, c[0x0][0xad8] ;  /* 0x0002b60000087ab9 */ /* 0x000fe20000000a00 */
[C---:B------:R-:W-:Y:S01]  /*136c0*/  IMAD R9, R5.reuse, UR11, R4 ;  /* 0x0000000b05097c24 */ /* 0x040fe2000f8e0204 */
[----:B------:R-:W-:Y:S01]  /*136d0*/  SHF.R.S32.HI R4, RZ, 0x1f, R7 ;  /* 0x0000001fff047819 */ /* 0x000fe20000011407 */
[----:B------:R-:W-:-:S04]  /*136e0*/  IMAD.WIDE.U32 R2, R5, UR10, R2 ;  /* 0x0000000a05027c25 */ /* 0x000fc8000f8e0002 */
[----:B------:R-:W-:Y:S02]  /*136f0*/  IMAD.IADD R3, R3, 0x1, R9 ;  /* 0x0000000103037824 */ /* 0x000fe400078e0209 */
[----:B------:R-:W-:Y:S02]  /*13700*/  IMAD R6, R4, UR8, RZ ;  /* 0x0000000804067c24 */ /* 0x000fe4000f8e02ff */
[----:B-----5:R-:W-:Y:S02]  /*13710*/  IMAD R11, R0, R11, RZ ;  /* 0x0000000b000b7224 */ /* 0x020fe400078e02ff */
[C---:B------:R-:W-:Y:S02]  /*13720*/  VIADD R4, R8.reuse, 0x40 ;  /* 0x0000004008047836 */ /* 0x040fe40000000000 */
[C---:B------:R-:W-:Y:S01]  /*13730*/  IMAD R5, R7.reuse, UR9, R6 ;  /* 0x0000000907057c24 */ /* 0x040fe2000f8e0206 */
[-C--:B------:R-:W-:Y:S01]  /*13740*/  ISETP.GE.AND P2, PT, R8, R11.reuse, PT ;  /* 0x0000000b0800720c */ /* 0x080fe20003f46270 */
[----:B------:R-:W-:Y:S01]  /*13750*/  IMAD.WIDE.U32 R2, R7, UR8, R2 ;  /* 0x0000000807027c25 */ /* 0x000fe2000f8e0002 */
[----:B------:R-:W-:Y:S01]  /*13760*/  ULDC.64 UR8, c[0x0][0xa80] ;  /* 0x0002a00000087ab9 */ /* 0x000fe20000000a00 */
[----:B------:R-:W-:-:S02]  /*13770*/  ISETP.GE.AND P1, PT, R4, R11, PT ;  /* 0x0000000b0400720c */ /* 0x000fc40003f26270 */
        /* <DEDUP_REMOVED lines=27> */
.L_x_1419:
[----:B------:R-:W-:Y:S05]  /*13930*/  BSYNC B1 ;  /* 0x0000000000017941 */ /* 0x000fea0003800000 */
.L_x_1418:
        /* <DEDUP_REMOVED lines=17> */
.L_x_1421:
[----:B------:R-:W-:Y:S05]  /*13a50*/  BSYNC B1 ;  /* 0x0000000000017941 */ /* 0x000fea0003800000 */
.L_x_1420:
        /* <DEDUP_REMOVED lines=17> */
.L_x_1423:
[----:B------:R-:W-:Y:S05]  /*13b70*/  BSYNC B1 ;  /* 0x0000000000017941 */ /* 0x000fea0003800000 */
.L_x_1422:
        /* <DEDUP_REMOVED lines=18> */
.L_x_1412:
[----:B------:R-:W-:Y:S05]  /*13ca0*/  BSYNC B0 ;  /* 0x0000000000007941 */ /* 0x000fea0003800000 */
.L_x_1402:
[----:B------:R-:W-:Y:S02]  /*13cb0*/  ULDC UR4, c[0x0][0xc3c] ;  /* 0x00030f0000047ab9 */ /* 0x000fe40000000800 */
[----:B------:R-:W-:-:S06]  /*13cc0*/  UISETP.GE.AND UP0, UPT, UR53, UR4, UPT ;  /* 0x000000043500728c */ /* 0x000fcc000bf06270 */
[----:B------:R-:W-:-:S13]  /*13cd0*/  PLOP3.LUT P0, PT, PT, PT, UP0, 0x80, 0x0 ;  /* 0x000000000000781c */ /* 0x000fda0003f0f008 */
[----:B------:R-:W-:Y:S05]  /*13ce0*/  @!P0 BRA `(.L_x_1424) ;  /* 0xfffffed000b08947 */ /* 0x000fea000383ffff */
[----:B------:R-:W-:Y:S05]  /*13cf0*/  EXIT ;  /* 0x000000000000794d */ /* 0x000fea0003800000 */
.L_x_1311:
        /* <DEDUP_REMOVED lines=10> */
[----:B------:R-:W0:Y:S02]  /*13da0*/  @P0 LDS.128 R24, [R2+0x2a8d0] ;  /* 0x02a8d00002180984 */ /* 0x000e240000000c00 */
[----:B0-----:R-:W-:Y:S01]  /*13db0*/  @P0 R2UR UR40, R27 ;  /* 0x000000001b2802ca */ /* 0x001fe200000e0000 */
[----:B------:R-:W-:Y:S06]  /*13dc0*/  @P0 BAR.ARV 0x4, 0x180 ;  /* 0x0106000000000b1d */ /* 0x000fec0000002000 */
[----:B------:R-:W-:Y:S08]  /*13dd0*/  @P0 BRA `(.L_x_1425) ;  /* 0x0000000c00b80947 */ /* 0x000ff00003800000 */
[----:B------:R-:W0:Y:S01]  /*13de0*/  S2R R4, SR_TID.X ;  /* 0x0000000000047919 */ /* 0x000e220000002100 */
[----:B------:R-:W-:Y:S01]  /*13df0*/  ULDC UR4, c[0x0][0xc3c] ;  /* 0x00030f0000047ab9 */ /* 0x000fe20000000800 */
[----:B------:R-:W-:Y:S02]  /*13e00*/  IMAD.MOV.U32 R0, RZ, RZ, RZ ;  /* 0x000000ffff007224 */ /* 0x000fe400078e00ff */
[----:B------:R-:W-:Y:S01]  /*13e10*/  IMAD.MOV.U32 R9, RZ, RZ, RZ ;  /* 0x000000ffff097224 */ /* 0x000fe200078e00ff */
[----:B0-----:R-:W-:-:S04]  /*13e20*/  LOP3.LUT R7, R4, 0x1f, RZ, 0xc0, !PT ;  /* 0x0000001f04077812 */ /* 0x001fc800078ec0ff */
[----:B------:R-:W-:-:S04]  /*13e30*/  ISETP.NE.AND P0, PT, R7, 0x1f, PT ;  /* 0x0000001f0700780c */ /* 0x000fc80003f05270 */
[----:B------:R-:W-:-:S13]  /*13e40*/  ISETP.GE.OR P1, PT, R7, UR4, !P0 ;  /* 0x0000000407007c0c */ /* 0x000fda000c726670 */
[----:B------:R-:W0:Y:S08]  /*13e50*/  @!P1 LDC.64 R4, c[0x0][0xc80] ;  /* 0x00032000ff049b82 */ /* 0x000e300000000a00 */
[----:B------:R-:W1:Y:S01]  /*13e60*/  @!P1 LDC.64 R2, c[0x0][0xc78] ;  /* 0x00031e00ff029b82 */ /* 0x000e620000000a00 */
[----:B0-----:R-:W-:-:S05]  /*13e70*/  @!P1 IMAD.WIDE.U32 R4, R7, 0x4, R4 ;  /* 0x0000000407049825 */ /* 0x001fca00078e0004 */
[----:B------:R-:W2:Y:S01]  /*13e80*/  @!P1 LDG.E R0, desc[UR56][R4.64] ;  /* 0x0000003804009981 */ /* 0x000ea2000c1e1900 */
[----:B-1----:R-:W-:-:S05]  /*13e90*/  @!P1 IMAD.WIDE.U32 R2, R7, 0x4, R2 ;  /* 0x0000000407029825 */ /* 0x002fca00078e0002 */
        /* <DEDUP_REMOVED lines=21> */
[----:B------:R-:W1:Y:S01]  /*13ff0*/  S2R R11, SR_CTAID.X ;  /* 0x00000000000b7919 */ /* 0x000e620000002500 */
[----:B0-----:R-:W-:Y:S02]  /*14000*/  SEL R5, R4, RZ, P5 ;  /* 0x000000ff04057207 */ /* 0x001fe40002800000 */
[----:B------:R-:W0:Y:S03]  /*14010*/  LDC R4, c[0x0][0xc38] ;  /* 0x00030e00ff047b82 */ /* 0x000e260000000800 */
[----:B------:R-:W-:-:S05]  /*14020*/  IMAD.IADD R13, R2, 0x1, R5 ;  /* 0x00000001020d7824 */ /* 0x000fca00078e0205 */
[----:B------:R-:W0:Y:S02]  /*14030*/  SHFL.IDX PT, R5, R13, 0x1f, 0x1f ;  /* 0x03e01f000d057f89 */ /* 0x000e2400000e0000 */
[----:B0-----:R-:W-:-:S05]  /*14040*/  IMAD R6, R5, R4, RZ ;  /* 0x0000000405067224 */ /* 0x001fca00078e02ff */
[----:B-1----:R-:W-:Y:S01]  /*14050*/  ISETP.GT.AND P6, PT, R6, R11, PT ;  /* 0x0000000b0600720c */ /* 0x002fe20003fc4270 */
[----:B------:R-:W-:-:S12]  /*14060*/  IMAD.MOV.U32 R3, RZ, RZ, R6 ;  /* 0x000000ffff037224 */ /* 0x000fd800078e0006 */
[----:B------:R-:W-:Y:S05]  /*14070*/  @P6 BRA `(.L_x_1426) ;  /* 0x0000000000a46947 */ /* 0x000fea0003800000 */
[----:B------:R-:W-:Y:S01]  /*14080*/  IMAD.MOV.U32 R6, RZ, RZ, R3 ;  /* 0x000000ffff067224 */ /* 0x000fe200078e0003 */
[----:B------:R-:W-:Y:S01]  /*14090*/  UMOV UR4, URZ ;  /* 0x0000003f00047c82 */ /* 0x000fe20008000000 */
[----:B------:R-:W-:-:S05]  /*140a0*/  ULDC UR5, c[0x0][0xc3c] ;  /* 0x00030f0000057ab9 */ /* 0x000fca0000000800 */
.L_x_1428:
[----:B------:R-:W-:-:S04]  /*140b0*/  UIADD3 UR4, UR4, 0x1f, URZ ;  /* 0x0000001f04047890 */ /* 0x000fc8000fffe03f */
[----:B------:R-:W-:-:S06]  /*140c0*/  UISETP.GE.AND UP0, UPT, UR4, UR5, UPT ;  /* 0x000000050400728c */ /* 0x000fcc000bf06270 */
[----:B------:R-:W-:-:S13]  /*140d0*/  PLOP3.LUT P6, PT, PT, PT, UP0, 0x40, 0x0 ;  /* 0x000000000000781c */ /* 0x000fda0003fce808 */
[----:B------:R-:W-:Y:S05]  /*140e0*/  @!P6 BRA `(.L_x_1427) ;  /* 0x0000000800c8e947 */ /* 0x000fea0003800000 */
[----:B------:R-:W-:Y:S02]  /*140f0*/  VIADD R9, R7, UR4 ;  /* 0x0000000407097c36 */ /* 0x000fe40008000000 */
[----:B------:R-:W-:-:S03]  /*14100*/  IMAD.MOV.U32 R0, RZ, RZ, RZ ;  /* 0x000000ffff007224 */ /* 0x000fc600078e00ff */
[----:B------:R-:W-:-:S13]  /*14110*/  ISETP.GE.OR P6, PT, R9, UR5, !P0 ;  /* 0x0000000509007c0c */ /* 0x000fda000c7c6670 */
[----:B------:R-:W0:Y:S08]  /*14120*/  @!P6 LDC.64 R4, c[0x0][0xc80] ;  /* 0x00032000ff04eb82 */ /* 0x000e300000000a00 */
[----:B------:R-:W1:Y:S01]  /*14130*/  @!P6 LDC.64 R2, c[0x0][0xc78] ;  /* 0x00031e00ff02eb82 */ /* 0x000e620000000a00 */
[----:B0-----:R-:W-:-:S05]  /*14140*/  @!P6 IMAD.WIDE R4, R9, 0x4, R4 ;  /* 0x000000040904e825 */ /* 0x001fca00078e0204 */
[----:B------:R0:W2:Y:S01]  /*14150*/  @!P6 LDG.E R0, desc[UR56][R4.64] ;  /* 0x000000380400e981 */ /* 0x0000a2000c1e1900 */
[----:B-1----:R-:W-:-:S04]  /*14160*/  @!P6 IMAD.WIDE R2, R9, 0x4, R2 ;  /* 0x000000040902e825 */ /* 0x002fc800078e0202 */
[----:B------:R-:W-:Y:S01]  /*14170*/  IMAD.MOV.U32 R9, RZ, RZ, RZ ;  /* 0x000000ffff097224 */ /* 0x000fe200078e00ff */
[----:B0-----:R-:W0:Y:S05]  /*14180*/  LDC R4, c[0x0][0xc38] ;  /* 0x00030e00ff047b82 */ /* 0x001e2a0000000800 */
[----:B------:R-:W2:Y:S02]  /*14190*/  @!P6 LDG.E R9, desc[UR56][R2.64] ;  /* 0x000000380209e981 */ /* 0x000ea4000c1e1900 */
[----:B--2---:R-:W-:-:S05]  /*141a0*/  IMAD R15, R0, R9, RZ ;  /* 0x00000009000f7224 */ /* 0x004fca00078e02ff */
        /* <DEDUP_REMOVED lines=20> */
[----:B------:R-:W-:Y:S02]  /*142f0*/  IMAD.MOV.U32 R13, RZ, RZ, R2 ;  /* 0x000000ffff0d7224 */ /* 0x000fe400078e0002 */
[----:B------:R-:W-:-:S07]  /*14300*/  IMAD.MOV.U32 R3, RZ, RZ, R5 ;  /* 0x000000ffff037224 */ /* 0x000fce00078e0005 */
.L_x_1426:
[----:B------:R-:W-:Y:S02]  /*14310*/  IMAD.IADD R24, R6, 0x1, -R3 ;  /* 0x0000000106187824 */ /* 0x000fe400078e0a03 */
[----:B------:R-:W-:Y:S02]  /*14320*/  IMAD.MOV.U32 R3, RZ, RZ, RZ ;  /* 0x000000ffff037224 */ /* 0x000fe400078e00ff */
[----:B------:R-:W-:-:S05]  /*14330*/  IMAD R2, R13, R4, R24 ;  /* 0x000000040d027224 */ /* 0x000fca00078e0218 */
[----:B------:R-:W-:-:S13]  /*14340*/  ISETP.GT.AND P0, PT, R2, R11, PT ;  /* 0x0000000b0200720c */ /* 0x000fda0003f04270 */
[----:B------:R-:W-:Y:S02]  /*14350*/  VOTEU.ANY UR6, UPT, !P0 ;  /* 0x0000000000067886 */ /* 0x000fe400040e0100 */
[----:B------:R-:W-:Y:S02]  /*14360*/  UPOPC UR5, UR6 ;  /* 0x00000006000572bf */ /* 0x000fe40008000000 */
[----:B------:R-:W-:Y:S02]  /*14370*/  ISETP.NE.AND P0, PT, RZ, UR6, PT ;  /* 0x00000006ff007c0c */ /* 0x000fe4000bf05270 */
[----:B------:R-:W-:Y:S02]  /*14380*/  UIADD3 UR40, UR5, UR4, URZ ;  /* 0x0000000405287290 */ /* 0x000fe4000fffe03f */
[----:B------:R-:W-:Y:S02]  /*14390*/  IMAD.U32 R2, RZ, RZ, UR5 ;  /* 0x00000005ff027e24 */ /* 0x000fe4000f8e00ff */
[----:B------:R-:W-:-:S03]  /*143a0*/  IMAD.U32 R5, RZ, RZ, UR5 ;  /* 0x00000005ff057e24 */ /* 0x000fc6000f8e00ff */
[----:B------:R-:W0:Y:S04]  /*143b0*/  SHFL.IDX PT, R9, R9, R2, 0x1f ;  /* 0x00001f0209097589 */ /* 0x000e2800000e0000 */
[----:B------:R1:W2:Y:S01]  /*143c0*/  SHFL.IDX PT, R0, R0, R5, 0x1f ;  /* 0x00001f0500007589 */ /* 0x0002a200000e0000 */
[----:B0-----:R-:W-:Y:S01]  /*143d0*/  ISETP.NE.AND P1, PT, R9, 0x1, PT ;  /* 0x000000010900780c */ /* 0x001fe20003f25270 */
[----:B-1----:R-:W-:-:S12]  /*143e0*/  @!P0 BRA `(.L_x_1429) ;  /* 0x00000000000c8947 */ /* 0x002fd80003800000 */
[----:B------:R-:W-:-:S06]  /*143f0*/  UIADD3 UR4, UR5, -0x1, URZ ;  /* 0xffffffff05047890 */ /* 0x000fcc000fffe03f */
[----:B------:R-:W-:-:S05]  /*14400*/  IMAD.U32 R2, RZ, RZ, UR4 ;  /* 0x00000004ff027e24 */ /* 0x000fca000f8e00ff */
[----:B------:R0:W1:Y:S02]  /*14410*/  SHFL.IDX PT, R3, R13, R2, 0x1f ;  /* 0x00001f020d037589 */ /* 0x00006400000e0000 */
.L_x_1429:
[----:B-1----:R-:W-:-:S04]  /*14420*/  IMAD R24, R3, R4, R24 ;  /* 0x0000000403187224 */ /* 0x002fc800078e0218 */
[----:B------:R-:W-:Y:S01]  /*14430*/  IMAD.IADD R5, R11, 0x1, -R24 ;  /* 0x000000010b057824 */ /* 0x000fe200078e0a18 */
[----:B------:R-:W-:Y:S06]  /*14440*/  @!P1 BRA `(.L_x_1430) ;  /* 0x0000000000e89947 */ /* 0x000fec0003800000 */
[-C--:B--2---:R-:W-:Y:S02]  /*14450*/  IABS R12, R0.reuse ;  /* 0x00000000000c7213 */ /* 0x084fe40000000000 */
[----:B------:R-:W-:Y:S02]  /*14460*/  IABS R4, R9 ;  /* 0x0000000900047213 */ /* 0x000fe40000000000 */
[----:B------:R-:W1:Y:S01]  /*14470*/  I2F.RP R6, R12 ;  /* 0x0000000c00067306 */ /* 0x000e620000209400 */
[----:B------:R-:W-:-:S07]  /*14480*/  IABS R10, R0 ;  /* 0x00000000000a7213 */ /* 0x000fce0000000000 */
[----:B------:R-:W2:Y:S08]  /*14490*/  I2F.RP R8, R4 ;  /* 0x0000000400087306 */ /* 0x000eb00000209400 */
[----:B-1----:R-:W0:Y:S08]  /*144a0*/  MUFU.RCP R6, R6 ;  /* 0x0000000600067308 */ /* 0x002e300000001000 */
[----:B--2---:R-:W-:Y:S01]  /*144b0*/  MUFU.RCP R8, R8 ;  /* 0x0000000800087308 */ /* 0x004fe20000001000 */
[----:B0-----:R-:W-:Y:S01]  /*144c0*/  VIADD R2, R6, 0xffffffe ;  /* 0x0ffffffe06027836 */ /* 0x001fe20000000000 */
[----:B------:R-:W-:-:S06]  /*144d0*/  IABS R6, R5 ;  /* 0x0000000500067213 */ /* 0x000fcc0000000000 */
[----:B------:R0:W1:Y:S02]  /*144e0*/  F2I.FTZ.U32.TRUNC.NTZ R3, R2 ;  /* 0x0000000200037305 */ /* 0x000064000021f000 */
[----:B0-----:R-:W-:Y:S02]  /*144f0*/  IMAD.MOV.U32 R2, RZ, RZ, RZ ;  /* 0x000000ffff027224 */ /* 0x001fe400078e00ff */
[----:B-1----:R-:W-:-:S04]  /*14500*/  IMAD.MOV R11, RZ, RZ, -R3 ;  /* 0x000000ffff0b7224 */ /* 0x002fc800078e0a03 */
[----:B------:R-:W-:-:S04]  /*14510*/  IMAD R11, R11, R12, RZ ;  /* 0x0000000c0b0b7224 */ /* 0x000fc800078e02ff */
[----:B------:R-:W-:-:S04]  /*14520*/  IMAD.HI.U32 R3, R3, R11, R2 ;  /* 0x0000000b03037227 */ /* 0x000fc800078e0002 */
[----:B------:R-:W-:Y:S02]  /*14530*/  IMAD.MOV R11, RZ, RZ, -R10 ;  /* 0x000000ffff0b7224 */ /* 0x000fe400078e0a0a */
[----:B------:R-:W-:-:S04]  /*14540*/  IMAD.HI.U32 R2, R3, R6, RZ ;  /* 0x0000000603027227 */ /* 0x000fc800078e00ff */
[----:B------:R-:W-:Y:S01]  /*14550*/  IMAD R3, R2, R11, R6 ;  /* 0x0000000b02037224 */ /* 0x000fe200078e0206 */
[----:B------:R-:W-:Y:S01]  /*14560*/  LOP3.LUT R6, R5, R0, RZ, 0x3c, !PT ;  /* 0x0000000005067212 */ /* 0x000fe200078e3cff */
[----:B------:R-:W-:-:S03]  /*14570*/  VIADD R10, R8, 0xffffffe ;  /* 0x0ffffffe080a7836 */ /* 0x000fc60000000000 */
[----:B------:R-:W-:Y:S02]  /*14580*/  ISETP.GT.U32.AND P1, PT, R12, R3, PT ;  /* 0x000000030c00720c */ /* 0x000fe40003f24070 */
[----:B------:R-:W-:-:S11]  /*14590*/  ISETP.GE.AND P2, PT, R6, RZ, PT ;  /* 0x000000ff0600720c */ /* 0x000fd60003f46270 */
[----:B------:R-:W-:Y:S02]  /*145a0*/  @!P1 IMAD.IADD R3, R3, 0x1, -R12 ;  /* 0x0000000103039824 */ /* 0x000fe400078e0a0c */
[----:B------:R-:W-:Y:S01]  /*145b0*/  @!P1 VIADD R2, R2, 0x1 ;  /* 0x0000000102029836 */ /* 0x000fe20000000000 */
[----:B------:R-:W-:Y:S02]  /*145c0*/  ISETP.NE.AND P1, PT, R0, RZ, PT ;  /* 0x000000ff0000720c */ /* 0x000fe40003f25270 */
[----:B------:R-:W-:Y:S02]  /*145d0*/  ISETP.GE.U32.AND P0, PT, R3, R12, PT ;  /* 0x0000000c0300720c */ /* 0x000fe40003f06070 */
[----:B------:R-:W0:Y:S11]  /*145e0*/  F2I.FTZ.U32.TRUNC.NTZ R3, R10 ;  /* 0x0000000a00037305 */ /* 0x000e36000021f000 */
        /* <DEDUP_REMOVED lines=21> */
[----:B------:R-:W-:Y:S01]  /*14740*/  ISETP.GE.AND P2, PT, R3, RZ, PT ;  /* 0x000000ff0300720c */ /* 0x000fe20003f46270 */
[----:B------:R-:W-:-:S06]  /*14750*/  IMAD.MOV R3, RZ, RZ, -R8 ;  /* 0x000000ffff037224 */ /* 0x000fcc00078e0a08 */
[----:B------:R-:W-:-:S06]  /*14760*/  @P0 VIADD R2, R2, 0x1 ;  /* 0x0000000102020836 */ /* 0x000fcc0000000000 */
[----:B------:R-:W-:Y:S01]  /*14770*/  @!P2 IMAD.MOV R2, RZ, RZ, -R2 ;  /* 0x000000ffff02a224 */ /* 0x000fe200078e0a02 */
[----:B------:R-:W-:-:S05]  /*14780*/  @!P1 LOP3.LUT R2, RZ, R9, RZ, 0x33, !PT ;  /* 0x00000009ff029212 */ /* 0x000fca00078e33ff */
[----:B------:R-:W-:-:S04]  /*14790*/  IMAD.MOV R26, RZ, RZ, -R2 ;  /* 0x000000ffff1a7224 */ /* 0x000fc800078e0a02 */
[C---:B------:R-:W-:Y:S02]  /*147a0*/  IMAD R26, R9.reuse, R26, R8 ;  /* 0x0000001a091a7224 */ /* 0x040fe400078e0208 */
[----:B------:R-:W-:Y:S02]  /*147b0*/  IMAD R9, R9, 0x1000000, R2 ;  /* 0x0100000009097824 */ /* 0x000fe400078e0202 */
[----:B------:R-:W-:Y:S02]  /*147c0*/  IMAD R2, R0, R3, R5 ;  /* 0x0000000300027224 */ /* 0x000fe400078e0205 */
[----:B------:R-:W-:Y:S01]  /*147d0*/  IMAD R26, R26, 0x10000, R9 ;  /* 0x000100001a1a7824 */ /* 0x000fe200078e0209 */
[----:B------:R-:W-:Y:S06]  /*147e0*/  BRA `(.L_x_1431) ;  /* 0x0000000000fc7947 */ /* 0x000fec0003800000 */
.L_x_1430:
[----:B------:R-:W-:Y:S02]  /*147f0*/  ULDC.64 UR4, c[0x0][0xc90] ;  /* 0x0003240000047ab9 */ /* 0x000fe40000000a00 */
[----:B------:R-:W-:-:S06]  /*14800*/  UIMAD.WIDE UR4, UR40, 0x4, UR4 ;  /* 0x00000004280478a5 */ /* 0x000fcc000f8e0204 */
[----:B0-----:R-:W-:Y:S02]  /*14810*/  IMAD.U32 R2, RZ, RZ, UR4 ;  /* 0x00000004ff027e24 */ /* 0x001fe4000f8e00ff */
[----:B------:R-:W-:-:S05]  /*14820*/  IMAD.U32 R3, RZ, RZ, UR5 ;  /* 0x00000005ff037e24 */ /* 0x000fca000f8e00ff */
[----:B------:R0:W2:Y:S01]  /*14830*/  LDG.E R13, desc[UR56][R2.64] ;  /* 0x00000038020d7981 */ /* 0x0000a2000c1e1900 */
[----:B------:R-:W-:Y:S01]  /*14840*/  IABS R15, R5 ;  /* 0x00000005000f7213 */ /* 0x000fe20000000000 */
[----:B0-----:R-:W-:Y:S02]  /*14850*/  IMAD.MOV.U32 R2, RZ, RZ, RZ ;  /* 0x000000ffff027224 */ /* 0x001fe400078e00ff */
[----:B--2---:R-:W-:-:S05]  /*14860*/  IMAD R6, R0, R13, RZ ;  /* 0x0000000d00067224 */ /* 0x004fca00078e02ff */
[-C--:B------:R-:W-:Y:S02]  /*14870*/  IABS R10, R6.reuse ;  /* 0x00000006000a7213 */ /* 0x080fe40000000000 */
[----:B------:R-:W-:Y:S02]  /*14880*/  IABS R12, R6 ;  /* 0x00000006000c7213 */ /* 0x000fe40000000000 */
[----:B------:R-:W0:Y:S08]  /*14890*/  I2F.RP R8, R10 ;  /* 0x0000000a00087306 */ /* 0x000e300000209400 */
[----:B0-----:R-:W0:Y:S02]  /*148a0*/  MUFU.RCP R8, R8 ;  /* 0x0000000800087308 */ /* 0x001e240000001000 */
[----:B0-----:R-:W-:-:S06]  /*148b0*/  VIADD R9, R8, 0xffffffe ;  /* 0x0ffffffe08097836 */ /* 0x001fcc0000000000 */
[----:B------:R-:W0:Y:S02]  /*148c0*/  F2I.FTZ.U32.TRUNC.NTZ R3, R9 ;  /* 0x0000000900037305 */ /* 0x000e24000021f000 */
[----:B0-----:R-:W-:-:S04]  /*148d0*/  IMAD.MOV R11, RZ, RZ, -R3 ;  /* 0x000000ffff0b7224 */ /* 0x001fc800078e0a03 */
[----:B------:R-:W-:-:S04]  /*148e0*/  IMAD R11, R11, R10, RZ ;  /* 0x0000000a0b0b7224 */ /* 0x000fc800078e02ff */
[----:B------:R-:W-:-:S04]  /*148f0*/  IMAD.HI.U32 R2, R3, R11, R2 ;  /* 0x0000000b03027227 */ /* 0x000fc800078e0002 */
[----:B------:R-:W-:Y:S02]  /*14900*/  IMAD.MOV R3, RZ, RZ, -R12 ;  /* 0x000000ffff037224 */ /* 0x000fe400078e0a0c */
        /* <DEDUP_REMOVED lines=12> */
[----:B------:R-:W-:Y:S02]  /*149d0*/  IMAD R11, R13, R2, RZ ;  /* 0x000000020d0b7224 */ /* 0x000fe400078e02ff */
[----:B------:R-:W-:Y:S02]  /*149e0*/  IMAD.MOV R2, RZ, RZ, -R2 ;  /* 0x000000ffff027224 */ /* 0x000fe400078e0a02 */
[----:B------:R-:W-:Y:S02]  /*149f0*/  IMAD.MOV R3, RZ, RZ, -R11 ;  /* 0x000000ffff037224 */ /* 0x000fe400078e0a0b */
[----:B------:R-:W-:Y:S02]  /*14a00*/  IMAD R6, R6, R2, R5 ;  /* 0x0000000206067224 */ /* 0x000fe400078e0205 */
[----:B------:R-:W-:Y:S01]  /*14a10*/  IMAD.MOV.U32 R2, RZ, RZ, RZ ;  /* 0x000000ffff027224 */ /* 0x000fe200078e00ff */
[----:B------:R-:W-:-:S04]  /*14a20*/  VIADDMNMX R13, R3, R4, R13, PT ;  /* 0x00000004030d7246 */ /* 0x000fc8000380010d */
[-C--:B------:R-:W-:Y:S01]  /*14a30*/  IABS R8, R13.reuse ;  /* 0x0000000d00087213 */ /* 0x080fe20000000000 */
[----:B------:R-:W-:Y:S01]  /*14a40*/  IMAD.MOV R26, RZ, RZ, -R13 ;  /* 0x000000ffff1a7224 */ /* 0x000fe200078e0a0d */
[----:B------:R-:W-:Y:S02]  /*14a50*/  IABS R10, R13 ;  /* 0x0000000d000a7213 */ /* 0x000fe40000000000 */
[----:B------:R-:W0:Y:S08]  /*14a60*/  I2F.RP R4, R8 ;  /* 0x0000000800047306 */ /* 0x000e300000209400 */
[----:B0-----:R-:W0:Y:S02]  /*14a70*/  MUFU.RCP R4, R4 ;  /* 0x0000000400047308 */ /* 0x001e240000001000 */
[----:B0-----:R-:W-:-:S06]  /*14a80*/  VIADD R3, R4, 0xffffffe ;  /* 0x0ffffffe04037836 */ /* 0x001fcc0000000000 */
[----:B------:R-:W0:Y:S02]  /*14a90*/  F2I.FTZ.U32.TRUNC.NTZ R3, R3 ;  /* 0x0000000300037305 */ /* 0x000e24000021f000 */
[----:B0-----:R-:W-:-:S04]  /*14aa0*/  IMAD.MOV R9, RZ, RZ, -R3 ;  /* 0x000000ffff097224 */ /* 0x001fc800078e0a03 */
[----:B------:R-:W-:Y:S01]  /*14ab0*/  IMAD.MOV.U32 R5, RZ, RZ, R9 ;  /* 0x000000ffff057224 */ /* 0x000fe200078e0009 */
[----:B------:R-:W-:-:S03]  /*14ac0*/  IABS R9, R6 ;  /* 0x0000000600097213 */ /* 0x000fc60000000000 */
        /* <DEDUP_REMOVED lines=11> */
[----:B------:R-:W-:Y:S02]  /*14b80*/  ISETP.GE.AND P2, PT, R3, RZ, PT ;  /* 0x000000ff0300720c */ /* 0x000fe40003f46270 */
[----:B------:R-:W-:-:S05]  /*14b90*/  IADD3 R3, R11, 0x1000000, R6 ;  /* 0x010000000b037810 */ /* 0x000fca0007ffe006 */
[----:B------:R-:W-:-:S06]  /*14ba0*/  @P0 VIADD R2, R2, 0x1 ;  /* 0x0000000102020836 */ /* 0x000fcc0000000000 */
[----:B------:R-:W-:Y:S01]  /*14bb0*/  @!P2 IMAD.MOV R2, RZ, RZ, -R2 ;  /* 0x000000ffff02a224 */ /* 0x000fe200078e0a02 */
[----:B------:R-:W-:-:S05]  /*14bc0*/  @!P1 LOP3.LUT R2, RZ, R13, RZ, 0x33, !PT ;  /* 0x0000000dff029212 */ /* 0x000fca00078e33ff */
[----:B------:R-:W-:-:S07]  /*14bd0*/  IMAD R26, R2, R26, R3 ;  /* 0x0000001a021a7224 */ /* 0x000fce00078e0203 */
.L_x_1431:
[----:B------:R-:W-:-:S05]  /*14be0*/  LOP3.LUT R25, RZ, R2, RZ, 0x33, !PT ;  /* 0x00000002ff197212 */ /* 0x000fca00078e33ff */
[----:B------:R-:W-:Y:S01]  /*14bf0*/  IMAD.IADD R25, R0, 0x1, R25 ;  /* 0x0000000100197824 */ /* 0x000fe200078e0219 */
[----:B------:R-:W-:Y:S06]  /*14c00*/  BRA `(.L_x_1432) ;  /* 0x0000000000107947 */ /* 0x000fec0003800000 */
.L_x_1427:
[----:B------:R-:W-:Y:S01]  /*14c10*/  IMAD.MOV.U32 R24, RZ, RZ, R11 ;  /* 0x000000ffff187224 */ /* 0x000fe200078e000b */
[----:B------:R-:W-:Y:S01]  /*14c20*/  ULDC UR40, c[0x0][0xc3c] ;  /* 0x00030f0000287ab9 */ /* 0x000fe20000000800 */
[----:B------:R-:W-:Y:S02]  /*14c30*/  IMAD.MOV.U32 R25, RZ, RZ, RZ ;  /* 0x000000ffff197224 */ /* 0x000fe400078e00ff */
[----:B------:R-:W-:-:S07]  /*14c40*/  IMAD.MOV.U32 R26, RZ, RZ, RZ ;  /* 0x000000ffff1a7224 */ /* 0x000fce00078e00ff */
.L_x_1432:
[----:B------:R-:W-:Y:S01]  /*14c50*/  ISETP.NE.AND P0, PT, R7, RZ, PT ;  /* 0x000000ff0700720c */ /* 0x000fe20003f05270 */
[----:B------:R-:W-:-:S12]  /*14c60*/  IMAD.U32 R27, RZ, RZ, UR40 ;  /* 0x00000028ff1b7e24 */ /* 0x000fd8000f8e00ff */
[----:B------:R-:W0:Y:S01]  /*14c70*/  @!P0 S2R R3, SR_CgaCtaId ;  /* 0x0000000000038919 */ /* 0x000e220000008800 */
[----:B------:R-:W-:-:S04]  /*14c80*/  @!P0 MOV R0, 0x400 ;  /* 0x0000040000008802 */ /* 0x000fc80000000f00 */
[----:B0-----:R-:W-:-:S05]  /*14c90*/  @!P0 LEA R0, R3, R0, 0x18 ;  /* 0x0000000003008211 */ /* 0x001fca00078ec0ff */
[----:B------:R0:W-:Y:S01]  /*14ca0*/  @!P0 STS.128 [R0+0x2a8d0], R24 ;  /* 0x02a8d01800008388 */ /* 0x0001e20000000c00 */
[----:B------:R-:W-:Y:S06]  /*14cb0*/  BAR.ARV 0x5, 0x180 ;  /* 0x0146000000007b1d */ /* 0x000fec0000002000 */
.L_x_1425:
[----:B------:R-:W-:Y:S01]  /*14cc0*/  ULDC UR4, c[0x0][0xc3c] ;  /* 0x00030f0000047ab9 */ /* 0x000fe20000000800 */
[----:B------:R1:W-:Y:S01]  /*14cd0*/  STL [R1], RZ ;  /* 0x000000ff01007387 */ /* 0x0003e20000100800 */
[----:B------:R-:W-:Y:S01]  /*14ce0*/  UISETP.GE.AND UP0, UPT, UR40, UR4, UPT ;  /* 0x000000042800728c */ /* 0x000fe2000bf06270 */
[----:B------:R-:W-:Y:S02]  /*14cf0*/  IMAD.MOV.U32 R22, RZ, RZ, 0x1 ;  /* 0x00000001ff167424 */ /* 0x000fe400078e00ff */
[----:B------:R-:W-:-:S03]  /*14d00*/  IMAD.MOV.U32 R18, RZ, RZ, RZ ;  /* 0x000000ffff127224 */ /* 0x000fc600078e00ff */
[----:B------:R-:W-:-:S13]  /*14d10*/  PLOP3.LUT P0, PT, PT, PT, UP0, 0x80, 0x0 ;  /* 0x000000000000781c */ /* 0x000fda0003f0f008 */
[----:B-1----:R-:W-:Y:S05]  /*14d20*/  @P0 BRA `(.L_x_1433) ;  /* 0x0000005800f40947 */ /* 0x002fea0003800000 */
[----:B------:R-:W1:Y:S01]  /*14d30*/  S2R R10, SR_TID.X ;  /* 0x00000000000a7919 */ /* 0x000e620000002100 */
[----:B------:R-:W2:Y:S01]  /*14d40*/  S2UR UR4, SR_CgaCtaId ;  /* 0x00000000000479c3 */ /* 0x000ea20000008800 */
[----:B------:R-:W-:Y:S01]  /*14d50*/  IMAD.MOV.U32 R28, RZ, RZ, 0x20 ;  /* 0x00000020ff1c7424 */ /* 0x000fe200078e00ff */
[----:B------:R-:W-:Y:S01]  /*14d60*/  ULOP3.LUT UR43, UR45, 0x2, URZ, 0xfc, !UPT ;  /* 0x000000022d2b7892 */ /* 0x000fe2000f8efc3f */
[----:B------:R3:W-:Y:S01]  /*14d70*/  STL [R1], RZ ;  /* 0x000000ff01007387 */ /* 0x0007e20000100800 */
[----:B------:R-:W-:Y:S01]  /*14d80*/  IMAD.MOV.U32 R33, RZ, RZ, 0x40 ;  /* 0x00000040ff217424 */ /* 0x000fe200078e00ff */
[----:B------:R-:W-:Y:S01]  /*14d90*/  ULOP3.LUT UR44, UR45, 0x1, URZ, 0xfc, !UPT ;  /* 0x000000012d2c7892 */ /* 0x000fe2000f8efc3f */
[----:B------:R-:W-:Y:S01]  /*14da0*/  IMAD.MOV.U32 R22, RZ, RZ, 0x1 ;  /* 0x00000001ff167424 */ /* 0x000fe200078e00ff */
[----:B------:R-:W-:Y:S01]  /*14db0*/  ULDC UR46, c[0x0][0xc] ;  /* 0x00000300002e7ab9 */ /* 0x000fe20000000800 */
[----:B------:R-:W-:Y:S02]  /*14dc0*/  IMAD.MOV.U32 R18, RZ, RZ, RZ ;  /* 0x000000ffff127224 */ /* 0x000fe400078e00ff */
[----:B--2---:R-:W-:-:S02]  /*14dd0*/  IMAD.U32 R30, RZ, RZ, UR4 ;  /* 0x00000004ff1e7e24 */ /* 0x004fc4000f8e00ff */
[C---:B-1----:R-:W-:Y:S01]  /*14de0*/  IMAD.SHL.U32 R34, R10.reuse, 0x40, RZ ;  /* 0x000000400a227824 */ /* 0x042fe200078e00ff */
[----:B------:R-:W-:Y:S01]  /*14df0*/  SHF.R.U32.HI R3, RZ, 0x1, R10 ;  /* 0x00000001ff037819 */ /* 0x000fe2000001160a */
[C---:B------:R-:W-:Y:S01]  /*14e00*/  IMAD.SHL.U32 R2, R10.reuse, 0x80, RZ ;  /* 0x000000800a027824 */ /* 0x040fe200078e00ff */
[C---:B------:R-:W-:Y:S01]  /*14e10*/  LOP3.LUT R9, R10.reuse, 0x7f, RZ, 0xc0, !PT ;  /* 0x0000007f0a097812 */ /* 0x040fe200078ec0ff */
[----:B------:R-:W-:Y:S01]  /*14e20*/  IMAD.SHL.U32 R23, R10, 0x10, RZ ;  /* 0x000000100a177824 */ /* 0x000fe200078e00ff */
[----:B0-----:R-:W-:Y:S01]  /*14e30*/  LOP3.LUT R0, R34, 0x180, RZ, 0xc0, !PT ;  /* 0x0000018022007812 */ /* 0x001fe200078ec0ff */
[----:B------:R-:W-:Y:S01]  /*14e40*/  IMAD.SHL.U32 R7, R10, 0x2, RZ ;  /* 0x000000020a077824 */ /* 0x000fe200078e00ff */
[----:B------:R-:W-:Y:S02]  /*14e50*/  LOP3.LUT R4, R2, 0x380, RZ, 0xc0, !PT ;  /* 0x0000038002047812 */ /* 0x000fe400078ec0ff */
[----:B------:R-:W-:Y:S01]  /*14e60*/  LOP3.LUT R0, R0, 0x30, R3, 0xf8, !PT ;  /* 0x0000003000007812 */ /* 0x000fe200078ef803 */
[----:B------:R-:W-:Y:S01]  /*14e70*/  IMAD.SHL.U32 R3, R10, 0x8, RZ ;  /* 0x000000080a037824 */ /* 0x000fe200078e00ff */
[----:B------:R-:W-:-:S02]  /*14e80*/  LOP3.LUT R2, R2, 0x400, RZ, 0xc0, !PT ;  /* 0x0000040002027812 */ /* 0x000fc400078ec0ff */
[----:B------:R-:W-:Y:S02]  /*14e90*/  SHF.R.U32.HI R5, RZ, 0x5, R9 ;  /* 0x00000005ff057819 */ /* 0x000fe40000011609 */
[----:B------:R-:W-:Y:S02]  /*14ea0*/  LOP3.LUT R8, R23, 0x40, RZ, 0xc0, !PT ;  /* 0x0000004017087812 */ /* 0x000fe400078ec0ff */
[----:B------:R-:W-:Y:S01]  /*14eb0*/  LOP3.LUT R4, R4, 0x10, R10, 0xf8, !PT ;  /* 0x0000001004047812 */ /* 0x000fe200078ef80a */
[C---:B------:R-:W-:Y:S01]  /*14ec0*/  IMAD R2, R5.reuse, 0x800, R2 ;  /* 0x0000080005027824 */ /* 0x040fe200078e0202 */
[----:B------:R-:W-:Y:S01]  /*14ed0*/  LOP3.LUT R3, R0, 0x30, R3, 0x78, !PT ;  /* 0x0000003000037812 */ /* 0x000fe200078e7803 */
[----:B------:R-:W-:Y:S01]  /*14ee0*/  IMAD R31, R5, 0x200, R8 ;  /* 0x00000200051f7824 */ /* 0x000fe200078e0208 */
[----:B------:R-:W-:Y:S01]  /*14ef0*/  LOP3.LUT R6, R23, 0x1b0, RZ, 0xc0, !PT ;  /* 0x000001b017067812 */ /* 0x000fe200078ec0ff */
[----:B------:R-:W-:Y:S01]  /*14f00*/  IMAD.SHL.U32 R0, R10, 0x20, RZ ;  /* 0x000000200a007824 */ /* 0x000fe200078e00ff */
[----:B------:R-:W-:-:S02]  /*14f10*/  LOP3.LUT R5, R4, 0x70, R23, 0x78, !PT ;  /* 0x0000007004057812 */ /* 0x000fc400078e7817 */
[----:B------:R-:W-:Y:S02]  /*14f20*/  LOP3.LUT R34, R3, 0x640, R34, 0xf8, !PT ;  /* 0x0000064003227812 */ /* 0x000fe400078ef822 */
[----:B------:R-:W-:Y:S01]  /*14f30*/  LOP3.LUT R6, R6, 0x30, R7, 0x78, !PT ;  /* 0x0000003006067812 */ /* 0x000fe200078e7807 */
[----:B------:R-:W-:Y:S01]  /*14f40*/  IMAD.IADD R32, R2, 0x1, R5 ;  /* 0x0000000102207824 */ /* 0x000fe200078e0205 */
[----:B------:R-:W-:Y:S02]  /*14f50*/  MOV R3, 0x400 ;  /* 0x0000040000037802 */ /* 0x000fe40000000f00 */
[----:B------:R-:W-:Y:S01]  /*14f60*/  R2P PR, R10, 0x6 ;  /* 0x000000060a007804 */ /* 0x000fe20000000000 */
[----:B------:R-:W-:Y:S01]  /*14f70*/  IMAD.IADD R31, R6, 0x1, R31 ;  /* 0x00000001061f7824 */ /* 0x000fe200078e021f */
[----:B------:R-:W-:Y:S02]  /*14f80*/  LOP3.LUT R0, R0, 0x60, RZ, 0xc0, !PT ;  /* 0x0000006000007812 */ /* 0x000fe400078ec0ff */
[----:B------:R-:W-:-:S02]  /*14f90*/  SHF.R.U32.HI R2, RZ, 0x2, R9 ;  /* 0x00000002ff027819 */ /* 0x000fc40000011609 */
[----:B------:R-:W-:Y:S02]  /*14fa0*/  LEA R16, R30, R3, 0x18 ;  /* 0x000000031e107211 */ /* 0x000fe400078ec0ff */
[----:B------:R-:W-:Y:S02]  /*14fb0*/  LOP3.LUT R23, R23, 0x30, RZ, 0xc0, !PT ;  /* 0x0000003017177812 */ /* 0x000fe400078ec0ff */
[----:B------:R-:W-:Y:S01]  /*14fc0*/  LOP3.LUT R3, R2, R0, RZ, 0xfc, !PT ;  /* 0x0000000002037212 */ /* 0x000fe200078efcff */
[----:B------:R-:W-:Y:S01]  /*14fd0*/  IMAD.IADD R36, R16, 0x1, R31 ;  /* 0x0000000110247824 */ /* 0x000fe200078e021f */
[----:B------:R-:W-:Y:S02]  /*14fe0*/  SEL R28, R28, 0xffffffe0, !P1 ;  /* 0xffffffe01c1c7807 */ /* 0x000fe40004800000 */
[----:B------:R-:W-:Y:S02]  /*14ff0*/  SEL R33, R33, 0xffffffc0, !P2 ;  /* 0xffffffc021217807 */ /* 0x000fe40005000000 */
[----:B------:R-:W-:-:S02]  /*15000*/  LOP3.LUT R2, R23, 0x40, RZ, 0xfc, !PT ;  /* 0x0000004017027812 */ /* 0x000fc400078efcff */
[----:B---3--:R-:W-:-:S07]  /*15010*/  LOP3.LUT R0, R23, 0x80, RZ, 0xfc, !PT ;  /* 0x0000008017007812 */ /* 0x008fce00078efcff */
.L_x_1515:
[----:B------:R-:W-:Y:S01]  /*15020*/  ULDC.64 UR4, c[0x0][0xa28] ;  /* 0x00028a0000047ab9 */ /* 0x000fe20000000a00 */
[----:B------:R-:W-:Y:S01]  /*15030*/  ULDC.64 UR6, c[0x0][0xa18] ;  /* 0x0002860000067ab9 */ /* 0x000fe20000000a00 */
[----:B------:R-:W-:Y:S02]  /*15040*/  UISETP.NE.U32.AND UP0, UPT, UR4, URZ, UPT ;  /* 0x0000003f0400728c */ /* 0x000fe4000bf05070 */
[----:B------:R-:W-:Y:S02]  /*15050*/  UISETP.NE.U32.AND UP2, UPT, UR6, URZ, UPT ;  /* 0x0000003f0600728c */ /* 0x000fe4000bf45070 */
[----:B------:R-:W-:Y:S02]  /*15060*/  UISETP.NE.AND.EX UP0, UPT, UR5, URZ, UPT, UP0 ;  /* 0x0000003f0500728c */ /* 0x000fe4000bf05300 */
[----:B------:R-:W-:Y:S01]  /*15070*/  UISETP.NE.AND.EX UP2, UPT, UR7, URZ, UPT, UP2 ;  /* 0x0000003f0700728c */ /* 0x000fe2000bf45320 */
[----:B------:R-:W-:Y:S02]  /*15080*/  ULDC.64 UR4, c[0x0][0xa00] ;  /* 0x0002800000047ab9 */ /* 0x000fe40000000a00 */
[----:B------:R-:W-:Y:S01]  /*15090*/  ULDC.64 UR6, c[0x0][0xa00] ;  /* 0x0002800000067ab9 */ /* 0x000fe20000000a00 */
[----:B------:R-:W-:Y:S01]  /*150a0*/  UISETP.NE.U32.AND UP1, UPT, UR4, URZ, UPT ;  /* 0x0000003f0400728c */ /* 0x000fe2000bf25070 */
[----:B------:R-:W-:Y:S01]  /*150b0*/  PLOP3.LUT P0, PT, PT, PT, UP0, 0x80, 0x0 ;  /* 0x000000000000781c */ /* 0x000fe20003f0f008 */
[----:B------:R-:W-:-:S02]  /*150c0*/  UIMAD.WIDE UR6, UR40, 0x4, UR6 ;  /* 0x00000004280678a5 */ /* 0x000fc4000f8e0206 */
[----:B------:R-:W-:Y:S01]  /*150d0*/  UISETP.NE.AND.EX UP3, UPT, UR5, URZ, UPT, UP1 ;  /* 0x0000003f0500728c */ /* 0x000fe2000bf65310 */
[----:B------:R-:W-:Y:S02]  /*150e0*/  UMOV UR38, URZ ;  /* 0x0000003f00267c82 */ /* 0x000fe40008000000 */
[----:B------:R-:W-:Y:S01]  /*150f0*/  @UP0 ULDC.64 UR4, c[0x0][0xa28] ;  /* 0x00028a0000040ab9 */ /* 0x000fe20000000a00 */
[----:B------:R-:W-:Y:S01]  /*15100*/  ULDC.64 UR8, c[0x0][0xa20] ;  /* 0x0002880000087ab9 */ /* 0x000fe20000000a00 */
[----:B------:R-:W-:Y:S01]  /*15110*/  @UP0 UIMAD.WIDE UR4, UR40, 0x4, UR4 ;  /* 0x00000004280408a5 */ /* 0x000fe2000f8e0204 */
[----:B------:R-:W-:Y:S01]  /*15120*/  PLOP3.LUT P1, PT, PT, PT, UP3, 0x80, 0x0 ;  /* 0x000000000000781c */ /* 0x000fe20003f2f038 */
[----:B------:R-:W-:Y:S01]  /*15130*/  ULDC UR36, c[0x0][0x2f0] ;  /* 0x0000bc0000247ab9 */ /* 0x000fe20000000800 */
[----:B------:R-:W-:Y:S01]  /*15140*/  PLOP3.LUT P2, PT, PT, PT, UP3, 0x80, 0x0 ;  /* 0x000000000000781c */ /* 0x000fe20003f4f038 */
[----:B------:R-:W-:Y:S01]  /*15150*/  UMOV UR39, URZ ;  /* 0x0000003f00277c82 */ /* 0x000fe20008000000 */
[----:B------:R-:W-:Y:S01]  /*15160*/  UP2UR UR47, UPR, URZ, 0x8 ;  /* 0x000000083f2f7883 */ /* 0x000fe20008000000 */
[----:B0-----:R-:W-:-:S02]  /*15170*/  IMAD.U32 R2, RZ, RZ, UR4 ;  /* 0x00000004ff027e24 */ /* 0x001fc4000f8e00ff */
[----:B------:R-:W-:Y:S01]  /*15180*/  IMAD.U32 R3, RZ, RZ, UR5 ;  /* 0x00000005ff037e24 */ /* 0x000fe2000f8e00ff */
[----:B------:R-:W-:-:S04]  /*15190*/  @UP2 ULDC.64 UR4, c[0x0][0xa18] ;  /* 0x0002860000042ab9 */ /* 0x000fc80000000a00 */
[----:B------:R0:W2:Y:S01]  /*151a0*/  @P0 LDG.E R0, desc[UR56][R2.64] ;  /* 0x0000003802000981 */ /* 0x0000a2000c1e1900 */
[----:B------:R-:W-:Y:S01]  /*151b0*/  @UP2 UIMAD.WIDE UR4, UR40, 0x4, UR4 ;  /* 0x00000004280428a5 */ /* 0x000fe2000f8e0204 */
[----:B0-----:R-:W-:Y:S02]  /*151c0*/  IMAD.U32 R2, RZ, RZ, UR6 ;  /* 0x00000006ff027e24 */ /* 0x001fe4000f8e00ff */
[----:B------:R-:W-:-:S05]  /*151d0*/  IMAD.U32 R3, RZ, RZ, UR7 ;  /* 0x00000007ff037e24 */ /* 0x000fca000f8e00ff */
[----:B------:R0:W3:Y:S01]  /*151e0*/  @P1 LDG.E R4, desc[UR56][R2.64] ;  /* 0x0000003802041981 */ /* 0x0000e2000c1e1900 */
[----:B------:R-:W-:Y:S01]  /*151f0*/  PLOP3.LUT P1, PT, PT, PT, UP2, 0x80, 0x0 ;  /* 0x000000000000781c */ /* 0x000fe20003f2f028 */
[----:B0-----:R-:W-:Y:S02]  /*15200*/  IMAD.U32 R2, RZ, RZ, UR4 ;  /* 0x00000004ff027e24 */ /* 0x001fe4000f8e00ff */
[----:B------:R-:W-:Y:S01]  /*15210*/  IMAD.U32 R3, RZ, RZ, UR5 ;  /* 0x00000005ff037e24 */ /* 0x000fe2000f8e00ff */
[----:B------:R-:W-:-:S09]  /*15220*/  ULDC.64 UR4, c[0x0][0x418] ;  /* 0x0001060000047ab9 */ /* 0x000fd20000000a00 */
[----:B------:R-:W4:Y:S01]  /*15230*/  @P1 LDG.E R5, desc[UR56][R2.64] ;  /* 0x0000003802051981 */ /* 0x000f22000c1e1900 */
[----:B------:R-:W-:-:S03]  /*15240*/  UISETP.NE.U32.AND UP0, UPT, UR4, URZ, UPT ;  /* 0x0000003f0400728c */ /* 0x000fc6000bf05070 */
[----:B------:R-:W-:Y:S01]  /*15250*/  ULDC UR4, c[0x0][0x424] ;  /* 0x0001090000047ab9 */ /* 0x000fe20000000800 */
[----:B------:R-:W-:-:S04]  /*15260*/  UISETP.NE.AND.EX UP0, UPT, UR5, URZ, UPT, UP0 ;  /* 0x0000003f0500728c */ /* 0x000fc8000bf05300 */
[----:B------:R-:W-:-:S04]  /*15270*/  USEL UR4, UR4, 0x1, UP0 ;  /* 0x0000000104047887 */ /* 0x000fc80008000000 */
[----:B------:R-:W-:Y:S01]  /*15280*/  UIMAD UR36, UR4, UR36, URZ ;  /* 0x00000024042472a4 */ /* 0x000fe2000f8e023f */
[----:B--2---:R-:W-:Y:S02]  /*15290*/  @P0 R2UR UR38, R0 ;  /* 0x00000000002602ca */ /* 0x004fe400000e0000 */
[----:B------:R-:W-:-:S04]  /*152a0*/  ISETP.NE.U32.AND P0, PT, RZ, UR8, PT ;  /* 0x00000008ff007c0c */ /* 0x000fc8000bf05070 */
[----:B------:R-:W-:Y:S02]  /*152b0*/  ISETP.NE.AND.EX P0, PT, RZ, UR9, PT, P0 ;  /* 0x00000009ff007c0c */ /* 0x000fe4000bf05300 */
[----:B---3--:R-:W-:Y:S02]  /*152c0*/  @P2 R2UR UR39, R4 ;  /* 0x00000000042722ca */ /* 0x008fe400000e0000 */
[----:B----4-:R-:W-:Y:S01]  /*152d0*/  @P1 R2UR UR41, R5 ;  /* 0x00000000052912ca */ /* 0x010fe200000e0000 */
[----:B------:R-:W-:-:S14]  /*152e0*/  @P1 BRA `(.L_x_1434) ;  /* 0x00000000002c1947 */ /* 0x000fdc0003800000 */
[----:B------:R-:W-:Y:S01]  /*152f0*/  UISETP.NE.AND UP0, UPT, UR47, URZ, UPT ;  /* 0x0000003f2f00728c */ /* 0x000fe2000bf05270 */
[----:B------:R-:W-:-:S05]  /*15300*/  ULDC UR41, c[0x0][0x288] ;  /* 0x0000a20000297ab9 */ /* 0x000fca0000000800 */
[----:B------:R-:W-:-:S13]  /*15310*/  PLOP3.LUT P1, PT, PT, PT, UP0, 0x40, 0x0 ;  /* 0x000000000000781c */ /* 0x000fda0003f2e808 */
[----:B------:R-:W-:Y:S05]  /*15320*/  @P1 BRA `(.L_x_1434) ;  /* 0x00000000001c1947 */ /* 0x000fea0003800000 */
[----:B------:R-:W-:Y:S02]  /*15330*/  IMAD.U32 R2, RZ, RZ, UR6 ;  /* 0x00000006ff027e24 */ /* 0x000fe4000f8e00ff */
[----:B------:R-:W-:-:S05]  /*15340*/  IMAD.U32 R3, RZ, RZ, UR7 ;  /* 0x00000007ff037e24 */ /* 0x000fca000f8e00ff */
[----:B------:R-:W2:Y:S04]  /*15350*/  LDG.E R0, desc[UR56][R2.64] ;  /* 0x0000003802007981 */ /* 0x000ea8000c1e1900 */
[----:B------:R-:W3:Y:S01]  /*15360*/  LDG.E R4, desc[UR56][R2.64+0x4] ;  /* 0x0000043802047981 */ /* 0x000ee2000c1e1900 */
[----:B--2---:R-:W-:Y:S02]  /*15370*/  R2UR UR4, R0 ;  /* 0x00000000000472ca */ /* 0x004fe400000e0000 */
[----:B---3--:R-:W-:-:S13]  /*15380*/  R2UR UR41, R4 ;  /* 0x00000000042972ca */ /* 0x008fda00000e0000 */
[----:B------:R-:W-:-:S12]  /*15390*/  UIADD3 UR41, -UR4, UR41, URZ ;  /* 0x0000002904297290 */ /* 0x000fd8000fffe13f */
.L_x_1434:
        /* <DEDUP_REMOVED lines=8> */
.L_x_1435:
        /* <DEDUP_REMOVED lines=13> */
.L_x_1436:
[----:B------:R-:W-:Y:S01]  /*154f0*/  ULDC UR4, c[0x0][0x448] ;  /* 0x0001120000047ab9 */ /* 0x000fe20000000800 */
[----:B------:R-:W-:Y:S01]  /*15500*/  IMAD.SHL.U32 R19, R25, 0x80, RZ ;  /* 0x0000008019137824 */ /* 0x000fe200078e00ff */
[----:B------:R-:W-:Y:S02]  /*15510*/  UISETP.NE.AND UP0, UPT, UR4, 0x1, UPT ;  /* 0x000000010400788c */ /* 0x000fe4000bf05270 */
[----:B------:R-:W-:Y:S01]  /*15520*/  UIADD3 UR36, -UR38, UR36, URZ ;  /* 0x0000002426247290 */ /* 0x000fe2000fffe13f */
[----:B------:R-:W-:Y:S01]  /*15530*/  VIADD R0, R19, 0x7f ;  /* 0x0000007f13007836 */ /* 0x000fe20000000000 */
[----:B------:R-:W-:Y:S02]  /*15540*/  UP2UR UR48, UPR, URZ, 0x1 ;  /* 0x000000013f307883 */ /* 0x000fe40008000000 */
[----:B------:R-:W-:Y:S01]  /*15550*/  PLOP3.LUT P0, PT, PT, PT, UP0, 0x80, 0x0 ;  /* 0x000000000000781c */ /* 0x000fe20003f0f008 */
[----:B------:R-:W-:Y:S01]  /*15560*/  UIADD3 UR6, UR36, 0x1, -UR41 ;  /* 0x0000000124067890 */ /* 0x000fe2000fffe829 */
[----:B------:R-:W-:-:S03]  /*15570*/  PLOP3.LUT P1, PT, PT, PT, UP0, 0x80, 0x0 ;  /* 0x000000000000781c */ /* 0x000fc60003f2f008 */
[----:B------:R-:W-:-:S08]  /*15580*/  @UP0 ULDC UR4, c[0x0][0x44c] ;  /* 0x0001130000040ab9 */ /* 0x000fd00000000800 */
[----:B------:R-:W-:Y:S01]  /*15590*/  @P0 IMAD.HI.U32 R2, R0, UR4, RZ ;  /* 0x0000000400020c27 */ /* 0x000fe2000f8e00ff */
[----:B------:R-:W-:-:S04]  /*155a0*/  @UP0 ULDC UR4, c[0x0][0x450] ;  /* 0x0001140000040ab9 */ /* 0x000fc80000000800 */
[----:B------:R-:W-:Y:S01]  /*155b0*/  @P1 SHF.R.U32.HI R0, RZ, UR4, R2 ;  /* 0x00000004ff001c19 */ /* 0x000fe20008011602 */
[----:B------:R-:W-:Y:S02]  /*155c0*/  ULDC.64 UR4, c[0x0][0x9e0] ;  /* 0x0002780000047ab9 */ /* 0x000fe40000000a00 */
[----:B------:R-:W-:Y:S01]  /*155d0*/  UISETP.GE.AND UP0, UPT, UR5, 0x1, UPT ;  /* 0x000000010500788c */ /* 0x000fe2000bf06270 */
[----:B------:R-:W-:-:S05]  /*155e0*/  R2UR UR7, R0 ;  /* 0x00000000000772ca */ /* 0x000fca00000e0000 */
[----:B------:R-:W-:-:S08]  /*155f0*/  PLOP3.LUT P1, PT, PT, PT, UP0, 0x80, 0x0 ;  /* 0x000000000000781c */ /* 0x000fd00003f2f008 */
[----:B------:R-:W-:-:S04]  /*15600*/  UIADD3 UR6, UR6, UR7, URZ ;  /* 0x0000000706067290 */ /* 0x000fc8000fffe03f */
[----:B------:R-:W-:-:S06]  /*15610*/  UIADD3 UR4, UR6, UR4, URZ ;  /* 0x0000000406047290 */ /* 0x000fcc000fffe03f */
[----:B------:R-:W-:Y:S01]  /*15620*/  IMAD.U32 R0, RZ, RZ, UR4 ;  /* 0x00000004ff007e24 */ /* 0x000fe2000f8e00ff */
[----:B------:R-:W-:Y:S06]  /*15630*/  @!P1 BRA `(.L_x_1437) ;  /* 0x0000000000409947 */ /* 0x000fec0003800000 */
        /* <DEDUP_REMOVED lines=10> */
.L_x_1438:
[----:B------:R-:W-:-:S11]  /*156e0*/  UISETP.NE.AND UP0, UPT, UR5, 0x1, UPT ;  /* 0x000000010500788c */ /* 0x000fd6000bf05270 */
[----:B------:R-:W-:Y:S02]  /*156f0*/  @UP0 ULDC.64 UR8, c[0x0][0x9e8] ;  /* 0x00027a0000080ab9 */ /* 0x000fe40000000a00 */
[----:B------:R-:W-:-:S04]  /*15700*/  UIMAD.WIDE.U32 UR6, UR4, UR8, URZ ;  /* 0x00000008040672a5 */ /* 0x000fc8000f8e003f */
[----:B------:R-:W-:-:S12]  /*15710*/  @UP0 USHF.R.U32.HI UR4, URZ, UR9, UR7 ;  /* 0x000000093f040299 */ /* 0x000fd80008011607 */
.L_x_1439:
[----:B------:R-:W-:-:S06]  /*15720*/  UIMAD UR4, UR4, UR5, UR5 ;  /* 0x00000005040472a4 */ /* 0x000fcc000f8e0205 */
[----:B------:R-:W-:-:S07]  /*15730*/  VIMNMX R0, R0, UR4, PT ;  /* 0x0000000400007c48 */ /* 0x000fce000bfe0100 */
.L_x_1437:
[----:B------:R-:W-:Y:S01]  /*15740*/  UISETP.NE.AND UP0, UPT, UR48, URZ, UPT ;  /* 0x0000003f3000728c */ /* 0x000fe2000bf05270 */
[----:B------:R-:W-:Y:S01]  /*15750*/  R2UR UR9, R19 ;  /* 0x00000000130972ca */ /* 0x000fe200000e0000 */
[----:B------:R-:W-:Y:S01]  /*15760*/  UIADD3 UR4, UR36, 0x7f, URZ ;  /* 0x0000007f24047890 */ /* 0x000fe2000fffe03f */
[----:B------:R-:W-:-:S03]  /*15770*/  VIADD R0, R0, 0x7f ;  /* 0x0000007f00007836 */ /* 0x000fc60000000000 */
[----:B------:R-:W-:Y:S02]  /*15780*/  USHF.R.S32.HI UR8, URZ, 0x1f, UR4 ;  /* 0x0000001f3f087899 */ /* 0x000fe40008011404 */
[----:B------:R-:W-:Y:S02]  /*15790*/  SHF.R.S32.HI R3, RZ, 0x1f, R0 ;  /* 0x0000001fff037819 */ /* 0x000fe40000011400 */
[----:B------:R-:W-:Y:S01]  /*157a0*/  ULEA.HI UR8, UR8, UR4, URZ, 0x7 ;  /* 0x0000000408087291 */ /* 0x000fe2000f8f383f */
[----:B------:R-:W-:Y:S01]  /*157b0*/  @UP0 ULDC UR6, c[0x0][0x44c] ;  /* 0x0001130000060ab9 */ /* 0x000fe20000000800 */
[----:B------:R-:W-:Y:S02]  /*157c0*/  @UP0 ULDC UR10, c[0x0][0x450] ;  /* 0x00011400000a0ab9 */ /* 0x000fe40000000800 */
[----:B------:R-:W-:Y:S01]  /*157d0*/  UIMAD.WIDE.U32 UR6, UR9, UR6, URZ ;  /* 0x00000006090672a5 */ /* 0x000fe2000f8e003f */
[----:B------:R-:W-:Y:S01]  /*157e0*/  LEA.HI R3, R3, R0, RZ, 0x7 ;  /* 0x0000000003037211 */ /* 0x000fe200078f38ff */
[----:B------:R-:W-:-:S02]  /*157f0*/  USHF.R.S32.HI UR8, URZ, 0x7, UR8 ;  /* 0x000000073f087899 */ /* 0x000fc40008011408 */
[----:B------:R-:W-:Y:S01]  /*15800*/  @UP0 USHF.R.U32.HI UR9, URZ, UR10, UR7 ;  /* 0x0000000a3f090299 */ /* 0x000fe20008011607 */
[----:B------:R-:W-:Y:S01]  /*15810*/  SHF.R.S32.HI R3, RZ, 0x7, R3 ;  /* 0x00000007ff037819 */ /* 0x000fe20000011403 */
[----:B------:R-:W-:Y:S02]  /*15820*/  ULDC UR4, c[0x0][0x9dc] ;  /* 0x0002770000047ab9 */ /* 0x000fe40000000800 */
[----:B------:R-:W-:Y:S01]  /*15830*/  UIADD3 UR9, UR9, UR36, -UR41 ;  /* 0x0000002409097290 */ /* 0x000fe2000fffe829 */
[----:B------:R-:W-:-:S03]  /*15840*/  VIMNMX R35, R3, UR8, PT ;  /* 0x0000000803237c48 */ /* 0x000fc6000bfe0100 */
        /* <DEDUP_REMOVED lines=12> */
.L_x_1441:
[----:B------:R-:W-:-:S11]  /*15910*/  UISETP.NE.AND UP0, UPT, UR5, 0x1, UPT ;  /* 0x000000010500788c */ /* 0x000fd6000bf05270 */
[----:B------:R-:W-:Y:S02]  /*15920*/  @UP0 ULDC.64 UR10, c[0x0][0x9e8] ;  /* 0x00027a00000a0ab9 */ /* 0x000fe40000000a00 */
[----:B------:R-:W-:-:S04]  /*15930*/  UIMAD.WIDE.U32 UR6, UR9, UR10, URZ ;  /* 0x0000000a090672a5 */ /* 0x000fc8000f8e003f */
[----:B------:R-:W-:-:S12]  /*15940*/  @UP0 USHF.R.U32.HI UR9, URZ, UR11, UR7 ;  /* 0x0000000b3f090299 */ /* 0x000fd80008011607 */
.L_x_1442:
[----:B------:R-:W-:-:S04]  /*15950*/  UIMAD UR5, UR9, UR5, URZ ;  /* 0x00000005090572a4 */ /* 0x000fc8000f8e023f */
[----:B------:R-:W-:-:S04]  /*15960*/  UISETP.LT.AND UP0, UPT, UR4, UR5, UPT ;  /* 0x000000050400728c */ /* 0x000fc8000bf01270 */
[----:B------:R-:W-:-:S12]  /*15970*/  USEL UR4, UR4, UR5, !UP0 ;  /* 0x0000000504047287 */ /* 0x000fd8000c000000 */
.L_x_1440:
[----:B------:R-:W-:Y:S01]  /*15980*/  USHF.R.S32.HI UR5, URZ, 0x1f, UR4 ;  /* 0x0000001f3f057899 */ /* 0x000fe20008011404 */
[----:B------:R-:W-:-:S03]  /*15990*/  R2UR UR7, R26 ;  /* 0x000000001a0772ca */ /* 0x000fc600000e0000 */
[----:B------:R-:W-:-:S04]  /*159a0*/  ULEA.HI UR5, UR5, UR4, URZ, 0x7 ;  /* 0x0000000405057291 */ /* 0x000fc8000f8f383f */
[----:B------:R-:W-:-:S04]  /*159b0*/  USHF.R.S32.HI UR6, URZ, 0x7, UR5 ;  /* 0x000000073f067899 */ /* 0x000fc80008011405 */
[----:B------:R-:W-:Y:S02]  /*159c0*/  UISETP.LT.AND UP0, UPT, URZ, UR6, UPT ;  /* 0x000000063f00728c */ /* 0x000fe4000bf01270 */
[----:B------:R-:W-:Y:S02]  /*159d0*/  ULOP3.LUT UR5, UR7, 0xff000000, URZ, 0xc0, !UPT ;  /* 0xff00000007057892 */ /* 0x000fe4000f8ec03f */
[----:B------:R-:W-:Y:S02]  /*159e0*/  USEL UR11, URZ, UR6, !UP0 ;  /* 0x000000063f0b7287 */ /* 0x000fe4000c000000 */
[----:B------:R-:W-:Y:S02]  /*159f0*/  ULOP3.LUT UR4, UR7, 0xff0000, URZ, 0xc0, !UPT ;  /* 0x00ff000007047892 */ /* 0x000fe4000f8ec03f */
[----:B------:R-:W-:Y:S02]  /*15a00*/  USHF.R.U32.HI UR5, URZ, 0x8, UR5 ;  /* 0x000000083f057899 */ /* 0x000fe40008011605 */
[----:B------:R-:W-:-:S02]  /*15a10*/  ISETP.GT.AND P0, PT, R35, UR11, PT ;  /* 0x0000000b23007c0c */ /* 0x000fc4000bf04270 */
[----:B------:R-:W-:-:S03]  /*15a20*/  ULEA.HI UR5, UR4, UR5, URZ, 0x10 ;  /* 0x0000000504057291 */ /* 0x000fc6000f8f803f */
[----:B------:R-:W-:Y:S01]  /*15a30*/  UMOV UR4, URZ ;  /* 0x0000003f00047c82 */ /* 0x000fe20008000000 */
[----:B------:R-:W-:-:S07]  /*15a40*/  ULOP3.LUT UR42, UR5, 0xff, URZ, 0xc0, !UPT ;  /* 0x000000ff052a7892 */ /* 0x000fce000f8ec03f */
[----:B------:R-:W-:Y:S05]  /*15a50*/  @!P0 BRA `(.L_x_1443) ;  /* 0x0000000000908947 */ /* 0x000fea0003800000 */
[----:B------:R-:W-:Y:S01]  /*15a60*/  USHF.R.U32.HI UR6, URZ, 0x10, UR5 ;  /* 0x000000103f067899 */ /* 0x000fe20008011605 */
[----:B------:R-:W-:-:S03]  /*15a70*/  UMOV UR4, URZ ;  /* 0x0000003f00047c82 */ /* 0x000fc60008000000 */
[----:B------:R-:W-:-:S11]  /*15a80*/  UISETP.NE.AND UP0, UPT, UR6, URZ, UPT ;  /* 0x0000003f0600728c */ /* 0x000fd6000bf05270 */
[----:B------:R-:W-:Y:S02]  /*15a90*/  @!UP0 ULDC UR6, c[0x0][0x9f0] ;  /* 0x00027c0000068ab9 */ /* 0x000fe40000000800 */
[----:B------:R-:W-:-:S04]  /*15aa0*/  IABS R0, UR6 ;  /* 0x0000000600007c13 */ /* 0x000fc80008000000 */
[----:B------:R-:W-:Y:S01]  /*15ab0*/  R2UR UR12, R0 ;  /* 0x00000000000c72ca */ /* 0x000fe200000e0000 */
[----:B------:R-:W-:-:S05]  /*15ac0*/  IMAD.U32 R0, RZ, RZ, UR6 ;  /* 0x00000006ff007e24 */ /* 0x000fca000f8e00ff */
[----:B------:R-:W-:-:S04]  /*15ad0*/  IADD3 R0, R0, -0x1, R35 ;  /* 0xffffffff00007810 */ /* 0x000fc80007ffe023 */
[----:B------:R-:W-:Y:S02]  /*15ae0*/  R2UR UR7, R0 ;  /* 0x00000000000772ca */ /* 0x000fe400000e0000 */
[----:B------:R-:W-:Y:S01]  /*15af0*/  IABS R0, UR6 ;  /* 0x0000000600007c13 */ /* 0x000fe20008000000 */
[----:B------:R-:W0:Y:S10]  /*15b00*/  I2F.RP R2, UR12 ;  /* 0x0000000c00027d06 */ /* 0x000e340008209400 */
[----:B------:R-:W-:Y:S01]  /*15b10*/  UIADD3 UR7, -UR11, UR7, URZ ;  /* 0x000000070b077290 */ /* 0x000fe2000fffe13f */
[----:B0-----:R-:W0:Y:S02]  /*15b20*/  MUFU.RCP R2, R2 ;  /* 0x0000000200027308 */ /* 0x001e240000001000 */
[----:B0-----:R-:W-:-:S02]  /*15b30*/  VIADD R3, R2, 0xffffffe ;  /* 0x0ffffffe02037836 */ /* 0x001fc40000000000 */
[----:B------:R-:W-:Y:S01]  /*15b40*/  IMAD.MOV R2, RZ, RZ, -R0 ;  /* 0x000000ffff027224 */ /* 0x000fe200078e0a00 */
[----:B------:R-:W-:Y:S01]  /*15b50*/  IABS R0, UR7 ;  /* 0x0000000700007c13 */ /* 0x000fe20008000000 */
[----:B------:R-:W-:Y:S02]  /*15b60*/  ULOP3.LUT UR7, UR7, UR6, URZ, 0x3c, !UPT ;  /* 0x0000000607077292 */ /* 0x000fe4000f8e3c3f */
[----:B------:R-:W0:Y:S01]  /*15b70*/  F2I.FTZ.U32.TRUNC.NTZ R3, R3 ;  /* 0x0000000300037305 */ /* 0x000e22000021f000 */
[----:B------:R-:W-:Y:S02]  /*15b80*/  R2UR UR9, R0 ;  /* 0x00000000000972ca */ /* 0x000fe400000e0000 */
[----:B------:R-:W-:Y:S02]  /*15b90*/  R2UR UR10, R2 ;  /* 0x00000000020a72ca */ /* 0x000fe400000e0000 */
[----:B0-----:R-:W-:-:S13]  /*15ba0*/  R2UR UR5, R3 ;  /* 0x00000000030572ca */ /* 0x001fda00000e0000 */
[----:B------:R-:W-:-:S04]  /*15bb0*/  UIADD3 UR8, URZ, -UR5, URZ ;  /* 0x800000053f087290 */ /* 0x000fc8000fffe03f */
[----:B------:R-:W-:-:S04]  /*15bc0*/  UIMAD UR8, UR8, UR12, URZ ;  /* 0x0000000c080872a4 */ /* 0x000fc8000f8e023f */
[----:B------:R-:W-:-:S04]  /*15bd0*/  UIMAD.WIDE.U32 UR4, UR5, UR8, UR4 ;  /* 0x00000008050472a5 */ /* 0x000fc8000f8e0004 */
[----:B------:R-:W-:-:S04]  /*15be0*/  UIMAD.WIDE.U32 UR4, UR5, UR9, URZ ;  /* 0x00000009050472a5 */ /* 0x000fc8000f8e003f */
        /* <DEDUP_REMOVED lines=11> */
.L_x_1443:
[----:B------:R-:W-:Y:S01]  /*15ca0*/  UIMAD UR42, UR42, UR4, UR11 ;  /* 0x000000042a2a72a4 */ /* 0x000fe2000f8e020b */
[----:B------:R-:W-:Y:S05]  /*15cb0*/  BSSY B7, `(.L_x_1444) ;  /* 0x00003c8000077945 */ /* 0x000fea0003800000 */
[----:B------:R-:W-:-:S05]  /*15cc0*/  IMAD.U32 R0, RZ, RZ, UR42 ;  /* 0x0000002aff007e24 */ /* 0x000fca000f8e00ff */
[----:B------:R-:W-:-:S04]  /*15cd0*/  VIADDMNMX R35, R0, UR4, R35, PT ;  /* 0x0000000400237c46 */ /* 0x000fc8000b800123 */
[----:B------:R-:W-:-:S13]  /*15ce0*/  ISETP.GT.AND P0, PT, R35, UR42, PT ;  /* 0x0000002a23007c0c */ /* 0x000fda000bf04270 */
[----:B------:R-:W-:Y:S05]  /*15cf0*/  @P0 BRA `(.L_x_1445) ;  /* 0x0000000000440947 */ /* 0x000fea0003800000 */
[----:B------:R-:W0:Y:S02]  /*15d00*/  S2R R2, SR_TID.X ;  /* 0x0000000000027919 */ /* 0x000e240000002100 */
[----:B0-----:R-:W-:-:S04]  /*15d10*/  LOP3.LUT R2, R2, 0x7f, RZ, 0xc0, !PT ;  /* 0x0000007f02027812 */ /* 0x001fc800078ec0ff */
[----:B------:R-:W-:-:S13]  /*15d20*/  ISETP.NE.AND P0, PT, R2, RZ, PT ;  /* 0x000000ff0200720c */ /* 0x000fda0003f05270 */
[----:B------:R-:W-:Y:S05]  /*15d30*/  @P0 BRA `(.L_x_1446) ;  /* 0x0000003800fc0947 */ /* 0x000fea0003800000 */
[----:B------:R-:W0:Y:S01]  /*15d40*/  S2R R5, SR_LANEID ;  /* 0x0000000000057919 */ /* 0x000e220000000000 */
[----:B------:R-:W-:Y:S01]  /*15d50*/  VOTEU.ANY UR4, UPT, PT ;  /* 0x0000000000047886 */ /* 0x000fe200038e0100 */
[----:B------:R-:W1:Y:S01]  /*15d60*/  LDC.64 R2, c[0x0][0xc60] ;  /* 0x00031800ff027b82 */ /* 0x000e620000000a00 */
[----:B------:R-:W0:Y:S02]  /*15d70*/  FLO.U32 R0, UR4 ;  /* 0x0000000400007d00 */ /* 0x000e2400080e0000 */
[----:B0-----:R-:W-:-:S06]  /*15d80*/  ISETP.EQ.U32.AND P0, PT, R0, R5, PT ;  /* 0x000000050000720c */ /* 0x001fcc0003f02070 */
[----:B------:R-:W1:Y:S07]  /*15d90*/  POPC R5, UR4 ;  /* 0x0000000400057d09 */ /* 0x000e6e0008000000 */
[----:B-1----:R-:W2:Y:S01]  /*15da0*/  @P0 ATOMG.E.ADD.STRONG.GPU PT, R3, desc[UR56][R2.64], R5 ;  /* 0x00000005020309a8 */ /* 0x002ea200081ee1f8 */
[----:B------:R-:W0:Y:S02]  /*15db0*/  S2R R4, SR_LTMASK ;  /* 0x0000000000047919 */ /* 0x000e240000003900 */
[----:B0-----:R-:W-:-:S04]  /*15dc0*/  LOP3.LUT R4, R4, UR4, RZ, 0xc0, !PT ;  /* 0x0000000404047c12 */ /* 0x001fc8000f8ec0ff */
[----:B------:R-:W0:Y:S01]  /*15dd0*/  POPC R7, R4 ;  /* 0x0000000400077309 */ /* 0x000e220000000000 */
[----:B--2---:R-:W0:Y:S02]  /*15de0*/  SHFL.IDX PT, R0, R3, R0, 0x1f ;  /* 0x00001f0003007589 */ /* 0x004e2400000e0000 */
[----:B0-----:R-:W-:Y:S01]  /*15df0*/  IADD3 R24, R0, UR46, R7 ;  /* 0x0000002e00187c10 */ /* 0x001fe2000fffe007 */
[----:B------:R-:W-:Y:S06]  /*15e00*/  BRA `(.L_x_1446) ;  /* 0x0000003800c87947 */ /* 0x000fec0003800000 */
.L_x_1445:
        /* <DEDUP_REMOVED lines=20> */
.L_x_1448:
[----:B------:R-:W-:Y:S05]  /*15f50*/  BSYNC B6 ;  /* 0x0000000000067941 */ /* 0x000fea0003800000 */
.L_x_1447:
        /* <DEDUP_REMOVED lines=22> */
.L_x_1450:
[----:B------:R-:W-:Y:S05]  /*160c0*/  BSYNC B6 ;  /* 0x0000000000067941 */ /* 0x000fea0003800000 */
.L_x_1449:
        /* <DEDUP_REMOVED lines=20> */
.L_x_1452:
[----:B------:R-:W-:Y:S05]  /*16210*/  BSYNC B6 ;  /* 0x0000000000067941 */ /* 0x000fea0003800000 */
.L_x_1451:
        /* <DEDUP_REMOVED lines=19> */
.L_x_1454:
[----:B------:R-:W-:Y:S05]  /*16350*/  BSYNC B6 ;  /* 0x0000000000067941 */ /* 0x000fea0003800000 */
.L_x_1453:
[----:B------:R-:W-:Y:S01]  /*16360*/  ULDC.64 UR4, c[0x0][0x9f8] ;  /* 0x00027e0000047ab9 */ /* 0x000fe20000000a00 */
[----:B------:R-:W-:Y:S01]  /*16370*/  IMAD.U32 R25, RZ, RZ, UR40 ;  /* 0x00000028ff197e24 */ /* 0x000fe2000f8e00ff */
[----:B------:R-:W-:Y:S01]  /*16380*/  UISETP.NE.U32.AND UP0, UPT, UR4, URZ, UPT ;  /* 0x0000003f0400728c */ /* 0x000fe2000bf05070 */
[----:B------:R-:W0:Y:S01]  /*16390*/  S2R R20, SR_TID.X ;  /* 0x0000000000147919 */ /* 0x000e220000002100 */
[----:B------:R-:W1:Y:S02]  /*163a0*/  LDC R10, c[0x0][0x430] ;  /* 0x00010c00ff0a7b82 */ /* 0x000e640000000800 */
[----:B------:R-:W-:Y:S01]  /*163b0*/  UISETP.NE.AND.EX UP0, UPT, UR5, URZ, UPT, UP0 ;  /* 0x0000003f0500728c */ /* 0x000fe2000bf05300 */
[----:B------:R-:W2:Y:S05]  /*163c0*/  S2R R17, SR_TID.X ;  /* 0x0000000000117919 */ /* 0x000eaa0000002100 */
[----:B------:R-:W-:Y:S01]  /*163d0*/  PLOP3.LUT P0, PT, PT, PT, UP0, 0x80, 0x0 ;  /* 0x000000000000781c */ /* 0x000fe20003f0f008 */
[----:B------:R-:W3:Y:S04]  /*163e0*/  LDC R37, c[0x0][0x2f4] ;  /* 0x0000bd00ff257b82 */ /* 0x000ee80000000800 */
[----:B------:R-:W-:-:S02]  /*163f0*/  @UP0 ULDC.64 UR4, c[0x0][0x9f8] ;  /* 0x00027e0000040ab9 */ /* 0x000fc40000000a00 */
[----:B------:R-:W-:-:S06]  /*16400*/  @UP0 UIMAD.WIDE UR4, UR40, 0x4, UR4 ;  /* 0x00000004280408a5 */ /* 0x000fcc000f8e0204 */
[----:B------:R-:W-:Y:S02]  /*16410*/  IMAD.U32 R2, RZ, RZ, UR4 ;  /* 0x00000004ff027e24 */ /* 0x000fe4000f8e00ff */
[----:B------:R-:W-:-:S05]  /*16420*/  IMAD.U32 R3, RZ, RZ, UR5 ;  /* 0x00000005ff037e24 */ /* 0x000fca000f8e00ff */
[----:B------:R4:W4:Y:S01]  /*16430*/  @P0 LDG.E R25, desc[UR56][R2.64] ;  /* 0x0000003802190981 */ /* 0x000922000c1e1900 */
[----:B-1----:R-:W-:Y:S01]  /*16440*/  ISETP.NE.AND P1, PT, R10, 0x1, PT ;  /* 0x000000010a00780c */ /* 0x002fe20003f25270 */
[----:B0-----:R-:W-:Y:S01]  /*16450*/  IMAD.SHL.U32 R20, R20, 0x20, RZ ;  /* 0x0000002014147824 */ /* 0x001fe200078e00ff */
[----:B------:R-:W-:Y:S02]  /*16460*/  LEA R7, R35, 0xffffff80, 0x7 ;  /* 0xffffff8023077811 */ /* 0x000fe400078e38ff */
[----:B------:R-:W-:Y:S02]  /*16470*/  LOP3.LUT R29, R29, 0xffffffef, RZ, 0xc0, !PT ;  /* 0xffffffef1d1d7812 */ /* 0x000fe400078ec0ff */
[----:B--2---:R-:W-:Y:S02]  /*16480*/  LOP3.LUT R17, R17, 0x7f, RZ, 0xc0, !PT ;  /* 0x0000007f11117812 */ /* 0x004fe400078ec0ff */
[----:B------:R-:W-:Y:S02]  /*16490*/  LOP3.LUT R20, R20, 0x60, RZ, 0xc0, !PT ;  /* 0x0000006014147812 */ /* 0x000fe400078ec0ff */
[----:B------:R-:W-:-:S03]  /*164a0*/  SHF.R.U32.HI R17, RZ, 0x2, R17 ;  /* 0x00000002ff117819 */ /* 0x000fc60000011611 */
[----:B------:R-:W0:Y:S01]  /*164b0*/  @P1 LDC R0, c[0x0][0x434] ;  /* 0x00010d00ff001b82 */ /* 0x000e220000000800 */
[----:B---3--:R-:W-:Y:S02]  /*164c0*/  ISETP.GE.AND P3, PT, R23, R37, PT ;  /* 0x000000251700720c */ /* 0x008fe40003f66270 */
[----:B------:R-:W-:Y:S02]  /*164d0*/  LOP3.LUT R4, R7, R17, R20, 0xfe, !PT ;  /* 0x0000001107047212 */ /* 0x000fe400078efe14 */
[----:B------:R-:W-:Y:S02]  /*164e0*/  @P1 LOP3.LUT R29, R29, 0x10, RZ, 0xfc, !PT ;  /* 0x000000101d1d1812 */ /* 0x000fe400078efcff */
[C---:B------:R-:W-:Y:S01]  /*164f0*/  ISETP.GE.AND P0, PT, R4.reuse, UR36, PT ;  /* 0x0000002404007c0c */ /* 0x040fe2000bf06270 */
[----:B------:R-:W1:Y:S01]  /*16500*/  @P1 LDC R5, c[0x0][0x438] ;  /* 0x00010e00ff051b82 */ /* 0x000e620000000800 */
[----:B------:R-:W-:-:S04]  /*16510*/  VIADD R9, R4, UR38 ;  /* 0x0000002604097c36 */ /* 0x000fc80008000000 */
[----:B------:R-:W-:-:S07]  /*16520*/  IMAD.MOV.U32 R8, RZ, RZ, R9 ;  /* 0x000000ffff087224 */ /* 0x000fce00078e0009 */
[----:B----4-:R-:W2:Y:S01]  /*16530*/  @!P0 LDC.64 R2, c[0x0][0x428] ;  /* 0x00010a00ff028b82 */ /* 0x010ea20000000a00 */
[----:B0-----:R-:W-:-:S05]  /*16540*/  @P1 IMAD.HI.U32 R0, R9, R0, RZ ;  /* 0x0000000009001227 */ /* 0x001fca00078e00ff */
[----:B-1----:R-:W-:Y:S02]  /*16550*/  @P1 SHF.R.U32.HI R8, RZ, R5, R0 ;  /* 0x00000005ff081219 */ /* 0x002fe40000011600 */
[----:B------:R-:W0:Y:S03]  /*16560*/  @!P0 LDC.64 R4, c[0x0][0x418] ;  /* 0x00010600ff048b82 */ /* 0x000e260000000a00 */
[----:B------:R-:W-:-:S04]  /*16570*/  IMAD.MOV R6, RZ, RZ, -R8 ;  /* 0x000000ffff067224 */ /* 0x000fc800078e0a08 */
[----:B------:R-:W-:Y:S01]  /*16580*/  IMAD R6, R10, R6, R9 ;  /* 0x000000060a067224 */ /* 0x000fe200078e0209 */
[----:B------:R-:W-:Y:S02]  /*16590*/  @!P0 SHF.R.S32.HI R9, RZ, 0x1f, R8 ;  /* 0x0000001fff098819 */ /* 0x000fe40000011408 */
[----:B------:R-:W-:Y:S02]  /*165a0*/  LOP3.LUT R11, R23, 0x40, RZ, 0xfc, !PT ;  /* 0x00000040170b7812 */ /* 0x000fe400078efcff */
[----:B------:R-:W-:Y:S01]  /*165b0*/  LOP3.LUT R29, R29, 0xfffffffb, RZ, 0xc0, !PT ;  /* 0xfffffffb1d1d7812 */ /* 0x000fe200078ec0ff */
[----:B------:R-:W-:-:S03]  /*165c0*/  IMAD.U32 R12, RZ, RZ, UR43 ;  /* 0x0000002bff0c7e24 */ /* 0x000fc6000f8e00ff */
[----:B------:R-:W-:Y:S02]  /*165d0*/  @P3 LOP3.LUT R29, R29, 0x4, RZ, 0xfc, !PT ;  /* 0x000000041d1d3812 */ /* 0x000fe400078efcff */
[----:B------:R-:W-:Y:S02]  /*165e0*/  ISETP.NE.AND P2, PT, R12, 0x3, PT ;  /* 0x000000030c00780c */ /* 0x000fe40003f45270 */
[----:B------:R-:W-:Y:S02]  /*165f0*/  LOP3.LUT R29, R29, 0xfffffff7, RZ, 0xc0, !PT ;  /* 0xfffffff71d1d7812 */ /* 0x000fe400078ec0ff */
[----:B------:R-:W-:Y:S02]  /*16600*/  LOP3.LUT R10, R23, 0x80, RZ, 0xfc, !PT ;  /* 0x00000080170a7812 */ /* 0x000fe400078efcff */
[----:B------:R-:W-:Y:S01]  /*16610*/  LOP3.LUT R29, R29, 0xfffffffd, RZ, 0xc0, !PT ;  /* 0xfffffffd1d1d7812 */ /* 0x000fe200078ec0ff */
[----:B------:R-:W-:Y:S01]  /*16620*/  UMOV UR4, 0xffffffff ;  /* 0xffffffff00047882 */ /* 0x000fe20000000000 */
[----:B------:R-:W-:Y:S01]  /*16630*/  SHF.R.S32.HI R27, RZ, 0x1f, R25 ;  /* 0x0000001fff1b7819 */ /* 0x000fe20000011419 */
[----:B--2---:R-:W-:-:S04]  /*16640*/  @!P0 IMAD.WIDE.U32 R8, R25, R2, R8 ;  /* 0x0000000219088225 */ /* 0x004fc800078e0008 */
[----:B------:R-:W-:-:S04]  /*16650*/  @!P0 IMAD R2, R27, R2, RZ ;  /* 0x000000021b028224 */ /* 0x000fc800078e02ff */
[----:B------:R-:W-:Y:S01]  /*16660*/  @!P0 IMAD R3, R25, R3, R2 ;  /* 0x0000000319038224 */ /* 0x000fe200078e0202 */
[----:B0-----:R-:W-:-:S03]  /*16670*/  @!P0 LEA R2, P1, R8, R4, 0x2 ;  /* 0x0000000408028211 */ /* 0x001fc600078210ff */
[----:B------:R-:W-:-:S05]  /*16680*/  @!P0 IMAD.IADD R0, R9, 0x1, R3 ;  /* 0x0000000109008824 */ /* 0x000fca00078e0203 */
[----:B------:R-:W-:Y:S01]  /*16690*/  @!P0 LEA.HI.X R3, R8, R5, R0, 0x2, P1 ;  /* 0x0000000508038211 */ /* 0x000fe200008f1400 */
[----:B------:R-:W-:Y:S01]  /*166a0*/  IMAD.MOV.U32 R5, RZ, RZ, RZ ;  /* 0x000000ffff057224 */ /* 0x000fe200078e00ff */
[----:B------:R-:W-:-:S05]  /*166b0*/  ISETP.GE.AND P1, PT, R11, R37, PT ;  /* 0x000000250b00720c */ /* 0x000fca0003f26270 */
[----:B------:R0:W5:Y:S01]  /*166c0*/  @!P0 LDG.E R5, desc[UR56][R2.64] ;  /* 0x0000003802058981 */ /* 0x000162000c1e1900 */
[----:B------:R-:W-:-:S07]  /*166d0*/  ISETP.GE.AND P0, PT, R10, R37, PT ;  /* 0x000000250a00720c */ /* 0x000fce0003f06270 */
[----:B------:R-:W-:-:S04]  /*166e0*/  @P1 LOP3.LUT R29, R29, 0x2, RZ, 0xfc, !PT ;  /* 0x000000021d1d1812 */ /* 0x000fc800078efcff */
[----:B------:R-:W-:-:S04]  /*166f0*/  @P2 LOP3.LUT R29, R29, 0x8, RZ, 0xfc, !PT ;  /* 0x000000081d1d2812 */ /* 0x000fc800078efcff */
[----:B------:R-:W-:-:S04]  /*16700*/  LOP3.LUT R29, R29, 0xfffffffe, RZ, 0xc0, !PT ;  /* 0xfffffffe1d1d7812 */ /* 0x000fc800078ec0ff */
[----:B------:R-:W-:Y:S01]  /*16710*/  @P0 LOP3.LUT R29, R29, 0x1, RZ, 0xfc, !PT ;  /* 0x000000011d1d0812 */ /* 0x000fe200078efcff */
[----:B0-----:R-:W-:Y:S06]  /*16720*/  BRA.DIV UR4, `(.L_x_1455) ;  /* 0x0000004a04507947 */ /* 0x001fec000b800000 */
.L_x_1535:
[----:B------:R-:W-:Y:S01]  /*16730*/  LOP3.LUT R17, R26, 0xffff, RZ, 0xc0, !PT ;  /* 0x0000ffff1a117812 */ /* 0x000fe200078ec0ff */
[----:B------:R-:W-:Y:S06]  /*16740*/  @!P2 BRA `(.L_x_1456) ;  /* 0x000000000004a947 */ /* 0x000fec0003800000 */
[----:B------:R-:W-:Y:S01]  /*16750*/  BPT.TRAP 0x1 ;  /* 0x000000040000795c */ /* 0x000fe20000300000 */
.L_x_1456:
[----:B------:R-:W-:Y:S01]  /*16760*/  IMAD R4, R18, 0x8, R16 ;  /* 0x0000000812047824 */ /* 0x000fe200078e0210 */
[----:B------:R-:W-:Y:S01]  /*16770*/  SHF.L.U32 R26, R22, 0x1f, RZ ;  /* 0x0000001f161a7819 */ /* 0x000fe200000006ff */
[----:B------:R-:W-:Y:S01]  /*16780*/  BSSY B0, `(.L_x_1457) ;  /* 0x0000004000007945 */ /* 0x000fe20003800000 */
[----:B------:R-:W-:Y:S02]  /*16790*/  SHF.R.S32.HI R10, RZ, 0x1f, R6 ;  /* 0x0000001fff0a7819 */ /* 0x000fe40000011406 */
[----:B------:R-:W0:Y:S02]  /*167a0*/  SYNCS.PHASECHK.TRANS64.TRYWAIT P0, [R4+URZ+0x2a880], R26 ;  /* 0x02a8801a040075a7 */ /* 0x000e24000800017f */
[----:B0-----:R-:W-:Y:S05]  /*167b0*/  @!P0 BRA `(.L_x_1458) ;  /* 0x0000004800588947 */ /* 0x001fea0003800000 */
.L_x_1536:
[----:B------:R-:W-:Y:S05]  /*167c0*/  BSYNC B0 ;  /* 0x0000000000007941 */ /* 0x000fea0003800000 */
.L_x_1457:
[----:B------:R-:W1:Y:S01]  /*167d0*/  S2R R8, SR_TID.X ;  /* 0x0000000000087919 */ /* 0x000e620000002100 */
[----:B------:R-:W-:Y:S01]  /*167e0*/  ULDC.64 UR4, c[0x0][0x328] ;  /* 0x0000ca0000047ab9 */ /* 0x000fe20000000a00 */
[----:B-----5:R-:W-:Y:S01]  /*167f0*/  SHF.R.S32.HI R20, RZ, 0x1f, R5 ;  /* 0x0000001fff147819 */ /* 0x020fe20000011405 */
[----:B------:R-:W-:Y:S01]  /*16800*/  IMAD R3, R10, UR4, RZ ;  /* 0x000000040a037c24 */ /* 0x000fe2000f8e02ff */
[----:B------:R-:W-:Y:S01]  /*16810*/  ULDC.64 UR6, c[0x0][0x318] ;  /* 0x0000c60000067ab9 */ /* 0x000fe20000000a00 */
[----:B------:R-:W-:Y:S02]  /*16820*/  IMAD R21, R18, 0x6000, R31 ;  /* 0x0000600012157824 */ /* 0x000fe400078e021f */
        /* <DEDUP_REMOVED lines=9> */
[C---:B------:R-:W-:Y:S01]  /*168c0*/  IMAD.WIDE.U32 R2, R17.reuse, UR4, R2 ;  /* 0x0000000411027c25 */ /* 0x040fe2000f8e0002 */
[----:B------:R-:W-:Y:S01]  /*168d0*/  UMOV UR4, 0xffffffff ;  /* 0xffffffff00047882 */ /* 0x000fe20000000000 */
[----:B-1----:R-:W-:Y:S02]  /*168e0*/  LOP3.LUT R8, R8, 0x7f, RZ, 0xc0, !PT ;  /* 0x0000007f08087812 */ /* 0x002fe400078ec0ff */
[----:B------:R-:W-:Y:S02]  /*168f0*/  IMAD R9, R17, UR5, R3 ;  /* 0x0000000511097c24 */ /* 0x000fe4000f8e0203 */
[----:B------:R-:W-:Y:S02]  /*16900*/  SHF.R.U32.HI R11, RZ, 0x2, R8 ;  /* 0x00000002ff0b7819 */ /* 0x000fe40000011608 */
[----:B------:R-:W-:-:S02]  /*16910*/  IADD3 R8, P0, R2, UR6, RZ ;  /* 0x0000000602087c10 */ /* 0x000fc4000ff1e0ff */
[----:B------:R-:W-:Y:S02]  /*16920*/  IADD3 R7, -R11, UR36, -R7 ;  /* 0x000000240b077c10 */ /* 0x000fe4000fffe907 */
[----:B------:R-:W-:Y:S02]  /*16930*/  IADD3.X R9, R9, UR7, RZ, P0, !PT ;  /* 0x0000000709097c10 */ /* 0x000fe400087fe4ff */
[----:B------:R-:W-:Y:S01]  /*16940*/  ISETP.GE.AND P5, PT, R7, 0x1, PT ;  /* 0x000000010700780c */ /* 0x000fe20003fa6270 */
[----:B------:R-:W-:-:S12]  /*16950*/  BRA.DIV UR4, `(.L_x_1459) ;  /* 0x0000004a04047947 */ /* 0x000fd8000b800000 */
[----:B------:R-:W1:Y:S01]  /*16960*/  SHFL.IDX PT, R2, R8, RZ, 0x1c1f ;  /* 0x001c1fff08027589 */ /* 0x000e6200000e0000 */
[CC--:B------:R-:W-:Y:S02]  /*16970*/  ISETP.GE.AND P3, PT, R23.reuse, R37.reuse, PT ;  /* 0x000000251700720c */ /* 0x0c0fe40003f66270 */
[C---:B------:R-:W-:Y:S01]  /*16980*/  LOP3.LUT R12, R23.reuse, 0x40, RZ, 0xfc, !PT ;  /* 0x00000040170c7812 */ /* 0x040fe200078efcff */
[----:B------:R-:W2:Y:S01]  /*16990*/  SHFL.IDX PT, R0, R9, RZ, 0x1c1f ;  /* 0x001c1fff09007589 */ /* 0x000ea200000e0000 */
[----:B------:R-:W-:Y:S02]  /*169a0*/  LOP3.LUT R11, R23, 0x80, RZ, 0xfc, !PT ;  /* 0x00000080170b7812 */ /* 0x000fe400078efcff */
[----:B------:R-:W-:Y:S02]  /*169b0*/  ISETP.GE.AND P2, PT, R12, R37, PT ;  /* 0x000000250c00720c */ /* 0x000fe40003f46270 */
[C---:B------:R-:W-:Y:S02]  /*169c0*/  ISETP.GE.AND P6, PT, R7.reuse, 0x61, PT ;  /* 0x000000610700780c */ /* 0x040fe40003fc6270 */
[----:B------:R-:W-:-:S02]  /*169d0*/  ISETP.LT.OR P1, PT, R7, 0x1, P2 ;  /* 0x000000010700780c */ /* 0x000fc40001721670 */
[----:B------:R-:W-:Y:S02]  /*169e0*/  LOP3.LUT R29, R29, 0xffffffdf, RZ, 0xc0, !PT ;  /* 0xffffffdf1d1d7812 */ /* 0x000fe400078ec0ff */
[----:B------:R-:W-:-:S07]  /*169f0*/  ISETP.GE.AND P4, PT, R7, 0x21, PT ;  /* 0x000000210700780c */ /* 0x000fce0003f86270 */
[----:B------:R-:W-:Y:S02]  /*16a00*/  @P6 LOP3.LUT R29, R29, 0x20, RZ, 0xfc, !PT ;  /* 0x000000201d1d6812 */ /* 0x000fe400078efcff */
[----:B-1----:R-:W-:-:S05]  /*16a10*/  IADD3 R2, P0, R23, R2, RZ ;  /* 0x0000000217027210 */ /* 0x002fca0007f1e0ff */
[----:B--2---:R-:W-:Y:S01]  /*16a20*/  IMAD.X R3, RZ, RZ, R0, P0 ;  /* 0x000000ffff037224 */ /* 0x004fe200000e0600 */
[----:B------:R-:W-:Y:S01]  /*16a30*/  ISETP.LT.OR P0, PT, R7, 0x1, P3 ;  /* 0x000000010700780c */ /* 0x000fe20001f01670 */
[----:B------:R-:W-:-:S12]  /*16a40*/  IMAD.IADD R0, R16, 0x1, R21 ;  /* 0x0000000110007824 */ /* 0x000fd800078e0215 */
[----:B------:R-:W-:Y:S01]  /*16a50*/  @!PT LDS RZ, [RZ] ;  /* 0x00000000fffff984 */ /* 0x000fe20000000800 */
        /* <DEDUP_REMOVED lines=17> */
[----:B------:R-:W3:Y:S01]  /*16b70*/  SHFL.IDX PT, R9, R9, 0x3, 0x1c1f ;  /* 0x007c1f0009097f89 */ /* 0x000ee200000e0000 */
[----:B-1----:R-:W-:-:S05]  /*16b80*/  IADD3 R2, P1, R23, R2, RZ ;  /* 0x0000000217027210 */ /* 0x002fca0007f3e0ff */
[----:B--2---:R-:W-:Y:S01]  /*16b90*/  IMAD.X R3, RZ, RZ, R3, P1 ;  /* 0x000000ffff037224 */ /* 0x004fe200008e0603 */
[----:B------:R-:W-:-:S13]  /*16ba0*/  ISETP.LT.OR P1, PT, R7, 0x41, P3 ;  /* 0x000000410700780c */ /* 0x000fda0001f21670 */
[----:B------:R-:W-:Y:S01]  /*16bb0*/  LDGSTS.E.BYPASS.LTC128B.128 [R0+0xd400], desc[UR56][R2.64], !P1 ;  /* 0x0d40000002007fae */ /* 0x000fe2000c901d78 */
[----:B------:R-:W-:-:S13]  /*16bc0*/  ISETP.LT.OR P1, PT, R7, 0x41, P2 ;  /* 0x000000410700780c */ /* 0x000fda0001721670 */
[----:B------:R-:W-:Y:S01]  /*16bd0*/  LDGSTS.E.BYPASS.LTC128B.128 [R0+0xf400], desc[UR56][R2.64+0x40], !P1 ;  /* 0x0f40004002007fae */ /* 0x000fe2000c901d78 */
[----:B------:R-:W-:-:S13]  /*16be0*/  ISETP.LT.OR P1, PT, R7, 0x41, P0 ;  /* 0x000000410700780c */ /* 0x000fda0000721670 */
[----:B------:R1:W-:Y:S01]  /*16bf0*/  LDGSTS.E.BYPASS.LTC128B.128 [R0+0x11400], desc[UR56][R2.64+0x80], !P1 ;  /* 0x1140008002007fae */ /* 0x0003e2000c901d78 */
[----:B------:R-:W-:-:S03]  /*16c00*/  ISETP.GE.AND P1, PT, R7, 0x41, PT ;  /* 0x000000410700780c */ /* 0x000fc60003f26270 */
[----:B-1-3--:R1:W2:Y:S10]  /*16c10*/  SHFL.IDX PT, R2, R8, 0x3, 0x1c1f ;  /* 0x007c1f0008027f89 */ /* 0x00a2b400000e0000 */
.L_x_1546:
        /* <DEDUP_REMOVED lines=13> */
.L_x_1460:
        /* <DEDUP_REMOVED lines=11> */
.L_x_1461:
[----:B------:R2:W-:Y:S01]  /*16da0*/  SYNCS.ARRIVE.TRANS64.A1T0 RZ, [R4+URZ+0x2a870], RZ ;  /* 0x02a870ff04ff79a7 */ /* 0x0005e2000810003f */
[----:B------:R-:W-:Y:S05]  /*16db0*/  @!P3 BRA `(.L_x_1462) ;  /* 0x000000000004b947 */ /* 0x000fea0003800000 */
[----:B------:R-:W-:Y:S01]  /*16dc0*/  BPT.TRAP 0x1 ;  /* 0x000000040000795c */ /* 0x000fe20000300000 */
.L_x_1462:
[----:B------:R-:W3:Y:S01]  /*16dd0*/  SYNCS.PHASECHK.TRANS64.TRYWAIT P0, [R4+URZ+0x2a840], R26 ;  /* 0x02a8401a040075a7 */ /* 0x000ee2000800017f */
[----:B------:R-:W-:Y:S04]  /*16de0*/  BSSY B0, `(.L_x_1463) ;  /* 0x0000002000007945 */ /* 0x000fe80003800000 */
[----:B---3--:R-:W-:Y:S05]  /*16df0*/  @!P0 BRA `(.L_x_1464) ;  /* 0x00000048007c8947 */ /* 0x008fea0003800000 */
.L_x_1547:
[----:B------:R-:W-:Y:S05]  /*16e00*/  BSYNC B0 ;  /* 0x0000000000007941 */ /* 0x000fea0003800000 */
.L_x_1463:
[----:B------:R-:W-:Y:S01]  /*16e10*/  ULDC.64 UR4, c[0x0][0x300] ;  /* 0x0000c00000047ab9 */ /* 0x000fe20000000a00 */
[----:B------:R-:W-:Y:S01]  /*16e20*/  ULDC.64 UR6, c[0x0][0x2e8] ;  /* 0x0000ba0000067ab9 */ /* 0x000fe20000000a00 */
[----:B------:R-:W-:Y:S01]  /*16e30*/  IMAD R7, R10, UR4, RZ ;  /* 0x000000040a077c24 */ /* 0x000fe2000f8e02ff */
[C---:B------:R-:W-:Y:S01]  /*16e40*/  LOP3.LUT R9, R23.reuse, 0x80, RZ, 0xfc, !PT ;  /* 0x0000008017097812 */ /* 0x040fe200078efcff */
[C---:B------:R-:W-:Y:S01]  /*16e50*/  IMAD.WIDE.U32 R2, R6.reuse, UR4, RZ ;  /* 0x0000000406027c25 */ /* 0x040fe2000f8e00ff */
[----:B-1----:R-:W-:Y:S02]  /*16e60*/  LOP3.LUT R8, R23, 0x40, RZ, 0xfc, !PT ;  /* 0x0000004017087812 */ /* 0x002fe400078efcff */
[-C--:B------:R-:W-:Y:S01]  /*16e70*/  ISETP.GE.AND P2, PT, R9, R37.reuse, PT ;  /* 0x000000250900720c */ /* 0x080fe20003f46270 */
[----:B------:R-:W-:Y:S01]  /*16e80*/  IMAD R7, R6, UR5, R7 ;  /* 0x0000000506077c24 */ /* 0x000fe2000f8e0207 */
[----:B------:R-:W-:Y:S01]  /*16e90*/  ULDC.64 UR4, c[0x0][0x310] ;  /* 0x0000c40000047ab9 */ /* 0x000fe20000000a00 */
[----:B------:R-:W-:Y:S01]  /*16ea0*/  ISETP.GE.AND P3, PT, R8, R37, PT ;  /* 0x000000250800720c */ /* 0x000fe20003f66270 */
[----:B------:R-:W-:-:S02]  /*16eb0*/  IMAD R20, R20, UR4, RZ ;  /* 0x0000000414147c24 */ /* 0x000fc4000f8e02ff */
[----:B------:R-:W-:Y:S02]  /*16ec0*/  IMAD.IADD R3, R3, 0x1, R7 ;  /* 0x0000000103037824 */ /* 0x000fe400078e0207 */
[C---:B------:R-:W-:Y:S02]  /*16ed0*/  IMAD R20, R5.reuse, UR5, R20 ;  /* 0x0000000505147c24 */ /* 0x040fe4000f8e0214 */
[----:B------:R-:W-:Y:S01]  /*16ee0*/  IMAD.WIDE.U32 R2, R5, UR4, R2 ;  /* 0x0000000405027c25 */ /* 0x000fe2000f8e0002 */
[----:B------:R-:W-:-:S03]  /*16ef0*/  ULDC.64 UR4, c[0x0][0x308] ;  /* 0x0000c20000047ab9 */ /* 0x000fc60000000a00 */
[----:B------:R-:W-:Y:S02]  /*16f00*/  IMAD.IADD R3, R3, 0x1, R20 ;  /* 0x0000000103037824 */ /* 0x000fe400078e0214 */
[----:B------:R-:W-:Y:S01]  /*16f10*/  IMAD.WIDE.U32 R2, R17, UR4, R2 ;  /* 0x0000000411027c25 */ /* 0x000fe2000f8e0002 */
[----:B------:R-:W-:-:S03]  /*16f20*/  UMOV UR4, 0xffffffff ;  /* 0xffffffff00047882 */ /* 0x000fc60000000000 */
[----:B------:R-:W-:Y:S01]  /*16f30*/  IMAD R6, R17, UR5, R3 ;  /* 0x0000000511067c24 */ /* 0x000fe2000f8e0203 */
[----:B------:R-:W-:-:S04]  /*16f40*/  IADD3 R5, P0, R2, UR6, RZ ;  /* 0x0000000602057c10 */ /* 0x000fc8000ff1e0ff */
[----:B------:R-:W-:Y:S01]  /*16f50*/  IADD3.X R6, R6, UR7, RZ, P0, !PT ;  /* 0x0000000706067c10 */ /* 0x000fe200087fe4ff */
[----:B------:R-:W-:Y:S08]  /*16f60*/  BRA.DIV UR4, `(.L_x_1465) ;  /* 0x0000004a04347947 */ /* 0x000ff0000b800000 */
[----:B------:R-:W1:Y:S01]  /*16f70*/  SHFL.IDX PT, R14, R5, RZ, 0x1c1f ;  /* 0x001c1fff050e7589 */ /* 0x000e6200000e0000 */
[----:B------:R-:W-:-:S03]  /*16f80*/  ISETP.GE.AND P6, PT, R23, R37, PT ;  /* 0x000000251700720c */ /* 0x000fc60003fc6270 */
[----:B------:R-:W4:Y:S01]  /*16f90*/  SHFL.IDX PT, R2, R6, RZ, 0x1c1f ;  /* 0x001c1fff06027589 */ /* 0x000f2200000e0000 */
[----:B-1----:R-:W-:-:S05]  /*16fa0*/  @P5 IADD3 R14, P0, R23, R14, RZ ;  /* 0x0000000e170e5210 */ /* 0x002fca0007f1e0ff */
[----:B----4-:R-:W-:Y:S02]  /*16fb0*/  @P5 IMAD.X R3, RZ, RZ, R2, P0 ;  /* 0x000000ffff035224 */ /* 0x010fe400000e0602 */
[----:B------:R-:W-:Y:S02]  /*16fc0*/  @P5 IMAD.MOV.U32 R2, RZ, RZ, R14 ;  /* 0x000000ffff025224 */ /* 0x000fe400078e000e */
[----:B------:R-:W1:Y:S04]  /*16fd0*/  SHFL.IDX PT, R14, R5, 0x1, 0x1c1f ;  /* 0x003c1f00050e7f89 */ /* 0x000e6800000e0000 */
[----:B------:R-:W-:Y:S04]  /*16fe0*/  @P5 LDGSTS.E.BYPASS.LTC128B.128 [R0+0x1e400], desc[UR56][R2.64], !P6 ;  /* 0x1e40000002005fae */ /* 0x000fe8000f101d78 */
[----:B------:R-:W-:Y:S04]  /*16ff0*/  @P5 LDGSTS.E.BYPASS.LTC128B.128 [R0+0x20400], desc[UR56][R2.64+0x40], !P3 ;  /* 0x2040004002005fae */ /* 0x000fe8000d901d78 */
[----:B------:R4:W-:Y:S04]  /*17000*/  @P5 LDGSTS.E.BYPASS.LTC128B.128 [R0+0x22400], desc[UR56][R2.64+0x80], !P2 ;  /* 0x2240008002005fae */ /* 0x0009e8000d101d78 */
[----:B----4-:R-:W4:Y:S01]  /*17010*/  SHFL.IDX PT, R2, R6, 0x1, 0x1c1f ;  /* 0x003c1f0006027f89 */ /* 0x010f2200000e0000 */
[----:B-1----:R-:W-:-:S05]  /*17020*/  @P4 IADD3 R14, P0, R23, R14, RZ ;  /* 0x0000000e170e4210 */ /* 0x002fca0007f1e0ff */
[----:B----4-:R-:W-:Y:S02]  /*17030*/  @P4 IMAD.X R7, RZ, RZ, R2, P0 ;  /* 0x000000ffff074224 */ /* 0x010fe400000e0602 */
[----:B------:R-:W-:Y:S02]  /*17040*/  @P4 IMAD.MOV.U32 R2, RZ, RZ, R14 ;  /* 0x000000ffff024224 */ /* 0x000fe400078e000e */
[----:B------:R-:W-:Y:S01]  /*17050*/  @P4 IMAD.MOV.U32 R3, RZ, RZ, R7 ;  /* 0x000000ffff034224 */ /* 0x000fe200078e0007 */
[----:B------:R-:W1:Y:S04]  /*17060*/  SHFL.IDX PT, R14, R5, 0x2, 0x1c1f ;  /* 0x005c1f00050e7f89 */ /* 0x000e6800000e0000 */
[----:B------:R-:W-:Y:S04]  /*17070*/  @P4 LDGSTS.E.BYPASS.LTC128B.128 [R0+0x1ec00], desc[UR56][R2.64], !P6 ;  /* 0x1ec0000002004fae */ /* 0x000fe8000f101d78 */
[----:B------:R-:W-:Y:S04]  /*17080*/  @P4 LDGSTS.E.BYPASS.LTC128B.128 [R0+0x20c00], desc[UR56][R2.64+0x40], !P3 ;  /* 0x20c0004002004fae */ /* 0x000fe8000d901d78 */
[----:B------:R4:W-:Y:S04]  /*17090*/  @P4 LDGSTS.E.BYPASS.LTC128B.128 [R0+0x22c00], desc[UR56][R2.64+0x80], !P2 ;  /* 0x22c0008002004fae */ /* 0x0009e8000d101d78 */
[----:B----4-:R-:W4:Y:S01]  /*170a0*/  SHFL.IDX PT, R2, R6, 0x2, 0x1c1f ;  /* 0x005c1f0006027f89 */ /* 0x010f2200000e0000 */
[----:B-1----:R-:W-:-:S03]  /*170b0*/  @P1 IADD3 R14, P0, R23, R14, RZ ;  /* 0x0000000e170e1210 */ /* 0x002fc60007f1e0ff */
[----:B------:R-:W1:Y:S02]  /*170c0*/  SHFL.IDX PT, R6, R6, 0x3, 0x1c1f ;  /* 0x007c1f0006067f89 */ /* 0x000e6400000e0000 */
[----:B----4-:R-:W-:Y:S02]  /*170d0*/  @P1 IMAD.X R7, RZ, RZ, R2, P0 ;  /* 0x000000ffff071224 */ /* 0x010fe400000e0602 */
[----:B------:R-:W-:Y:S02]  /*170e0*/  @P1 IMAD.MOV.U32 R2, RZ, RZ, R14 ;  /* 0x000000ffff021224 */ /* 0x000fe400078e000e */
[----:B------:R-:W-:Y:S01]  /*170f0*/  @P1 IMAD.MOV.U32 R3, RZ, RZ, R7 ;  /* 0x000000ffff031224 */ /* 0x000fe200078e0007 */
[----:B------:R4:W0:Y:S04]  /*17100*/  SHFL.IDX PT, R14, R5, 0x3, 0x1c1f ;  /* 0x007c1f00050e7f89 */ /* 0x00082800000e0000 */
[----:B------:R4:W-:Y:S04]  /*17110*/  @P1 LDGSTS.E.BYPASS.LTC128B.128 [R0+0x1f400], desc[UR56][R2.64], !P6 ;  /* 0x1f40000002001fae */ /* 0x0009e8000f101d78 */
[----:B------:R4:W-:Y:S04]  /*17120*/  @P1 LDGSTS.E.BYPASS.LTC128B.128 [R0+0x21400], desc[UR56][R2.64+0x40], !P3 ;  /* 0x2140004002001fae */ /* 0x0009e8000d901d78 */
[----:B-1----:R4:W-:Y:S02]  /*17130*/  @P1 LDGSTS.E.BYPASS.LTC128B.128 [R0+0x23400], desc[UR56][R2.64+0x80], !P2 ;  /* 0x2340008002001fae */ /* 0x0029e4000d101d78 */
.L_x_1557:
[----:B------:R-:W-:Y:S02]  /*17140*/  LOP3.LUT P1, RZ, R29, 0x20, RZ, 0xc0, !PT ;  /* 0x000000201dff7812 */ /* 0x000fe4000782c0ff */
[----:B------:R-:W-:-:S11]  /*17150*/  ISETP.GE.AND P4, PT, R23, R37, PT ;  /* 0x000000251700720c */ /* 0x000fd60003f86270 */
[----:B0---4-:R-:W-:-:S05]  /*17160*/  @P1 IADD3 R2, P0, R23, R14, RZ ;  /* 0x0000000e17021210 */ /* 0x011fca0007f1e0ff */
[----:B------:R-:W-:Y:S01]  /*17170*/  @P1 IMAD.X R3, RZ, RZ, R6, P0 ;  /* 0x000000ffff031224 */ /* 0x000fe200000e0606 */
[----:B------:R-:W-:-:S04]  /*17180*/  PLOP3.LUT P0, PT, PT, PT, PT, 0x80, 0x0 ;  /* 0x000000000000781c */ /* 0x000fc80003f0f070 */
[----:B------:R-:W-:Y:S01]  /*17190*/  @!PT LDS RZ, [RZ] ;  /* 0x00000000fffff984 */ /* 0x000fe20000000800 */
[----:B------:R-:W-:Y:S01]  /*171a0*/  @!PT LDS RZ, [RZ] ;  /* 0x00000000fffff984 */ /* 0x000fe20000000800 */
[----:B------:R-:W-:Y:S01]  /*171b0*/  @!PT LDS RZ, [RZ] ;  /* 0x00000000fffff984 */ /* 0x000fe20000000800 */
[----:B------:R0:W-:Y:S04]  /*171c0*/  @P1 LDGSTS.E.BYPASS.LTC128B.128 [R0+0x1fc00], desc[UR56][R2.64], !P4 ;  /* 0x1fc0000002001fae */ /* 0x0001e8000e101d78 */
[----:B------:R0:W-:Y:S04]  /*171d0*/  @P1 LDGSTS.E.BYPASS.LTC128B.128 [R0+0x21c00], desc[UR56][R2.64+0x40], !P3 ;  /* 0x21c0004002001fae */ /* 0x0001e8000d901d78 */
[----:B------:R0:W-:Y:S01]  /*171e0*/  @P1 LDGSTS.E.BYPASS.LTC128B.128 [R0+0x23c00], desc[UR56][R2.64+0x80], !P2 ;  /* 0x23c0008002001fae */ /* 0x0001e2000d101d78 */
[----:B------:R-:W-:Y:S01]  /*171f0*/  NOP ;  /* 0x0000000000007918 */ /* 0x000fe20000000000 */
.L_x_1466:
        /* <DEDUP_REMOVED lines=11> */
.L_x_1467:
[----:B------:R0:W-:Y:S02]  /*172b0*/  SYNCS.ARRIVE.TRANS64.A1T0 RZ, [R4+URZ+0x2a830], RZ ;  /* 0x02a830ff04ff79a7 */ /* 0x0001e4000810003f */
[----:B------:R-:W-:Y:S05]  /*172c0*/  WARPSYNC.ALL ;  /* 0x0000000000007948 */ /* 0x000fea0003800000 */
[----:B------:R-:W-:Y:S01]  /*172d0*/  VIADD R0, R16, 0x18400 ;  /* 0x0001840010007836 */ /* 0x000fe20000000000 */
[----:B------:R-:W-:Y:S01]  /*172e0*/  USHF.R.S32.HI UR4, URZ, 0x1f, UR39 ;  /* 0x0000001f3f047899 */ /* 0x000fe20008011427 */
[----:B------:R-:W-:Y:S03]  /*172f0*/  BAR.SYNC.DEFER_BLOCKING 0x8, 0x180 ;  /* 0x0206000000007b1d */ /* 0x000fe60000010000 */
[----:B------:R-:W-:-:S03]  /*17300*/  LOP3.LUT P0, RZ, R0, 0x1bf, RZ, 0xc0, !PT ;  /* 0x000001bf00ff7812 */ /* 0x000fc6000780c0ff */
[----:B------:R-:W-:Y:S01]  /*17310*/  ULDC.64 UR6, c[0x0][0x298] ;  /* 0x0000a60000067ab9 */ /* 0x000fe20000000a00 */
[----:B------:R-:W-:Y:S01]  /*17320*/  BSSY B6, `(.L_x_1468) ;  /* 0x0000016000067945 */ /* 0x000fe20003800000 */
[----:B------:R-:W-:Y:S02]  /*17330*/  UIMAD UR4, UR4, UR6, URZ ;  /* 0x00000006040472a4 */ /* 0x000fe4000f8e023f */
[----:B------:R-:W-:Y:S02]  /*17340*/  UIMAD.WIDE.U32 UR36, UR39, UR6, URZ ;  /* 0x00000006272472a5 */ /* 0x000fe4000f8e003f */
[----:B------:R-:W-:-:S04]  /*17350*/  UIMAD UR39, UR39, UR7, UR4 ;  /* 0x00000007272772a4 */ /* 0x000fc8000f8e0204 */
        /* <DEDUP_REMOVED lines=18> */
.L_x_1469:
[----:B------:R-:W-:Y:S05]  /*17480*/  BSYNC B6 ;  /* 0x0000000000067941 */ /* 0x000fea0003800000 */
.L_x_1468:
[----:B------:R-:W1:Y:S01]  /*17490*/  S2R R20, SR_TID.X ;  /* 0x0000000000147919 */ /* 0x000e620000002100 */
[----:B------:R-:W-:Y:S01]  /*174a0*/  UISETP.NE.AND UP0, UPT, UR48, URZ, UPT ;  /* 0x0000003f3000728c */ /* 0x000fe2000bf05270 */
[C---:B------:R-:W-:Y:S01]  /*174b0*/  R2UR UR8, R17.reuse ;  /* 0x00000000110872ca */ /* 0x040fe200000e0000 */
[----:B------:R-:W-:Y:S01]  /*174c0*/  ULDC.64 UR6, c[0x0][0x2d8] ;  /* 0x0000b60000067ab9 */ /* 0x000fe20000000a00 */
[----:B------:R-:W4:Y:S01]  /*174d0*/  S2R R2, SR_TID.X ;  /* 0x0000000000027919 */ /* 0x000f220000002100 */
[----:B------:R-:W-:Y:S01]  /*174e0*/  R2UR UR9, R17 ;  /* 0x00000000110972ca */ /* 0x000fe200000e0000 */
[----:B------:R-:W-:Y:S01]  /*174f0*/  UMOV UR4, UR36 ;  /* 0x0000002400047c82 */ /* 0x000fe20008000000 */
[----:B------:R-:W-:Y:S01]  /*17500*/  PLOP3.LUT P0, PT, PT, PT, UP0, 0x80, 0x0 ;  /* 0x000000000000781c */ /* 0x000fe20003f0f008 */
[----:B------:R-:W-:Y:S01]  /*17510*/  UMOV UR5, UR39 ;  /* 0x0000002700057c82 */ /* 0x000fe20008000000 */
[----:B------:R-:W-:Y:S01]  /*17520*/  UISETP.NE.AND UP1, UPT, UR47, URZ, UPT ;  /* 0x0000003f2f00728c */ /* 0x000fe2000bf25270 */
[----:B------:R-:W5:Y:S01]  /*17530*/  LDC R6, c[0x0][0x448] ;  /* 0x00011200ff067b82 */ /* 0x000f620000000800 */
[C---:B------:R-:W-:Y:S01]  /*17540*/  LOP3.LUT R9, R23.reuse, 0x40, RZ, 0xfc, !PT ;  /* 0x0000004017097812 */ /* 0x040fe200078efcff */
[----:B------:R-:W-:Y:S01]  /*17550*/  @UP0 ULDC UR10, c[0x0][0x44c] ;  /* 0x00011300000a0ab9 */ /* 0x000fe20000000800 */
[----:B------:R-:W-:-:S02]  /*17560*/  LOP3.LUT R10, R23, 0x80, RZ, 0xfc, !PT ;  /* 0x00000080170a7812 */ /* 0x000fc400078efcff */
[----:B------:R-:W-:Y:S02]  /*17570*/  UIMAD.WIDE.U32 UR4, UR8, UR6, UR4 ;  /* 0x00000006080472a5 */ /* 0x000fe4000f8e0004 */
[----:B------:R-:W-:Y:S02]  /*17580*/  USHF.R.S32.HI UR6, URZ, 0x1f, UR40 ;  /* 0x0000001f3f067899 */ /* 0x000fe40008011428 */
[----:B------:R-:W-:Y:S02]  /*17590*/  UIMAD UR5, UR9, UR7, UR5 ;  /* 0x00000007090572a4 */ /* 0x000fe4000f8e0205 */
[----:B------:R-:W-:Y:S01]  /*175a0*/  USEL UR7, UR6, URZ, !UP1 ;  /* 0x0000003f06077287 */ /* 0x000fe2000c800000 */
[----:B------:R-:W-:Y:S01]  /*175b0*/  ULDC.64 UR8, c[0x0][0x2e0] ;  /* 0x0000b80000087ab9 */ /* 0x000fe20000000a00 */
[----:B------:R-:W-:Y:S02]  /*175c0*/  USEL UR6, UR40, URZ, !UP1 ;  /* 0x0000003f28067287 */ /* 0x000fe4000c800000 */
[----:B------:R-:W-:-:S02]  /*175d0*/  UIMAD UR7, UR7, UR8, URZ ;  /* 0x00000008070772a4 */ /* 0x000fc4000f8e023f */
[----:B------:R-:W-:Y:S02]  /*175e0*/  UIMAD.WIDE.U32 UR4, UR6, UR8, UR4 ;  /* 0x00000008060472a5 */ /* 0x000fe4000f8e0004 */
[----:B------:R-:W-:Y:S01]  /*175f0*/  UIMAD UR7, UR6, UR9, UR7 ;  /* 0x00000009060772a4 */ /* 0x000fe2000f8e0207 */
[----:B-1----:R-:W-:Y:S02]  /*17600*/  IMAD.SHL.U32 R20, R20, 0x20, RZ ;  /* 0x0000002014147824 */ /* 0x002fe400078e00ff */
[----:B------:R-:W-:Y:S01]  /*17610*/  ULDC.64 UR8, c[0x0][0x2d0] ;  /* 0x0000b40000087ab9 */ /* 0x000fe20000000a00 */
[----:B------:R-:W-:Y:S01]  /*17620*/  UIADD3 UR6, UR5, UR7, URZ ;  /* 0x0000000705067290 */ /* 0x000fe2000fffe03f */
[----:B0-23--:R-:W-:Y:S01]  /*17630*/  IMAD.U32 R4, RZ, RZ, UR4 ;  /* 0x00000004ff047e24 */ /* 0x00dfe2000f8e00ff */
[----:B----4-:R-:W-:Y:S01]  /*17640*/  LOP3.LUT R2, R2, 0x7f, RZ, 0xc0, !PT ;  /* 0x0000007f02027812 */ /* 0x010fe200078ec0ff */
[----:B------:R-:W-:Y:S01]  /*17650*/  IMAD.U32 R5, RZ, RZ, UR5 ;  /* 0x00000005ff057e24 */ /* 0x000fe2000f8e00ff */
[----:B------:R-:W-:Y:S01]  /*17660*/  LOP3.LUT R20, R20, 0x60, RZ, 0xc0, !PT ;  /* 0x0000006014147812 */ /* 0x000fe200078ec0ff */
[----:B------:R-:W-:Y:S01]  /*17670*/  ULDC.64 UR4, c[0x0][0x2c8] ;  /* 0x0000b20000047ab9 */ /* 0x000fe20000000a00 */
[----:B------:R-:W-:Y:S01]  /*17680*/  SHF.R.U32.HI R2, RZ, 0x2, R2 ;  /* 0x00000002ff027819 */ /* 0x000fe20000011602 */
[----:B------:R-:W-:-:S03]  /*17690*/  IMAD.U32 R3, RZ, RZ, UR6 ;  /* 0x00000006ff037e24 */ /* 0x000fc6000f8e00ff */
[----:B------:R-:W-:Y:S02]  /*176a0*/  LOP3.LUT R2, R2, R20, RZ, 0xfc, !PT ;  /* 0x0000001402027212 */ /* 0x000fe400078efcff */
[----:B------:R-:W0:Y:S03]  /*176b0*/  S2R R20, SR_TID.X ;  /* 0x0000000000147919 */ /* 0x000e260000002100 */
[----:B------:R-:W-:-:S04]  /*176c0*/  IMAD.IADD R7, R2, 0x1, R19 ;  /* 0x0000000102077824 */ /* 0x000fc800078e0213 */
[----:B------:R-:W-:Y:S01]  /*176d0*/  @P0 IMAD.HI.U32 R2, R7, UR10, RZ ;  /* 0x0000000a07020c27 */ /* 0x000fe2000f8e00ff */
[----:B------:R-:W-:Y:S01]  /*176e0*/  PLOP3.LUT P0, PT, PT, PT, UP0, 0x80, 0x0 ;  /* 0x000000000000781c */ /* 0x000fe20003f0f008 */
[----:B------:R-:W-:Y:S02]  /*176f0*/  @UP0 ULDC UR10, c[0x0][0x450] ;  /* 0x00011400000a0ab9 */ /* 0x000fe40000000800 */
[----:B------:R-:W-:-:S10]  /*17700*/  IMAD.MOV.U32 R0, RZ, RZ, R7 ;  /* 0x000000ffff007224 */ /* 0x000fd400078e0007 */
[----:B------:R-:W-:Y:S01]  /*17710*/  @P0 SHF.R.U32.HI R0, RZ, UR10, R2 ;  /* 0x0000000aff000c19 */ /* 0x000fe20008011602 */
[----:B------:R-:W-:-:S03]  /*17720*/  IMAD.MOV.U32 R2, RZ, RZ, R4 ;  /* 0x000000ffff027224 */ /* 0x000fc600078e0004 */
[----:B------:R-:W-:Y:S01]  /*17730*/  SHF.R.S32.HI R8, RZ, 0x1f, R0 ;  /* 0x0000001fff087819 */ /* 0x000fe20000011400 */
[----:B------:R-:W-:-:S04]  /*17740*/  IMAD.WIDE.U32 R2, R0, UR8, R2 ;  /* 0x0000000800027c25 */ /* 0x000fc8000f8e0002 */
[----:B------:R-:W-:Y:S01]  /*17750*/  IMAD R8, R8, UR8, RZ ;  /* 0x0000000808087c24 */ /* 0x000fe2000f8e02ff */
[----:B0-----:R-:W-:-:S03]  /*17760*/  LOP3.LUT R20, R20, 0x7f, RZ, 0xc0, !PT ;  /* 0x0000007f14147812 */ /* 0x001fc600078ec0ff */
[----:B------:R-:W-:Y:S02]  /*17770*/  IMAD R4, R0, UR9, R8 ;  /* 0x0000000900047c24 */ /* 0x000fe4000f8e0208 */
[----:B------:R-:W-:Y:S02]  /*17780*/  IMAD.MOV R0, RZ, RZ, -R0 ;  /* 0x000000ffff007224 */ /* 0x000fe400078e0a00 */
[----:B------:R-:W-:Y:S02]  /*17790*/  IMAD.IADD R3, R3, 0x1, R4 ;  /* 0x0000000103037824 */ /* 0x000fe400078e0204 */
[----:B-----5:R-:W-:-:S04]  /*177a0*/  IMAD R7, R6, R0, R7 ;  /* 0x0000000006077224 */ /* 0x020fc800078e0207 */
        /* <DEDUP_REMOVED lines=11> */
[----:B------:R-:W-:Y:S02]  /*17860*/  ISETP.GE.AND P0, PT, R10, UR4, PT ;  /* 0x000000040a007c0c */ /* 0x000fe4000bf06270 */
[----:B------:R-:W-:Y:S01]  /*17870*/  SHF.R.U32.HI R9, RZ, 0x2, R20 ;  /* 0x00000002ff097819 */ /* 0x000fe20000011614 */
[----:B------:R-:W-:Y:S10]  /*17880*/  BRA.DIV UR5, `(.L_x_1470) ;  /* 0x0000004605347947 */ /* 0x000ff4000b800000 */
[----:B------:R-:W0:Y:S01]  /*17890*/  SHFL.IDX PT, R14, R0, RZ, 0x1c1f ;  /* 0x001c1fff000e7589 */ /* 0x000e2200000e0000 */
[----:B------:R-:W-:Y:S02]  /*178a0*/  IMAD R4, R6, UR41, RZ ;  /* 0x0000002906047c24 */ /* 0x000fe4000f8e02ff */
        /* <DEDUP_REMOVED lines=33> */
.L_x_1566:
        /* <DEDUP_REMOVED lines=12> */
.L_x_1472:
[----:B------:R-:W-:Y:S05]  /*17b80*/  BSYNC B0 ;  /* 0x0000000000007941 */ /* 0x000fea0003800000 */
.L_x_1471:
[----:B------:R-:W-:Y:S01]  /*17b90*/  NOP ;  /* 0x0000000000007918 */ /* 0x000fe20000000000 */
[----:B------:R-:W-:-:S13]  /*17ba0*/  PLOP3.LUT P0, PT, PT, PT, PT, 0x80, 0x0 ;  /* 0x000000000000781c */ /* 0x000fda0003f0f070 */
.L_x_1473:
[----:B------:R-:W-:Y:S02]  /*17bb0*/  PLOP3.LUT P1, PT, P1, P0, PT, 0xa2, 0x0 ;  /* 0x000000000000781c */ /* 0x000fe40000f21472 */
[----:B------:R-:W-:-:S08]  /*17bc0*/  @P0 R2UR P1, UR4, R16 ;  /* 0x00000000100402ca */ /* 0x000fd00000020000 */
[----:B------:R-:W-:-:S05]  /*17bd0*/  @P0 PLOP3.LUT P0, PT, P1, PT, PT, 0x80, 0x0 ;  /* 0x000000000000081c */ /* 0x000fca0000f0f070 */
[----:B------:R-:W-:Y:S01]  /*17be0*/  @!P1 SYNCS.ARRIVE.TRANS64.RED.A0T1 RZ, [UR4+0x2a800], RZ ;  /* 0x02a800ffffff99a7 */ /* 0x000fe20008200404 */
[----:B------:R-:W-:Y:S07]  /*17bf0*/  @!P1 ARRIVES.LDGSTSBAR.64.TRANSCNT [UR4+0x2a800] ;  /* 0x02a80000ff0099b0 */ /* 0x000fee0008000a84 */
[----:B------:R-:W-:Y:S05]  /*17c00*/  @P0 BRA.U.ANY `(.L_x_1473) ;  /* 0xfffffffd00e80947 */ /* 0x000fea000393ffff */
[----:B01----:R-:W3:Y:S02]  /*17c10*/  LDL.LU R2, [R1] ;  /* 0x0000000001027983 */ /* 0x003ee40000300800 */
[----:B---3--:R-:W-:-:S05]  /*17c20*/  VIADD R2, R2, 0x1 ;  /* 0x0000000102027836 */ /* 0x008fca0000000000 */
[----:B------:R0:W-:Y:S01]  /*17c30*/  STL [R1], R2 ;  /* 0x0000000201007387 */ /* 0x0001e20000100800 */
        /* <DEDUP_REMOVED lines=10> */
.L_x_1567:
[----:B------:R-:W-:Y:S05]  /*17ce0*/  BSYNC B0 ;  /* 0x0000000000007941 */ /* 0x000fea0003800000 */
.L_x_1474:
[----:B------:R-:W-:-:S13]  /*17cf0*/  ISETP.GE.AND P0, PT, R20, UR42, PT ;  /* 0x0000002a14007c0c */ /* 0x000fda000bf06270 */
[----:B------:R-:W-:Y:S05]  /*17d00*/  @!P0 BRA `(.L_x_1476) ;  /* 0x0000001000e08947 */ /* 0x000fea0003800000 */
[----:B------:R-:W-:Y:S02]  /*17d10*/  IMAD.MOV.U32 R5, RZ, RZ, R18 ;  /* 0x000000ffff057224 */ /* 0x000fe400078e0012 */
[----:B------:R-:W-:-:S07]  /*17d20*/  IMAD.MOV.U32 R6, RZ, RZ, R22 ;  /* 0x000000ffff067224 */ /* 0x000fce00078e0016 */
.L_x_1496:
[----:B0--3--:R-:W0:Y:S01]  /*17d30*/  LDC R3, c[0x0][0x430] ;  /* 0x00010c00ff037b82 */ /* 0x009e220000000800 */
[----:B-1----:R-:W1:Y:S01]  /*17d40*/  S2R R2, SR_TID.X ;  /* 0x0000000000027919 */ /* 0x002e620000002100 */
[----:B------:R-:W-:Y:S05]  /*17d50*/  YIELD ;  /* 0x0000000000007946 */ /* 0x000fea0003800000 */
[----:B------:R-:W-:Y:S01]  /*17d60*/  ULDC.64 UR4, c[0x0][0x428] ;  /* 0x00010a0000047ab9 */ /* 0x000fe20000000a00 */
[----:B0-----:R-:W-:Y:S02]  /*17d70*/  ISETP.NE.AND P0, PT, R3, 0x1, PT ;  /* 0x000000010300780c */ /* 0x001fe40003f05270 */
[C---:B-12---:R-:W-:Y:S01]  /*17d80*/  LOP3.LUT R0, R2.reuse, 0x7f, RZ, 0xc0, !PT ;  /* 0x0000007f02007812 */ /* 0x046fe200078ec0ff */
[----:B------:R-:W-:-:S10]  /*17d90*/  IMAD.SHL.U32 R2, R2, 0x20, RZ ;  /* 0x0000002002027824 */ /* 0x000fd400078e00ff */
[----:B------:R-:W0:Y:S01]  /*17da0*/  @P0 LDC R3, c[0x0][0x434] ;  /* 0x00010d00ff030b82 */ /* 0x000e220000000800 */
[----:B------:R-:W-:Y:S02]  /*17db0*/  SHF.R.U32.HI R0, RZ, 0x2, R0 ;  /* 0x00000002ff007819 */ /* 0x000fe40000011600 */
[----:B------:R-:W-:-:S03]  /*17dc0*/  LOP3.LUT R2, R2, 0x60, RZ, 0xc0, !PT ;  /* 0x0000006002027812 */ /* 0x000fc600078ec0ff */
[----:B------:R-:W-:Y:S02]  /*17dd0*/  IMAD R0, R20, 0x80, R0 ;  /* 0x0000008014007824 */ /* 0x000fe400078e0200 */
[----:B------:R-:W1:Y:S03]  /*17de0*/  @P0 LDC R7, c[0x0][0x438] ;  /* 0x00010e00ff070b82 */ /* 0x000e660000000800 */
[----:B------:R-:W-:-:S05]  /*17df0*/  IADD3 R0, R2, UR38, R0 ;  /* 0x0000002602007c10 */ /* 0x000fca000fffe000 */
[----:B------:R-:W-:Y:S02]  /*17e00*/  IMAD.MOV.U32 R4, RZ, RZ, R0 ;  /* 0x000000ffff047224 */ /* 0x000fe400078e0000 */
[----:B0-----:R-:W-:-:S05]  /*17e10*/  @P0 IMAD.HI.U32 R2, R0, R3, RZ ;  /* 0x0000000300020227 */ /* 0x001fca00078e00ff */
[----:B-1----:R-:W-:Y:S01]  /*17e20*/  @P0 SHF.R.U32.HI R4, RZ, R7, R2 ;  /* 0x00000007ff040219 */ /* 0x002fe20000011602 */
[----:B------:R-:W-:-:S03]  /*17e30*/  IMAD R2, R27, UR4, RZ ;  /* 0x000000041b027c24 */ /* 0x000fc6000f8e02ff */
[----:B------:R-:W-:Y:S01]  /*17e40*/  SHF.R.S32.HI R3, RZ, 0x1f, R4 ;  /* 0x0000001fff037819 */ /* 0x000fe20000011404 */
[----:B------:R-:W-:Y:S02]  /*17e50*/  IMAD R7, R25, UR5, R2 ;  /* 0x0000000519077c24 */ /* 0x000fe4000f8e0202 */
[----:B------:R-:W-:-:S04]  /*17e60*/  IMAD.MOV.U32 R2, RZ, RZ, R4 ;  /* 0x000000ffff027224 */ /* 0x000fc800078e0004 */
[----:B------:R-:W-:Y:S01]  /*17e70*/  IMAD.WIDE.U32 R2, R25, UR4, R2 ;  /* 0x0000000419027c25 */ /* 0x000fe2000f8e0002 */
[----:B------:R-:W-:-:S03]  /*17e80*/  ULDC.64 UR4, c[0x0][0x418] ;  /* 0x0001060000047ab9 */ /* 0x000fc60000000a00 */
[----:B------:R-:W-:Y:S01]  /*17e90*/  IMAD.IADD R3, R7, 0x1, R3 ;  /* 0x0000000107037824 */ /* 0x000fe200078e0203 */
[C---:B------:R-:W-:Y:S01]  /*17ea0*/  LEA R8, P0, R2.reuse, UR4, 0x2 ;  /* 0x0000000402087c11 */ /* 0x040fe2000f8010ff */
[----:B------:R-:W-:Y:S01]  /*17eb0*/  IMAD.U32 R10, RZ, RZ, UR43 ;  /* 0x0000002bff0a7e24 */ /* 0x000fe2000f8e00ff */
[----:B------:R-:W-:Y:S02]  /*17ec0*/  ULDC UR4, c[0x0][0x430] ;  /* 0x00010c0000047ab9 */ /* 0x000fe40000000800 */
[----:B------:R-:W-:-:S05]  /*17ed0*/  LEA.HI.X R9, R2, UR5, R3, 0x2, P0 ;  /* 0x0000000502097c11 */ /* 0x000fca00080f1403 */
[----:B------:R0:W3:Y:S01]  /*17ee0*/  LDG.E R7, desc[UR56][R8.64] ;  /* 0x0000003808077981 */ /* 0x0000e2000c1e1900 */
[----:B------:R-:W-:Y:S01]  /*17ef0*/  ISETP.NE.AND P2, PT, R10, 0x3, PT ;  /* 0x000000030a00780c */ /* 0x000fe20003f45270 */
[----:B------:R-:W-:Y:S01]  /*17f00*/  VIADD R18, R5, 0x1 ;  /* 0x0000000105127836 */ /* 0x000fe20000000000 */
[C---:B------:R-:W-:Y:S01]  /*17f10*/  ISETP.GT.AND P1, PT, R20.reuse, UR42, PT ;  /* 0x0000002a14007c0c */ /* 0x040fe2000bf24270 */
[----:B------:R-:W-:Y:S02]  /*17f20*/  IMAD.MOV R11, RZ, RZ, -R4 ;  /* 0x000000ffff0b7224 */ /* 0x000fe400078e0a04 */
[----:B------:R-:W-:Y:S01]  /*17f30*/  VIADD R20, R20, 0xffffffff ;  /* 0xffffffff14147836 */ /* 0x000fe20000000000 */
[----:B------:R-:W-:Y:S01]  /*17f40*/  ISETP.NE.AND P0, PT, R18, 0x2, PT ;  /* 0x000000021200780c */ /* 0x000fe20003f05270 */
[----:B0-----:R-:W-:-:S03]  /*17f50*/  IMAD R8, R11, UR4, R0 ;  /* 0x000000040b087c24 */ /* 0x001fc6000f8e0200 */
[----:B------:R-:W-:Y:S02]  /*17f60*/  SEL R3, RZ, 0x1, P0 ;  /* 0x00000001ff037807 */ /* 0x000fe40000000000 */
[----:B------:R-:W-:Y:S02]  /*17f70*/  SEL R18, R18, RZ, P0 ;  /* 0x000000ff12127207 */ /* 0x000fe40000000000 */
[----:B------:R-:W-:Y:S02]  /*17f80*/  LOP3.LUT R22, R6, R3, RZ, 0x3c, !PT ;  /* 0x0000000306167212 */ /* 0x000fe400078e3cff */
[----:B---3--:R-:W-:Y:S01]  /*17f90*/  SHF.R.S32.HI R10, RZ, 0x1f, R7 ;  /* 0x0000001fff0a7819 */ /* 0x008fe20000011407 */
[----:B------:R-:W-:Y:S06]  /*17fa0*/  @!P2 BRA `(.L_x_1477) ;  /* 0x000000000004a947 */ /* 0x000fec0003800000 */
[----:B------:R-:W-:Y:S01]  /*17fb0*/  BPT.TRAP 0x1 ;  /* 0x000000040000795c */ /* 0x000fe20000300000 */
.L_x_1477:
[----:B------:R-:W-:Y:S01]  /*17fc0*/  IMAD R0, R18, 0x8, R16 ;  /* 0x0000000812007824 */ /* 0x000fe200078e0210 */
[----:B------:R-:W-:Y:S01]  /*17fd0*/  SHF.L.U32 R19, R22, 0x1f, RZ ;  /* 0x0000001f16137819 */ /* 0x000fe200000006ff */
[----:B------:R-:W-:Y:S01]  /*17fe0*/  BSSY B0, `(.L_x_1478) ;  /* 0x0000004000007945 */ /* 0x000fe20003800000 */
[----:B------:R-:W-:Y:S02]  /*17ff0*/  SHF.R.S32.HI R9, RZ, 0x1f, R8 ;  /* 0x0000001fff097819 */ /* 0x000fe40000011408 */
[----:B------:R-:W0:Y:S02]  /*18000*/  SYNCS.PHASECHK.TRANS64.TRYWAIT P0, [R0+URZ+0x2a880], R19 ;  /* 0x02a88013000075a7 */ /* 0x000e24000800017f */
[----:B0-----:R-:W-:Y:S05]  /*18010*/  @!P0 BRA `(.L_x_1479) ;  /* 0x0000004000a08947 */ /* 0x001fea0003800000 */
.L_x_1568:
[----:B------:R-:W-:Y:S05]  /*18020*/  BSYNC B0 ;  /* 0x0000000000007941 */ /* 0x000fea0003800000 */
.L_x_1478:
[----:B------:R-:W-:Y:S01]  /*18030*/  ULDC.64 UR4, c[0x0][0x328] ;  /* 0x0000ca0000047ab9 */ /* 0x000fe20000000a00 */
[----:B------:R-:W-:Y:S01]  /*18040*/  ULDC.64 UR6, c[0x0][0x318] ;  /* 0x0000c60000067ab9 */ /* 0x000fe20000000a00 */
[----:B------:R-:W-:Y:S01]  /*18050*/  IMAD R4, R9, UR4, RZ ;  /* 0x0000000409047c24 */ /* 0x000fe2000f8e02ff */
[C---:B------:R-:W-:Y:S01]  /*18060*/  LOP3.LUT R12, R23.reuse, 0x80, RZ, 0xfc, !PT ;  /* 0x00000080170c7812 */ /* 0x040fe200078efcff */
[----:B------:R-:W-:Y:S01]  /*18070*/  IMAD.WIDE.U32 R2, R8, UR4, RZ ;  /* 0x0000000408027c25 */ /* 0x000fe2000f8e00ff */
[----:B------:R-:W-:Y:S02]  /*18080*/  LOP3.LUT R11, R23, 0x40, RZ, 0xfc, !PT ;  /* 0x00000040170b7812 */ /* 0x000fe400078efcff */
[-C--:B------:R-:W-:Y:S01]  /*18090*/  ISETP.GE.AND P2, PT, R12, R37.reuse, PT ;  /* 0x000000250c00720c */ /* 0x080fe20003f46270 */
[----:B------:R-:W-:Y:S01]  /*180a0*/  IMAD R4, R8, UR5, R4 ;  /* 0x0000000508047c24 */ /* 0x000fe2000f8e0204 */
[----:B------:R-:W-:Y:S01]  /*180b0*/  ULDC.64 UR4, c[0x0][0x338] ;  /* 0x0000ce0000047ab9 */ /* 0x000fe20000000a00 */
[----:B------:R-:W-:-:S02]  /*180c0*/  ISETP.GE.AND P3, PT, R11, R37, PT ;  /* 0x000000250b00720c */ /* 0x000fc40003f66270 */
[----:B------:R-:W-:Y:S01]  /*180d0*/  IMAD.IADD R3, R3, 0x1, R4 ;  /* 0x0000000103037824 */ /* 0x000fe200078e0204 */
[----:B------:R-:W-:Y:S01]  /*180e0*/  ISETP.GE.AND P4, PT, R23, R37, PT ;  /* 0x000000251700720c */ /* 0x000fe20003f86270 */
[----:B------:R-:W-:Y:S02]  /*180f0*/  IMAD R4, R10, UR4, RZ ;  /* 0x000000040a047c24 */ /* 0x000fe4000f8e02ff */
[----:B------:R-:W-:-:S04]  /*18100*/  IMAD.WIDE.U32 R2, R7, UR4, R2 ;  /* 0x0000000407027c25 */ /* 0x000fc8000f8e0002 */
[----:B------:R-:W-:Y:S01]  /*18110*/  IMAD R4, R7, UR5, R4 ;  /* 0x0000000507047c24 */ /* 0x000fe2000f8e0204 */
[----:B------:R-:W-:-:S03]  /*18120*/  ULDC.64 UR4, c[0x0][0x330] ;  /* 0x0000cc0000047ab9 */ /* 0x000fc60000000a00 */
[----:B------:R-:W-:Y:S02]  /*18130*/  IMAD.IADD R3, R3, 0x1, R4 ;  /* 0x0000000103037824 */ /* 0x000fe400078e0204 */
[----:B------:R-:W-:Y:S02]  /*18140*/  IMAD R4, R18, 0x6000, R31 ;  /* 0x0000600012047824 */ /* 0x000fe400078e021f */
[----:B------:R-:W-:Y:S01]  /*18150*/  IMAD.WIDE.U32 R2, R17, UR4, R2 ;  /* 0x0000000411027c25 */ /* 0x000fe2000f8e0002 */
[----:B------:R-:W-:-:S03]  /*18160*/  UMOV UR4, 0xffffffff ;  /* 0xffffffff00047882 */ /* 0x000fc60000000000 */
[----:B------:R-:W-:Y:S01]  /*18170*/  IMAD R26, R17, UR5, R3 ;  /* 0x00000005111a7c24 */ /* 0x000fe2000f8e0203 */
[----:B------:R-:W-:-:S04]  /*18180*/  IADD3 R21, P0, R2, UR6, RZ ;  /* 0x0000000602157c10 */ /* 0x000fc8000ff1e0ff */
[----:B------:R-:W-:Y:S01]  /*18190*/  IADD3.X R26, R26, UR7, RZ, P0, !PT ;  /* 0x000000071a1a7c10 */ /* 0x000fe200087fe4ff */
[----:B------:R-:W-:Y:S08]  /*181a0*/  BRA.DIV UR4, `(.L_x_1480) ;  /* 0x0000004204507947 */ /* 0x000ff0000b800000 */
[----:B------:R-:W1:Y:S01]  /*181b0*/  SHFL.IDX PT, R2, R21, RZ, 0x1c1f ;  /* 0x001c1fff15027589 */ /* 0x000e6200000e0000 */
[----:B------:R-:W-:-:S03]  /*181c0*/  IMAD.IADD R4, R16, 0x1, R4 ;  /* 0x0000000110047824 */ /* 0x000fc600078e0204 */
[----:B------:R-:W3:Y:S04]  /*181d0*/  SHFL.IDX PT, R3, R26, RZ, 0x1c1f ;  /* 0x001c1fff1a037589 */ /* 0x000ee800000e0000 */
[----:B------:R-:W-:Y:S01]  /*181e0*/  SHFL.IDX PT, R35, R26, 0x2, 0x1c1f ;  /* 0x005c1f001a237f89 */ /* 0x000fe200000e0000 */
[----:B-1----:R-:W-:-:S05]  /*181f0*/  IADD3 R2, P0, R23, R2, RZ ;  /* 0x0000000217027210 */ /* 0x002fca0007f1e0ff */
[----:B---3--:R-:W-:-:S05]  /*18200*/  IMAD.X R3, RZ, RZ, R3, P0 ;  /* 0x000000ffff037224 */ /* 0x008fca00000e0603 */
[----:B------:R-:W-:Y:S04]  /*18210*/  LDGSTS.E.BYPASS.LTC128B.128 [R4+0xc400], desc[UR56][R2.64], !P4 ;  /* 0x0c40000002047fae */ /* 0x000fe8000e101d78 */
[----:B------:R-:W-:Y:S04]  /*18220*/  LDGSTS.E.BYPASS.LTC128B.128 [R4+0xe400], desc[UR56][R2.64+0x40], !P3 ;  /* 0x0e40004002047fae */ /* 0x000fe8000d901d78 */
[----:B------:R1:W-:Y:S04]  /*18230*/  LDGSTS.E.BYPASS.LTC128B.128 [R4+0x10400], desc[UR56][R2.64+0x80], !P2 ;  /* 0x1040008002047fae */ /* 0x0003e8000d101d78 */
[----:B-1----:R-:W1:Y:S04]  /*18240*/  SHFL.IDX PT, R2, R21, 0x1, 0x1c1f ;  /* 0x003c1f0015027f89 */ /* 0x002e6800000e0000 */
[----:B------:R-:W3:Y:S01]  /*18250*/  SHFL.IDX PT, R3, R26, 0x1, 0x1c1f ;  /* 0x003c1f001a037f89 */ /* 0x000ee200000e0000 */
[----:B-1----:R-:W-:-:S05]  /*18260*/  IADD3 R2, P0, R23, R2, RZ ;  /* 0x0000000217027210 */ /* 0x002fca0007f1e0ff */
[----:B---3--:R-:W-:-:S05]  /*18270*/  IMAD.X R3, RZ, RZ, R3, P0 ;  /* 0x000000ffff037224 */ /* 0x008fca00000e0603 */
[----:B------:R-:W-:Y:S04]  /*18280*/  LDGSTS.E.BYPASS.LTC128B.128 [R4+0xcc00], desc[UR56][R2.64], !P4 ;  /* 0x0cc0000002047fae */ /* 0x000fe8000e101d78 */
[----:B------:R-:W-:Y:S04]  /*18290*/  LDGSTS.E.BYPASS.LTC128B.128 [R4+0xec00], desc[UR56][R2.64+0x40], !P3 ;  /* 0x0ec0004002047fae */ /* 0x000fe8000d901d78 */
[----:B------:R1:W-:Y:S04]  /*182a0*/  LDGSTS.E.BYPASS.LTC128B.128 [R4+0x10c00], desc[UR56][R2.64+0x80], !P2 ;  /* 0x10c0008002047fae */ /* 0x0003e8000d101d78 */
[----:B-1----:R-:W1:Y:S02]  /*182b0*/  SHFL.IDX PT, R2, R21, 0x2, 0x1c1f ;  /* 0x005c1f0015027f89 */ /* 0x002e6400000e0000 */
[----:B-1----:R-:W-:-:S05]  /*182c0*/  IADD3 R2, P0, R23, R2, RZ ;  /* 0x0000000217027210 */ /* 0x002fca0007f1e0ff */
[----:B------:R-:W-:Y:S02]  /*182d0*/  IMAD.X R3, RZ, RZ, R35, P0 ;  /* 0x000000ffff037224 */ /* 0x000fe400000e0623 */
[----:B------:R1:W3:Y:S04]  /*182e0*/  SHFL.IDX PT, R35, R26, 0x3, 0x1c1f ;  /* 0x007c1f001a237f89 */ /* 0x0002e800000e0000 */
[----:B------:R-:W-:Y:S04]  /*182f0*/  LDGSTS.E.BYPASS.LTC128B.128 [R4+0xd400], desc[UR56][R2.64], !P4 ;  /* 0x0d40000002047fae */ /* 0x000fe8000e101d78 */
[----:B------:R-:W-:Y:S04]  /*18300*/  LDGSTS.E.BYPASS.LTC128B.128 [R4+0xf400], desc[UR56][R2.64+0x40], !P3 ;  /* 0x0f40004002047fae */ /* 0x000fe8000d901d78 */
[----:B------:R4:W-:Y:S04]  /*18310*/  LDGSTS.E.BYPASS.LTC128B.128 [R4+0x11400], desc[UR56][R2.64+0x80], !P2 ;  /* 0x1140008002047fae */ /* 0x0009e8000d101d78 */
[----:B---34-:R1:W4:Y:S02]  /*18320*/  SHFL.IDX PT, R2, R21, 0x3, 0x1c1f ;  /* 0x007c1f0015027f89 */ /* 0x01832400000e0000 */
.L_x_1578:
        /* <DEDUP_REMOVED lines=10> */
.L_x_1481:
[----:B------:R-:W-:Y:S02]  /*183d0*/  PLOP3.LUT P2, PT, P2, P0, PT, 0xa2, 0x0 ;  /* 0x000000000000781c */ /* 0x000fe40001741472 */
[----:B------:R-:W-:-:S08]  /*183e0*/  @P0 R2UR P2, UR4, R0 ;  /* 0x00000000000402ca */ /* 0x000fd00000040000 */
[----:B------:R-:W-:-:S05]  /*183f0*/  @P0 PLOP3.LUT P0, PT, P2, PT, PT, 0x80, 0x0 ;  /* 0x000000000000081c */ /* 0x000fca000170f070 */
[----:B------:R-:W-:Y:S01]  /*18400*/  @!P2 SYNCS.ARRIVE.TRANS64.RED.A0T1 RZ, [UR4+0x2a870], RZ ;  /* 0x02a870ffffffa9a7 */ /* 0x000fe20008200404 */
[----:B------:R-:W-:Y:S07]  /*18410*/  @!P2 ARRIVES.LDGSTSBAR.64.TRANSCNT [UR4+0x2a870] ;  /* 0x02a87000ff00a9b0 */ /* 0x000fee0008000a84 */
[----:B------:R-:W-:Y:S05]  /*18420*/  @P0 BRA.U.ANY `(.L_x_1481) ;  /* 0xfffffffd00e80947 */ /* 0x000fea000393ffff */
[----:B------:R-:W-:Y:S01]  /*18430*/  NOP ;  /* 0x0000000000007918 */ /* 0x000fe20000000000 */
[----:B---3--:R-:W-:-:S05]  /*18440*/  IMAD.U32 R2, RZ, RZ, UR43 ;  /* 0x0000002bff027e24 */ /* 0x008fca000f8e00ff */
[----:B------:R-:W-:-:S13]  /*18450*/  ISETP.NE.AND P3, PT, R2, 0x3, PT ;  /* 0x000000030200780c */ /* 0x000fda0003f65270 */
[----:B------:R-:W-:Y:S05]  /*18460*/  @!P3 BRA `(.L_x_1482) ;  /* 0x000000000004b947 */ /* 0x000fea0003800000 */
[----:B------:R-:W-:Y:S01]  /*18470*/  BPT.TRAP 0x1 ;  /* 0x000000040000795c */ /* 0x000fe20000300000 */
.L_x_1482:
[----:B------:R3:W-:Y:S01]  /*18480*/  SYNCS.ARRIVE.TRANS64.A1T0 RZ, [R0+URZ+0x2a870], RZ ;  /* 0x02a870ff00ff79a7 */ /* 0x0007e2000810003f */
[----:B------:R-:W-:Y:S05]  /*18490*/  @!P3 BRA `(.L_x_1483) ;  /* 0x000000000004b947 */ /* 0x000fea0003800000 */
[----:B------:R-:W-:Y:S01]  /*184a0*/  BPT.TRAP 0x1 ;  /* 0x000000040000795c */ /* 0x000fe20000300000 */
.L_x_1483:
[----:B------:R-:W4:Y:S01]  /*184b0*/  SYNCS.PHASECHK.TRANS64.TRYWAIT P0, [R0+URZ+0x2a840], R19 ;  /* 0x02a84013000075a7 */ /* 0x000f22000800017f */
[----:B------:R-:W-:Y:S04]  /*184c0*/  BSSY B0, `(.L_x_1484) ;  /* 0x0000002000007945 */ /* 0x000fe80003800000 */
[----:B----4-:R-:W-:Y:S05]  /*184d0*/  @!P0 BRA `(.L_x_1485) ;  /* 0x0000004000b88947 */ /* 0x010fea0003800000 */
.L_x_1579:
[----:B------:R-:W-:Y:S05]  /*184e0*/  BSYNC B0 ;  /* 0x0000000000007941 */ /* 0x000fea0003800000 */
.L_x_1484:
        /* <DEDUP_REMOVED lines=9> */
[-C--:B------:R-:W-:Y:S01]  /*18580*/  ISETP.GE.AND P3, PT, R11, R37.reuse, PT ;  /* 0x000000250b00720c */ /* 0x080fe20003f66270 */
[----:B------:R-:W-:Y:S01]  /*18590*/  IMAD R10, R10, UR4, RZ ;  /* 0x000000040a0a7c24 */ /* 0x000fe2000f8e02ff */
[----:B------:R-:W-:Y:S01]  /*185a0*/  ISETP.GE.AND P4, PT, R23, R37, PT ;  /* 0x000000251700720c */ /* 0x000fe20003f86270 */
[----:B------:R-:W-:-:S02]  /*185b0*/  IMAD.IADD R3, R3, 0x1, R9 ;  /* 0x0000000103037824 */ /* 0x000fc400078e0209 */
        /* <DEDUP_REMOVED lines=10> */
[----:B--2---:R-:W2:Y:S04]  /*18660*/  SHFL.IDX PT, R14, R7, RZ, 0x1c1f ;  /* 0x001c1fff070e7589 */ /* 0x004ea800000e0000 */
[----:B------:R-:W5:Y:S04]  /*18670*/  SHFL.IDX PT, R3, R8, RZ, 0x1c1f ;  /* 0x001c1fff08037589 */ /* 0x000f6800000e0000 */
[----:B------:R-:W-:Y:S01]  /*18680*/  SHFL.IDX PT, R9, R8, 0x2, 0x1c1f ;  /* 0x005c1f0008097f89 */ /* 0x000fe200000e0000 */
[----:B--2---:R-:W-:-:S03]  /*18690*/  IADD3 R2, P0, R23, R14, RZ ;  /* 0x0000000e17027210 */ /* 0x004fc60007f1e0ff */
[----:B------:R-:W2:Y:S02]  /*186a0*/  SHFL.IDX PT, R14, R7, 0x1, 0x1c1f ;  /* 0x003c1f00070e7f89 */ /* 0x000ea400000e0000 */
[----:B-----5:R-:W-:-:S05]  /*186b0*/  IMAD.X R3, RZ, RZ, R3, P0 ;  /* 0x000000ffff037224 */ /* 0x020fca00000e0603 */
[----:B------:R-:W-:Y:S04]  /*186c0*/  LDGSTS.E.BYPASS.LTC128B.128 [R4+0x1e400], desc[UR56][R2.64], !P4 ;  /* 0x1e40000002047fae */ /* 0x000fe8000e101d78 */
[----:B------:R-:W-:Y:S04]  /*186d0*/  LDGSTS.E.BYPASS.LTC128B.128 [R4+0x20400], desc[UR56][R2.64+0x40], !P3 ;  /* 0x2040004002047fae */ /* 0x000fe8000d901d78 */
[----:B------:R5:W-:Y:S04]  /*186e0*/  LDGSTS.E.BYPASS.LTC128B.128 [R4+0x22400], desc[UR56][R2.64+0x80], !P2 ;  /* 0x2240008002047fae */ /* 0x000be8000d101d78 */
[----:B-----5:R-:W5:Y:S01]  /*186f0*/  SHFL.IDX PT, R3, R8, 0x1, 0x1c1f ;  /* 0x003c1f0008037f89 */ /* 0x020f6200000e0000 */
[----:B--2---:R-:W-:-:S03]  /*18700*/  IADD3 R2, P0, R23, R14, RZ ;  /* 0x0000000e17027210 */ /* 0x004fc60007f1e0ff */
[----:B------:R-:W2:Y:S02]  /*18710*/  SHFL.IDX PT, R14, R7, 0x2, 0x1c1f ;  /* 0x005c1f00070e7f89 */ /* 0x000ea400000e0000 */
[----:B-----5:R-:W-:-:S05]  /*18720*/  IMAD.X R3, RZ, RZ, R3, P0 ;  /* 0x000000ffff037224 */ /* 0x020fca00000e0603 */
[----:B------:R-:W-:Y:S04]  /*18730*/  LDGSTS.E.BYPASS.LTC128B.128 [R4+0x1ec00], desc[UR56][R2.64], !P4 ;  /* 0x1ec0000002047fae */ /* 0x000fe8000e101d78 */
[----:B------:R-:W-:Y:S04]  /*18740*/  LDGSTS.E.BYPASS.LTC128B.128 [R4+0x20c00], desc[UR56][R2.64+0x40], !P3 ;  /* 0x20c0004002047fae */ /* 0x000fe8000d901d78 */
[----:B------:R2:W-:Y:S02]  /*18750*/  LDGSTS.E.BYPASS.LTC128B.128 [R4+0x22c00], desc[UR56][R2.64+0x80], !P2 ;  /* 0x22c0008002047fae */ /* 0x0005e4000d101d78 */
[----:B--2---:R-:W-:-:S02]  /*18760*/  IADD3 R2, P0, R23, R14, RZ ;  /* 0x0000000e17027210 */ /* 0x004fc40007f1e0ff */
[----:B------:R2:W0:Y:S03]  /*18770*/  SHFL.IDX PT, R14, R7, 0x3, 0x1c1f ;  /* 0x007c1f00070e7f89 */ /* 0x00042600000e0000 */
[----:B------:R-:W-:Y:S02]  /*18780*/  IMAD.X R3, RZ, RZ, R9, P0 ;  /* 0x000000ffff037224 */ /* 0x000fe400000e0609 */
[----:B------:R2:W0:Y:S04]  /*18790*/  SHFL.IDX PT, R9, R8, 0x3, 0x1c1f ;  /* 0x007c1f0008097f89 */ /* 0x00042800000e0000 */
[----:B------:R2:W-:Y:S04]  /*187a0*/  LDGSTS.E.BYPASS.LTC128B.128 [R4+0x1f400], desc[UR56][R2.64], !P4 ;  /* 0x1f40000002047fae */ /* 0x0005e8000e101d78 */
[----:B------:R2:W-:Y:S04]  /*187b0*/  LDGSTS.E.BYPASS.LTC128B.128 [R4+0x21400], desc[UR56][R2.64+0x40], !P3 ;  /* 0x2140004002047fae */ /* 0x0005e8000d901d78 */
[----:B------:R2:W-:Y:S02]  /*187c0*/  LDGSTS.E.BYPASS.LTC128B.128 [R4+0x23400], desc[UR56][R2.64+0x80], !P2 ;  /* 0x2340008002047fae */ /* 0x0005e4000d101d78 */
.L_x_1589:
[----:B0-2---:R-:W-:-:S05]  /*187d0*/  IADD3 R2, P0, R23, R14, RZ ;  /* 0x0000000e17027210 */ /* 0x005fca0007f1e0ff */
        /* <DEDUP_REMOVED lines=9> */
.L_x_1487:
        /* <DEDUP_REMOVED lines=11> */
.L_x_1488:
[----:B------:R3:W-:Y:S02]  /*18920*/  SYNCS.ARRIVE.TRANS64.A1T0 RZ, [R0+URZ+0x2a830], RZ ;  /* 0x02a830ff00ff79a7 */ /* 0x0007e4000810003f */
[----:B---34-:R-:W-:-:S05]  /*18930*/  IMAD.U32 R0, RZ, RZ, UR44 ;  /* 0x0000002cff007e24 */ /* 0x018fca000f8e00ff */
[----:B------:R-:W-:-:S13]  /*18940*/  ISETP.NE.AND P0, PT, R0, 0x3, PT ;  /* 0x000000030000780c */ /* 0x000fda0003f05270 */
[----:B------:R-:W-:Y:S05]  /*18950*/  @!P0 BRA `(.L_x_1489) ;  /* 0x0000000000048947 */ /* 0x000fea0003800000 */
[----:B------:R-:W-:Y:S01]  /*18960*/  BPT.TRAP 0x1 ;  /* 0x000000040000795c */ /* 0x000fe20000300000 */
.L_x_1489:
[----:B------:R-:W-:Y:S01]  /*18970*/  LOP3.LUT R3, R6, 0x1, RZ, 0x3c, !PT ;  /* 0x0000000106037812 */ /* 0x000fe200078e3cff */
[----:B------:R-:W-:Y:S01]  /*18980*/  IMAD R0, R5, 0x8, R16 ;  /* 0x0000000805007824 */ /* 0x000fe200078e0210 */
[----:B------:R-:W-:Y:S02]  /*18990*/  BSSY B0, `(.L_x_1490) ;  /* 0x0000004000007945 */ /* 0x000fe40003800000 */
[----:B------:R-:W-:-:S04]  /*189a0*/  SHF.L.U32 R3, R3, 0x1f, RZ ;  /* 0x0000001f03037819 */ /* 0x000fc800000006ff */
[----:B------:R-:W0:Y:S02]  /*189b0*/  SYNCS.PHASECHK.TRANS64.TRYWAIT P2, [R0+URZ+0x2a870], R3 ;  /* 0x02a87003000075a7 */ /* 0x000e24000804017f */
[----:B0-----:R-:W-:Y:S05]  /*189c0*/  @!P2 BRA `(.L_x_1491) ;  /* 0x0000004000b0a947 */ /* 0x001fea0003800000 */
.L_x_1590:
[----:B------:R-:W-:Y:S05]  /*189d0*/  BSYNC B0 ;  /* 0x0000000000007941 */ /* 0x000fea0003800000 */
.L_x_1490:
[----:B------:R-:W-:-:S05]  /*189e0*/  IMAD.U32 R2, RZ, RZ, UR43 ;  /* 0x0000002bff027e24 */ /* 0x000fca000f8e00ff */
[----:B------:R-:W-:-:S13]  /*189f0*/  ISETP.NE.AND P2, PT, R2, 0x3, PT ;  /* 0x000000030200780c */ /* 0x000fda0003f45270 */
[----:B------:R-:W-:Y:S05]  /*18a00*/  @!P2 BRA `(.L_x_1492) ;  /* 0x000000000004a947 */ /* 0x000fea0003800000 */
[----:B------:R-:W-:Y:S01]  /*18a10*/  BPT.TRAP 0x1 ;  /* 0x000000040000795c */ /* 0x000fe20000300000 */
.L_x_1492:
[----:B0-----:R-:W-:Y:S01]  /*18a20*/  SHF.L.U32 R3, R6, 0x1f, RZ ;  /* 0x0000001f06037819 */ /* 0x001fe200000006ff */
[----:B------:R-:W-:-:S03]  /*18a30*/  IMAD R2, R5, 0x6000, RZ ;  /* 0x0000600005027824 */ /* 0x000fc600078e02ff */
[----:B------:R-:W0:Y:S02]  /*18a40*/  SYNCS.PHASECHK.TRANS64.TRYWAIT P2, [R0+URZ+0x2a860], R3 ;  /* 0x02a86003000075a7 */ /* 0x000e24000804017f */
[----:B0-----:R-:W-:Y:S05]  /*18a50*/  @!P2 BRA `(.L_x_1493) ;  /* 0x0000004000a0a947 */ /* 0x001fea0003800000 */
.L_x_1591:
[----:B0-----:R-:W-:Y:S01]  /*18a60*/  LOP3.LUT R3, R2, R34, RZ, 0xfc, !PT ;  /* 0x0000002202037212 */ /* 0x001fe200078efcff */
[----:B------:R-:W-:Y:S05]  /*18a70*/  WARPSYNC.ALL ;  /* 0x0000000000007948 */ /* 0x000fea0003800000 */
[C---:B------:R-:W-:Y:S01]  /*18a80*/  IMAD.IADD R3, R16.reuse, 0x1, R3 ;  /* 0x0000000110037824 */ /* 0x040fe200078e0203 */
[----:B------:R-:W-:Y:S01]  /*18a90*/  IADD3 R2, R16, R2, R32 ;  /* 0x0000000210027210 */ /* 0x000fe20007ffe020 */
[----:B------:R-:W-:-:S03]  /*18aa0*/  IMAD.U32 R19, RZ, RZ, UR43 ;  /* 0x0000002bff137e24 */ /* 0x000fc6000f8e00ff */
[----:B------:R-:W0:Y:S02]  /*18ab0*/  LDSM.16.MT88.4 R4, [R3+0xc400] ;  /* 0x00c400000304783b */ /* 0x000e240000004200 */
[----:B------:R-:W-:Y:S02]  /*18ac0*/  ISETP.NE.AND P2, PT, R19, 0x3, PT ;  /* 0x000000031300780c */ /* 0x000fe40003f45270 */
[C-C-:B0-----:R-:W-:Y:S02]  /*18ad0*/  PRMT R12, R4.reuse, 0x6420, R5.reuse ;  /* 0x00006420040c7816 */ /* 0x141fe40000000005 */
[----:B------:R-:W-:Y:S02]  /*18ae0*/  PRMT R13, R4, 0x7531, R5 ;  /* 0x00007531040d7816 */ /* 0x000fe40000000005 */
[C-C-:B------:R-:W-:Y:S02]  /*18af0*/  PRMT R14, R6.reuse, 0x6420, R7.reuse ;  /* 0x00006420060e7816 */ /* 0x140fe40000000007 */
[----:B------:R-:W-:-:S05]  /*18b00*/  PRMT R15, R6, 0x7531, R7 ;  /* 0x00007531060f7816 */ /* 0x000fca0000000007 */
[----:B------:R0:W-:Y:S04]  /*18b10*/  STSM.16.M88.4 [R2+0x400], R12 ;  /* 0x0004000c02007844 */ /* 0x0001e80000000200 */
[----:B------:R-:W2:Y:S01]  /*18b20*/  LDSM.16.MT88.4 R4, [R3+0xe400] ;  /* 0x00e400000304783b */ /* 0x000ea20000004200 */
[----:B0-----:R-:W-:Y:S02]  /*18b30*/  IADD3 R12, R28, 0x400, R2 ;  /* 0x000004001c0c7810 */ /* 0x001fe40007ffe002 */
[C-C-:B--2---:R-:W-:Y:S02]  /*18b40*/  PRMT R8, R4.reuse, 0x6420, R5.reuse ;  /* 0x0000642004087816 */ /* 0x144fe40000000005 */
        /* <DEDUP_REMOVED lines=16> */
[----:B------:R-:W-:Y:S04]  /*18c50*/  STSM.16.M88.4 [R12], R8 ;  /* 0x000000080c007844 */ /* 0x000fe80000000200 */
        /* <DEDUP_REMOVED lines=31> */
[----:B0-----:R-:W-:Y:S01]  /*18e50*/  IMAD.IADD R2, R28, 0x1, R2 ;  /* 0x000000011c027824 */ /* 0x001fe200078e0202 */
        /* <DEDUP_REMOVED lines=25> */
.L_x_1494:
[----:B--2---:R2:W-:Y:S01]  /*18ff0*/  SYNCS.ARRIVE.TRANS64.A1T0 RZ, [R0+URZ+0x2a850], RZ ;  /* 0x02a850ff00ff79a7 */ /* 0x0045e2000810003f */
[----:B------:R-:W-:Y:S06]  /*19000*/  BAR.SYNC.DEFER_BLOCKING 0x2, 0x80 ;  /* 0x0082000000007b1d */ /* 0x000fec0000010000 */
[----:B------:R-:W-:Y:S05]  /*19010*/  @!P0 BRA `(.L_x_1495) ;  /* 0x0000000000048947 */ /* 0x000fea0003800000 */
[----:B------:R-:W-:Y:S01]  /*19020*/  BPT.TRAP 0x1 ;  /* 0x000000040000795c */ /* 0x000fe20000300000 */
.L_x_1495:
[----:B------:R-:W-:Y:S02]  /*19030*/  VIADD R3, R0, 0x2a880 ;  /* 0x0002a88000037836 */ /* 0x000fe40000000000 */
[----:B------:R-:W-:Y:S02]  /*19040*/  IMAD.MOV.U32 R5, RZ, RZ, R18 ;  /* 0x000000ffff057224 */ /* 0x000fe400078e0012 */
[----:B------:R-:W-:Y:S01]  /*19050*/  IMAD.MOV.U32 R6, RZ, RZ, R22 ;  /* 0x000000ffff067224 */ /* 0x000fe200078e0016 */
[----:B------:R-:W-:-:S04]  /*19060*/  PRMT R3, R30, 0x654, R3 ;  /* 0x000006541e037816 */ /* 0x000fc80000000003 */
[----:B------:R3:W-:Y:S01]  /*19070*/  SYNCS.ARRIVE.TRANS64.RED.A1T0 RZ, [R3+URZ], RZ ;  /* 0x000000ff03ff79a7 */ /* 0x0007e2000810043f */
[----:B------:R-:W-:Y:S05]  /*19080*/  @P1 BRA `(.L_x_1496) ;  /* 0xffffffec00281947 */ /* 0x000fea000383ffff */
.L_x_1476:
[----:B--2---:R-:W0:Y:S01]  /*19090*/  S2R R0, SR_TID.X ;  /* 0x0000000000007919 */ /* 0x004e220000002100 */
        /* <DEDUP_REMOVED lines=8> */
[----:B---3--:R-:W2:Y:S01]  /*19120*/  LDC.64 R2, c[0x0][0xc60] ;  /* 0x00031800ff027b82 */ /* 0x008ea20000000a00 */
[----:B------:R-:W0:Y:S02]  /*19130*/  FLO.U32 R0, UR4 ;  /* 0x0000000400007d00 */ /* 0x000e2400080e0000 */
[----:B0-----:R-:W-:-:S06]  /*19140*/  ISETP.EQ.U32.AND P1, PT, R0, R5, PT ;  /* 0x000000050000720c */ /* 0x001fcc0003f22070 */
[----:B------:R-:W2:Y:S07]  /*19150*/  POPC R5, UR4 ;  /* 0x0000000400057d09 */ /* 0x000eae0008000000 */
[----:B--2---:R-:W2:Y:S01]  /*19160*/  @P1 ATOMG.E.ADD.STRONG.GPU PT, R3, desc[UR56][R2.64], R5 ;  /* 0x00000005020319a8 */ /* 0x004ea200081ee1f8 */
[----:B------:R-:W0:Y:S02]  /*19170*/  S2R R4, SR_LTMASK ;  /* 0x0000000000047919 */ /* 0x000e240000003900 */
[----:B0-----:R-:W-:-:S04]  /*19180*/  LOP3.LUT R4, R4, UR4, RZ, 0xc0, !PT ;  /* 0x0000000404047c12 */ /* 0x001fc8000f8ec0ff */
[----:B------:R-:W0:Y:S01]  /*19190*/  POPC R7, R4 ;  /* 0x0000000400077309 */ /* 0x000e220000000000 */
[----:B--2---:R-:W0:Y:S02]  /*191a0*/  SHFL.IDX PT, R0, R3, R0, 0x1f ;  /* 0x00001f0003007589 */ /* 0x004e2400000e0000 */
[----:B0-----:R-:W-:-:S07]  /*191b0*/  IADD3 R24, R0, UR46, R7 ;  /* 0x0000002e00187c10 */ /* 0x001fce000fffe007 */
.L_x_1498:
[----:B------:R-:W-:Y:S05]  /*191c0*/  BSYNC B0 ;  /* 0x0000000000007941 */ /* 0x000fea0003800000 */
.L_x_1497:
[----:B------:R-:W-:Y:S05]  /*191d0*/  @!P0 BRA `(.L_x_1499) ;  /* 0x0000000000048947 */ /* 0x000fea0003800000 */
[----:B------:R-:W-:Y:S01]  /*191e0*/  BPT.TRAP 0x1 ;  /* 0x000000040000795c */ /* 0x000fe20000300000 */
.L_x_1499:
[----:B------:R-:W-:Y:S01]  /*191f0*/  LOP3.LUT R0, R22, 0x1, RZ, 0x3c, !PT ;  /* 0x0000000116007812 */ /* 0x000fe200078e3cff */
[----:B---3--:R-:W-:Y:S01]  /*19200*/  IMAD R3, R18, 0x8, R16 ;  /* 0x0000000812037824 */ /* 0x008fe200078e0210 */
[----:B------:R-:W-:Y:S02]  /*19210*/  BSSY B0, `(.L_x_1500) ;  /* 0x0000004000007945 */ /* 0x000fe40003800000 */
[----:B------:R-:W-:-:S04]  /*19220*/  SHF.L.U32 R0, R0, 0x1f, RZ ;  /* 0x0000001f00007819 */ /* 0x000fc800000006ff */
[----:B------:R-:W0:Y:S02]  /*19230*/  SYNCS.PHASECHK.TRANS64.TRYWAIT P1, [R3+URZ+0x2a870], R0 ;  /* 0x02a87000030075a7 */ /* 0x000e24000802017f */
[----:B0-----:R-:W-:Y:S05]  /*19240*/  @!P1 BRA `(.L_x_1501) ;  /* 0x0000003800b89947 */ /* 0x001fea0003800000 */
.L_x_1592:
[----:B------:R-:W-:Y:S05]  /*19250*/  BSYNC B0 ;  /* 0x0000000000007941 */ /* 0x000fea0003800000 */
.L_x_1500:
[----:B------:R-:W-:-:S05]  /*19260*/  IMAD.U32 R2, RZ, RZ, UR43 ;  /* 0x0000002bff027e24 */ /* 0x000fca000f8e00ff */
[----:B------:R-:W-:-:S13]  /*19270*/  ISETP.NE.AND P1, PT, R2, 0x3, PT ;  /* 0x000000030200780c */ /* 0x000fda0003f25270 */
[----:B------:R-:W-:Y:S05]  /*19280*/  @!P1 BRA `(.L_x_1502) ;  /* 0x0000000000049947 */ /* 0x000fea0003800000 */
[----:B------:R-:W-:Y:S01]  /*19290*/  BPT.TRAP 0x1 ;  /* 0x000000040000795c */ /* 0x000fe20000300000 */
.L_x_1502:
[----:B0-----:R-:W-:-:S04]  /*192a0*/  SHF.L.U32 R0, R22, 0x1f, RZ ;  /* 0x0000001f16007819 */ /* 0x001fc800000006ff */
[----:B------:R-:W0:Y:S02]  /*192b0*/  SYNCS.PHASECHK.TRANS64.TRYWAIT P1, [R3+URZ+0x2a860], R0 ;  /* 0x02a86000030075a7 */ /* 0x000e24000802017f */
[----:B0-----:R-:W-:Y:S05]  /*192c0*/  @!P1 BRA `(.L_x_1503) ;  /* 0x0000003800ac9947 */ /* 0x001fea0003800000 */
.L_x_1593:
[----:B------:R-:W-:Y:S01]  /*192d0*/  IMAD R13, R18, 0x6000, RZ ;  /* 0x00006000120d7824 */ /* 0x000fe200078e02ff */
[----:B------:R-:W-:Y:S05]  /*192e0*/  WARPSYNC.ALL ;  /* 0x0000000000007948 */ /* 0x000fea0003800000 */
[----:B------:R-:W-:Y:S01]  /*192f0*/  LOP3.LUT R5, R13, R34, RZ, 0xfc, !PT ;  /* 0x000000220d057212 */ /* 0x000fe200078efcff */
[----:B------:R-:W-:Y:S01]  /*19300*/  IMAD.U32 R14, RZ, RZ, UR43 ;  /* 0x0000002bff0e7e24 */ /* 0x000fe2000f8e00ff */
[----:B------:R-:W-:-:S03]  /*19310*/  IADD3 R2, R16, R13, R32 ;  /* 0x0000000d10027210 */ /* 0x000fc60007ffe020 */
[----:B0-----:R-:W-:Y:S01]  /*19320*/  IMAD.IADD R0, R16, 0x1, R5 ;  /* 0x0000000110007824 */ /* 0x001fe200078e0205 */
[----:B------:R-:W-:Y:S02]  /*19330*/  IADD3 R12, R28, 0x400, R2 ;  /* 0x000004001c0c7810 */ /* 0x000fe40007ffe002 */
[----:B------:R-:W-:Y:S02]  /*19340*/  ISETP.NE.AND P1, PT, R14, 0x3, PT ;  /* 0x000000030e00780c */ /* 0x000fe40003f25270 */
        /* <DEDUP_REMOVED lines=82> */
.L_x_1504:
[----:B--2---:R2:W-:Y:S01]  /*19870*/  SYNCS.ARRIVE.TRANS64.A1T0 RZ, [R3+URZ+0x2a850], RZ ;  /* 0x02a850ff03ff79a7 */ /* 0x0045e2000810003f */
[----:B------:R-:W-:Y:S06]  /*19880*/  BAR.SYNC.DEFER_BLOCKING 0x2, 0x80 ;  /* 0x0082000000007b1d */ /* 0x000fec0000010000 */
[----:B------:R-:W-:Y:S05]  /*19890*/  @!P0 BRA `(.L_x_1505) ;  /* 0x0000000000048947 */ /* 0x000fea0003800000 */
[----:B------:R-:W-:Y:S01]  /*198a0*/  BPT.TRAP 0x1 ;  /* 0x000000040000795c */ /* 0x000fe20000300000 */
.L_x_1505:
[----:B--2---:R-:W-:Y:S02]  /*198b0*/  VIADD R3, R3, 0x2a880 ;  /* 0x0002a88003037836 */ /* 0x004fe40000000000 */
[----:B------:R-:W-:-:S03]  /*198c0*/  VIADD R18, R18, 0x1 ;  /* 0x0000000112127836 */ /* 0x000fc60000000000 */
[----:B------:R-:W-:Y:S02]  /*198d0*/  PRMT R3, R30, 0x654, R3 ;  /* 0x000006541e037816 */ /* 0x000fe40000000003 */
[C---:B------:R-:W-:Y:S02]  /*198e0*/  ISETP.NE.AND P0, PT, R18.reuse, 0x2, PT ;  /* 0x000000021200780c */ /* 0x040fe40003f05270 */
[----:B------:R2:W-:Y:S02]  /*198f0*/  SYNCS.ARRIVE.TRANS64.RED.A1T0 RZ, [R3+URZ], RZ ;  /* 0x000000ff03ff79a7 */ /* 0x0005e4000810043f */
[----:B------:R-:W-:Y:S02]  /*19900*/  SEL R18, R18, RZ, P0 ;  /* 0x000000ff12127207 */ /* 0x000fe40000000000 */
[----:B--2---:R-:W-:-:S04]  /*19910*/  SEL R3, RZ, 0x1, P0 ;  /* 0x00000001ff037807 */ /* 0x004fc80000000000 */
[----:B------:R-:W-:-:S07]  /*19920*/  LOP3.LUT R22, R22, R3, RZ, 0x3c, !PT ;  /* 0x0000000316167212 */ /* 0x000fce00078e3cff */
.L_x_1446:
[----:B------:R-:W-:Y:S05]  /*19930*/  BSYNC B7 ;  /* 0x0000000000077941 */ /* 0x000fea0003800000 */
.L_x_1444:
[----:B------:R-:W-:-:S13]  /*19940*/  LOP3.LUT P0, RZ, R29, 0x40, RZ, 0xc0, !PT ;  /* 0x000000401dff7812 */ /* 0x000fda000780c0ff */
[----:B------:R-:W-:Y:S05]  /*19950*/  @!P0 BRA `(.L_x_1506) ;  /* 0x0000000000248947 */ /* 0x000fea0003800000 */
[----:B------:R-:W2:Y:S08]  /*19960*/  S2UR UR4, SR_CgaCtaId ;  /* 0x00000000000479c3 */ /* 0x000eb00000008800 */
[----:B------:R-:W-:Y:S01]  /*19970*/  BAR.SYNC.DEFER_BLOCKING 0x5, 0x180 ;  /* 0x0146000000007b1d */ /* 0x000fe20000010000 */
[----:B------:R-:W-:Y:S01]  /*19980*/  MOV R3, 0x400 ;  /* 0x0000040000037802 */ /* 0x000fe20000000f00 */
[----:B--2---:R-:W-:-:S05]  /*19990*/  IMAD.U32 R30, RZ, RZ, UR4 ;  /* 0x00000004ff1e7e24 */ /* 0x004fca000f8e00ff */
[----:B------:R-:W-:-:S05]  /*199a0*/  LEA R16, R30, R3, 0x18 ;  /* 0x000000031e107211 */ /* 0x000fca00078ec0ff */
[----:B-1----:R-:W1:Y:S02]  /*199b0*/  LDS.128 R24, [R16+0x2a8d0] ;  /* 0x02a8d00010187984 */ /* 0x002e640000000c00 */
[----:B-1----:R-:W-:Y:S01]  /*199c0*/  R2UR UR40, R27 ;  /* 0x000000001b2872ca */ /* 0x002fe200000e0000 */
[----:B------:R-:W-:Y:S06]  /*199d0*/  BAR.ARV 0x4, 0x180 ;  /* 0x0106000000007b1d */ /* 0x000fec0000002000 */
[----:B------:R-:W-:Y:S08]  /*199e0*/  BRA `(.L_x_1507) ;  /* 0x0000000c00b47947 */ /* 0x000ff00003800000 */
.L_x_1506:
[----:B------:R-:W0:Y:S01]  /*199f0*/  S2R R0, SR_TID.X ;  /* 0x0000000000007919 */ /* 0x000e220000002100 */
[----:B------:R-:W-:Y:S01]  /*19a00*/  ULDC UR4, c[0x0][0xc3c] ;  /* 0x00030f0000047ab9 */ /* 0x000fe20000000800 */
[----:B0-----:R-:W-:Y:S01]  /*19a10*/  LOP3.LUT R9, R0, 0x1f, RZ, 0xc0, !PT ;  /* 0x0000001f00097812 */ /* 0x001fe200078ec0ff */
[----:B------:R-:W-:-:S03]  /*19a20*/  IMAD.MOV.U32 R0, RZ, RZ, RZ ;  /* 0x000000ffff007224 */ /* 0x000fc600078e00ff */
[C---:B------:R-:W-:Y:S01]  /*19a30*/  ISETP.NE.AND P0, PT, R9.reuse, 0x1f, PT ;  /* 0x0000001f0900780c */ /* 0x040fe20003f05270 */
[----:B------:R-:W-:-:S05]  /*19a40*/  VIADD R7, R9, UR40 ;  /* 0x0000002809077c36 */ /* 0x000fca0008000000 */
[----:B------:R-:W-:Y:S01]  /*19a50*/  ISETP.GE.OR P1, PT, R7, UR4, !P0 ;  /* 0x0000000407007c0c */ /* 0x000fe2000c726670 */
[----:B------:R-:W-:-:S12]  /*19a60*/  ULDC UR4, c[0x0][0xc3c] ;  /* 0x00030f0000047ab9 */ /* 0x000fd80000000800 */
[----:B------:R-:W0:Y:S08]  /*19a70*/  @!P1 LDC.64 R2, c[0x0][0xc80] ;  /* 0x00032000ff029b82 */ /* 0x000e300000000a00 */
[----:B------:R-:W2:Y:S01]  /*19a80*/  @!P1 LDC.64 R4, c[0x0][0xc78] ;  /* 0x00031e00ff049b82 */ /* 0x000ea20000000a00 */
[----:B0-----:R-:W-:-:S05]  /*19a90*/  @!P1 IMAD.WIDE R2, R7, 0x4, R2 ;  /* 0x0000000407029825 */ /* 0x001fca00078e0202 */
[----:B------:R2:W3:Y:S02]  /*19aa0*/  @!P1 LDG.E R0, desc[UR56][R2.64] ;  /* 0x0000003802009981 */ /* 0x0004e4000c1e1900 */
[----:B--2---:R-:W-:-:S04]  /*19ab0*/  @!P1 IMAD.WIDE R2, R7, 0x4, R4 ;  /* 0x0000000407029825 */ /* 0x004fc800078e0204 */
[----:B------:R-:W-:-:S06]  /*19ac0*/  IMAD.MOV.U32 R5, RZ, RZ, RZ ;  /* 0x000000ffff057224 */ /* 0x000fcc00078e00ff */
[----:B------:R-:W3:Y:S01]  /*19ad0*/  @!P1 LDG.E R5, desc[UR56][R2.64] ;  /* 0x0000003802059981 */ /* 0x000ee2000c1e1900 */
[C---:B------:R-:W-:Y:S02]  /*19ae0*/  ISETP.NE.AND P1, PT, R9.reuse, RZ, PT ;  /* 0x000000ff0900720c */ /* 0x040fe40003f25270 */
[C---:B------:R-:W-:Y:S02]  /*19af0*/  ISETP.GE.U32.AND P2, PT, R9.reuse, 0x2, PT ;  /* 0x000000020900780c */ /* 0x040fe40003f46070 */
[C---:B------:R-:W-:Y:S02]  /*19b00*/  ISETP.GE.U32.AND P3, PT, R9.reuse, 0x4, PT ;  /* 0x000000040900780c */ /* 0x040fe40003f66070 */
[C---:B------:R-:W-:Y:S02]  /*19b10*/  ISETP.GE.U32.AND P4, PT, R9.reuse, 0x8, PT ;  /* 0x000000080900780c */ /* 0x040fe40003f86070 */
[----:B------:R-:W-:Y:S01]  /*19b20*/  ISETP.GE.U32.AND P5, PT, R9, 0x10, PT ;  /* 0x000000100900780c */ /* 0x000fe20003fa6070 */
[----:B---3--:R-:W-:-:S05]  /*19b30*/  IMAD R4, R5, R0, RZ ;  /* 0x0000000005047224 */ /* 0x008fca00078e02ff */
[----:B------:R-:W0:Y:S02]  /*19b40*/  SHFL.UP PT, R6, R4, 0x1, RZ ;  /* 0x0420000004067989 */ /* 0x000e2400000e00ff */
[----:B0-----:R-:W-:-:S05]  /*19b50*/  SEL R7, R6, RZ, P1 ;  /* 0x000000ff06077207 */ /* 0x001fca0000800000 */
[----:B------:R-:W-:Y:S02]  /*19b60*/  IMAD.IADD R7, R4, 0x1, R7 ;  /* 0x0000000104077824 */ /* 0x000fe400078e0207 */
[----:B------:R-:W0:Y:S03]  /*19b70*/  LDC R4, c[0x0][0xc38] ;  /* 0x00030e00ff047b82 */ /* 0x000e260000000800 */
[----:B------:R-:W2:Y:S02]  /*19b80*/  SHFL.UP PT, R6, R7, 0x2, RZ ;  /* 0x0440000007067989 */ /* 0x000ea400000e00ff */
[----:B--2---:R-:W-:-:S05]  /*19b90*/  SEL R6, R6, RZ, P2 ;  /* 0x000000ff06067207 */ /* 0x004fca0001000000 */
[----:B------:R-:W-:Y:S02]  /*19ba0*/  IMAD.IADD R6, R7, 0x1, R6 ;  /* 0x0000000107067824 */ /* 0x000fe400078e0206 */
[----:B------:R-:W-:Y:S04]  /*19bb0*/  SHFL.IDX PT, R7, R24, RZ, 0x1f ;  /* 0x00001fff18077589 */ /* 0x000fe800000e0000 */
[----:B------:R-:W2:Y:S02]  /*19bc0*/  SHFL.UP PT, R8, R6, 0x4, RZ ;  /* 0x0480000006087989 */ /* 0x000ea400000e00ff */
[----:B--2---:R-:W-:-:S05]  /*19bd0*/  SEL R3, R8, RZ, P3 ;  /* 0x000000ff08037207 */ /* 0x004fca0001800000 */
[----:B------:R-:W-:Y:S02]  /*19be0*/  IMAD.IADD R2, R6, 0x1, R3 ;  /* 0x0000000106027824 */ /* 0x000fe400078e0203 */
[----:B------:R-:W-:Y:S04]  /*19bf0*/  SHFL.IDX PT, R6, R24, 0x1, 0x1f ;  /* 0x00201f0018067f89 */ /* 0x000fe800000e0000 */
[----:B------:R-:W2:Y:S02]  /*19c00*/  SHFL.UP PT, R3, R2, 0x8, RZ ;  /* 0x0500000002037989 */ /* 0x000ea400000e00ff */
[----:B--2---:R-:W-:-:S05]  /*19c10*/  SEL R3, R3, RZ, P4 ;  /* 0x000000ff03037207 */ /* 0x004fca0002000000 */
[----:B------:R-:W-:-:S05]  /*19c20*/  IMAD.IADD R8, R2, 0x1, R3 ;  /* 0x0000000102087824 */ /* 0x000fca00078e0203 */
[----:B------:R-:W2:Y:S02]  /*19c30*/  SHFL.UP PT, R3, R8, 0x10, RZ ;  /* 0x0600000008037989 */ /* 0x000ea400000e00ff */
[----:B--2---:R-:W-:-:S05]  /*19c40*/  SEL R3, R3, RZ, P5 ;  /* 0x000000ff03037207 */ /* 0x004fca0002800000 */
[----:B------:R-:W-:-:S05]  /*19c50*/  IMAD.IADD R3, R8, 0x1, R3 ;  /* 0x0000000108037824 */ /* 0x000fca00078e0203 */
[----:B------:R-:W0:Y:S02]  /*19c60*/  SHFL.IDX PT, R9, R3, 0x1f, 0x1f ;  /* 0x03e01f0003097f89 */ /* 0x000e2400000e0000 */
[----:B0-----:R-:W-:Y:S02]  /*19c70*/  IMAD R11, R9, R4, RZ ;  /* 0x00000004090b7224 */ /* 0x001fe400078e02ff */
[----:B------:R-:W-:Y:S02]  /*19c80*/  IMAD.MOV.U32 R9, RZ, RZ, RZ ;  /* 0x000000ffff097224 */ /* 0x000fe400078e00ff */
[----:B------:R-:W-:-:S05]  /*19c90*/  IMAD.IADD R6, R6, 0x1, R11 ;  /* 0x0000000106067824 */ /* 0x000fca00078e020b */
[----:B------:R-:W-:-:S13]  /*19ca0*/  ISETP.GT.AND P6, PT, R6, R7, PT ;  /* 0x000000070600720c */ /* 0x000fda0003fc4270 */
[----:B------:R-:W-:Y:S05]  /*19cb0*/  @P6 BRA `(.L_x_1508) ;  /* 0x00000000009c6947 */ /* 0x000fea0003800000 */
.L_x_1510:
        /* <DEDUP_REMOVED lines=10> */
[----:B------:R-:W2:Y:S01]  /*19d60*/  @!P6 LDC.64 R4, c[0x0][0xc78] ;  /* 0x00031e00ff04eb82 */ /* 0x000ea20000000a00 */
[----:B0-----:R-:W-:-:S05]  /*19d70*/  @!P6 IMAD.WIDE R2, R11, 0x4, R2 ;  /* 0x000000040b02e825 */ /* 0x001fca00078e0202 */
[----:B------:R2:W3:Y:S02]  /*19d80*/  @!P6 LDG.E R0, desc[UR56][R2.64] ;  /* 0x000000380200e981 */ /* 0x0004e4000c1e1900 */
[----:B--2---:R-:W-:-:S04]  /*19d90*/  @!P6 IMAD.WIDE R2, R11, 0x4, R4 ;  /* 0x000000040b02e825 */ /* 0x004fc800078e0204 */
        /* <DEDUP_REMOVED lines=8> */
[----:B------:R-:W-:Y:S02]  /*19e20*/  IMAD.IADD R11, R4, 0x1, R11 ;  /* 0x00000001040b7824 */ /* 0x000fe400078e020b */
[----:B------:R-:W0:Y:S03]  /*19e30*/  LDC R4, c[0x0][0xc38] ;  /* 0x00030e00ff047b82 */ /* 0x000e260000000800 */
[----:B------:R-:W2:Y:S02]  /*19e40*/  SHFL.UP PT, R8, R11, 0x4, RZ ;  /* 0x048000000b087989 */ /* 0x000ea400000e00ff */
[----:B--2---:R-:W-:-:S05]  /*19e50*/  SEL R8, R8, RZ, P3 ;  /* 0x000000ff08087207 */ /* 0x004fca0001800000 */
[----:B------:R-:W-:-:S05]  /*19e60*/  IMAD.IADD R8, R11, 0x1, R8 ;  /* 0x000000010b087824 */ /* 0x000fca00078e0208 */
[----:B------:R-:W2:Y:S02]  /*19e70*/  SHFL.UP PT, R2, R8, 0x8, RZ ;  /* 0x0500000008027989 */ /* 0x000ea400000e00ff */
[----:B--2---:R-:W-:-:S05]  /*19e80*/  SEL R3, R2, RZ, P4 ;  /* 0x000000ff02037207 */ /* 0x004fca0002000000 */
[----:B------:R-:W-:-:S05]  /*19e90*/  IMAD.IADD R3, R8, 0x1, R3 ;  /* 0x0000000108037824 */ /* 0x000fca00078e0203 */
[----:B------:R-:W2:Y:S02]  /*19ea0*/  SHFL.UP PT, R2, R3, 0x10, RZ ;  /* 0x0600000003027989 */ /* 0x000ea400000e00ff */
[----:B--2---:R-:W-:-:S05]  /*19eb0*/  SEL R2, R2, RZ, P5 ;  /* 0x000000ff02027207 */ /* 0x004fca0002800000 */
[----:B------:R-:W-:-:S05]  /*19ec0*/  IMAD.IADD R2, R3, 0x1, R2 ;  /* 0x0000000103027824 */ /* 0x000fca00078e0202 */
[----:B------:R-:W0:Y:S02]  /*19ed0*/  SHFL.IDX PT, R13, R2, 0x1f, 0x1f ;  /* 0x03e01f00020d7f89 */ /* 0x000e2400000e0000 */
[----:B0-----:R-:W-:-:S04]  /*19ee0*/  IMAD R11, R13, R4, RZ ;  /* 0x000000040d0b7224 */ /* 0x001fc800078e02ff */
[----:B------:R-:W-:-:S05]  /*19ef0*/  IMAD.IADD R6, R11, 0x1, R6 ;  /* 0x000000010b067824 */ /* 0x000fca00078e0206 */
[----:B------:R-:W-:-:S13]  /*19f00*/  ISETP.GT.AND P6, PT, R6, R7, PT ;  /* 0x000000070600720c */ /* 0x000fda0003fc4270 */
[----:B------:R-:W-:Y:S05]  /*19f10*/  @!P6 BRA `(.L_x_1510) ;  /* 0xfffffffc0068e947 */ /* 0x000fea000383ffff */
[----:B------:R-:W-:-:S07]  /*19f20*/  IMAD.MOV.U32 R3, RZ, RZ, R2 ;  /* 0x000000ffff037224 */ /* 0x000fce00078e0002 */
.L_x_1508:
[----:B------:R-:W-:-:S04]  /*19f30*/  IMAD.IADD R11, R6, 0x1, -R11 ;  /* 0x00000001060b7824 */ /* 0x000fc800078e0a0b */
[----:B------:R-:W-:-:S05]  /*19f40*/  IMAD R2, R3, R4, R11 ;  /* 0x0000000403027224 */ /* 0x000fca00078e020b */
[----:B------:R-:W-:-:S13]  /*19f50*/  ISETP.GT.AND P0, PT, R2, R7, PT ;  /* 0x000000070200720c */ /* 0x000fda0003f04270 */
[----:B------:R-:W-:Y:S02]  /*19f60*/  VOTEU.ANY UR5, UPT, !P0 ;  /* 0x0000000000057886 */ /* 0x000fe400040e0100 */
[----:B------:R-:W-:Y:S02]  /*19f70*/  UPOPC UR4, UR5 ;  /* 0x00000005000472bf */ /* 0x000fe40008000000 */
[----:B------:R-:W-:-:S04]  /*19f80*/  ISETP.NE.AND P0, PT, RZ, UR5, PT ;  /* 0x00000005ff007c0c */ /* 0x000fc8000bf05270 */
[----:B------:R-:W-:Y:S02]  /*19f90*/  IMAD.U32 R6, RZ, RZ, UR4 ;  /* 0x00000004ff067e24 */ /* 0x000fe4000f8e00ff */
[----:B------:R-:W-:-:S04]  /*19fa0*/  IMAD.U32 R13, RZ, RZ, UR4 ;  /* 0x00000004ff0d7e24 */ /* 0x000fc8000f8e00ff */
[----:B------:R0:W2:Y:S04]  /*19fb0*/  SHFL.IDX PT, R6, R5, R6, 0x1f ;  /* 0x00001f0605067589 */ /* 0x0000a800000e0000 */
[----:B------:R0:W3:Y:S01]  /*19fc0*/  SHFL.IDX PT, R0, R0, R13, 0x1f ;  /* 0x00001f0d00007589 */ /* 0x0000e200000e0000 */
[----:B------:R-:W-:Y:S05]  /*19fd0*/  @!P0 BRA `(.L_x_1511) ;  /* 0x00000000000c8947 */ /* 0x000fea0003800000 */
[----:B------:R-:W-:-:S06]  /*19fe0*/  UIADD3 UR5, UR4, -0x1, URZ ;  /* 0xffffffff04057890 */ /* 0x000fcc000fffe03f */
[----:B------:R-:W-:-:S05]  /*19ff0*/  IMAD.U32 R2, RZ, RZ, UR5 ;  /* 0x00000005ff027e24 */ /* 0x000fca000f8e00ff */
[----:B------:R4:W0:Y:S02]  /*1a000*/  SHFL.IDX PT, R9, R3, R2, 0x1f ;  /* 0x00001f0203097589 */ /* 0x00082400000e0000 */
.L_x_1511:
[----:B--2---:R-:W-:Y:S01]  /*1a010*/  ISETP.NE.AND P0, PT, R6, 0x1, PT ;  /* 0x000000010600780c */ /* 0x004fe20003f05270 */
[----:B0-----:R-:W-:Y:S01]  /*1a020*/  IMAD R24, R9, R4, R11 ;  /* 0x0000000409187224 */ /* 0x001fe200078e020b */
[----:B------:R-:W-:-:S03]  /*1a030*/  UIADD3 UR40, UR4, UR40, URZ ;  /* 0x0000002804287290 */ /* 0x000fc6000fffe03f */
[----:B------:R-:W-:-:S08]  /*1a040*/  IMAD.IADD R5, R7, 0x1, -R24 ;  /* 0x0000000107057824 */ /* 0x000fd000078e0a18 */
[----:B------:R-:W-:Y:S05]  /*1a050*/  @!P0 BRA `(.L_x_1512) ;  /* 0x0000000000dc8947 */ /* 0x000fea0003800000 */
[----:B---3--:R-:W-:Y:S02]  /*1a060*/  IABS R4, R0 ;  /* 0x0000000000047213 */ /* 0x008fe40000000000 */
[----:B------:R-:W-:Y:S02]  /*1a070*/  IABS R7, R6 ;  /* 0x0000000600077213 */ /* 0x000fe40000000000 */
[----:B------:R-:W0:Y:S08]  /*1a080*/  I2F.RP R8, R4 ;  /* 0x0000000400087306 */ /* 0x000e300000209400 */
[----:B------:R-:W2:Y:S08]  /*1a090*/  I2F.RP R10, R7 ;  /* 0x00000007000a7306 */ /* 0x000eb00000209400 */
[----:B0-----:R-:W4:Y:S08]  /*1a0a0*/  MUFU.RCP R8, R8 ;  /* 0x0000000800087308 */ /* 0x001f300000001000 */
[----:B--2---:R-:W-:Y:S01]  /*1a0b0*/  MUFU.RCP R10, R10 ;  /* 0x0000000a000a7308 */ /* 0x004fe20000001000 */
[----:B----4-:R-:W-:-:S07]  /*1a0c0*/  VIADD R2, R8, 0xffffffe ;  /* 0x0ffffffe08027836 */ /* 0x010fce0000000000 */
[----:B------:R0:W2:Y:S02]  /*1a0d0*/  F2I.FTZ.U32.TRUNC.NTZ R3, R2 ;  /* 0x0000000200037305 */ /* 0x0000a4000021f000 */
[----:B0-----:R-:W-:Y:S02]  /*1a0e0*/  IMAD.MOV.U32 R2, RZ, RZ, RZ ;  /* 0x000000ffff027224 */ /* 0x001fe400078e00ff */
[----:B--2---:R-:W-:-:S04]  /*1a0f0*/  IMAD.MOV R9, RZ, RZ, -R3 ;  /* 0x000000ffff097224 */ /* 0x004fc800078e0a03 */
[----:B------:R-:W-:-:S04]  /*1a100*/  IMAD R9, R9, R4, RZ ;  /* 0x0000000409097224 */ /* 0x000fc800078e02ff */
[----:B------:R-:W-:Y:S01]  /*1a110*/  IMAD.HI.U32 R3, R3, R9, R2 ;  /* 0x0000000903037227 */ /* 0x000fe200078e0002 */
[----:B------:R-:W-:Y:S02]  /*1a120*/  IABS R9, R5 ;  /* 0x0000000500097213 */ /* 0x000fe40000000000 */
[----:B------:R-:W-:-:S03]  /*1a130*/  IABS R2, R0 ;  /* 0x0000000000027213 */ /* 0x000fc60000000000 */
[----:B------:R-:W-:-:S04]  /*1a140*/  IMAD.HI.U32 R8, R3, R9, RZ ;  /* 0x0000000903087227 */ /* 0x000fc800078e00ff */
[----:B------:R-:W-:Y:S02]  /*1a150*/  IMAD.MOV R2, RZ, RZ, -R2 ;  /* 0x000000ffff027224 */ /* 0x000fe400078e0a02 */
[----:B------:R-:W-:Y:S02]  /*1a160*/  VIADD R3, R10, 0xffffffe ;  /* 0x0ffffffe0a037836 */ /* 0x000fe40000000000 */
[----:B------:R-:W-:-:S04]  /*1a170*/  IMAD R9, R8, R2, R9 ;  /* 0x0000000208097224 */ /* 0x000fc800078e0209 */
[----:B------:R-:W0:Y:S01]  /*1a180*/  F2I.FTZ.U32.TRUNC.NTZ R3, R3 ;  /* 0x0000000300037305 */ /* 0x000e22000021f000 */
[----:B------:R-:W-:-:S13]  /*1a190*/  ISETP.GT.U32.AND P1, PT, R4, R9, PT ;  /* 0x000000090400720c */ /* 0x000fda0003f24070 */
[----:B------:R-:W-:Y:S02]  /*1a1a0*/  @!P1 IMAD.IADD R9, R9, 0x1, -R4 ;  /* 0x0000000109099824 */ /* 0x000fe400078e0a04 */
[----:B0-----:R-:W-:Y:S02]  /*1a1b0*/  IMAD.MOV R2, RZ, RZ, -R3 ;  /* 0x000000ffff027224 */ /* 0x001fe400078e0a03 */
[----:B------:R-:W-:Y:S01]  /*1a1c0*/  @!P1 VIADD R8, R8, 0x1 ;  /* 0x0000000108089836 */ /* 0x000fe20000000000 */
[----:B------:R-:W-:Y:S01]  /*1a1d0*/  ISETP.GE.U32.AND P0, PT, R9, R4, PT ;  /* 0x000000040900720c */ /* 0x000fe20003f06070 */
[----:B------:R-:W-:Y:S01]  /*1a1e0*/  IMAD R9, R2, R7, RZ ;  /* 0x0000000702097224 */ /* 0x000fe200078e02ff */
[----:B------:R-:W-:Y:S01]  /*1a1f0*/  ISETP.NE.AND P1, PT, R0, RZ, PT ;  /* 0x000000ff0000720c */ /* 0x000fe20003f25270 */
[----:B------:R-:W-:-:S04]  /*1a200*/  IMAD.MOV.U32 R2, RZ, RZ, RZ ;  /* 0x000000ffff027224 */ /* 0x000fc800078e00ff */
[----:B------:R-:W-:Y:S01]  /*1a210*/  IMAD.HI.U32 R4, R3, R9, R2 ;  /* 0x0000000903047227 */ /* 0x000fe200078e0002 */
[----:B------:R-:W-:-:S04]  /*1a220*/  LOP3.LUT R2, R5, R0, RZ, 0x3c, !PT ;  /* 0x0000000005027212 */ /* 0x000fc800078e3cff */
[----:B------:R-:W-:Y:S01]  /*1a230*/  ISETP.GE.AND P2, PT, R2, RZ, PT ;  /* 0x000000ff0200720c */ /* 0x000fe20003f46270 */
[----:B------:R-:W-:Y:S01]  /*1a240*/  @P0 VIADD R8, R8, 0x1 ;  /* 0x0000000108080836 */ /* 0x000fe20000000000 */
[----:B------:R-:W-:-:S05]  /*1a250*/  IABS R2, R6 ;  /* 0x0000000600027213 */ /* 0x000fca0000000000 */
[----:B------:R-:W-:-:S06]  /*1a260*/  IMAD.MOV R2, RZ, RZ, -R2 ;  /* 0x000000ffff027224 */ /* 0x000fcc00078e0a02 */
[----:B------:R-:W-:Y:S01]  /*1a270*/  @!P2 IMAD.MOV R8, RZ, RZ, -R8 ;  /* 0x000000ffff08a224 */ /* 0x000fe200078e0a08 */
[----:B------:R-:W-:-:S04]  /*1a280*/  @!P1 LOP3.LUT R8, RZ, R0, RZ, 0x33, !PT ;  /* 0x00000000ff089212 */ /* 0x000fc800078e33ff */
[----:B------:R-:W-:-:S05]  /*1a290*/  IABS R3, R8 ;  /* 0x0000000800037213 */ /* 0x000fca0000000000 */
        /* <DEDUP_REMOVED lines=9> */
[----:B------:R-:W-:-:S04]  /*1a330*/  IMAD.MOV R2, RZ, RZ, -R8 ;  /* 0x000000ffff027224 */ /* 0x000fc800078e0a08 */
[----:B------:R-:W-:Y:S02]  /*1a340*/  IMAD R2, R0, R2, R5 ;  /* 0x0000000200027224 */ /* 0x000fe400078e0205 */
[----:B------:R-:W-:-:S06]  /*1a350*/  @P0 VIADD R4, R4, 0x1 ;  /* 0x0000000104040836 */ /* 0x000fcc0000000000 */
[----:B------:R-:W-:Y:S01]  /*1a360*/  @!P2 IMAD.MOV R4, RZ, RZ, -R4 ;  /* 0x000000ffff04a224 */ /* 0x000fe200078e0a04 */
[----:B------:R-:W-:-:S05]  /*1a370*/  @!P1 LOP3.LUT R4, RZ, R6, RZ, 0x33, !PT ;  /* 0x00000006ff049212 */ /* 0x000fca00078e33ff */
[--C-:B------:R-:W-:Y:S02]  /*1a380*/  IMAD.MOV R7, RZ, RZ, -R4.reuse ;  /* 0x000000ffff077224 */ /* 0x100fe400078e0a04 */
[C---:B------:R-:W-:Y:S02]  /*1a390*/  IMAD R3, R6.reuse, 0x1000000, R4 ;  /* 0x0100000006037824 */ /* 0x040fe400078e0204 */
[----:B------:R-:W-:-:S04]  /*1a3a0*/  IMAD R6, R6, R7, R8 ;  /* 0x0000000706067224 */ /* 0x000fc800078e0208 */
[----:B-1----:R-:W-:Y:S01]  /*1a3b0*/  IMAD R26, R6, 0x10000, R3 ;  /* 0x00010000061a7824 */ /* 0x002fe200078e0203 */
[----:B------:R-:W-:Y:S06]  /*1a3c0*/  BRA `(.L_x_1513) ;  /* 0x0000000000f87947 */ /* 0x000fec0003800000 */
.L_x_1512:
[----:B------:R-:W-:Y:S02]  /*1a3d0*/  ULDC.64 UR4, c[0x0][0xc90] ;  /* 0x0003240000047ab9 */ /* 0x000fe40000000a00 */
[----:B------:R-:W-:-:S06]  /*1a3e0*/  UIMAD.WIDE UR4, UR40, 0x4, UR4 ;  /* 0x00000004280478a5 */ /* 0x000fcc000f8e0204 */
[----:B----4-:R-:W-:Y:S02]  /*1a3f0*/  IMAD.U32 R2, RZ, RZ, UR4 ;  /* 0x00000004ff027e24 */ /* 0x010fe4000f8e00ff */
[----:B------:R-:W-:-:S05]  /*1a400*/  IMAD.U32 R3, RZ, RZ, UR5 ;  /* 0x00000005ff037e24 */ /* 0x000fca000f8e00ff */
[----:B------:R0:W3:Y:S02]  /*1a410*/  LDG.E R7, desc[UR56][R2.64] ;  /* 0x0000003802077981 */ /* 0x0000e4000c1e1900 */
[----:B0-----:R-:W-:Y:S02]  /*1a420*/  IMAD.MOV.U32 R2, RZ, RZ, RZ ;  /* 0x000000ffff027224 */ /* 0x001fe400078e00ff */
[----:B---3--:R-:W-:-:S05]  /*1a430*/  IMAD R6, R0, R7, RZ ;  /* 0x0000000700067224 */ /* 0x008fca00078e02ff */
[----:B------:R-:W-:-:S04]  /*1a440*/  IABS R8, R6 ;  /* 0x0000000600087213 */ /* 0x000fc80000000000 */
[----:B------:R-:W0:Y:S08]  /*1a450*/  I2F.RP R9, R8 ;  /* 0x0000000800097306 */ /* 0x000e300000209400 */
[----:B0-----:R-:W0:Y:S02]  /*1a460*/  MUFU.RCP R9, R9 ;  /* 0x0000000900097308 */ /* 0x001e240000001000 */
[----:B0-----:R-:W-:-:S06]  /*1a470*/  VIADD R10, R9, 0xffffffe ;  /* 0x0ffffffe090a7836 */ /* 0x001fcc0000000000 */
[----:B------:R-:W0:Y:S02]  /*1a480*/  F2I.FTZ.U32.TRUNC.NTZ R3, R10 ;  /* 0x0000000a00037305 */ /* 0x000e24000021f000 */
[----:B0-----:R-:W-:-:S04]  /*1a490*/  IMAD.MOV R11, RZ, RZ, -R3 ;  /* 0x000000ffff0b7224 */ /* 0x001fc800078e0a03 */
[----:B------:R-:W-:-:S04]  /*1a4a0*/  IMAD R11, R11, R8, RZ ;  /* 0x000000080b0b7224 */ /* 0x000fc800078e02ff */
[----:B------:R-:W-:Y:S01]  /*1a4b0*/  IMAD.HI.U32 R2, R3, R11, R2 ;  /* 0x0000000b03027227 */ /* 0x000fe200078e0002 */
[----:B------:R-:W-:Y:S02]  /*1a4c0*/  IABS R11, R5 ;  /* 0x00000005000b7213 */ /* 0x000fe40000000000 */
[----:B------:R-:W-:-:S03]  /*1a4d0*/  IABS R3, R6 ;  /* 0x0000000600037213 */ /* 0x000fc60000000000 */
[----:B------:R-:W-:-:S04]  /*1a4e0*/  IMAD.HI.U32 R2, R2, R11, RZ ;  /* 0x0000000b02027227 */ /* 0x000fc800078e00ff */
[----:B------:R-:W-:-:S04]  /*1a4f0*/  IMAD.MOV R3, RZ, RZ, -R3 ;  /* 0x000000ffff037224 */ /* 0x000fc800078e0a03 */
        /* <DEDUP_REMOVED lines=14> */
[----:B------:R-:W-:-:S03]  /*1a5e0*/  IMAD R5, R6, R2, R5 ;  /* 0x0000000206057224 */ /* 0x000fc600078e0205 */
[----:B------:R-:W-:-:S04]  /*1a5f0*/  VIADDMNMX R4, R3, R4, R7, PT ;  /* 0x0000000403047246 */ /* 0x000fc80003800107 */
[-C--:B------:R-:W-:Y:S02]  /*1a600*/  IABS R7, R4.reuse ;  /* 0x0000000400077213 */ /* 0x080fe40000000000 */
[----:B------:R-:W-:Y:S02]  /*1a610*/  IABS R6, R4 ;  /* 0x0000000400067213 */ /* 0x000fe40000000000 */
[----:B------:R-:W0:Y:S03]  /*1a620*/  I2F.RP R9, R7 ;  /* 0x0000000700097306 */ /* 0x000e260000209400 */
[----:B------:R-:W-:-:S05]  /*1a630*/  IMAD.MOV R6, RZ, RZ, -R6 ;  /* 0x000000ffff067224 */ /* 0x000fca00078e0a06 */
[----:B0-----:R-:W0:Y:S02]  /*1a640*/  MUFU.RCP R9, R9 ;  /* 0x0000000900097308 */ /* 0x001e240000001000 */
[----:B0-----:R-:W-:Y:S01]  /*1a650*/  VIADD R3, R9, 0xffffffe ;  /* 0x0ffffffe09037836 */ /* 0x001fe20000000000 */
[----:B------:R-:W-:-:S05]  /*1a660*/  IABS R9, R5 ;  /* 0x0000000500097213 */ /* 0x000fca0000000000 */
[----:B------:R-:W0:Y:S02]  /*1a670*/  F2I.FTZ.U32.TRUNC.NTZ R3, R3 ;  /* 0x0000000300037305 */ /* 0x000e24000021f000 */
[----:B0-----:R-:W-:-:S04]  /*1a680*/  IMAD.MOV R2, RZ, RZ, -R3 ;  /* 0x000000ffff027224 */ /* 0x001fc800078e0a03 */
[----:B------:R-:W-:Y:S02]  /*1a690*/  IMAD R11, R2, R7, RZ ;  /* 0x00000007020b7224 */ /* 0x000fe400078e02ff */
[----:B------:R-:W-:-:S04]  /*1a6a0*/  IMAD.MOV.U32 R2, RZ, RZ, RZ ;  /* 0x000000ffff027224 */ /* 0x000fc800078e00ff */
[----:B------:R-:W-:Y:S01]  /*1a6b0*/  IMAD.HI.U32 R2, R3, R11, R2 ;  /* 0x0000000b03027227 */ /* 0x000fe200078e0002 */
[----:B------:R-:W-:Y:S02]  /*1a6c0*/  LOP3.LUT R3, R5, R4, RZ, 0x3c, !PT ;  /* 0x0000000405037212 */ /* 0x000fe400078e3cff */
[----:B------:R-:W-:Y:S02]  /*1a6d0*/  IADD3 R5, R8, 0x1000000, R5 ;  /* 0x0100000008057810 */ /* 0x000fe40007ffe005 */
[----:B------:R-:W-:Y:S01]  /*1a6e0*/  ISETP.GE.AND P2, PT, R3, RZ, PT ;  /* 0x000000ff0300720c */ /* 0x000fe20003f46270 */
        /* <DEDUP_REMOVED lines=9> */
[----:B------:R-:W-:Y:S01]  /*1a780*/  @!P1 LOP3.LUT R2, RZ, R4, RZ, 0x33, !PT ;  /* 0x00000004ff029212 */ /* 0x000fe200078e33ff */
[----:B------:R-:W-:-:S04]  /*1a790*/  IMAD.MOV R4, RZ, RZ, -R4 ;  /* 0x000000ffff047224 */ /* 0x000fc800078e0a04 */
[----:B-1----:R-:W-:-:S07]  /*1a7a0*/  IMAD R26, R2, R4, R5 ;  /* 0x00000004021a7224 */ /* 0x002fce00078e0205 */
.L_x_1513:
[----:B------:R-:W-:-:S05]  /*1a7b0*/  LOP3.LUT R25, RZ, R2, RZ, 0x33, !PT ;  /* 0x00000002ff197212 */ /* 0x000fca00078e33ff */
[----:B------:R-:W-:Y:S01]  /*1a7c0*/  IMAD.IADD R25, R0, 0x1, R25 ;  /* 0x0000000100197824 */ /* 0x000fe200078e0219 */
[----:B------:R-:W-:Y:S06]  /*1a7d0*/  BRA `(.L_x_1514) ;  /* 0x0000000000107947 */ /* 0x000fec0003800000 */
.L_x_1509:
[----:B------:R-:W-:Y:S01]  /*1a7e0*/  IMAD.MOV.U32 R24, RZ, RZ, R7 ;  /* 0x000000ffff187224 */ /* 0x000fe200078e0007 */
[----:B------:R-:W-:Y:S01]  /*1a7f0*/  ULDC UR40, c[0x0][0xc3c] ;  /* 0x00030f0000287ab9 */ /* 0x000fe20000000800 */
[----:B------:R-:W-:Y:S02]  /*1a800*/  IMAD.MOV.U32 R25, RZ, RZ, RZ ;  /* 0x000000ffff197224 */ /* 0x000fe400078e00ff */
[----:B-1----:R-:W-:-:S07]  /*1a810*/  IMAD.MOV.U32 R26, RZ, RZ, RZ ;  /* 0x000000ffff1a7224 */ /* 0x002fce00078e00ff */
.L_x_1514:
[----:B------:R-:W0:Y:S01]  /*1a820*/  S2R R0, SR_TID.X ;  /* 0x0000000000007919 */ /* 0x000e220000002100 */
[----:B------:R-:W-:Y:S01]  /*1a830*/  IMAD.U32 R27, RZ, RZ, UR40 ;  /* 0x00000028ff1b7e24 */ /* 0x000fe2000f8e00ff */
[----:B------:R-:W-:Y:S01]  /*1a840*/  BAR.SYNC.DEFER_BLOCKING 0x4, 0x180 ;  /* 0x0106000000007b1d */ /* 0x000fe20000010000 */
[----:B0-----:R-:W-:-:S04]  /*1a850*/  LOP3.LUT R0, R0, 0x1f, RZ, 0xc0, !PT ;  /* 0x0000001f00007812 */ /* 0x001fc800078ec0ff */
[----:B------:R-:W-:-:S13]  /*1a860*/  ISETP.NE.AND P0, PT, R0, RZ, PT ;  /* 0x000000ff0000720c */ /* 0x000fda0003f05270 */
[----:B------:R-:W0:Y:S01]  /*1a870*/  @!P0 S2R R30, SR_CgaCtaId ;  /* 0x00000000001e8919 */ /* 0x000e220000008800 */
[----:B------:R-:W-:-:S04]  /*1a880*/  @!P0 MOV R3, 0x400 ;  /* 0x0000040000038802 */ /* 0x000fc80000000f00 */
[----:B0-----:R-:W-:-:S05]  /*1a890*/  @!P0 LEA R16, R30, R3, 0x18 ;  /* 0x000000031e108211 */ /* 0x001fca00078ec0ff */
[----:B------:R0:W-:Y:S01]  /*1a8a0*/  @!P0 STS.128 [R16+0x2a8d0], R24 ;  /* 0x02a8d01810008388 */ /* 0x0001e20000000c00 */
[----:B------:R-:W-:Y:S06]  /*1a8b0*/  BAR.ARV 0x5, 0x180 ;  /* 0x0146000000007b1d */ /* 0x000fec0000002000 */
.L_x_1507:
[----:B------:R-:W-:Y:S02]  /*1a8c0*/  ULDC UR4, c[0x0][0xc3c] ;  /* 0x00030f0000047ab9 */ /* 0x000fe40000000800 */
[----:B------:R-:W-:-:S06]  /*1a8d0*/  UISETP.GE.AND UP0, UPT, UR40, UR4, UPT ;  /* 0x000000042800728c */ /* 0x000fcc000bf06270 */
[----:B------:R-:W-:-:S13]  /*1a8e0*/  PLOP3.LUT P0, PT, PT, PT, UP0, 0x80, 0x0 ;  /* 0x000000000000781c */ /* 0x000fda0003f0f008 */
[----:B------:R-:W-:Y:S05]  /*1a8f0*/  @!P0 BRA `(.L_x_1515) ;  /* 0xffffffa400c88947 */ /* 0x000fea000383ffff */
.L_x_1433:
[----:B0-----:R-:W2:Y:S01]  /*1a900*/  LDL.LU R0, [R1] ;  /* 0x0000000001007983 */ /* 0x001ea20000300800 */
[----:B------:R-:W-:Y:S01]  /*1a910*/  BSSY B0, `(.L_x_1516) ;  /* 0x000000b000007945 */ /* 0x000fe20003800000 */
[----:B------:R-:W0:Y:S01]  /*1a920*/  S2R R5, SR_CgaCtaId ;  /* 0x0000000000057919 */ /* 0x000e220000008800 */
        /* <DEDUP_REMOVED lines=9> */
.L_x_1594:
[----:B------:R-:W-:Y:S05]  /*1a9c0*/  BSYNC B0 ;  /* 0x0000000000007941 */ /* 0x000fea0003800000 */
.L_x_1516:
[----:B------:R-:W-:-:S03]  /*1a9d0*/  UMOV UR4, 0xffffffff ;  /* 0xffffffff00047882 */ /* 0x000fc60000000000 */
[----:B------:R-:W-:Y:S05]  /*1a9e0*/  BRA.DIV UR4, `(.L_x_1518) ;  /* 0x00000026040c7947 */ /* 0x000fea000b800000 */
[----:B0-----:R-:W0:Y:S02]  /*1a9f0*/  S2R R0, SR_TID.X ;  /* 0x0000000000007919 */ /* 0x001e240000002100 */
[----:B0-----:R-:W-:-:S04]  /*1aa00*/  SHF.R.U32.HI R0, RZ, 0x5, R0 ;  /* 0x00000005ff007819 */ /* 0x001fc80000011600 */
[----:B------:R-:W-:-:S05]  /*1aa10*/  LOP3.LUT R0, R0, 0x3, RZ, 0xc0, !PT ;  /* 0x0000000300007812 */ /* 0x000fca00078ec0ff */
[----:B------:R0:W1:Y:S02]  /*1aa20*/  SHFL.IDX PT, R14, R0, RZ, 0x1f ;  /* 0x00001fff000e7589 */ /* 0x00006400000e0000 */
.L_x_1597:
[----:B-1----:R-:W-:Y:S01]  /*1aa30*/  ISETP.NE.AND P0, PT, R14, RZ, PT ;  /* 0x000000ff0e00720c */ /* 0x002fe20003f05270 */
[----:B------:R-:W-:-:S12]  /*1aa40*/  BSSY B0, `(.L_x_1519) ;  /* 0x000002c000007945 */ /* 0x000fd80003800000 */
[----:B------:R-:W-:Y:S05]  /*1aa50*/  @P0 BRA `(.L_x_1520) ;  /* 0x0000000000a80947 */ /* 0x000fea0003800000 */
[----:B------:R-:W-:-:S03]  /*1aa60*/  UMOV UR4, 0xffffffff ;  /* 0xffffffff00047882 */ /* 0x000fc60000000000 */
[----:B------:R-:W-:Y:S05]  /*1aa70*/  BRA.DIV UR4, `(.L_x_1521) ;  /* 0x00000026041c7947 */ /* 0x000fea000b800000 */
[----:B------:R-:W-:-:S13]  /*1aa80*/  ELECT P6, URZ, PT ;  /* 0x00000000003f782f */ /* 0x000fda00038c0000 */
.L_x_1600:
[----:B------:R-:W-:Y:S05]  /*1aa90*/  @!P6 BRA `(.L_x_1520) ;  /* 0x000000000098e947 */ /* 0x000fea0003800000 */
[----:B------:R-:W-:-:S06]  /*1aaa0*/  ULOP3.LUT UR4, UR45, 0x2, URZ, 0xfc, !UPT ;  /* 0x000000022d047892 */ /* 0x000fcc000f8efc3f */
[----:B0-----:R-:W-:-:S05]  /*1aab0*/  IMAD.U32 R0, RZ, RZ, UR4 ;  /* 0x00000004ff007e24 */ /* 0x001fca000f8e00ff */
[----:B------:R-:W-:-:S13]  /*1aac0*/  ISETP.NE.AND P0, PT, R0, 0x3, PT ;  /* 0x000000030000780c */ /* 0x000fda0003f05270 */
[----:B------:R-:W-:Y:S05]  /*1aad0*/  @!P0 BRA `(.L_x_1522) ;  /* 0x0000000000048947 */ /* 0x000fea0003800000 */
[----:B------:R-:W-:Y:S01]  /*1aae0*/  BPT.TRAP 0x1 ;  /* 0x000000040000795c */ /* 0x000fe20000300000 */
.L_x_1522:
[----:B------:R-:W-:Y:S01]  /*1aaf0*/  IMAD R5, R18, 0x8, R7 ;  /* 0x0000000812057824 */ /* 0x000fe200078e0207 */
[----:B------:R-:W-:Y:S01]  /*1ab00*/  SHF.L.U32 R0, R22, 0x1f, RZ ;  /* 0x0000001f16007819 */ /* 0x000fe200000006ff */
[----:B------:R-:W-:-:S03]  /*1ab10*/  VIADD R18, R18, 0x1 ;  /* 0x0000000112127836 */ /* 0x000fc60000000000 */
[----:B------:R-:W0:Y:S02]  /*1ab20*/  SYNCS.PHASECHK.TRANS64.TRYWAIT P1, [R5+URZ+0x2a840], R0 ;  /* 0x02a84000050075a7 */ /* 0x000e24000802017f */
[----:B------:R-:W-:-:S04]  /*1ab30*/  ISETP.NE.AND P2, PT, R18, 0x2, PT ;  /* 0x000000021200780c */ /* 0x000fc80003f45270 */
[----:B------:R-:W-:Y:S01]  /*1ab40*/  SEL R3, RZ, 0x1, P2 ;  /* 0x00000001ff037807 */ /* 0x000fe20001000000 */
[----:B0-----:R-:W-:Y:S08]  /*1ab50*/  @!P1 BRA `(.L_x_1523) ;  /* 0x0000002400049947 */ /* 0x001ff00003800000 */
.L_x_1601:
[----:B------:R-:W-:Y:S02]  /*1ab60*/  SEL R18, R18, RZ, P2 ;  /* 0x000000ff12127207 */ /* 0x000fe40001000000 */
[----:B------:R-:W-:Y:S01]  /*1ab70*/  LOP3.LUT R2, R22, R3, RZ, 0x3c, !PT ;  /* 0x0000000316027212 */ /* 0x000fe200078e3cff */
[----:B------:R-:W-:Y:S06]  /*1ab80*/  @!P0 BRA `(.L_x_1524) ;  /* 0x0000000000048947 */ /* 0x000fec0003800000 */
[----:B------:R-:W-:Y:S01]  /*1ab90*/  BPT.TRAP 0x1 ;  /* 0x000000040000795c */ /* 0x000fe20000300000 */
.L_x_1524:
[----:B------:R-:W-:Y:S01]  /*1aba0*/  IMAD R3, R18, 0x8, R7 ;  /* 0x0000000812037824 */ /* 0x000fe200078e0207 */
[----:B------:R-:W-:-:S04]  /*1abb0*/  SHF.L.U32 R2, R2, 0x1f, RZ ;  /* 0x0000001f02027819 */ /* 0x000fc800000006ff */
[----:B------:R-:W1:Y:S02]  /*1abc0*/  SYNCS.PHASECHK.TRANS64.TRYWAIT P1, [R3+URZ+0x2a840], R2 ;  /* 0x02a84002030075a7 */ /* 0x000e64000802017f */
[----:B-1----:R-:W-:Y:S05]  /*1abd0*/  @!P1 BRA `(.L_x_1525) ;  /* 0x0000002000f89947 */ /* 0x002fea0003800000 */
.L_x_1602:
[----:B------:R-:W-:Y:S05]  /*1abe0*/  @!P0 BRA `(.L_x_1526) ;  /* 0x0000000000048947 */ /* 0x000fea0003800000 */
[----:B------:R-:W-:Y:S01]  /*1abf0*/  BPT.TRAP 0x1 ;  /* 0x000000040000795c */ /* 0x000fe20000300000 */
.L_x_1526:
[----:B------:R-:W2:Y:S02]  /*1ac00*/  SYNCS.PHASECHK.TRANS64.TRYWAIT P1, [R5+URZ+0x2a860], R0 ;  /* 0x02a86000050075a7 */ /* 0x000ea4000802017f */
[----:B--2---:R-:W-:Y:S05]  /*1ac10*/  @!P1 BRA `(.L_x_1527) ;  /* 0x0000002000fc9947 */ /* 0x004fea0003800000 */
.L_x_1603:
[----:B------:R-:W-:Y:S05]  /*1ac20*/  @!P0 BRA `(.L_x_1528) ;  /* 0x0000000000048947 */ /* 0x000fea0003800000 */
[----:B------:R-:W-:Y:S01]  /*1ac30*/  BPT.TRAP 0x1 ;  /* 0x000000040000795c */ /* 0x000fe20000300000 */
.L_x_1528:
[----:B------:R-:W3:Y:S02]  /*1ac40*/  SYNCS.PHASECHK.TRANS64.TRYWAIT P1, [R3+URZ+0x2a860], R2 ;  /* 0x02a86002030075a7 */ /* 0x000ee4000802017f */
[----:B---3--:R-:W-:Y:S05]  /*1ac50*/  @!P1 BRA `(.L_x_1529) ;  /* 0x0000002400009947 */ /* 0x008fea0003800000 */
.L_x_1604:
[----:B------:R-:W-:Y:S05]  /*1ac60*/  @!P0 BRA `(.L_x_1530) ;  /* 0x0000000000048947 */ /* 0x000fea0003800000 */
[----:B------:R-:W-:Y:S01]  /*1ac70*/  BPT.TRAP 0x1 ;  /* 0x000000040000795c */ /* 0x000fe20000300000 */
.L_x_1530:
[----:B------:R-:W4:Y:S02]  /*1ac80*/  SYNCS.PHASECHK.TRANS64.TRYWAIT P1, [R5+URZ+0x2a880], R0 ;  /* 0x02a88000050075a7 */ /* 0x000f24000802017f */
[----:B----4-:R-:W-:Y:S05]  /*1ac90*/  @!P1 BRA `(.L_x_1531) ;  /* 0x0000002400049947 */ /* 0x010fea0003800000 */
.L_x_1605:
[----:B------:R-:W-:Y:S05]  /*1aca0*/  @!P0 BRA `(.L_x_1532) ;  /* 0x0000000000048947 */ /* 0x000fea0003800000 */
[----:B------:R-:W-:Y:S01]  /*1acb0*/  BPT.TRAP 0x1 ;  /* 0x000000040000795c */ /* 0x000fe20000300000 */
.L_x_1532:
[----:B------:R0:W0:Y:S02]  /*1acc0*/  SYNCS.PHASECHK.TRANS64.TRYWAIT P0, [R3+URZ+0x2a880], R2 ;  /* 0x02a88002030075a7 */ /* 0x000024000800017f */
[----:B0-----:R-:W-:Y:S05]  /*1acd0*/  @!P0 NANOSLEEP.SYNCS 0x989680 ;  /* 0x009896800000895d */ /* 0x001fea0003900000 */
[----:B------:R-:W0:Y:S02]  /*1ace0*/  @!P0 SYNCS.PHASECHK.TRANS64 P0, [R3+URZ+0x2a880], R2 ;  /* 0x02a88002030085a7 */ /* 0x000e24000800007f */
[----:B0-----:R-:W-:Y:S05]  /*1acf0*/  @!P0 BRA `(.L_x_1532) ;  /* 0xfffffffc00f08947 */ /* 0x001fea000383ffff */
.L_x_1520:
[----:B------:R-:W-:Y:S05]  /*1ad00*/  BSYNC B0 ;  /* 0x0000000000007941 */ /* 0x000fea0003800000 */
.L_x_1519:
[----:B------:R-:W-:Y:S05]  /*1ad10*/  EXIT ;  /* 0x000000000000794d */ /* 0x000fea0003800000 */
.L_x_1325:
[----:B0-----:R-:W-:-:S04]  /*1ad20*/  IMAD.U32 R3, RZ, RZ, UR36 ;  /* 0x00000024ff037e24 */ /* 0x001fc8000f8e00ff */
[----:B------:R0:W1:Y:S03]  /*1ad30*/  SYNCS.PHASECHK.TRANS64.TRYWAIT P1, [R3+URZ+0x2a800], R0 ;  /* 0x02a80000030075a7 */ /* 0x000066000802017f */
[----:B-1----:R-:W-:Y:S05]  /*1ad40*/  @!P1 NANOSLEEP.SYNCS 0x989680 ;  /* 0x009896800000995d */ /* 0x002fea0003900000 */
[----:B------:R-:W1:Y:S02]  /*1ad50*/  @!P1 SYNCS.PHASECHK.TRANS64 P1, [R3+URZ+0x2a800], R0 ;  /* 0x02a80000030095a7 */ /* 0x000e64000802007f */
[----:B-1----:R-:W-:Y:S05]  /*1ad60*/  @!P1 BRA `(.L_x_1325) ;  /* 0xfffffffc00ec9947 */ /* 0x002fea000383ffff */
[----:B------:R-:W-:Y:S05]  /*1ad70*/  BRA `(.L_x_1533) ;  /* 0xfffffe7800247947 */ /* 0x000fea000383ffff */
.L_x_1329:
[----:B-1----:R1:W2:Y:S02]  /*1ad80*/  SYNCS.PHASECHK.TRANS64.TRYWAIT P1, [R3+URZ+0x2a830], R0 ;  /* 0x02a83000030075a7 */ /* 0x0022a4000802017f */
[----:B--2---:R-:W-:Y:S05]  /*1ad90*/  @!P1 NANOSLEEP.SYNCS 0x989680 ;  /* 0x009896800000995d */ /* 0x004fea0003900000 */
[----:B------:R-:W2:Y:S02]  /*1ada0*/  @!P1 SYNCS.PHASECHK.TRANS64 P1, [R3+URZ+0x2a830], R0 ;  /* 0x02a83000030095a7 */ /* 0x000ea4000802007f */
[----:B--2---:R-:W-:Y:S05]  /*1adb0*/  @!P1 BRA `(.L_x_1329) ;  /* 0xfffffffc00f09947 */ /* 0x004fea000383ffff */
[----:B------:R-:W-:Y:S05]  /*1adc0*/  BRA `(.L_x_1328) ;  /* 0xfffffe7800407947 */ /* 0x000fea000383ffff */
.L_x_1346:
[----:B-1----:R-:W-:-:S04]  /*1add0*/  IMAD.U32 R5, RZ, RZ, UR6 ;  /* 0x00000006ff057e24 */ /* 0x002fc8000f8e00ff */
[----:B------:R1:W2:Y:S03]  /*1ade0*/  SYNCS.PHASECHK.TRANS64.TRYWAIT P1, [R5+URZ+0x2a830], R0 ;  /* 0x02a83000050075a7 */ /* 0x0002a6000802017f */
[----:B--2---:R-:W-:Y:S05]  /*1adf0*/  @!P1 NANOSLEEP.SYNCS 0x989680 ;  /* 0x009896800000995d */ /* 0x004fea0003900000 */
[----:B------:R-:W2:Y:S02]  /*1ae00*/  @!P1 SYNCS.PHASECHK.TRANS64 P1, [R5+URZ+0x2a830], R0 ;  /* 0x02a83000050095a7 */ /* 0x000ea4000802007f */
[----:B--2---:R-:W-:Y:S05]  /*1ae10*/  @!P1 BRA `(.L_x_1346) ;  /* 0xfffffffc00ec9947 */ /* 0x004fea000383ffff */
[----:B------:R-:W-:Y:S05]  /*1ae20*/  BRA `(.L_x_1343) ;  /* 0xfffffeac00cc7947 */ /* 0x000fea000383ffff */
.L_x_1350:
[----:B-1----:R-:W-:-:S04]  /*1ae30*/  IMAD.U32 R4, RZ, RZ, UR6 ;  /* 0x00000006ff047e24 */ /* 0x002fc8000f8e00ff */
[----:B------:R1:W2:Y:S03]  /*1ae40*/  SYNCS.PHASECHK.TRANS64.TRYWAIT P1, [R4+URZ+0x2a850], R0 ;  /* 0x02a85000040075a7 */ /* 0x0002a6000802017f */
[----:B--2---:R-:W-:Y:S05]  /*1ae50*/  @!P1 NANOSLEEP.SYNCS 0x989680 ;  /* 0x009896800000995d */ /* 0x004fea0003900000 */
[----:B------:R-:W2:Y:S02]  /*1ae60*/  @!P1 SYNCS.PHASECHK.TRANS64 P1, [R4+URZ+0x2a850], R0 ;  /* 0x02a85000040095a7 */ /* 0x000ea4000802007f */
[----:B--2---:R-:W-:Y:S05]  /*1ae70*/  @!P1 BRA `(.L_x_1350) ;  /* 0xfffffffc00ec9947 */ /* 0x004fea000383ffff */
[----:B------:R-:W-:Y:S05]  /*1ae80*/  BRA `(.L_x_1347) ;  /* 0xfffffeb000787947 */ /* 0x000fea000383ffff */
.L_x_1369:
[----:B-1----:R-:W-:-:S04]  /*1ae90*/  IMAD.U32 R7, RZ, RZ, UR6 ;  /* 0x00000006ff077e24 */ /* 0x002fc8000f8e00ff */
[----:B------:R1:W2:Y:S03]  /*1aea0*/  SYNCS.PHASECHK.TRANS64.TRYWAIT P1, [R7+URZ+0x2a830], R0 ;  /* 0x02a83000070075a7 */ /* 0x0002a6000802017f */
[----:B--2---:R-:W-:Y:S05]  /*1aeb0*/  @!P1 NANOSLEEP.SYNCS 0x989680 ;  /* 0x009896800000995d */ /* 0x004fea0003900000 */
[----:B------:R-:W2:Y:S02]  /*1aec0*/  @!P1 SYNCS.PHASECHK.TRANS64 P1, [R7+URZ+0x2a830], R0 ;  /* 0x02a83000070095a7 */ /* 0x000ea4000802007f */
[----:B--2---:R-:W-:Y:S05]  /*1aed0*/  @!P1 BRA `(.L_x_1369) ;  /* 0xfffffffc00ec9947 */ /* 0x004fea000383ffff */
[----:B------:R-:W-:Y:S05]  /*1aee0*/  BRA `(.L_x_1366) ;  /* 0xfffffee000a47947 */ /* 0x000fea000383ffff */
.L_x_1373:
[----:B-1----:R-:W-:-:S04]  /*1aef0*/  IMAD.U32 R4, RZ, RZ, UR6 ;  /* 0x00000006ff047e24 */ /* 0x002fc8000f8e00ff */
[----:B------:R1:W2:Y:S03]  /*1af00*/  SYNCS.PHASECHK.TRANS64.TRYWAIT P1, [R4+URZ+0x2a850], R0 ;  /* 0x02a85000040075a7 */ /* 0x0002a6000802017f */
[----:B--2---:R-:W-:Y:S05]  /*1af10*/  @!P1 NANOSLEEP.SYNCS 0x989680 ;  /* 0x009896800000995d */ /* 0x004fea0003900000 */
[----:B------:R-:W2:Y:S02]  /*1af20*/  @!P1 SYNCS.PHASECHK.TRANS64 P1, [R4+URZ+0x2a850], R0 ;  /* 0x02a85000040095a7 */ /* 0x000ea4000802007f */
[----:B--2---:R-:W-:Y:S05]  /*1af30*/  @!P1 BRA `(.L_x_1373) ;  /* 0xfffffffc00ec9947 */ /* 0x004fea000383ffff */
[----:B------:R-:W-:Y:S05]  /*1af40*/  BRA `(.L_x_1370) ;  /* 0xfffffee400507947 */ /* 0x000fea000383ffff */
.L_x_1381:
[----:B-1----:R-:W-:-:S04]  /*1af50*/  IMAD.U32 R5, RZ, RZ, UR6 ;  /* 0x00000006ff057e24 */ /* 0x002fc8000f8e00ff */
[----:B------:R1:W2:Y:S03]  /*1af60*/  SYNCS.PHASECHK.TRANS64.TRYWAIT P1, [R5+URZ+0x2a830], R0 ;  /* 0x02a83000050075a7 */ /* 0x0002a6000802017f */
[----:B--2---:R-:W-:Y:S05]  /*1af70*/  @!P1 NANOSLEEP.SYNCS 0x989680 ;  /* 0x009896800000995d */ /* 0x004fea0003900000 */
[----:B------:R-:W2:Y:S02]  /*1af80*/  @!P1 SYNCS.PHASECHK.TRANS64 P1, [R5+URZ+0x2a830], R0 ;  /* 0x02a83000050095a7 */ /* 0x000ea4000802007f */
[----:B--2---:R-:W-:Y:S05]  /*1af90*/  @!P1 BRA `(.L_x_1381) ;  /* 0xfffffffc00ec9947 */ /* 0x004fea000383ffff */
[----:B------:R-:W-:Y:S05]  /*1afa0*/  BRA `(.L_x_1378) ;  /* 0xffffff0000ac7947 */ /* 0x000fea000383ffff */
.L_x_1385:
[----:B-1----:R-:W-:-:S04]  /*1afb0*/  IMAD.U32 R4, RZ, RZ, UR6 ;  /* 0x00000006ff047e24 */ /* 0x002fc8000f8e00ff */
[----:B------:R1:W2:Y:S03]  /*1afc0*/  SYNCS.PHASECHK.TRANS64.TRYWAIT P1, [R4+URZ+0x2a850], R0 ;  /* 0x02a85000040075a7 */ /* 0x0002a6000802017f */
[----:B--2---:R-:W-:Y:S05]  /*1afd0*/  @!P1 NANOSLEEP.SYNCS 0x989680 ;  /* 0x009896800000995d */ /* 0x004fea0003900000 */
[----:B------:R-:W2:Y:S02]  /*1afe0*/  @!P1 SYNCS.PHASECHK.TRANS64 P1, [R4+URZ+0x2a850], R0 ;  /* 0x02a85000040095a7 */ /* 0x000ea4000802007f */
[----:B--2---:R-:W-:Y:S05]  /*1aff0*/  @!P1 BRA `(.L_x_1385) ;  /* 0xfffffffc00ec9947 */ /* 0x004fea000383ffff */
[----:B------:R-:W-:Y:S05]  /*1b000*/  BRA `(.L_x_1382) ;  /* 0xffffff04004c7947 */ /* 0x000fea000383ffff */
.L_x_1400:
[----:B-1----:R-:W-:-:S04]  /*1b010*/  IMAD.U32 R6, RZ, RZ, UR9 ;  /* 0x00000009ff067e24 */ /* 0x002fc8000f8e00ff */
[----:B------:R1:W2:Y:S03]  /*1b020*/  SYNCS.PHASECHK.TRANS64.TRYWAIT P1, [R6+URZ+0x2a850], R5 ;  /* 0x02a85005060075a7 */ /* 0x0002a6000802017f */
[----:B--2---:R-:W-:Y:S05]  /*1b030*/  @!P1 NANOSLEEP.SYNCS 0x989680 ;  /* 0x009896800000995d */ /* 0x004fea0003900000 */
[----:B------:R-:W2:Y:S02]  /*1b040*/  @!P1 SYNCS.PHASECHK.TRANS64 P1, [R6+URZ+0x2a850], R5 ;  /* 0x02a85005060095a7 */ /* 0x000ea4000802007f */
[----:B--2---:R-:W-:Y:S05]  /*1b050*/  @!P1 BRA `(.L_x_1400) ;  /* 0xfffffffc00ec9947 */ /* 0x004fea000383ffff */
[----:B------:R-:W-:Y:S05]  /*1b060*/  BRA `(.L_x_1399) ;  /* 0xffffff3000ac7947 */ /* 0x000fea000383ffff */
.L_x_1455:
[----:B------:R-:W0:Y:S01]  /*1b070*/  S2R R17, SR_TID.X ;  /* 0x0000000000117919 */ /* 0x000e220000002100 */
[----:B------:R-:W-:Y:S02]  /*1b080*/  IMAD.MOV.U32 R12, RZ, RZ, RZ ;  /* 0x000000ffff0c7224 */ /* 0x000fe400078e00ff */
[----:B------:R-:W-:Y:S02]  /*1b090*/  IMAD.MOV.U32 R11, RZ, RZ, 0x1f ;  /* 0x0000001fff0b7424 */ /* 0x000fe400078e00ff */
[----:B------:R-:W-:Y:S01]  /*1b0a0*/  IMAD.MOV.U32 R15, RZ, RZ, -0x1 ;  /* 0xffffffffff0f7424 */ /* 0x000fe200078e00ff */
[----:B0-----:R-:W-:-:S04]  /*1b0b0*/  SHF.R.U32.HI R10, RZ, 0x5, R17 ;  /* 0x00000005ff0a7819 */ /* 0x001fc80000011611 */
[----:B------:R-:W-:-:S05]  /*1b0c0*/  LOP3.LUT R10, R10, 0x3, RZ, 0xc0, !PT ;  /* 0x000000030a0a7812 */ /* 0x000fca00078ec0ff */
[----:B------:R-:W-:-:S07]  /*1b0d0*/  IMAD.MOV.U32 R13, RZ, RZ, R10 ;  /* 0x000000ffff0d7224 */ /* 0x000fce00078e000a */
[----:B-----5:R-:W-:Y:S05]  /*1b0e0*/  WARPSYNC.COLLECTIVE R15, `(.L_x_1534) ;  /* 0x000000000f087348 */ /* 0x020fea0003c00000 */
[----:B------:R0:W1:Y:S02]  /*1b0f0*/  SHFL.IDX P6, R14, R13, R12, R11 ;  /* 0x0000000c0d0e7389 */ /* 0x00006400000c000b */
[----:B01---5:R-:W-:Y:S01]  /*1b100*/  ENDCOLLECTIVE ;  /* 0x000000000000791b */ /* 0x023fe20003800000 */
.L_x_1534:
[----:B------:R-:W-:Y:S05]  /*1b110*/  BRA `(.L_x_1535) ;  /* 0xffffffb400847947 */ /* 0x000fea000383ffff */
.L_x_1458:
[----:B0-----:R0:W1:Y:S02]  /*1b120*/  SYNCS.PHASECHK.TRANS64.TRYWAIT P0, [R4+URZ+0x2a880], R26 ;  /* 0x02a8801a040075a7 */ /* 0x001064000800017f */
[----:B-1----:R-:W-:Y:S05]  /*1b130*/  @!P0 NANOSLEEP.SYNCS 0x989680 ;  /* 0x009896800000895d */ /* 0x002fea0003900000 */
[----:B------:R-:W1:Y:S02]  /*1b140*/  @!P0 SYNCS.PHASECHK.TRANS64 P0, [R4+URZ+0x2a880], R26 ;  /* 0x02a8801a040085a7 */ /* 0x000e64000800007f */
[----:B-1----:R-:W-:Y:S05]  /*1b150*/  @!P0 BRA `(.L_x_1458) ;  /* 0xfffffffc00f08947 */ /* 0x002fea000383ffff */
[----:B------:R-:W-:Y:S05]  /*1b160*/  BRA `(.L_x_1536) ;  /* 0xffffffb400947947 */ /* 0x000fea000383ffff */
.L_x_1459:
        /* <DEDUP_REMOVED lines=8> */
.L_x_1538:
[----:B------:R-:W-:Y:S05]  /*1b1f0*/  BSYNC B0 ;  /* 0x0000000000007941 */ /* 0x000fea0003800000 */
.L_x_1537:
[----:B------:R-:W-:Y:S01]  /*1b200*/  IMAD.MOV.U32 R13, RZ, RZ, R8 ;  /* 0x000000ffff0d7224 */ /* 0x000fe200078e0008 */
[----:B------:R-:W-:Y:S01]  /*1b210*/  ISETP.GE.AND P3, PT, R23, R37, PT ;  /* 0x000000251700720c */ /* 0x000fe20003f66270 */
[----:B------:R-:W-:Y:S01]  /*1b220*/  IMAD.MOV.U32 R12, RZ, RZ, RZ ;  /* 0x000000ffff0c7224 */ /* 0x000fe200078e00ff */
[----:B------:R-:W-:Y:S01]  /*1b230*/  LOP3.LUT R29, R29, 0xffffffdf, RZ, 0xc0, !PT ;  /* 0xffffffdf1d1d7812 */ /* 0x000fe200078ec0ff */
[----:B------:R-:W-:Y:S01]  /*1b240*/  IMAD.MOV.U32 R11, RZ, RZ, 0x1c1f ;  /* 0x00001c1fff0b7424 */ /* 0x000fe200078e00ff */
[----:B------:R-:W-:Y:S01]  /*1b250*/  ISETP.GE.AND P4, PT, R7, 0x21, PT ;  /* 0x000000210700780c */ /* 0x000fe20003f86270 */
[----:B------:R-:W-:Y:S02]  /*1b260*/  IMAD.MOV.U32 R15, RZ, RZ, -0x1 ;  /* 0xffffffffff0f7424 */ /* 0x000fe400078e00ff */
[----:B------:R-:W-:-:S10]  /*1b270*/  IMAD.MOV.U32 R0, RZ, RZ, R14 ;  /* 0x000000ffff007224 */ /* 0x000fd400078e000e */
[----:B------:R-:W-:Y:S05]  /*1b280*/  WARPSYNC.COLLECTIVE R15, `(.L_x_1539) ;  /* 0x000000000f087348 */ /* 0x000fea0003c00000 */
[----:B------:R0:W1:Y:S02]  /*1b290*/  SHFL.IDX P6, R14, R13, R12, R11 ;  /* 0x0000000c0d0e7389 */ /* 0x00006400000c000b */
[----:B01----:R-:W-:Y:S01]  /*1b2a0*/  ENDCOLLECTIVE ;  /* 0x000000000000791b */ /* 0x003fe20003800000 */
.L_x_1539:
[C---:B------:R-:W-:Y:S01]  /*1b2b0*/  LOP3.LUT R11, R23.reuse, 0x40, RZ, 0xfc, !PT ;  /* 0x00000040170b7812 */ /* 0x040fe200078efcff */
[----:B------:R-:W-:Y:S01]  /*1b2c0*/  IMAD.MOV.U32 R13, RZ, RZ, R9 ;  /* 0x000000ffff0d7224 */ /* 0x000fe200078e0009 */
[----:B------:R-:W-:Y:S01]  /*1b2d0*/  LOP3.LUT R15, R23, 0x80, RZ, 0xfc, !PT ;  /* 0x00000080170f7812 */ /* 0x000fe200078efcff */
[----:B------:R-:W-:Y:S01]  /*1b2e0*/  IMAD.MOV.U32 R12, RZ, RZ, 0x1 ;  /* 0x00000001ff0c7424 */ /* 0x000fe200078e00ff */
[----:B------:R-:W-:Y:S01]  /*1b2f0*/  ISETP.GE.AND P2, PT, R11, R37, PT ;  /* 0x000000250b00720c */ /* 0x000fe20003f46270 */
[----:B------:R-:W-:-:S03]  /*1b300*/  IMAD.MOV.U32 R11, RZ, RZ, 0x1c1f ;  /* 0x00001c1fff0b7424 */ /* 0x000fc600078e00ff */
[----:B------:R-:W-:Y:S01]  /*1b310*/  ISETP.LT.OR P1, PT, R7, 0x1, P2 ;  /* 0x000000010700780c */ /* 0x000fe20001721670 */
[----:B------:R-:W-:-:S05]  /*1b320*/  IMAD.MOV.U32 R2, RZ, RZ, R14 ;  /* 0x000000ffff027224 */ /* 0x000fca00078e000e */
[----:B------:R-:W-:-:S05]  /*1b330*/  IADD3 R2, P0, R23, R2, RZ ;  /* 0x0000000217027210 */ /* 0x000fca0007f1e0ff */
[----:B------:R-:W-:Y:S01]  /*1b340*/  IMAD.X R3, RZ, RZ, R0, P0 ;  /* 0x000000ffff037224 */ /* 0x000fe200000e0600 */
[----:B------:R-:W-:Y:S01]  /*1b350*/  ISETP.LT.OR P0, PT, R7, 0x1, P3 ;  /* 0x000000010700780c */ /* 0x000fe20001f01670 */
[----:B------:R-:W-:-:S12]  /*1b360*/  IMAD.IADD R0, R16, 0x1, R21 ;  /* 0x0000000110007824 */ /* 0x000fd800078e0215 */
        /* <DEDUP_REMOVED lines=11> */
.L_x_1540:
        /* <DEDUP_REMOVED lines=9> */
.L_x_1541:
[----:B------:R-:W-:Y:S02]  /*1b4b0*/  IMAD.MOV.U32 R13, RZ, RZ, R9 ;  /* 0x000000ffff0d7224 */ /* 0x000fe400078e0009 */
[----:B------:R-:W-:Y:S02]  /*1b4c0*/  IMAD.MOV.U32 R12, RZ, RZ, 0x2 ;  /* 0x00000002ff0c7424 */ /* 0x000fe400078e00ff */
[----:B------:R-:W-:-:S07]  /*1b4d0*/  IMAD.MOV.U32 R2, RZ, RZ, R14 ;  /* 0x000000ffff027224 */ /* 0x000fce00078e000e */
[----:B------:R-:W-:Y:S05]  /*1b4e0*/  WARPSYNC.COLLECTIVE R15, `(.L_x_1542) ;  /* 0x000000000f087348 */ /* 0x000fea0003c00000 */
[----:B------:R0:W1:Y:S02]  /*1b4f0*/  SHFL.IDX P6, R14, R13, R12, R11 ;  /* 0x0000000c0d0e7389 */ /* 0x00006400000c000b */
[----:B01----:R-:W-:Y:S01]  /*1b500*/  ENDCOLLECTIVE ;  /* 0x000000000000791b */ /* 0x003fe20003800000 */
.L_x_1542:
        /* <DEDUP_REMOVED lines=16> */
.L_x_1543:
[----:B------:R-:W-:Y:S02]  /*1b610*/  IMAD.MOV.U32 R13, RZ, RZ, R9 ;  /* 0x000000ffff0d7224 */ /* 0x000fe400078e0009 */
[----:B------:R-:W-:Y:S02]  /*1b620*/  IMAD.MOV.U32 R12, RZ, RZ, 0x3 ;  /* 0x00000003ff0c7424 */ /* 0x000fe400078e00ff */
[----:B------:R-:W-:-:S07]  /*1b630*/  IMAD.MOV.U32 R2, RZ, RZ, R14 ;  /* 0x000000ffff027224 */ /* 0x000fce00078e000e */
[----:B------:R-:W-:Y:S05]  /*1b640*/  WARPSYNC.COLLECTIVE R15, `(.L_x_1544) ;  /* 0x000000000f087348 */ /* 0x000fea0003c00000 */
[----:B------:R0:W1:Y:S02]  /*1b650*/  SHFL.IDX P6, R14, R13, R12, R11 ;  /* 0x0000000c0d0e7389 */ /* 0x00006400000c000b */
[----:B01----:R-:W-:Y:S01]  /*1b660*/  ENDCOLLECTIVE ;  /* 0x000000000000791b */ /* 0x003fe20003800000 */
.L_x_1544:
        /* <DEDUP_REMOVED lines=13> */
.L_x_1545:
        /* <DEDUP_REMOVED lines=11> */
.L_x_1464:
[----:B---3--:R3:W4:Y:S02]  /*1b7f0*/  SYNCS.PHASECHK.TRANS64.TRYWAIT P0, [R4+URZ+0x2a840], R26 ;  /* 0x02a8401a040075a7 */ /* 0x008724000800017f */
[----:B----4-:R-:W-:Y:S05]  /*1b800*/  @!P0 NANOSLEEP.SYNCS 0x989680 ;  /* 0x009896800000895d */ /* 0x010fea0003900000 */
[----:B------:R-:W4:Y:S02]  /*1b810*/  @!P0 SYNCS.PHASECHK.TRANS64 P0, [R4+URZ+0x2a840], R26 ;  /* 0x02a8401a040085a7 */ /* 0x000f24000800007f */
[----:B----4-:R-:W-:Y:S05]  /*1b820*/  @!P0 BRA `(.L_x_1464) ;  /* 0xfffffffc00f08947 */ /* 0x010fea000383ffff */
[----:B------:R-:W-:Y:S05]  /*1b830*/  BRA `(.L_x_1547) ;  /* 0xffffffb400707947 */ /* 0x000fea000383ffff */
.L_x_1465:
[----:B------:R-:W-:Y:S01]  /*1b840*/  BSSY B0, `(.L_x_1548) ;  /* 0x0000008000007945 */ /* 0x000fe20003800000 */
[----:B------:R-:W-:Y:S02]  /*1b850*/  IMAD.MOV.U32 R13, RZ, RZ, R6 ;  /* 0x000000ffff0d7224 */ /* 0x000fe400078e0006 */
[----:B------:R-:W-:Y:S02]  /*1b860*/  IMAD.MOV.U32 R12, RZ, RZ, RZ ;  /* 0x000000ffff0c7224 */ /* 0x000fe400078e00ff */
[----:B------:R-:W-:Y:S02]  /*1b870*/  IMAD.MOV.U32 R11, RZ, RZ, 0x1c1f ;  /* 0x00001c1fff0b7424 */ /* 0x000fe400078e00ff */
[----:B------:R-:W-:-:S07]  /*1b880*/  IMAD.MOV.U32 R15, RZ, RZ, -0x1 ;  /* 0xffffffffff0f7424 */ /* 0x000fce00078e00ff */
[----:B0-23--:R-:W-:Y:S05]  /*1b890*/  WARPSYNC.COLLECTIVE R15, `(.L_x_1549) ;  /* 0x000000000f087348 */ /* 0x00dfea0003c00000 */
[----:B------:R1:W4:Y:S02]  /*1b8a0*/  SHFL.IDX P6, R14, R13, R12, R11 ;  /* 0x0000000c0d0e7389 */ /* 0x00032400000c000b */
[----:B01234-:R-:W-:Y:S01]  /*1b8b0*/  ENDCOLLECTIVE ;  /* 0x000000000000791b */ /* 0x01ffe20003800000 */
.L_x_1549:
[----:B------:R-:W-:Y:S05]  /*1b8c0*/  BSYNC B0 ;  /* 0x0000000000007941 */ /* 0x000fea0003800000 */
.L_x_1548:
        /* <DEDUP_REMOVED lines=8> */
.L_x_1550:
        /* <DEDUP_REMOVED lines=13> */
.L_x_1551:
        /* <DEDUP_REMOVED lines=11> */
.L_x_1552:
[----:B------:R-:W-:Y:S02]  /*1bad0*/  IMAD.MOV.U32 R13, RZ, RZ, R6 ;  /* 0x000000ffff0d7224 */ /* 0x000fe400078e0006 */
[----:B------:R-:W-:Y:S01]  /*1bae0*/  IMAD.MOV.U32 R12, RZ, RZ, 0x2 ;  /* 0x00000002ff0c7424 */ /* 0x000fe200078e00ff */
[----:B------:R-:W-:-:S05]  /*1baf0*/  @P4 IADD3 R14, P0, R23, R14, RZ ;  /* 0x0000000e170e4210 */ /* 0x000fca0007f1e0ff */
[----:B------:R-:W-:Y:S02]  /*1bb00*/  @P4 IMAD.X R7, RZ, RZ, R2, P0 ;  /* 0x000000ffff074224 */ /* 0x000fe400000e0602 */
[----:B------:R-:W-:-:S07]  /*1bb10*/  @P4 IMAD.MOV.U32 R2, RZ, RZ, R14 ;  /* 0x000000ffff024224 */ /* 0x000fce00078e000e */
[----:B------:R-:W-:Y:S05]  /*1bb20*/  WARPSYNC.COLLECTIVE R15, `(.L_x_1553) ;  /* 0x000000000f087348 */ /* 0x000fea0003c00000 */
[----:B------:R0:W1:Y:S02]  /*1bb30*/  SHFL.IDX P6, R14, R13, R12, R11 ;  /* 0x0000000c0d0e7389 */ /* 0x00006400000c000b */
[----:B01----:R-:W-:Y:S01]  /*1bb40*/  ENDCOLLECTIVE ;  /* 0x000000000000791b */ /* 0x003fe20003800000 */
.L_x_1553:
[----:B------:R-:W-:-:S05]  /*1bb50*/  @P4 IMAD.MOV.U32 R3, RZ, RZ, R7 ;  /* 0x000000ffff034224 */ /* 0x000fca00078e0007 */
[----:B------:R-:W-:Y:S01]  /*1bb60*/  @!PT LDS RZ, [RZ] ;  /* 0x00000000fffff984 */ /* 0x000fe20000000800 */
[----:B------:R-:W-:Y:S01]  /*1bb70*/  @!PT LDS RZ, [RZ] ;  /* 0x00000000fffff984 */ /* 0x000fe20000000800 */
[----:B------:R-:W-:Y:S01]  /*1bb80*/  @!PT LDS RZ, [RZ] ;  /* 0x00000000fffff984 */ /* 0x000fe20000000800 */
[----:B------:R-:W-:Y:S04]  /*1bb90*/  @P4 LDGSTS.E.BYPASS.LTC128B.128 [R0+0x1ec00], desc[UR56][R2.64], !P5 ;  /* 0x1ec0000002004fae */ /* 0x000fe8000e901d78 */
[----:B------:R-:W-:Y:S01]  /*1bba0*/  @P4 LDGSTS.E.BYPASS.LTC128B.128 [R0+0x20c00], desc[UR56][R2.64+0x40], !P3 ;  /* 0x20c0004002004fae */ /* 0x000fe2000d901d78 */
[----:B------:R-:W-:-:S03]  /*1bbb0*/  IMAD.MOV.U32 R13, RZ, RZ, R5 ;  /* 0x000000ffff0d7224 */ /* 0x000fc600078e0005 */
[----:B------:R0:W-:Y:S02]  /*1bbc0*/  @P4 LDGSTS.E.BYPASS.LTC128B.128 [R0+0x22c00], desc[UR56][R2.64+0x80], !P2 ;  /* 0x22c0008002004fae */ /* 0x0001e4000d101d78 */
[----:B0-----:R-:W-:-:S07]  /*1bbd0*/  IMAD.MOV.U32 R2, RZ, RZ, R14 ;  /* 0x000000ffff027224 */ /* 0x001fce00078e000e */
[----:B------:R-:W-:Y:S05]  /*1bbe0*/  WARPSYNC.COLLECTIVE R15, `(.L_x_1554) ;  /* 0x000000000f087348 */ /* 0x000fea0003c00000 */
[----:B------:R0:W1:Y:S02]  /*1bbf0*/  SHFL.IDX P6, R14, R13, R12, R11 ;  /* 0x0000000c0d0e7389 */ /* 0x00006400000c000b */
[----:B01----:R-:W-:Y:S01]  /*1bc00*/  ENDCOLLECTIVE ;  /* 0x000000000000791b */ /* 0x003fe20003800000 */
.L_x_1554:
        /* <DEDUP_REMOVED lines=8> */
.L_x_1555:
[----:B------:R-:W-:-:S05]  /*1bc90*/  @P1 IMAD.MOV.U32 R3, RZ, RZ, R7 ;  /* 0x000000ffff031224 */ /* 0x000fca00078e0007 */
[----:B------:R-:W-:Y:S01]  /*1bca0*/  @!PT LDS RZ, [RZ] ;  /* 0x00000000fffff984 */ /* 0x000fe20000000800 */
[----:B------:R-:W-:Y:S01]  /*1bcb0*/  @!PT LDS RZ, [RZ] ;  /* 0x00000000fffff984 */ /* 0x000fe20000000800 */
[----:B------:R-:W-:Y:S01]  /*1bcc0*/  @!PT LDS RZ, [RZ] ;  /* 0x00000000fffff984 */ /* 0x000fe20000000800 */
[----:B------:R0:W-:Y:S04]  /*1bcd0*/  @P1 LDGSTS.E.BYPASS.LTC128B.128 [R0+0x1f400], desc[UR56][R2.64], !P5 ;  /* 0x1f40000002001fae */ /* 0x0001e8000e901d78 */
[----:B------:R0:W-:Y:S01]  /*1bce0*/  @P1 LDGSTS.E.BYPASS.LTC128B.128 [R0+0x21400], desc[UR56][R2.64+0x40], !P3 ;  /* 0x2140004002001fae */ /* 0x0001e2000d901d78 */
[----:B------:R-:W-:-:S03]  /*1bcf0*/  IMAD.MOV.U32 R13, RZ, RZ, R5 ;  /* 0x000000ffff0d7224 */ /* 0x000fc600078e0005 */
[----:B------:R0:W-:Y:S01]  /*1bd00*/  @P1 LDGSTS.E.BYPASS.LTC128B.128 [R0+0x23400], desc[UR56][R2.64+0x80], !P2 ;  /* 0x2340008002001fae */ /* 0x0001e2000d101d78 */
[----:B------:R-:W-:-:S07]  /*1bd10*/  IMAD.MOV.U32 R6, RZ, RZ, R14 ;  /* 0x000000ffff067224 */ /* 0x000fce00078e000e */
[----:B0-----:R-:W-:Y:S05]  /*1bd20*/  WARPSYNC.COLLECTIVE R15, `(.L_x_1556) ;  /* 0x000000000f087348 */ /* 0x001fea0003c00000 */
[----:B------:R1:W2:Y:S02]  /*1bd30*/  SHFL.IDX P6, R14, R13, R12, R11 ;  /* 0x0000000c0d0e7389 */ /* 0x0002a400000c000b */
[----:B012---:R-:W-:Y:S01]  /*1bd40*/  ENDCOLLECTIVE ;  /* 0x000000000000791b */ /* 0x007fe20003800000 */
.L_x_1556:
[----:B------:R-:W-:Y:S05]  /*1bd50*/  BRA `(.L_x_1557) ;  /* 0xffffffb000f87947 */ /* 0x000fea000383ffff */
.L_x_1470:
[----:B------:R-:W-:Y:S02]  /*1bd60*/  IMAD.MOV.U32 R13, RZ, RZ, R5 ;  /* 0x000000ffff0d7224 */ /* 0x000fe400078e0005 */
[----:B------:R-:W-:Y:S02]  /*1bd70*/  IMAD.MOV.U32 R12, RZ, RZ, RZ ;  /* 0x000000ffff0c7224 */ /* 0x000fe400078e00ff */
[----:B------:R-:W-:Y:S02]  /*1bd80*/  IMAD.MOV.U32 R11, RZ, RZ, 0x1c1f ;  /* 0x00001c1fff0b7424 */ /* 0x000fe400078e00ff */
[----:B------:R-:W-:Y:S02]  /*1bd90*/  IMAD.MOV.U32 R15, RZ, RZ, -0x1 ;  /* 0xffffffffff0f7424 */ /* 0x000fe400078e00ff */
[----:B------:R-:W-:Y:S02]  /*1bda0*/  IMAD R4, R6, UR41, RZ ;  /* 0x0000002906047c24 */ /* 0x000fe4000f8e02ff */
[----:B------:R-:W-:-:S07]  /*1bdb0*/  IMAD.IADD R19, R9, 0x1, R19 ;  /* 0x0000000109137824 */ /* 0x000fce00078e0213 */
[----:B------:R-:W-:Y:S05]  /*1bdc0*/  WARPSYNC.COLLECTIVE R15, `(.L_x_1558) ;  /* 0x000000000f087348 */ /* 0x000fea0003c00000 */
[----:B------:R0:W1:Y:S02]  /*1bdd0*/  SHFL.IDX P6, R14, R13, R12, R11 ;  /* 0x0000000c0d0e7389 */ /* 0x00006400000c000b */
[----:B01----:R-:W-:Y:S01]  /*1bde0*/  ENDCOLLECTIVE ;  /* 0x000000000000791b */ /* 0x003fe20003800000 */
.L_x_1558:
[C---:B------:R-:W-:Y:S01]  /*1bdf0*/  VIADD R7, R19.reuse, 0x20 ;  /* 0x0000002013077836 */ /* 0x040fe20000000000 */
[----:B------:R-:W-:Y:S01]  /*1be00*/  ISETP.GE.AND P1, PT, R19, R4, PT ;  /* 0x000000041300720c */ /* 0x000fe20003f26270 */
[----:B------:R-:W-:Y:S02]  /*1be10*/  IMAD.MOV.U32 R13, RZ, RZ, R0 ;  /* 0x000000ffff0d7224 */ /* 0x000fe400078e0000 */
[----:B------:R-:W-:-:S10]  /*1be20*/  IMAD.MOV.U32 R2, RZ, RZ, R14 ;  /* 0x000000ffff027224 */ /* 0x000fd400078e000e */
[----:B------:R-:W-:Y:S05]  /*1be30*/  WARPSYNC.COLLECTIVE R15, `(.L_x_1559) ;  /* 0x000000000f087348 */ /* 0x000fea0003c00000 */
[----:B------:R0:W1:Y:S02]  /*1be40*/  SHFL.IDX P6, R14, R13, R12, R11 ;  /* 0x0000000c0d0e7389 */ /* 0x00006400000c000b */
[----:B01----:R-:W-:Y:S01]  /*1be50*/  ENDCOLLECTIVE ;  /* 0x000000000000791b */ /* 0x003fe20003800000 */
.L_x_1559:
        /* <DEDUP_REMOVED lines=8> */
.L_x_1560:
        /* <DEDUP_REMOVED lines=12> */
.L_x_1561:
        /* <DEDUP_REMOVED lines=8> */
.L_x_1562:
        /* <DEDUP_REMOVED lines=14> */
.L_x_1563:
        /* <DEDUP_REMOVED lines=8> */
.L_x_1564:
        /* <DEDUP_REMOVED lines=12> */
.L_x_1565:
[----:B------:R-:W-:Y:S05]  /*1c240*/  BRA `(.L_x_1566) ;  /* 0xffffffb8001c7947 */ /* 0x000fea000383ffff */
.L_x_1475:
[----:B0-----:R0:W1:Y:S02]  /*1c250*/  SYNCS.PHASECHK.TRANS64.TRYWAIT P0, [R16+URZ+0x2a820], R3 ;  /* 0x02a82003100075a7 */ /* 0x001064000800017f */
[----:B-1----:R-:W-:Y:S05]  /*1c260*/  @!P0 NANOSLEEP.SYNCS 0x989680 ;  /* 0x009896800000895d */ /* 0x002fea0003900000 */
[----:B------:R-:W1:Y:S02]  /*1c270*/  @!P0 SYNCS.PHASECHK.TRANS64 P0, [R16+URZ+0x2a820], R3 ;  /* 0x02a82003100085a7 */ /* 0x000e64000800007f */
[----:B-1----:R-:W-:Y:S05]  /*1c280*/  @!P0 BRA `(.L_x_1475) ;  /* 0xfffffffc00f08947 */ /* 0x002fea000383ffff */
[----:B------:R-:W-:Y:S05]  /*1c290*/  BRA `(.L_x_1567) ;  /* 0xffffffb800907947 */ /* 0x000fea000383ffff */
.L_x_1479:
[----:B0-----:R0:W1:Y:S02]  /*1c2a0*/  SYNCS.PHASECHK.TRANS64.TRYWAIT P0, [R0+URZ+0x2a880], R19 ;  /* 0x02a88013000075a7 */ /* 0x001064000800017f */
[----:B-1----:R-:W-:Y:S05]  /*1c2b0*/  @!P0 NANOSLEEP.SYNCS 0x989680 ;  /* 0x009896800000895d */ /* 0x002fea0003900000 */
[----:B------:R-:W1:Y:S02]  /*1c2c0*/  @!P0 SYNCS.PHASECHK.TRANS64 P0, [R0+URZ+0x2a880], R19 ;  /* 0x02a88013000085a7 */ /* 0x000e64000800007f */
[----:B-1----:R-:W-:Y:S05]  /*1c2d0*/  @!P0 BRA `(.L_x_1479) ;  /* 0xfffffffc00f08947 */ /* 0x002fea000383ffff */
[----:B------:R-:W-:Y:S05]  /*1c2e0*/  BRA `(.L_x_1568) ;  /* 0xffffffbc004c7947 */ /* 0x000fea000383ffff */
.L_x_1480:
        /* <DEDUP_REMOVED lines=8> */
.L_x_1570:
[----:B------:R-:W-:Y:S05]  /*1c370*/  BSYNC B0 ;  /* 0x0000000000007941 */ /* 0x000fea0003800000 */
.L_x_1569:
[----:B------:R-:W-:Y:S02]  /*1c380*/  IMAD.MOV.U32 R13, RZ, RZ, R21 ;  /* 0x000000ffff0d7224 */ /* 0x000fe400078e0015 */
[----:B------:R-:W-:Y:S02]  /*1c390*/  IMAD.MOV.U32 R12, RZ, RZ, RZ ;  /* 0x000000ffff0c7224 */ /* 0x000fe400078e00ff */
[----:B------:R-:W-:Y:S02]  /*1c3a0*/  IMAD.MOV.U32 R11, RZ, RZ, 0x1c1f ;  /* 0x00001c1fff0b7424 */ /* 0x000fe400078e00ff */
[----:B------:R-:W-:Y:S02]  /*1c3b0*/  IMAD.MOV.U32 R15, RZ, RZ, -0x1 ;  /* 0xffffffffff0f7424 */ /* 0x000fe400078e00ff */
[----:B------:R-:W-:Y:S02]  /*1c3c0*/  IMAD.MOV.U32 R3, RZ, RZ, R14 ;  /* 0x000000ffff037224 */ /* 0x000fe400078e000e */
[----:B------:R-:W-:-:S07]  /*1c3d0*/  IMAD.IADD R4, R16, 0x1, R4 ;  /* 0x0000000110047824 */ /* 0x000fce00078e0204 */
[----:B------:R-:W-:Y:S05]  /*1c3e0*/  WARPSYNC.COLLECTIVE R15, `(.L_x_1571) ;  /* 0x000000000f087348 */ /* 0x000fea0003c00000 */
[----:B------:R0:W1:Y:S02]  /*1c3f0*/  SHFL.IDX P6, R14, R13, R12, R11 ;  /* 0x0000000c0d0e7389 */ /* 0x00006400000c000b */
[----:B01----:R-:W-:Y:S01]  /*1c400*/  ENDCOLLECTIVE ;  /* 0x000000000000791b */ /* 0x003fe20003800000 */
.L_x_1571:
[----:B------:R-:W-:Y:S02]  /*1c410*/  IMAD.MOV.U32 R13, RZ, RZ, R26 ;  /* 0x000000ffff0d7224 */ /* 0x000fe400078e001a */
[----:B------:R-:W-:Y:S02]  /*1c420*/  IMAD.MOV.U32 R12, RZ, RZ, 0x1 ;  /* 0x00000001ff0c7424 */ /* 0x000fe400078e00ff */
[----:B------:R-:W-:-:S07]  /*1c430*/  IMAD.MOV.U32 R2, RZ, RZ, R14 ;  /* 0x000000ffff027224 */ /* 0x000fce00078e000e */
[----:B------:R-:W-:Y:S05]  /*1c440*/  WARPSYNC.COLLECTIVE R15, `(.L_x_1572) ;  /* 0x000000000f087348 */ /* 0x000fea0003c00000 */
[----:B------:R0:W1:Y:S02]  /*1c450*/  SHFL.IDX P6, R14, R13, R12, R11 ;  /* 0x0000000c0d0e7389 */ /* 0x00006400000c000b */
[----:B01----:R-:W-:Y:S01]  /*1c460*/  ENDCOLLECTIVE ;  /* 0x000000000000791b */ /* 0x003fe20003800000 */
.L_x_1572:
        /* <DEDUP_REMOVED lines=13> */
.L_x_1573:
[----:B------:R-:W-:Y:S02]  /*1c540*/  IMAD.MOV.U32 R13, RZ, RZ, R26 ;  /* 0x000000ffff0d7224 */ /* 0x000fe400078e001a */
[----:B------:R-:W-:Y:S02]  /*1c550*/  IMAD.MOV.U32 R12, RZ, RZ, 0x2 ;  /* 0x00000002ff0c7424 */ /* 0x000fe400078e00ff */
[----:B------:R-:W-:-:S07]  /*1c560*/  IMAD.MOV.U32 R2, RZ, RZ, R14 ;  /* 0x000000ffff027224 */ /* 0x000fce00078e000e */
[----:B------:R-:W-:Y:S05]  /*1c570*/  WARPSYNC.COLLECTIVE R15, `(.L_x_1574) ;  /* 0x000000000f087348 */ /* 0x000fea0003c00000 */
[----:B------:R0:W1:Y:S02]  /*1c580*/  SHFL.IDX P6, R14, R13, R12, R11 ;  /* 0x0000000c0d0e7389 */ /* 0x00006400000c000b */
[----:B01----:R-:W-:Y:S01]  /*1c590*/  ENDCOLLECTIVE ;  /* 0x000000000000791b */ /* 0x003fe20003800000 */
.L_x_1574:
        /* <DEDUP_REMOVED lines=13> */
.L_x_1575:
[----:B------:R-:W-:Y:S02]  /*1c670*/  IMAD.MOV.U32 R13, RZ, RZ, R26 ;  /* 0x000000ffff0d7224 */ /* 0x000fe400078e001a */
[----:B------:R-:W-:Y:S02]  /*1c680*/  IMAD.MOV.U32 R12, RZ, RZ, 0x3 ;  /* 0x00000003ff0c7424 */ /* 0x000fe400078e00ff */
[----:B------:R-:W-:-:S07]  /*1c690*/  IMAD.MOV.U32 R2, RZ, RZ, R14 ;  /* 0x000000ffff027224 */ /* 0x000fce00078e000e */
[----:B------:R-:W-:Y:S05]  /*1c6a0*/  WARPSYNC.COLLECTIVE R15, `(.L_x_1576) ;  /* 0x000000000f087348 */ /* 0x000fea0003c00000 */
[----:B------:R0:W1:Y:S02]  /*1c6b0*/  SHFL.IDX P6, R14, R13, R12, R11 ;  /* 0x0000000c0d0e7389 */ /* 0x00006400000c000b */
[----:B01----:R-:W-:Y:S01]  /*1c6c0*/  ENDCOLLECTIVE ;  /* 0x000000000000791b */ /* 0x003fe20003800000 */
.L_x_1576:
        /* <DEDUP_REMOVED lines=13> */
.L_x_1577:
[----:B------:R-:W-:Y:S01]  /*1c7a0*/  IMAD.MOV.U32 R2, RZ, RZ, R14 ;  /* 0x000000ffff027224 */ /* 0x000fe200078e000e */
[----:B------:R-:W-:Y:S06]  /*1c7b0*/  BRA `(.L_x_1578) ;  /* 0xffffffb800dc7947 */ /* 0x000fec000383ffff */
.L_x_1485:
[----:B----4-:R4:W0:Y:S02]  /*1c7c0*/  SYNCS.PHASECHK.TRANS64.TRYWAIT P0, [R0+URZ+0x2a840], R19 ;  /* 0x02a84013000075a7 */ /* 0x010824000800017f */
[----:B0-----:R-:W-:Y:S05]  /*1c7d0*/  @!P0 NANOSLEEP.SYNCS 0x989680 ;  /* 0x009896800000895d */ /* 0x001fea0003900000 */
[----:B------:R-:W0:Y:S02]  /*1c7e0*/  @!P0 SYNCS.PHASECHK.TRANS64 P0, [R0+URZ+0x2a840], R19 ;  /* 0x02a84013000085a7 */ /* 0x000e24000800007f */
[----:B0-----:R-:W-:Y:S05]  /*1c7f0*/  @!P0 BRA `(.L_x_1485) ;  /* 0xfffffffc00f08947 */ /* 0x001fea000383ffff */
[----:B------:R-:W-:Y:S05]  /*1c800*/  BRA `(.L_x_1579) ;  /* 0xffffffbc00347947 */ /* 0x000fea000383ffff */
.L_x_1486:
[----:B------:R-:W-:Y:S01]  /*1c810*/  BSSY B0, `(.L_x_1580) ;  /* 0x0000008000007945 */ /* 0x000fe20003800000 */
[----:B------:R-:W-:Y:S02]  /*1c820*/  IMAD.MOV.U32 R13, RZ, RZ, R8 ;  /* 0x000000ffff0d7224 */ /* 0x000fe400078e0008 */
[----:B------:R-:W-:Y:S02]  /*1c830*/  IMAD.MOV.U32 R12, RZ, RZ, RZ ;  /* 0x000000ffff0c7224 */ /* 0x000fe400078e00ff */
[----:B------:R-:W-:Y:S02]  /*1c840*/  IMAD.MOV.U32 R11, RZ, RZ, 0x1c1f ;  /* 0x00001c1fff0b7424 */ /* 0x000fe400078e00ff */
[----:B------:R-:W-:-:S07]  /*1c850*/  IMAD.MOV.U32 R15, RZ, RZ, -0x1 ;  /* 0xffffffffff0f7424 */ /* 0x000fce00078e00ff */
[----:B01234-:R-:W-:Y:S05]  /*1c860*/  WARPSYNC.COLLECTIVE R15, `(.L_x_1581) ;  /* 0x000000000f087348 */ /* 0x01ffea0003c00000 */
[----:B--2---:R2:W0:Y:S02]  /*1c870*/  SHFL.IDX P6, R14, R13, R12, R11 ;  /* 0x0000000c0d0e7389 */ /* 0x00442400000c000b */
[----:B01234-:R-:W-:Y:S01]  /*1c880*/  ENDCOLLECTIVE ;  /* 0x000000000000791b */ /* 0x01ffe20003800000 */
.L_x_1581:
[----:B------:R-:W-:Y:S05]  /*1c890*/  BSYNC B0 ;  /* 0x0000000000007941 */ /* 0x000fea0003800000 */
.L_x_1580:
        /* <DEDUP_REMOVED lines=8> */
.L_x_1582:
[----:B------:R-:W-:Y:S02]  /*1c920*/  IMAD.MOV.U32 R13, RZ, RZ, R8 ;  /* 0x000000ffff0d7224 */ /* 0x000fe400078e0008 */
[----:B------:R-:W-:Y:S01]  /*1c930*/  IMAD.MOV.U32 R12, RZ, RZ, 0x1 ;  /* 0x00000001ff0c7424 */ /* 0x000fe200078e00ff */
[----:B------:R-:W-:-:S13]  /*1c940*/  IADD3 R2, P0, R23, R14, RZ ;  /* 0x0000000e17027210 */ /* 0x000fda0007f1e0ff */
[----:B------:R-:W-:Y:S05]  /*1c950*/  WARPSYNC.COLLECTIVE R15, `(.L_x_1583) ;  /* 0x000000000f087348 */ /* 0x000fea0003c00000 */
[----:B------:R0:W1:Y:S02]  /*1c960*/  SHFL.IDX P6, R14, R13, R12, R11 ;  /* 0x0000000c0d0e7389 */ /* 0x00006400000c000b */
[----:B01----:R-:W-:Y:S01]  /*1c970*/  ENDCOLLECTIVE ;  /* 0x000000000000791b */ /* 0x003fe20003800000 */
.L_x_1583:
        /* <DEDUP_REMOVED lines=12> */
.L_x_1584:
[----:B------:R-:W-:Y:S02]  /*1ca40*/  IMAD.MOV.U32 R13, RZ, RZ, R8 ;  /* 0x000000ffff0d7224 */ /* 0x000fe400078e0008 */
[----:B------:R-:W-:Y:S01]  /*1ca50*/  IMAD.MOV.U32 R12, RZ, RZ, 0x2 ;  /* 0x00000002ff0c7424 */ /* 0x000fe200078e00ff */
[----:B------:R-:W-:-:S13]  /*1ca60*/  IADD3 R2, P0, R23, R14, RZ ;  /* 0x0000000e17027210 */ /* 0x000fda0007f1e0ff */
[----:B------:R-:W-:Y:S05]  /*1ca70*/  WARPSYNC.COLLECTIVE R15, `(.L_x_1585) ;  /* 0x000000000f087348 */ /* 0x000fea0003c00000 */
[----:B------:R0:W1:Y:S02]  /*1ca80*/  SHFL.IDX P6, R14, R13, R12, R11 ;  /* 0x0000000c0d0e7389 */ /* 0x00006400000c000b */
[----:B01----:R-:W-:Y:S01]  /*1ca90*/  ENDCOLLECTIVE ;  /* 0x000000000000791b */ /* 0x003fe20003800000 */
.L_x_1585:
        /* <DEDUP_REMOVED lines=12> */
.L_x_1586:
[----:B------:R-:W-:Y:S02]  /*1cb60*/  IMAD.MOV.U32 R13, RZ, RZ, R8 ;  /* 0x000000ffff0d7224 */ /* 0x000fe400078e0008 */
[----:B------:R-:W-:Y:S01]  /*1cb70*/  IMAD.MOV.U32 R12, RZ, RZ, 0x3 ;  /* 0x00000003ff0c7424 */ /* 0x000fe200078e00ff */
[----:B------:R-:W-:-:S13]  /*1cb80*/  IADD3 R2, P0, R23, R14, RZ ;  /* 0x0000000e17027210 */ /* 0x000fda0007f1e0ff */
[----:B------:R-:W-:Y:S05]  /*1cb90*/  WARPSYNC.COLLECTIVE R15, `(.L_x_1587) ;  /* 0x000000000f087348 */ /* 0x000fea0003c00000 */
[----:B------:R0:W1:Y:S02]  /*1cba0*/  SHFL.IDX P6, R14, R13, R12, R11 ;  /* 0x0000000c0d0e7389 */ /* 0x00006400000c000b */
[----:B01----:R-:W-:Y:S01]  /*1cbb0*/  ENDCOLLECTIVE ;  /* 0x000000000000791b */ /* 0x003fe20003800000 */
.L_x_1587:
        /* <DEDUP_REMOVED lines=12> */
.L_x_1588:
[----:B------:R-:W-:Y:S05]  /*1cc80*/  BRA `(.L_x_1589) ;  /* 0xffffffb800d07947 */ /* 0x000fea000383ffff */
.L_x_1491:
[----:B0-----:R0:W2:Y:S02]  /*1cc90*/  SYNCS.PHASECHK.TRANS64.TRYWAIT P2, [R0+URZ+0x2a870], R3 ;  /* 0x02a87003000075a7 */ /* 0x0010a4000804017f */
[----:B--2---:R-:W-:Y:S05]  /*1cca0*/  @!P2 NANOSLEEP.SYNCS 0x989680 ;  /* 0x009896800000a95d */ /* 0x004fea0003900000 */
[----:B------:R-:W2:Y:S02]  /*1ccb0*/  @!P2 SYNCS.PHASECHK.TRANS64 P2, [R0+URZ+0x2a870], R3 ;  /* 0x02a870030000a5a7 */ /* 0x000ea4000804007f */
[----:B--2---:R-:W-:Y:S05]  /*1ccc0*/  @!P2 BRA `(.L_x_1491) ;  /* 0xfffffffc00f0a947 */ /* 0x004fea000383ffff */
[----:B------:R-:W-:Y:S05]  /*1ccd0*/  BRA `(.L_x_1590) ;  /* 0xffffffbc003c7947 */ /* 0x000fea000383ffff */
.L_x_1493:
[----:B0-----:R0:W2:Y:S02]  /*1cce0*/  SYNCS.PHASECHK.TRANS64.TRYWAIT P2, [R0+URZ+0x2a860], R3 ;  /* 0x02a86003000075a7 */ /* 0x0010a4000804017f */
[----:B--2---:R-:W-:Y:S05]  /*1ccf0*/  @!P2 NANOSLEEP.SYNCS 0x989680 ;  /* 0x009896800000a95d */ /* 0x004fea0003900000 */
[----:B------:R-:W2:Y:S02]  /*1cd00*/  @!P2 SYNCS.PHASECHK.TRANS64 P2, [R0+URZ+0x2a860], R3 ;  /* 0x02a860030000a5a7 */ /* 0x000ea4000804007f */
[----:B--2---:R-:W-:Y:S05]  /*1cd10*/  @!P2 BRA `(.L_x_1493) ;  /* 0xfffffffc00f0a947 */ /* 0x004fea000383ffff */
[----:B------:R-:W-:Y:S05]  /*1cd20*/  BRA `(.L_x_1591) ;  /* 0xffffffbc004c7947 */ /* 0x000fea000383ffff */
.L_x_1501:
[----:B0-----:R0:W2:Y:S02]  /*1cd30*/  SYNCS.PHASECHK.TRANS64.TRYWAIT P1, [R3+URZ+0x2a870], R0 ;  /* 0x02a87000030075a7 */ /* 0x0010a4000802017f */
[----:B--2---:R-:W-:Y:S05]  /*1cd40*/  @!P1 NANOSLEEP.SYNCS 0x989680 ;  /* 0x009896800000995d */ /* 0x004fea0003900000 */
[----:B------:R-:W2:Y:S02]  /*1cd50*/  @!P1 SYNCS.PHASECHK.TRANS64 P1, [R3+URZ+0x2a870], R0 ;  /* 0x02a87000030095a7 */ /* 0x000ea4000802007f */
[----:B--2---:R-:W-:Y:S05]  /*1cd60*/  @!P1 BRA `(.L_x_1501) ;  /* 0xfffffffc00f09947 */ /* 0x004fea000383ffff */
[----:B------:R-:W-:Y:S05]  /*1cd70*/  BRA `(.L_x_1592) ;  /* 0xffffffc400347947 */ /* 0x000fea000383ffff */
.L_x_1503:
[----:B0-----:R0:W2:Y:S02]  /*1cd80*/  SYNCS.PHASECHK.TRANS64.TRYWAIT P1, [R3+URZ+0x2a860], R0 ;  /* 0x02a86000030075a7 */ /* 0x0010a4000802017f */
[----:B--2---:R-:W-:Y:S05]  /*1cd90*/  @!P1 NANOSLEEP.SYNCS 0x989680 ;  /* 0x009896800000995d */ /* 0x004fea0003900000 */
[----:B------:R-:W2:Y:S02]  /*1cda0*/  @!P1 SYNCS.PHASECHK.TRANS64 P1, [R3+URZ+0x2a860], R0 ;  /* 0x02a86000030095a7 */ /* 0x000ea4000802007f */
[----:B--2---:R-:W-:Y:S05]  /*1cdb0*/  @!P1 BRA `(.L_x_1503) ;  /* 0xfffffffc00f09947 */ /* 0x004fea000383ffff */
[----:B------:R-:W-:Y:S05]  /*1cdc0*/  BRA `(.L_x_1593) ;  /* 0xffffffc400407947 */ /* 0x000fea000383ffff */
.L_x_1517:
[----:B0-----:R0:W1:Y:S02]  /*1cdd0*/  SYNCS.PHASECHK.TRANS64.TRYWAIT P0, [R7+URZ+0x2a820], R0 ;  /* 0x02a82000070075a7 */ /* 0x001064000800017f */
[----:B-1----:R-:W-:Y:S05]  /*1cde0*/  @!P0 NANOSLEEP.SYNCS 0x989680 ;  /* 0x009896800000895d */ /* 0x002fea0003900000 */
[----:B------:R-:W1:Y:S02]  /*1cdf0*/  @!P0 SYNCS.PHASECHK.TRANS64 P0, [R7+URZ+0x2a820], R0 ;  /* 0x02a82000070085a7 */ /* 0x000e64000800007f */
[----:B-1----:R-:W-:Y:S05]  /*1ce00*/  @!P0 BRA `(.L_x_1517) ;  /* 0xfffffffc00f08947 */ /* 0x002fea000383ffff */
[----:B------:R-:W-:Y:S05]  /*1ce10*/  BRA `(.L_x_1594) ;  /* 0xffffffd800e87947 */ /* 0x000fea000383ffff */
.L_x_1518:
        /* <DEDUP_REMOVED lines=11> */
.L_x_1596:
[----:B------:R-:W-:Y:S05]  /*1ced0*/  BSYNC B0 ;  /* 0x0000000000007941 */ /* 0x000fea0003800000 */
.L_x_1595:
[----:B------:R-:W-:Y:S05]  /*1cee0*/  BRA `(.L_x_1597) ;  /* 0xffffffd800d07947 */ /* 0x000fea000383ffff */
.L_x_1521:
[----:B------:R-:W-:Y:S01]  /*1cef0*/  BSSY B1, `(.L_x_1598) ;  /* 0x0000006000017945 */ /* 0x000fe20003800000 */
[----:B------:R-:W-:-:S07]  /*1cf00*/  IMAD.MOV.U32 R15, RZ, RZ, -0x1 ;  /* 0xffffffffff0f7424 */ /* 0x000fce00078e00ff */
[----:B0-----:R-:W-:Y:S05]  /*1cf10*/  WARPSYNC.COLLECTIVE R15, `(.L_x_1599) ;  /* 0x000000000f0c7348 */ /* 0x001fea0003c00000 */
[----:B------:R-:W-:Y:S02]  /*1cf20*/  ELECT P6, UR62, PT ;  /* 0x00000000003e782f */ /* 0x000fe400038c0000 */
[----:B------:R-:W-:Y:S01]  /*1cf30*/  MOV R14, UR62 ;  /* 0x0000003e000e7c02 */ /* 0x000fe20008000f00 */
[----:B0-----:R-:W-:Y:S10]  /*1cf40*/  ENDCOLLECTIVE ;  /* 0x000000000000791b */ /* 0x001ff40003800000 */
.L_x_1599:
[----:B------:R-:W-:Y:S05]  /*1cf50*/  BSYNC B1 ;  /* 0x0000000000017941 */ /* 0x000fea0003800000 */
.L_x_1598:
[----:B------:R-:W-:Y:S05]  /*1cf60*/  BRA `(.L_x_1600) ;  /* 0xffffffd800c87947 */ /* 0x000fea000383ffff */
.L_x_1523:
[----:B0-----:R0:W1:Y:S02]  /*1cf70*/  SYNCS.PHASECHK.TRANS64.TRYWAIT P1, [R5+URZ+0x2a840], R0 ;  /* 0x02a84000050075a7 */ /* 0x001064000802017f */
[----:B-1----:R-:W-:Y:S05]  /*1cf80*/  @!P1 NANOSLEEP.SYNCS 0x989680 ;  /* 0x009896800000995d */ /* 0x002fea0003900000 */
[----:B------:R-:W1:Y:S02]  /*1cf90*/  @!P1 SYNCS.PHASECHK.TRANS64 P1, [R5+URZ+0x2a840], R0 ;  /* 0x02a84000050095a7 */ /* 0x000e64000802007f */
[----:B-1----:R-:W-:Y:S05]  /*1cfa0*/  @!P1 BRA `(.L_x_1523) ;  /* 0xfffffffc00f09947 */ /* 0x002fea000383ffff */
[----:B------:R-:W-:Y:S05]  /*1cfb0*/  BRA `(.L_x_1601) ;  /* 0xffffffd800e87947 */ /* 0x000fea000383ffff */
.L_x_1525:
[----:B-1----:R1:W2:Y:S02]  /*1cfc0*/  SYNCS.PHASECHK.TRANS64.TRYWAIT P1, [R3+URZ+0x2a840], R2 ;  /* 0x02a84002030075a7 */ /* 0x0022a4000802017f */
[----:B--2---:R-:W-:Y:S05]  /*1cfd0*/  @!P1 NANOSLEEP.SYNCS 0x989680 ;  /* 0x009896800000995d */ /* 0x004fea0003900000 */
[----:B------:R-:W2:Y:S02]  /*1cfe0*/  @!P1 SYNCS.PHASECHK.TRANS64 P1, [R3+URZ+0x2a840], R2 ;  /* 0x02a84002030095a7 */ /* 0x000ea4000802007f */
[----:B--2---:R-:W-:Y:S05]  /*1cff0*/  @!P1 BRA `(.L_x_1525) ;  /* 0xfffffffc00f09947 */ /* 0x004fea000383ffff */
[----:B------:R-:W-:Y:S05]  /*1d000*/  BRA `(.L_x_1602) ;  /* 0xffffffd800f47947 */ /* 0x000fea000383ffff */
.L_x_1527:
[----:B--2---:R2:W3:Y:S02]  /*1d010*/  SYNCS.PHASECHK.TRANS64.TRYWAIT P1, [R5+URZ+0x2a860], R0 ;  /* 0x02a86000050075a7 */ /* 0x0044e4000802017f */
[----:B---3--:R-:W-:Y:S05]  /*1d020*/  @!P1 NANOSLEEP.SYNCS 0x989680 ;  /* 0x009896800000995d */ /* 0x008fea0003900000 */
[----:B------:R-:W3:Y:S02]  /*1d030*/  @!P1 SYNCS.PHASECHK.TRANS64 P1, [R5+URZ+0x2a860], R0 ;  /* 0x02a86000050095a7 */ /* 0x000ee4000802007f */
[----:B---3--:R-:W-:Y:S05]  /*1d040*/  @!P1 BRA `(.L_x_1527) ;  /* 0xfffffffc00f09947 */ /* 0x008fea000383ffff */
[----:B------:R-:W-:Y:S05]  /*1d050*/  BRA `(.L_x_1603) ;  /* 0xffffffd800f07947 */ /* 0x000fea000383ffff */
.L_x_1529:
[----:B---3--:R3:W4:Y:S02]  /*1d060*/  SYNCS.PHASECHK.TRANS64.TRYWAIT P1, [R3+URZ+0x2a860], R2 ;  /* 0x02a86002030075a7 */ /* 0x008724000802017f */
[----:B----4-:R-:W-:Y:S05]  /*1d070*/  @!P1 NANOSLEEP.SYNCS 0x989680 ;  /* 0x009896800000995d */ /* 0x010fea0003900000 */
[----:B------:R-:W4:Y:S02]  /*1d080*/  @!P1 SYNCS.PHASECHK.TRANS64 P1, [R3+URZ+0x2a860], R2 ;  /* 0x02a86002030095a7 */ /* 0x000f24000802007f */
[----:B----4-:R-:W-:Y:S05]  /*1d090*/  @!P1 BRA `(.L_x_1529) ;  /* 0xfffffffc00f09947 */ /* 0x010fea000383ffff */
[----:B------:R-:W-:Y:S05]  /*1d0a0*/  BRA `(.L_x_1604) ;  /* 0xffffffd800ec7947 */ /* 0x000fea000383ffff */
.L_x_1531:
[----:B----4-:R4:W0:Y:S02]  /*1d0b0*/  SYNCS.PHASECHK.TRANS64.TRYWAIT P1, [R5+URZ+0x2a880], R0 ;  /* 0x02a88000050075a7 */ /* 0x010824000802017f */
[----:B0-----:R-:W-:Y:S05]  /*1d0c0*/  @!P1 NANOSLEEP.SYNCS 0x989680 ;  /* 0x009896800000995d */ /* 0x001fea0003900000 */
[----:B------:R-:W0:Y:S02]  /*1d0d0*/  @!P1 SYNCS.PHASECHK.TRANS64 P1, [R5+URZ+0x2a880], R0 ;  /* 0x02a88000050095a7 */ /* 0x000e24000802007f */
[----:B0-----:R-:W-:Y:S05]  /*1d0e0*/  @!P1 BRA `(.L_x_1531) ;  /* 0xfffffffc00f09947 */ /* 0x001fea000383ffff */
[----:B------:R-:W-:Y:S05]  /*1d0f0*/  BRA `(.L_x_1605) ;  /* 0xffffffd800e87947 */ /* 0x000fea000383ffff */
.L_x_1606:
        /* <DEDUP_REMOVED lines=16> */
.L_x_3422:


//--------------------- .text._ZN7cutlass13device_kernelIN5flash11enable_sm90INS1_16FlashAttnFwdSm90INS1_25CollectiveMainloopFwdSm90ILi2EN4cute5tupleIJNS5_1CILi1EEES8_S8_EEENS6_IJNS7_ILi128EEESA_NS7_ILi192EEEEEELi192ENS_12float_e4m3_tEfNS_4arch4Sm90ELb0ELb1ELb0ELb1ELb1ELb1ELb0ELb1ELb1ELb1ELb1ELb0EEENS1_21CollectiveEpilogueFwdINS6_IJSA_SB_SA_EEES9_NS_10bfloat16_tESF_Li256ELb1ELb1ELb1ELb1EEENS1_36VarlenDynamicPersistentTileSchedulerILi128ELi128ELi256ELi128ELb1ELb1ELb1ELb1ELb0ELb1EEEEEEEEEvNT_6ParamsE --------------------------
	.section	.text._ZN7cutlass13device_kernelIN5flash11enable_sm90INS1_16FlashAttnFwdSm90INS1_25CollectiveMainloopFwdSm90ILi2EN4cute5tupleIJNS5_1CILi1EEES8_S8_EEENS6_IJNS7_ILi128EEESA_NS7_ILi192EEEEEELi192ENS_12float_e4m3_tEfNS_4arch4Sm90ELb0ELb1ELb0ELb1ELb1ELb1ELb0ELb1ELb1ELb1ELb1ELb0EEENS1_21CollectiveEpilogueFwdINS6_IJSA_SB_SA_EEES9_NS_10bfloat16_tESF_Li256ELb1ELb1ELb1ELb1EEENS1_36VarlenDynamicPersistentTileSchedulerILi128ELi128ELi256ELi128ELb1ELb1ELb1ELb1ELb0ELb1EEEEEEEEEvNT_6ParamsE,"ax",@progbits
	.align	128
.text._ZN7cutlass13device_kernelIN5flash11enable_sm90INS1_16FlashAttnFwdSm90INS1_25CollectiveMainloopFwdSm90ILi2EN4cute5tupleIJNS5_1CILi1EEES8_S8_EEENS6_IJNS7_ILi128EEESA_NS7_ILi192EEEEEELi192ENS_12float_e4m3_tEfNS_4arch4Sm90ELb0ELb1ELb0ELb1ELb1ELb1ELb0ELb1ELb1ELb1ELb1ELb0EEENS1_21CollectiveEpilogueFwdINS6_IJSA_SB_SA_EEES9_NS_10bfloat16_tESF_Li256ELb1ELb1ELb1ELb1EEENS1_36VarlenDynamicPersistentTileSchedulerILi128ELi128ELi256ELi128ELb1ELb1ELb1ELb1ELb0ELb1EEEEEEEEEvNT_6ParamsE:
        .type           _ZN7cutlass13device_kernelIN5flash11enable_sm90INS1_16FlashAttnFwdSm90INS1_25CollectiveMainloopFwdSm90ILi2EN4cute5tupleIJNS5_1CILi1EEES8_S8_EEENS6_IJNS7_ILi128EEESA_NS7_ILi192EEEEEELi192ENS_12float_e4m3_tEfNS_4arch4Sm90ELb0ELb1ELb0ELb1ELb1ELb1ELb0ELb1ELb1ELb1ELb1ELb0EEENS1_21CollectiveEpilogueFwdINS6_IJSA_SB_SA_EEES9_NS_10bfloat16_tESF_Li256ELb1ELb1ELb1ELb1EEENS1_36VarlenDynamicPersistentTileSchedulerILi128ELi128ELi256ELi128ELb1ELb1ELb1ELb1ELb0ELb1EEEEEEEEEvNT_6ParamsE,@function
        .size           _ZN7cutlass13device_kernelIN5flash11enable_sm90INS1_16FlashAttnFwdSm90INS1_25CollectiveMainloopFwdSm90ILi2EN4cute5tupleIJNS5_1CILi1EEES8_S8_EEENS6_IJNS7_ILi128EEESA_NS7_ILi192EEEEEELi192ENS_12float_e4m3_tEfNS_4arch4Sm90ELb0ELb1ELb0ELb1ELb1ELb1ELb0ELb1ELb1ELb1ELb1ELb0EEENS1_21CollectiveEpilogueFwdINS6_IJSA_SB_SA_EEES9_NS_10bfloat16_tESF_Li256ELb1ELb1ELb1ELb1EEENS1_36VarlenDynamicPersistentTileSchedulerILi128ELi128ELi256ELi128ELb1ELb1ELb1ELb1ELb0ELb1EEEEEEEEEvNT_6ParamsE,(.L_x_3423 - _ZN7cutlass13device_kernelIN5flash11enable_sm90INS1_16FlashAttnFwdSm90INS1_25CollectiveMainloopFwdSm90ILi2EN4cute5tupleIJNS5_1CILi1EEES8_S8_EEENS6_IJNS7_ILi128EEESA_NS7_ILi192EEEEEELi192ENS_12float_e4m3_tEfNS_4arch4Sm90ELb0ELb1ELb0ELb1ELb1ELb1ELb0ELb1ELb1ELb1ELb1ELb0EEENS1_21CollectiveEpilogueFwdINS6_IJSA_SB_SA_EEES9_NS_10bfloat16_tESF_Li256ELb1ELb1ELb1ELb1EEENS1_36VarlenDynamicPersistentTileSchedulerILi128ELi128ELi256ELi128ELb1ELb1ELb1ELb1ELb0ELb1EEEEEEEEEvNT_6ParamsE)
        .other          _ZN7cutlass13device_kernelIN5flash11enable_sm90INS1_16FlashAttnFwdSm90INS1_25CollectiveMainloopFwdSm90ILi2EN4cute5tupleIJNS5_1CILi1EEES8_S8_EEENS6_IJNS7_ILi128EEESA_NS7_ILi192EEEEEELi192ENS_12float_e4m3_tEfNS_4arch4Sm90ELb0ELb1ELb0ELb1ELb1ELb1ELb0ELb1ELb1ELb1ELb1ELb0EEENS1_21CollectiveEpilogueFwdINS6_IJSA_SB_SA_EEES9_NS_10bfloat16_tESF_Li256ELb1ELb1ELb1ELb1EEENS1_36VarlenDynamicPersistentTileSchedulerILi128ELi128ELi256ELi128ELb1ELb1ELb1ELb1ELb0ELb1EEEEEEEEEvNT_6ParamsE,@"STO_CUDA_ENTRY STV_DEFAULT"
_ZN7cutlass13device_kernelIN5flash11enable_sm90INS1_16FlashAttnFwdSm90INS1_25CollectiveMainloopFwdSm90ILi2EN4cute5tupleIJNS5_1CILi1EEES8_S8_EEENS6_IJNS7_ILi128EEESA_NS7_ILi192EEEEEELi192ENS_12float_e4m3_tEfNS_4arch4Sm90ELb0ELb1ELb0ELb1ELb1ELb1ELb0ELb1ELb1ELb1ELb1ELb0EEENS1_21CollectiveEpilogueFwdINS6_IJSA_SB_SA_EEES9_NS_10bfloat16_tESF_Li256ELb1ELb1ELb1ELb1EEENS1_36VarlenDynamicPersistentTileSchedulerILi128ELi128ELi256ELi128ELb1ELb1ELb1ELb1ELb0ELb1EEEEEEEEEvNT_6ParamsE:
        /* <DEDUP_REMOVED lines=18> */
.L_x_1608:
[----:B------:R-:W-:Y:S05]  /*0120*/  BSYNC B0 ;  /* 0x0000000000007941 */ /* 0x000fea0003800000 */
.L_x_1607:
        /* <DEDUP_REMOVED lines=41> */
.L_x_1609:
        /* <DEDUP_REMOVED lines=22> */
.L_x_1610:
        /* <DEDUP_REMOVED lines=18> */
.L_x_1611:
        /* <DEDUP_REMOVED lines=22> */
.L_x_1612:
        /* <DEDUP_REMOVED lines=23> */
.L_x_1613:
        /* <DEDUP_REMOVED lines=8> */
.L_x_1616:
[----:B------:R-:W-:-:S08]  /*0990*/  NOP ;  /* 0x0000000000007918 */ /* 0x000fd00000000000 */
[----:B------:R-:W0:Y:S02]  /*09a0*/  USETMAXREG.TRY_ALLOC.CTAPOOL UP0, 0xe8 ;  /* 0x000000e8000079c8 */ /* 0x000e240008000600 */
[----:B0-----:R-:W-:-:S13]  /*09b0*/  PLOP3.LUT P0, PT, PT, PT, UP0, 0x80, 0x0 ;  /* 0x000000000000781c */ /* 0x001fda0003f0f008 */
[----:B------:R-:W-:Y:S05]  /*09c0*/  @!P0 BRA `(.L_x_1616) ;  /* 0xfffffffc00f08947 */ /* 0x000fea000383ffff */
[----:B------:R-:W0:Y:S01]  /*09d0*/  S2R R0, SR_TID.X ;  /* 0x0000000000007919 */ /* 0x000e220000002100 */
[----:B------:R-:W1:Y:S01]  /*09e0*/  S2UR UR38, SR_CgaCtaId ;  /* 0x00000000002679c3 */ /* 0x000e620000008800 */
[----:B------:R-:W-:Y:S01]  /*09f0*/  UMOV UR4, 0x400 ;  /* 0x0000040000047882 */ /* 0x000fe20000000000 */
[----:B------:R-:W-:-:S06]  /*0a00*/  LOP3.LUT R22, R22, 0xdfffffff, RZ, 0xc0, !PT ;  /* 0xdfffffff16167812 */ /* 0x000fcc00078ec0ff */
[----:B------:R-:W-:Y:S06]  /*0a10*/  BAR.ARV 0x8, 0x180 ;  /* 0x0206000000007b1d */ /* 0x000fec0000002000 */
[----:B-1----:R-:W-:-:S06]  /*0a20*/  ULEA UR4, UR38, UR4, 0x18 ;  /* 0x0000000426047291 */ /* 0x002fcc000f8ec03f */
[----:B------:R-:W-:Y:S01]  /*0a30*/  IMAD.U32 R16, RZ, RZ, UR4 ;  /* 0x00000004ff107e24 */ /* 0x000fe2000f8e00ff */
[----:B0-----:R-:W-:Y:S01]  /*0a40*/  SHF.R.U32.HI R0, RZ, 0x7, R0 ;  /* 0x00000007ff007819 */ /* 0x001fe20000011600 */
[----:B------:R-:W-:-:S03]  /*0a50*/  ULDC UR4, c[0x0][0xc3c] ;  /* 0x00030f0000047ab9 */ /* 0x000fc60000000800 */
[----:B------:R-:W-:-:S13]  /*0a60*/  ISETP.NE.AND P0, PT, R0, 0x1, PT ;  /* 0x000000010000780c */ /* 0x000fda0003f05270 */
[----:B------:R-:W-:Y:S01]  /*0a70*/  @P0 LOP3.LUT R22, R22, 0x20000000, RZ, 0xfc, !PT ;  /* 0x2000000016160812 */ /* 0x000fe200078efcff */
[----:B------:R-:W-:Y:S08]  /*0a80*/  @!P0 BAR.ARV 0x9, 0x100 ;  /* 0x0244000000008b1d */ /* 0x000ff00000002000 */
[----:B------:R-:W-:Y:S06]  /*0a90*/  BAR.SYNC.DEFER_BLOCKING 0x5, 0x180 ;  /* 0x0146000000007b1d */ /* 0x000fec0000010000 */
[----:B------:R-:W0:Y:S02]  /*0aa0*/  LDS.128 R224, [R16+0x2a8d0] ;  /* 0x02a8d00010e07984 */ /* 0x000e240000000c00 */
[----:B------:R-:W-:Y:S06]  /*0ab0*/  BAR.ARV 0x4, 0x180 ;  /* 0x0106000000007b1d */ /* 0x000fec0000002000 */
[----:B0-----:R-:W-:-:S13]  /*0ac0*/  ISETP.GE.AND P0, PT, R227, UR4, PT ;  /* 0x00000004e3007c0c */ /* 0x001fda000bf06270 */
[----:B------:R-:W-:Y:S05]  /*0ad0*/  @P0 BRA `(.L_x_1617) ;  /* 0x000002c400f40947 */ /* 0x000fea0003800000 */
[----:B------:R-:W0:Y:S01]  /*0ae0*/  S2R R0, SR_TID.X ;  /* 0x0000000000007919 */ /* 0x000e220000002100 */
[----:B------:R-:W-:Y:S01]  /*0af0*/  R2UR UR39, R16 ;  /* 0x00000000102772ca */ /* 0x000fe200000e0000 */
[----:B------:R-:W-:Y:S01]  /*0b00*/  IMAD.MOV.U32 R23, RZ, RZ, RZ ;  /* 0x000000ffff177224 */ /* 0x000fe200078e00ff */
[----:B------:R-:W-:Y:S01]  /*0b10*/  ULOP3.LUT UR40, UR36, 0x1, URZ, 0xfc, !UPT ;  /* 0x0000000124287892 */ /* 0x000fe2000f8efc3f */
[----:B------:R-:W-:Y:S01]  /*0b20*/  IMAD.MOV.U32 R210, RZ, RZ, RZ ;  /* 0x000000ffffd27224 */ /* 0x000fe200078e00ff */
[----:B------:R-:W-:Y:S01]  /*0b30*/  UMOV UR37, URZ ;  /* 0x0000003f00257c82 */ /* 0x000fe20008000000 */
[----:B------:R-:W-:Y:S02]  /*0b40*/  IMAD.MOV.U32 R200, RZ, RZ, RZ ;  /* 0x000000ffffc87224 */ /* 0x000fe400078e00ff */
[----:B------:R-:W-:-:S06]  /*0b50*/  IMAD.MOV.U32 R17, RZ, RZ, RZ ;  /* 0x000000ffff117224 */ /* 0x000fcc00078e00ff */
[----:B------:R-:W-:Y:S01]  /*0b60*/  UIADD3 UR39, UR39, 0x18400, URZ ;  /* 0x0001840027277890 */ /* 0x000fe2000fffe03f */
[----:B0-----:R-:W-:-:S05]  /*0b70*/  VIADD R0, R0, 0xffffff80 ;  /* 0xffffff8000007836 */ /* 0x001fca0000000000 */
[----:B------:R-:W-:Y:S02]  /*0b80*/  SHF.R.S32.HI R3, RZ, 0x1f, R0 ;  /* 0x0000001fff037819 */ /* 0x000fe40000011400 */
[-C--:B------:R-:W-:Y:S02]  /*0b90*/  LEA.HI R4, R0, R0.reuse, RZ, 0x1 ;  /* 0x0000000000047211 */ /* 0x080fe400078f08ff */
[CC--:B------:R-:W-:Y:S02]  /*0ba0*/  LEA.HI R7, R3.reuse, R0.reuse, RZ, 0x5 ;  /* 0x0000000003077211 */ /* 0x0c0fe400078f28ff */
[CC--:B------:R-:W-:Y:S02]  /*0bb0*/  LEA.HI R6, R3.reuse, R0.reuse, RZ, 0x4 ;  /* 0x0000000003067211 */ /* 0x0c0fe400078f20ff */
[----:B------:R-:W-:Y:S01]  /*0bc0*/  LEA.HI R2, R3, R0, RZ, 0x7 ;  /* 0x0000000003027211 */ /* 0x000fe200078f38ff */
[----:B------:R-:W-:Y:S01]  /*0bd0*/  IMAD.SHL.U32 R8, R7, 0x20, RZ ;  /* 0x0000002007087824 */ /* 0x000fe200078e00ff */
[----:B------:R-:W-:-:S02]  /*0be0*/  LOP3.LUT R7, R6, 0x3fffff0, RZ, 0xc0, !PT ;  /* 0x03fffff006077812 */ /* 0x000fc400078ec0ff */
[----:B------:R-:W-:Y:S02]  /*0bf0*/  LOP3.LUT R9, R2, 0xffffff80, RZ, 0xc0, !PT ;  /* 0xffffff8002097812 */ /* 0x000fe400078ec0ff */
[----:B------:R-:W-:Y:S01]  /*0c00*/  LEA.HI R5, R3, R0, RZ, 0x2 ;  /* 0x0000000003057211 */ /* 0x000fe200078f10ff */
[----:B------:R-:W-:Y:S01]  /*0c10*/  IMAD.IADD R7, R0, 0x1, -R7 ;  /* 0x0000000100077824 */ /* 0x000fe200078e0a07 */
[----:B------:R-:W-:Y:S01]  /*0c20*/  LOP3.LUT R8, R8, 0xfffffc00, RZ, 0xc0, !PT ;  /* 0xfffffc0008087812 */ /* 0x000fe200078ec0ff */
[----:B------:R-:W-:Y:S01]  /*0c30*/  IMAD.IADD R14, R0, 0x1, -R9 ;  /* 0x00000001000e7824 */ /* 0x000fe200078e0a09 */
[----:B------:R-:W-:Y:S02]  /*0c40*/  LOP3.LUT R3, R4, 0xfffffffe, RZ, 0xc0, !PT ;  /* 0xfffffffe04037812 */ /* 0x000fe400078ec0ff */
[----:B------:R-:W-:Y:S01]  /*0c50*/  LOP3.LUT R11, R5, 0xfffffffc, RZ, 0xc0, !PT ;  /* 0xfffffffc050b7812 */ /* 0x000fe200078ec0ff */
[----:B------:R-:W-:Y:S01]  /*0c60*/  IMAD R9, R7, 0x40, R8 ;  /* 0x0000004007097824 */ /* 0x000fe200078e0208 */
[----:B------:R-:W-:Y:S01]  /*0c70*/  SHF.R.S32.HI R7, RZ, 0x4, R6 ;  /* 0x00000004ff077819 */ /* 0x000fe20000011406 */
[C---:B------:R-:W-:Y:S01]  /*0c80*/  IMAD.IADD R18, R0.reuse, 0x1, -R3 ;  /* 0x0000000100127824 */ /* 0x040fe200078e0a03 */
[----:B------:R-:W-:Y:S01]  /*0c90*/  SHF.R.S32.HI R3, RZ, 0x7, R2 ;  /* 0x00000007ff037819 */ /* 0x000fe20000011402 */
[----:B------:R-:W-:Y:S01]  /*0ca0*/  IMAD.IADD R11, R0, 0x1, -R11 ;  /* 0x00000001000b7824 */ /* 0x000fe200078e0a0b */
[----:B------:R-:W-:Y:S01]  /*0cb0*/  SHF.R.S32.HI R211, RZ, 0x1, R4 ;  /* 0x00000001ffd37819 */ /* 0x000fe20000011404 */
[----:B------:R-:W-:Y:S01]  /*0cc0*/  IMAD.SHL.U32 R206, R18, 0x8, RZ ;  /* 0x0000000812ce7824 */ /* 0x000fe200078e00ff */
[--C-:B------:R-:W-:Y:S01]  /*0cd0*/  SHF.R.S32.HI R0, RZ, 0x2, R5.reuse ;  /* 0x00000002ff007819 */ /* 0x100fe20000011405 */
[----:B------:R-:W-:Y:S01]  /*0ce0*/  STL [R1+0x28], R14 ;  /* 0x0000280e01007387 */ /* 0x000fe20000100800 */
[----:B------:R-:W-:Y:S01]  /*0cf0*/  LEA.HI R6, R6, R7, RZ, 0x1 ;  /* 0x0000000706067211 */ /* 0x000fe200078f08ff */
[C---:B------:R-:W-:Y:S01]  /*0d00*/  VIADD R228, R206.reuse, 0x20 ;  /* 0x00000020cee47836 */ /* 0x040fe20000000000 */
[----:B------:R-:W-:Y:S01]  /*0d10*/  SHF.R.S32.HI R5, RZ, 0x1f, R5 ;  /* 0x0000001fff057819 */ /* 0x000fe20000011405 */
[----:B------:R-:W-:Y:S01]  /*0d20*/  VIADD R223, R206, 0x40 ;  /* 0x00000040cedf7836 */ /* 0x000fe20000000000 */
[----:B------:R-:W-:Y:S01]  /*0d30*/  LEA.HI R2, R2, R3, RZ, 0x1 ;  /* 0x0000000302027211 */ /* 0x000fe200078f08ff */
[----:B------:R-:W-:Y:S01]  /*0d40*/  IMAD.IADD R8, R206, 0x1, R228 ;  /* 0x00000001ce087824 */ /* 0x000fe200078e02e4 */
[----:B------:R-:W-:Y:S01]  /*0d50*/  LEA.HI R4, R4, R211, RZ, 0x1 ;  /* 0x000000d304047211 */ /* 0x000fe200078f08ff */
[----:B------:R-:W-:Y:S01]  /*0d60*/  IMAD.SHL.U32 R18, R18, 0x10, RZ ;  /* 0x0000001012127824 */ /* 0x000fe200078e00ff */
[----:B------:R-:W-:Y:S01]  /*0d70*/  LOP3.LUT R6, R6, 0x1ffffffe, RZ, 0xc0, !PT ;  /* 0x1ffffffe06067812 */ /* 0x000fe200078ec0ff */
[----:B------:R-:W-:Y:S01]  /*0d80*/  VIADD R222, R206, 0x10 ;  /* 0x00000010cede7836 */ /* 0x000fe20000000000 */
[----:B------:R-:W-:Y:S01]  /*0d90*/  LEA.HI R5, R5, R0, RZ, 0x2 ;  /* 0x0000000005057211 */ /* 0x000fe200078f10ff */
[----:B------:R-:W-:Y:S01]  /*0da0*/  VIADD R208, R18, 0x60 ;  /* 0x0000006012d07836 */ /* 0x000fe20000000000 */
[----:B------:R-:W-:Y:S01]  /*0db0*/  LOP3.LUT R2, R2, 0x3fffffe, RZ, 0xc0, !PT ;  /* 0x03fffffe02027812 */ /* 0x000fe200078ec0ff */
[----:B------:R-:W-:Y:S01]  /*0dc0*/  IMAD.IADD R6, R7, 0x1, -R6 ;  /* 0x0000000107067824 */ /* 0x000fe200078e0a06 */
[----:B------:R-:W-:Y:S01]  /*0dd0*/  LOP3.LUT R4, R4, 0x3fffffe, RZ, 0xc0, !PT ;  /* 0x03fffffe04047812 */ /* 0x000fe200078ec0ff */
[----:B------:R-:W-:Y:S01]  /*0de0*/  VIADD R205, R18, 0x80 ;  /* 0x0000008012cd7836 */ /* 0x000fe20000000000 */
[----:B------:R-:W-:Y:S01]  /*0df0*/  LOP3.LUT R5, R5, 0xfffffffc, RZ, 0xc0, !PT ;  /* 0xfffffffc05057812 */ /* 0x000fe200078ec0ff */
[----:B------:R-:W-:Y:S01]  /*0e00*/  IMAD.IADD R2, R3, 0x1, -R2 ;  /* 0x0000000103027824 */ /* 0x000fe200078e0a02 */
[----:B------:R-:W-:Y:S01]  /*0e10*/  SHF.R.S32.HI R13, RZ, 0x1f, R8 ;  /* 0x0000001fff0d7819 */ /* 0x000fe20000011408 */
[----:B------:R-:W-:Y:S01]  /*0e20*/  IMAD.IADD R4, R211, 0x1, -R4 ;  /* 0x00000001d3047824 */ /* 0x000fe200078e0a04 */
[----:B------:R-:W-:Y:S01]  /*0e30*/  SHF.R.S32.HI R19, RZ, 0x1f, R18 ;  /* 0x0000001fff137819 */ /* 0x000fe20000011412 */
[----:B------:R-:W-:Y:S01]  /*0e40*/  IMAD R3, R6, 0x8, R9 ;  /* 0x0000000806037824 */ /* 0x000fe200078e0209 */
[-C--:B------:R-:W-:Y:S01]  /*0e50*/  LEA.HI R10, R13, R8.reuse, RZ, 0x4 ;  /* 0x000000080d0a7211 */ /* 0x080fe200078f20ff */
[----:B------:R-:W-:Y:S01]  /*0e60*/  IMAD.IADD R5, R0, 0x1, -R5 ;  /* 0x0000000100057824 */ /* 0x000fe200078e0a05 */
[----:B------:R-:W-:Y:S01]  /*0e70*/  SHF.R.S32.HI R0, RZ, 0x1f, R14 ;  /* 0x0000001fff007819 */ /* 0x000fe2000001140e */
[----:B------:R-:W-:Y:S01]  /*0e80*/  IMAD R217, R7, 0x8, R4 ;  /* 0x0000000807d97824 */ /* 0x000fe200078e0204 */
[----:B------:R-:W-:Y:S01]  /*0e90*/  LEA.HI R4, R11, R11, RZ, 0x1 ;  /* 0x0000000b0b047211 */ /* 0x000fe200078f08ff */
[----:B------:R0:W-:Y:S01]  /*0ea0*/  STL [R1+0x3c], R3 ;  /* 0x00003c0301007387 */ /* 0x0001e20000100800 */
[----:B------:R-:W-:Y:S01]  /*0eb0*/  IMAD.IADD R9, R206, 0x1, R223 ;  /* 0x00000001ce097824 */ /* 0x000fe200078e02df */
[----:B------:R-:W-:Y:S01]  /*0ec0*/  LEA.HI R8, R13, R8, RZ, 0x6 ;  /* 0x000000080d087211 */ /* 0x000fe200078f30ff */
[----:B------:R-:W-:Y:S01]  /*0ed0*/  IMAD.SHL.U32 R5, R5, 0x80, RZ ;  /* 0x0000008005057824 */ /* 0x000fe200078e00ff */
[----:B------:R-:W-:Y:S01]  /*0ee0*/  LOP3.LUT R6, R4, 0x1ffffffe, RZ, 0xc0, !PT ;  /* 0x1ffffffe04067812 */ /* 0x000fe200078ec0ff */
[----:B------:R-:W-:Y:S01]  /*0ef0*/  IMAD.SHL.U32 R217, R217, 0x40, RZ ;  /* 0x00000040d9d97824 */ /* 0x000fe200078e00ff */
[----:B------:R-:W-:Y:S01]  /*0f00*/  SHF.R.S32.HI R12, RZ, 0x1f, R9 ;  /* 0x0000001fff0c7819 */ /* 0x000fe20000011409 */
[----:B------:R-:W-:Y:S01]  /*0f10*/  IMAD.SHL.U32 R8, R8, 0x80, RZ ;  /* 0x0000008008087824 */ /* 0x000fe200078e00ff */
[----:B------:R-:W-:Y:S01]  /*0f20*/  LOP3.LUT R215, R5, 0x180, RZ, 0xc0, !PT ;  /* 0x0000018005d77812 */ /* 0x000fe200078ec0ff */
[----:B------:R-:W-:Y:S01]  /*0f30*/  IMAD.IADD R6, R11, 0x1, -R6 ;  /* 0x000000010b067824 */ /* 0x000fe200078e0a06 */
[-C--:B0-----:R-:W-:Y:S01]  /*0f40*/  LEA.HI R3, R0, R14.reuse, RZ, 0x2 ;  /* 0x0000000e00037211 */ /* 0x081fe200078f10ff */
[----:B------:R-:W-:Y:S01]  /*0f50*/  VIADD R209, R18, 0xa0 ;  /* 0x000000a012d17836 */ /* 0x000fe20000000000 */
[----:B------:R-:W-:Y:S01]  /*0f60*/  LEA.HI R0, R0, R14, RZ, 0x5 ;  /* 0x0000000e00007211 */ /* 0x000fe200078f28ff */
[----:B------:R-:W-:Y:S01]  /*0f70*/  VIADD R229, R206, 0x30 ;  /* 0x00000030cee57836 */ /* 0x000fe20000000000 */
[----:B------:R-:W-:-:S02]  /*0f80*/  SHF.R.S32.HI R4, RZ, 0x2, R3 ;  /* 0x00000002ff047819 */ /* 0x000fc40000011403 */
[----:B------:R-:W-:Y:S02]  /*0f90*/  SHF.R.S32.HI R7, RZ, 0x1f, R3 ;  /* 0x0000001fff077819 */ /* 0x000fe40000011403 */
[----:B------:R-:W-:Y:S02]  /*0fa0*/  SHF.R.S32.HI R0, RZ, 0x5, R0 ;  /* 0x00000005ff007819 */ /* 0x000fe40000011400 */
[----:B------:R-:W-:Y:S02]  /*0fb0*/  LEA.HI R7, R7, R4, RZ, 0x3 ;  /* 0x0000000407077211 */ /* 0x000fe400078f18ff */
[CC--:B------:R-:W-:Y:S02]  /*0fc0*/  LEA.HI R214, R12.reuse, R9.reuse, RZ, 0x4 ;  /* 0x000000090cd67211 */ /* 0x0c0fe400078f20ff */
[----:B------:R-:W-:Y:S02]  /*0fd0*/  LOP3.LUT R7, R7, 0xfffffff8, RZ, 0xc0, !PT ;  /* 0xfffffff807077812 */ /* 0x000fe400078ec0ff */
[----:B------:R-:W-:-:S02]  /*0fe0*/  LEA.HI R9, R12, R9, RZ, 0x6 ;  /* 0x000000090c097211 */ /* 0x000fc400078f30ff */
[----:B------:R-:W-:Y:S01]  /*0ff0*/  LOP3.LUT R3, R3, 0x7ffffffc, RZ, 0xc0, !PT ;  /* 0x7ffffffc03037812 */ /* 0x000fe200078ec0ff */
[----:B------:R-:W-:Y:S01]  /*1000*/  IMAD.IADD R7, R4, 0x1, -R7 ;  /* 0x0000000104077824 */ /* 0x000fe200078e0a07 */
[----:B------:R-:W-:Y:S01]  /*1010*/  LOP3.LUT R5, R215, 0x30, R10, 0xf8, !PT ;  /* 0x00000030d7057812 */ /* 0x000fe200078ef80a */
[----:B------:R-:W-:Y:S01]  /*1020*/  IMAD.SHL.U32 R4, R9, 0x80, RZ ;  /* 0x0000008009047824 */ /* 0x000fe200078e00ff */
[----:B------:R-:W-:Y:S01]  /*1030*/  SHF.R.U32.HI R216, RZ, 0x3, R215 ;  /* 0x00000003ffd87819 */ /* 0x000fe200000116d7 */
[----:B------:R-:W-:Y:S01]  /*1040*/  IMAD R7, R0, 0x10, R7 ;  /* 0x0000001000077824 */ /* 0x000fe200078e0207 */
[----:B------:R-:W-:Y:S01]  /*1050*/  LOP3.LUT R9, R215, 0x30, R214, 0xf8, !PT ;  /* 0x00000030d7097812 */ /* 0x000fe200078ef8d6 */
[----:B------:R-:W-:Y:S01]  /*1060*/  IMAD.IADD R3, R14, 0x1, -R3 ;  /* 0x000000010e037824 */ /* 0x000fe200078e0a03 */
[----:B------:R-:W-:Y:S01]  /*1070*/  LOP3.LUT R8, R8, 0xffffe000, RZ, 0xc0, !PT ;  /* 0xffffe00008087812 */ /* 0x000fe200078ec0ff */
[----:B------:R-:W-:Y:S01]  /*1080*/  IMAD R2, R2, 0x40, R7 ;  /* 0x0000004002027824 */ /* 0x000fe200078e0207 */
[-C--:B------:R-:W-:Y:S01]  /*1090*/  LOP3.LUT R5, R5, R216.reuse, RZ, 0x3c, !PT ;  /* 0x000000d805057212 */ /* 0x080fe200078e3cff */
[----:B------:R-:W-:Y:S01]  /*10a0*/  VIADD R0, R206, 0x50 ;  /* 0x00000050ce007836 */ /* 0x000fe20000000000 */
[-C--:B------:R-:W-:Y:S01]  /*10b0*/  LOP3.LUT R11, R9, R216.reuse, RZ, 0x3c, !PT ;  /* 0x000000d8090b7212 */ /* 0x080fe200078e3cff */
[----:B------:R-:W-:Y:S01]  /*10c0*/  IMAD.SHL.U32 R202, R3, 0x2, RZ ;  /* 0x0000000203ca7824 */ /* 0x000fe200078e00ff */
[----:B------:R-:W-:Y:S01]  /*10d0*/  LOP3.LUT R3, R215, 0x10, R18, 0xf8, !PT ;  /* 0x00000010d7037812 */ /* 0x000fe200078ef812 */
[----:B------:R-:W-:Y:S01]  /*10e0*/  STL [R1+0x38], R2 ;  /* 0x0000380201007387 */ /* 0x000fe20000100800 */
[-C--:B------:R-:W-:Y:S01]  /*10f0*/  IADD3 R9, R5, R217.reuse, R8 ;  /* 0x000000d905097210 */ /* 0x080fe20007ffe008 */
[----:B------:R-:W-:Y:S01]  /*1100*/  VIADD R32, R202, 0x10 ;  /* 0x00000010ca207836 */ /* 0x000fe20000000000 */
[----:B------:R-:W-:Y:S01]  /*1110*/  LOP3.LUT R5, R215, 0x30, R18, 0xf8, !PT ;  /* 0x00000030d7057812 */ /* 0x000fe200078ef812 */
[----:B------:R0:W-:Y:S01]  /*1120*/  STL [R1], R0 ;  /* 0x0000000001007387 */ /* 0x0001e20000100800 */
[----:B------:R-:W-:Y:S01]  /*1130*/  LOP3.LUT R4, R4, 0xffffe000, RZ, 0xc0, !PT ;  /* 0xffffe00004047812 */ /* 0x000fe200078ec0ff */
[C---:B------:R-:W-:Y:S01]  /*1140*/  VIADD R31, R202.reuse, 0x18 ;  /* 0x00000018ca1f7836 */ /* 0x040fe20000000000 */
[-C--:B------:R-:W-:Y:S01]  /*1150*/  LOP3.LUT R5, R5, R216.reuse, RZ, 0x3c, !PT ;  /* 0x000000d805057212 */ /* 0x080fe200078e3cff */
[C---:B------:R-:W-:Y:S01]  /*1160*/  VIADD R29, R202.reuse, 0x28 ;  /* 0x00000028ca1d7836 */ /* 0x040fe20000000000 */
[----:B------:R-:W-:Y:S01]  /*1170*/  SHF.R.S32.HI R213, RZ, 0x4, R10 ;  /* 0x00000004ffd57819 */ /* 0x000fe2000001140a */
[C---:B------:R-:W-:Y:S01]  /*1180*/  VIADD R28, R202.reuse, 0x30 ;  /* 0x00000030ca1c7836 */ /* 0x040fe20000000000 */
[-C--:B------:R-:W-:Y:S01]  /*1190*/  IADD3 R11, R11, R217.reuse, R4 ;  /* 0x000000d90b0b7210 */ /* 0x080fe20007ffe004 */
[C---:B------:R-:W-:Y:S01]  /*11a0*/  VIADD R26, R202.reuse, 0x40 ;  /* 0x00000040ca1a7836 */ /* 0x040fe20000000000 */
[----:B------:R-:W-:Y:S01]  /*11b0*/  SHF.R.S32.HI R221, RZ, 0x1f, R208 ;  /* 0x0000001fffdd7819 */ /* 0x000fe200000114d0 */
[C---:B------:R-:W-:Y:S01]  /*11c0*/  VIADD R25, R202.reuse, 0x48 ;  /* 0x00000048ca197836 */ /* 0x040fe20000000000 */
[----:B0-----:R-:W-:Y:S01]  /*11d0*/  LOP3.LUT R0, R3, R216, RZ, 0x3c, !PT ;  /* 0x000000d803007212 */ /* 0x001fe200078e3cff */
[C---:B------:R-:W-:Y:S01]  /*11e0*/  VIADD R21, R202.reuse, 0x58 ;  /* 0x00000058ca157836 */ /* 0x040fe20000000000 */
[----:B------:R-:W-:Y:S01]  /*11f0*/  SHF.R.S32.HI R3, RZ, 0x1f, R202 ;  /* 0x0000001fff037819 */ /* 0x000fe200000114ca */
[----:B------:R-:W-:Y:S01]  /*1200*/  VIADD R20, R202, 0x60 ;  /* 0x00000060ca147836 */ /* 0x000fe20000000000 */
[----:B------:R-:W-:Y:S01]  /*1210*/  SHF.R.S32.HI R220, RZ, 0x1f, R205 ;  /* 0x0000001fffdc7819 */ /* 0x000fe200000114cd */
[----:B------:R-:W-:Y:S01]  /*1220*/  IMAD.IADD R34, R217, 0x1, R0 ;  /* 0x00000001d9227824 */ /* 0x000fe200078e0200 */
[----:B------:R-:W-:Y:S01]  /*1230*/  IADD3 R0, R16, R217, R5 ;  /* 0x000000d910007210 */ /* 0x000fe20007ffe005 */
[C---:B------:R-:W-:Y:S01]  /*1240*/  VIADD R14, R202.reuse, 0x70 ;  /* 0x00000070ca0e7836 */ /* 0x040fe20000000000 */
[----:B------:R-:W-:Y:S01]  /*1250*/  SHF.R.S32.HI R5, RZ, 0x1f, R32 ;  /* 0x0000001fff057819 */ /* 0x000fe20000011420 */
[C---:B------:R-:W-:Y:S01]  /*1260*/  VIADD R13, R202.reuse, 0x78 ;  /* 0x00000078ca0d7836 */ /* 0x040fe20000000000 */
[----:B------:R-:W-:Y:S01]  /*1270*/  STL [R1+0x8], R34 ;  /* 0x0000082201007387 */ /* 0x000fe20000100800 */
        /* <DEDUP_REMOVED lines=13> */
[----:B0-----:R-:W-:Y:S01]  /*1350*/  SHF.R.S32.HI R0, RZ, 0x1f, R31 ;  /* 0x0000001fff007819 */ /* 0x001fe2000001141f */
        /* <DEDUP_REMOVED lines=10> */
[----:B------:R-:W-:Y:S01]  /*1400*/  SHF.R.S32.HI R5, RZ, 0x1f, R4 ;  /* 0x0000001fff057819 */ /* 0x000fe20000011404 */
[C---:B------:R-:W-:Y:S01]  /*1410*/  IMAD.IADD R4, R16.reuse, 0x1, R9 ;  /* 0x0000000110047824 */ /* 0x040fe200078e0209 */
[----:B------:R-:W-:Y:S01]  /*1420*/  SHF.R.S32.HI R0, RZ, 0x1f, R3 ;  /* 0x0000001fff007819 */ /* 0x000fe20000011403 */
[----:B------:R-:W-:Y:S01]  /*1430*/  IMAD.IADD R3, R16, 0x1, R11 ;  /* 0x0000000110037824 */ /* 0x000fe200078e020b */
[----:B------:R-:W-:Y:S01]  /*1440*/  SHF.R.S32.HI R219, RZ, 0x1f, R209 ;  /* 0x0000001fffdb7819 */ /* 0x000fe200000114d1 */
[----:B------:R-:W-:Y:S01]  /*1450*/  IMAD R0, R6, 0x8, R2 ;  /* 0x0000000806007824 */ /* 0x000fe200078e0202 */
[----:B------:R0:W-:Y:S01]  /*1460*/  STL [R1+0x30], R4 ;  /* 0x0000300401007387 */ /* 0x0001e20000100800 */
[----:B------:R-:W-:Y:S02]  /*1470*/  SHF.R.S32.HI R214, RZ, 0x4, R214 ;  /* 0x00000004ffd67819 */ /* 0x000fe400000114d6 */
[----:B------:R-:W-:Y:S01]  /*1480*/  SHF.R.S32.HI R33, RZ, 0x1f, R33 ;  /* 0x0000001fff217819 */ /* 0x000fe20000011421 */
[----:B------:R0:W-:Y:S01]  /*1490*/  STL [R1+0x2c], R3 ;  /* 0x00002c0301007387 */ /* 0x0001e20000100800 */
[----:B------:R-:W-:-:S02]  /*14a0*/  SHF.R.S32.HI R30, RZ, 0x1f, R30 ;  /* 0x0000001fff1e7819 */ /* 0x000fc4000001141e */
[----:B------:R-:W-:Y:S01]  /*14b0*/  SHF.R.S32.HI R27, RZ, 0x1f, R27 ;  /* 0x0000001fff1b7819 */ /* 0x000fe2000001141b */
[----:B------:R0:W-:Y:S01]  /*14c0*/  STL [R1+0x4], R0 ;  /* 0x0000040001007387 */ /* 0x0001e20000100800 */
[----:B------:R-:W-:Y:S02]  /*14d0*/  SHF.R.S32.HI R24, RZ, 0x1f, R24 ;  /* 0x0000001fff187819 */ /* 0x000fe40000011418 */
[----:B------:R-:W-:Y:S02]  /*14e0*/  SHF.R.S32.HI R15, RZ, 0x1f, R15 ;  /* 0x0000001fff0f7819 */ /* 0x000fe4000001140f */
[----:B------:R-:W-:Y:S02]  /*14f0*/  SHF.R.S32.HI R12, RZ, 0x1f, R12 ;  /* 0x0000001fff0c7819 */ /* 0x000fe4000001140c */
[----:B------:R-:W-:-:S07]  /*1500*/  SHF.R.S32.HI R7, RZ, 0x1f, R7 ;  /* 0x0000001fff077819 */ /* 0x000fce0000011407 */
.L_x_1856:
[----:B------:R-:W-:Y:S05]  /*1510*/  YIELD ;  /* 0x0000000000007946 */ /* 0x000fea0003800000 */
[----:B------:R-:W-:Y:S01]  /*1520*/  ULDC.64 UR4, c[0x0][0xa28] ;  /* 0x00028a0000047ab9 */ /* 0x000fe20000000a00 */
[----:B012---:R-:W0:Y:S01]  /*1530*/  LDC.64 R4, c[0x0][0xa08] ;  /* 0x00028200ff047b82 */ /* 0x007e220000000a00 */
[----:B------:R-:W-:Y:S01]  /*1540*/  ISETP.NE.U32.AND P1, PT, RZ, UR4, PT ;  /* 0x00000004ff007c0c */ /* 0x000fe2000bf25070 */
[----:B------:R-:W-:Y:S02]  /*1550*/  IMAD.MOV.U32 R79, RZ, RZ, RZ ;  /* 0x000000ffff4f7224 */ /* 0x000fe400078e00ff */
[----:B------:R-:W-:Y:S01]  /*1560*/  IMAD.MOV.U32 R11, RZ, RZ, RZ ;  /* 0x000000ffff0b7224 */ /* 0x000fe200078e00ff */
[----:B------:R-:W-:Y:S01]  /*1570*/  ISETP.NE.AND.EX P1, PT, RZ, UR5, PT, P1 ;  /* 0x00000005ff007c0c */ /* 0x000fe2000bf25310 */
[----:B------:R-:W-:-:S02]  /*1580*/  ULDC.64 UR4, c[0x0][0xa18] ;  /* 0x0002860000047ab9 */ /* 0x000fc40000000a00 */
[----:B------:R-:W-:-:S04]  /*1590*/  ISETP.NE.U32.AND P2, PT, RZ, UR4, PT ;  /* 0x00000004ff007c0c */ /* 0x000fc8000bf45070 */
[----:B------:R-:W-:Y:S01]  /*15a0*/  ISETP.NE.AND.EX P2, PT, RZ, UR5, PT, P2 ;  /* 0x00000005ff007c0c */ /* 0x000fe2000bf45320 */
[----:B------:R-:W-:Y:S02]  /*15b0*/  ULDC.64 UR4, c[0x0][0xa08] ;  /* 0x0002820000047ab9 */ /* 0x000fe40000000a00 */
[----:B------:R-:W-:-:S03]  /*15c0*/  ISETP.NE.U32.AND P0, PT, RZ, UR4, PT ;  /* 0x00000004ff007c0c */ /* 0x000fc6000bf05070 */
[----:B---3--:R-:W1:Y:S01]  /*15d0*/  @P1 LDC.64 R2, c[0x0][0xa28] ;  /* 0x00028a00ff021b82 */ /* 0x008e620000000a00 */
[----:B------:R-:W-:Y:S01]  /*15e0*/  ISETP.NE.AND.EX P0, PT, RZ, UR5, PT, P0 ;  /* 0x00000005ff007c0c */ /* 0x000fe2000bf05300 */
[----:B0-----:R-:W-:-:S06]  /*15f0*/  IMAD.WIDE R8, R227, 0x4, R4 ;  /* 0x00000004e3087825 */ /* 0x001fcc00078e0204 */
[----:B------:R-:W0:Y:S01]  /*1600*/  @P2 LDC.64 R6, c[0x0][0xa18] ;  /* 0x00028600ff062b82 */ /* 0x000e220000000a00 */
[----:B------:R-:W-:Y:S02]  /*1610*/  ULDC UR4, c[0x0][0x288] ;  /* 0x0000a20000047ab9 */ /* 0x000fe40000000800 */
[----:B------:R-:W-:Y:S01]  /*1620*/  IMAD.U32 R203, RZ, RZ, UR4 ;  /* 0x00000004ffcb7e24 */ /* 0x000fe2000f8e00ff */
[----:B------:R-:W-:Y:S02]  /*1630*/  ULDC.64 UR4, c[0x0][0x418] ;  /* 0x0001060000047ab9 */ /* 0x000fe40000000a00 */
[----:B------:R-:W5:Y:S01]  /*1640*/  @P0 LDG.E R79, desc[UR42][R8.64] ;  /* 0x0000002a084f0981 */ /* 0x000f62000c1e1900 */
[----:B-1----:R-:W-:-:S04]  /*1650*/  @P1 IMAD.WIDE R2, R227, 0x4, R2 ;  /* 0x00000004e3021825 */ /* 0x002fc800078e0202 */
[----:B0-----:R-:W-:Y:S01]  /*1660*/  @P2 IMAD.WIDE R4, R227, 0x4, R6 ;  /* 0x00000004e3042825 */ /* 0x001fe200078e0206 */
[----:B------:R-:W-:Y:S01]  /*1670*/  UISETP.NE.U32.AND UP0, UPT, UR4, URZ, UPT ;  /* 0x0000003f0400728c */ /* 0x000fe2000bf05070 */
[----:B------:R0:W5:Y:S02]  /*1680*/  @P1 LDG.E R11, desc[UR42][R2.64] ;  /* 0x0000002a020b1981 */ /* 0x000164000c1e1900 */
[----:B------:R-:W-:Y:S02]  /*1690*/  ULDC UR4, c[0x0][0x424] ;  /* 0x0001090000047ab9 */ /* 0x000fe40000000800 */
[----:B------:R1:W5:Y:S01]  /*16a0*/  @P2 LDG.E R203, desc[UR42][R4.64] ;  /* 0x0000002a04cb2981 */ /* 0x000362000c1e1900 */
[----:B------:R-:W-:-:S03]  /*16b0*/  UISETP.NE.AND.EX UP0, UPT, UR5, URZ, UPT, UP0 ;  /* 0x0000003f0500728c */ /* 0x000fc6000bf05300 */
[----:B------:R-:W-:Y:S01]  /*16c0*/  ULDC UR5, c[0x0][0x2f0] ;  /* 0x0000bc0000057ab9 */ /* 0x000fe20000000800 */
[----:B------:R-:W-:-:S04]  /*16d0*/  USEL UR4, UR4, 0x1, UP0 ;  /* 0x0000000104047887 */ /* 0x000fc80008000000 */
[----:B------:R-:W-:-:S03]  /*16e0*/  UIMAD UR4, UR4, UR5, URZ ;  /* 0x00000005040472a4 */ /* 0x000fc6000f8e023f */
[----:B------:R-:W-:Y:S02]  /*16f0*/  ULDC UR5, c[0x0][0x348] ;  /* 0x0000d20000057ab9 */ /* 0x000fe40000000800 */
[----:B0-----:R-:W-:Y:S02]  /*1700*/  IMAD.U32 R2, RZ, RZ, UR5 ;  /* 0x00000005ff027e24 */ /* 0x001fe4000f8e00ff */
[----:B------:R-:W-:Y:S01]  /*1710*/  IMAD.U32 R28, RZ, RZ, UR4 ;  /* 0x00000004ff1c7e24 */ /* 0x000fe2000f8e00ff */
[----:B-1--4-:R-:W-:Y:S06]  /*1720*/  @P2 BRA `(.L_x_1618) ;  /* 0x0000000000242947 */ /* 0x012fec0003800000 */
        /* <DEDUP_REMOVED lines=8> */
[----:B--2---:R-:W-:-:S07]  /*17b0*/  IMAD.IADD R203, R0, 0x1, -R203 ;  /* 0x0000000100cb7824 */ /* 0x004fce00078e0acb */
.L_x_1618:
        /* <DEDUP_REMOVED lines=10> */
[----:B------:R-:W0:Y:S02]  /*1860*/  LDC.64 R28, c[0x0][0xa20] ;  /* 0x00028800ff1c7b82 */ /* 0x000e240000000a00 */
[----:B0-----:R-:W-:-:S06]  /*1870*/  IMAD.WIDE R28, R227, 0x4, R28 ;  /* 0x00000004e31c7825 */ /* 0x001fcc00078e021c */
[----:B------:R0:W5:Y:S01]  /*1880*/  LDG.E R28, desc[UR42][R28.64] ;  /* 0x0000002a1c1c7981 */ /* 0x000162000c1e1900 */
[----:B------:R-:W-:Y:S05]  /*1890*/  BRA `(.L_x_1620) ;  /* 0x0000000000107947 */ /* 0x000fea0003800000 */
.L_x_1619:
[----:B------:R-:W-:Y:S05]  /*18a0*/  @!P0 BRA `(.L_x_1620) ;  /* 0x00000000000c8947 */ /* 0x000fea0003800000 */
[----:B------:R-:W2:Y:S04]  /*18b0*/  LDG.E R3, desc[UR42][R8.64] ;  /* 0x0000002a08037981 */ /* 0x000ea8000c1e1900 */
[----:B------:R-:W2:Y:S02]  /*18c0*/  LDG.E R28, desc[UR42][R8.64+0x4] ;  /* 0x0000042a081c7981 */ /* 0x000ea4000c1e1900 */
[----:B--2---:R-:W-:-:S07]  /*18d0*/  IMAD.IADD R28, R28, 0x1, -R3 ;  /* 0x000000011c1c7824 */ /* 0x004fce00078e0a03 */
.L_x_1620:
[----:B------:R-:W-:Y:S01]  /*18e0*/  ULDC.64 UR4, c[0x0][0xa10] ;  /* 0x0002840000047ab9 */ /* 0x000fe20000000a00 */
[----:B------:R-:W1:Y:S01]  /*18f0*/  LDC R4, c[0x0][0x448] ;  /* 0x00011200ff047b82 */ /* 0x000e620000000800 */
[----:B------:R-:W-:-:S04]  /*1900*/  ISETP.NE.U32.AND P0, PT, RZ, UR4, PT ;  /* 0x00000004ff007c0c */ /* 0x000fc8000bf05070 */
[----:B------:R-:W-:Y:S01]  /*1910*/  ISETP.NE.AND.EX P0, PT, RZ, UR5, PT, P0 ;  /* 0x00000005ff007c0c */ /* 0x000fe2000bf05300 */
[----:B------:R-:W-:Y:S02]  /*1920*/  ULDC.64 UR4, c[0x0][0xa30] ;  /* 0x00028c0000047ab9 */ /* 0x000fe40000000a00 */
[----:B------:R-:W-:-:S04]  /*1930*/  ISETP.NE.U32.AND P1, PT, RZ, UR4, PT ;  /* 0x00000004ff007c0c */ /* 0x000fc8000bf25070 */
[----:B------:R-:W-:-:S06]  /*1940*/  ISETP.NE.AND.EX P1, PT, RZ, UR5, PT, P1 ;  /* 0x00000005ff007c0c */ /* 0x000fcc000bf25310 */
[----:B------:R-:W2:Y:S08]  /*1950*/  @P0 LDC.64 R6, c[0x0][0xa10] ;  /* 0x00028400ff060b82 */ /* 0x000eb00000000a00 */
[----:B------:R-:W3:Y:S01]  /*1960*/  @P1 LDC.64 R8, c[0x0][0xa30] ;  /* 0x00028c00ff081b82 */ /* 0x000ee20000000a00 */
[----:B--2---:R-:W-:-:S05]  /*1970*/  @P0 IMAD.WIDE R6, R227, 0x4, R6 ;  /* 0x00000004e3060825 */ /* 0x004fca00078e0206 */
[----:B------:R-:W2:Y:S04]  /*1980*/  @P0 LDG.E R0, desc[UR42][R6.64] ;  /* 0x0000002a06000981 */ /* 0x000ea8000c1e1900 */
[----:B------:R-:W2:Y:S01]  /*1990*/  @P0 LDG.E R3, desc[UR42][R6.64+0x4] ;  /* 0x0000042a06030981 */ /* 0x000ea2000c1e1900 */
[----:B-----5:R-:W-:Y:S02]  /*19a0*/  IMAD.MOV.U32 R24, RZ, RZ, R28 ;  /* 0x000000ffff187224 */ /* 0x020fe400078e001c */
[----:B---3--:R-:W-:-:S05]  /*19b0*/  @P1 IMAD.WIDE R8, R227, 0x4, R8 ;  /* 0x00000004e3081825 */ /* 0x008fca00078e0208 */
[----:B------:R3:W5:Y:S01]  /*19c0*/  @P1 LDG.E R24, desc[UR42][R8.64] ;  /* 0x0000002a08181981 */ /* 0x000762000c1e1900 */
[----:B-1----:R-:W-:Y:S01]  /*19d0*/  ISETP.NE.AND P1, PT, R4, 0x1, PT ;  /* 0x000000010400780c */ /* 0x002fe20003f25270 */
[----:B------:R-:W-:Y:S01]  /*19e0*/  IMAD.SHL.U32 R212, R225, 0x80, RZ ;  /* 0x00000080e1d47824 */ /* 0x000fe200078e00ff */
[----:B------:R-:W1:Y:S01]  /*19f0*/  LDC.64 R4, c[0x0][0x9e0] ;  /* 0x00027800ff047b82 */ /* 0x000e620000000a00 */
[----:B------:R-:W-:-:S10]  /*1a00*/  IMAD.IADD R11, R28, 0x1, -R11 ;  /* 0x000000011c0b7824 */ /* 0x000fd400078e0a0b */
[----:B------:R-:W4:Y:S08]  /*1a10*/  @P1 LDC R13, c[0x0][0x44c] ;  /* 0x00011300ff0d1b82 */ /* 0x000f300000000800 */
[----:B------:R-:W0:Y:S01]  /*1a20*/  @P1 LDC R10, c[0x0][0x450] ;  /* 0x00011400ff0a1b82 */ /* 0x000e220000000800 */
[----:B-1----:R-:W-:Y:S01]  /*1a30*/  ISETP.GE.AND P2, PT, R5, 0x1, PT ;  /* 0x000000010500780c */ /* 0x002fe20003f46270 */
[----:B--2---:R-:W-:-:S02]  /*1a40*/  @P0 IMAD.IADD R2, R3, 0x1, -R0 ;  /* 0x0000000103020824 */ /* 0x004fc400078e0a00 */
[----:B------:R-:W-:Y:S02]  /*1a50*/  VIADD R0, R212, 0x7f ;  /* 0x0000007fd4007836 */ /* 0x000fe40000000000 */
[----:B------:R-:W-:Y:S02]  /*1a60*/  IMAD.IADD R204, R11, 0x1, R2 ;  /* 0x000000010bcc7824 */ /* 0x000fe400078e0202 */
[----:B----4-:R-:W-:-:S03]  /*1a70*/  @P1 IMAD.HI.U32 R3, R0, R13, RZ ;  /* 0x0000000d00031227 */ /* 0x010fc600078e00ff */
[C---:B------:R-:W-:Y:S01]  /*1a80*/  IADD3 R7, R204.reuse, 0x1, -R203 ;  /* 0x00000001cc077810 */ /* 0x040fe20007ffe8cb */
[----:B------:R-:W-:Y:S01]  /*1a90*/  IMAD.MOV.U32 R6, RZ, RZ, R0 ;  /* 0x000000ffff067224 */ /* 0x000fe200078e0000 */
[----:B0-----:R-:W-:Y:S01]  /*1aa0*/  @P1 SHF.R.U32.HI R6, RZ, R10, R3 ;  /* 0x0000000aff061219 */ /* 0x001fe20000011603 */
[----:B------:R-:W-:-:S04]  /*1ab0*/  VIADD R0, R204, 0x7f ;  /* 0x0000007fcc007836 */ /* 0x000fc80000000000 */
[----:B---3--:R-:W-:Y:S01]  /*1ac0*/  IMAD.IADD R9, R7, 0x1, R6 ;  /* 0x0000000107097824 */ /* 0x008fe200078e0206 */
[----:B------:R-:W-:-:S03]  /*1ad0*/  SHF.R.S32.HI R3, RZ, 0x1f, R0 ;  /* 0x0000001fff037819 */ /* 0x000fc60000011400 */
[----:B------:R-:W-:Y:S01]  /*1ae0*/  IMAD.IADD R4, R9, 0x1, R4 ;  /* 0x0000000109047824 */ /* 0x000fe200078e0204 */
[----:B------:R-:W-:-:S04]  /*1af0*/  LEA.HI R3, R3, R0, RZ, 0x7 ;  /* 0x0000000003037211 */ /* 0x000fc800078f38ff */
[----:B------:R-:W-:Y:S01]  /*1b00*/  SHF.R.S32.HI R25, RZ, 0x7, R3 ;  /* 0x00000007ff197819 */ /* 0x000fe20000011403 */
[----:B------:R-:W-:Y:S06]  /*1b10*/  @!P2 BRA `(.L_x_1621) ;  /* 0x000000000048a947 */ /* 0x000fec0003800000 */
[C---:B------:R-:W-:Y:S01]  /*1b20*/  ISETP.GT.AND P0, PT, R9.reuse, RZ, PT ;  /* 0x000000ff0900720c */ /* 0x040fe20003f04270 */
[----:B------:R-:W-:Y:S01]  /*1b30*/  BSSY B0, `(.L_x_1622) ;  /* 0x000000e000007945 */ /* 0x000fe20003800000 */
[----:B------:R-:W-:-:S11]  /*1b40*/  VIADD R0, R9, 0xffffffff ;  /* 0xffffffff09007836 */ /* 0x000fd60000000000 */
[----:B------:R-:W-:Y:S05]  /*1b50*/  @P0 BRA `(.L_x_1623) ;  /* 0x00000000001c0947 */ /* 0x000fea0003800000 */
[----:B------:R-:W-:Y:S01]  /*1b60*/  ISETP.NE.AND P0, PT, R5, 0x1, PT ;  /* 0x000000010500780c */ /* 0x000fe20003f05270 */
[----:B------:R-:W-:-:S12]  /*1b70*/  IMAD.MOV R3, RZ, RZ, -R9 ;  /* 0x000000ffff037224 */ /* 0x000fd800078e0a09 */
[----:B------:R-:W0:Y:S02]  /*1b80*/  @P0 LDC.64 R6, c[0x0][0x9e8] ;  /* 0x00027a00ff060b82 */ /* 0x000e240000000a00 */
[----:B0-----:R-:W-:-:S05]  /*1b90*/  @P0 IMAD.HI.U32 R0, R3, R6, RZ ;  /* 0x0000000603000227 */ /* 0x001fca00078e00ff */
[----:B------:R-:W-:-:S04]  /*1ba0*/  @P0 SHF.R.U32.HI R3, RZ, R7, R0 ;  /* 0x00000007ff030219 */ /* 0x000fc80000011600 */
[----:B------:R-:W-:Y:S01]  /*1bb0*/  LOP3.LUT R0, RZ, R3, RZ, 0x33, !PT ;  /* 0x00000003ff007212 */ /* 0x000fe200078e33ff */
[----:B------:R-:W-:Y:S06]  /*1bc0*/  BRA `(.L_x_1624) ;  /* 0x0000000000107947 */ /* 0x000fec0003800000 */
.L_x_1623:
[----:B------:R-:W-:-:S13]  /*1bd0*/  ISETP.NE.AND P0, PT, R5, 0x1, PT ;  /* 0x000000010500780c */ /* 0x000fda0003f05270 */
[----:B------:R-:W0:Y:S02]  /*1be0*/  @P0 LDC.64 R6, c[0x0][0x9e8] ;  /* 0x00027a00ff060b82 */ /* 0x000e240000000a00 */
[----:B0-----:R-:W-:-:S05]  /*1bf0*/  @P0 IMAD.HI.U32 R6, R0, R6, RZ ;  /* 0x0000000600060227 */ /* 0x001fca00078e00ff */
[----:B------:R-:W-:-:S07]  /*1c00*/  @P0 SHF.R.U32.HI R0, RZ, R7, R6 ;  /* 0x00000007ff000219 */ /* 0x000fce0000011606 */
.L_x_1624:
[----:B------:R-:W-:Y:S05]  /*1c10*/  BSYNC B0 ;  /* 0x0000000000007941 */ /* 0x000fea0003800000 */
.L_x_1622:
[----:B------:R-:W-:-:S05]  /*1c20*/  IMAD R3, R0, R5, R5 ;  /* 0x0000000500037224 */ /* 0x000fca00078e0205 */
[----:B------:R-:W-:-:S07]  /*1c30*/  VIMNMX R4, R4, R3, PT ;  /* 0x0000000304047248 */ /* 0x000fce0003fe0100 */
.L_x_1621:
[----:B------:R-:W0:Y:S01]  /*1c40*/  @P1 LDC R7, c[0x0][0x44c] ;  /* 0x00011300ff071b82 */ /* 0x000e220000000800 */
[----:B------:R-:W-:Y:S01]  /*1c50*/  VIADD R4, R4, 0x7f ;  /* 0x0000007f04047836 */ /* 0x000fe20000000000 */
[----:B------:R-:W-:Y:S01]  /*1c60*/  ULDC UR4, c[0x0][0x9dc] ;  /* 0x0002770000047ab9 */ /* 0x000fe20000000800 */
[----:B------:R-:W-:-:S03]  /*1c70*/  IMAD.IADD R94, R204, 0x1, -R203 ;  /* 0x00000001cc5e7824 */ /* 0x000fc600078e0acb */
[----:B------:R-:W-:Y:S02]  /*1c80*/  SHF.R.S32.HI R3, RZ, 0x1f, R4 ;  /* 0x0000001fff037819 */ /* 0x000fe40000011404 */
[----:B------:R-:W1:Y:S02]  /*1c90*/  @P1 LDC R9, c[0x0][0x450] ;  /* 0x00011400ff091b82 */ /* 0x000e640000000800 */
[----:B------:R-:W-:Y:S01]  /*1ca0*/  LEA.HI R3, R3, R4, RZ, 0x7 ;  /* 0x0000000403037211 */ /* 0x000fe200078f38ff */
[----:B0-----:R-:W-:-:S04]  /*1cb0*/  @P1 IMAD.HI.U32 R0, R212, R7, RZ ;  /* 0x00000007d4001227 */ /* 0x001fc800078e00ff */
[----:B------:R-:W-:Y:S01]  /*1cc0*/  IMAD.MOV.U32 R7, RZ, RZ, R212 ;  /* 0x000000ffff077224 */ /* 0x000fe200078e00d4 */
[----:B-1----:R-:W-:Y:S02]  /*1cd0*/  @P1 SHF.R.U32.HI R7, RZ, R9, R0 ;  /* 0x00000009ff071219 */ /* 0x002fe40000011600 */
[----:B------:R-:W-:-:S03]  /*1ce0*/  SHF.R.S32.HI R0, RZ, 0x7, R3 ;  /* 0x00000007ff007819 */ /* 0x000fc60000011403 */
[----:B------:R-:W-:Y:S01]  /*1cf0*/  IMAD.IADD R3, R94, 0x1, R7 ;  /* 0x000000015e037824 */ /* 0x000fe200078e0207 */
[----:B------:R-:W-:-:S03]  /*1d00*/  VIMNMX R8, R25, R0, PT ;  /* 0x0000000019087248 */ /* 0x000fc60003fe0100 */
[----:B------:R-:W-:Y:S01]  /*1d10*/  VIADD R0, R3, -UR4 ;  /* 0x8000000403007c36 */ /* 0x000fe20008000000 */
[----:B------:R-:W-:Y:S06]  /*1d20*/  @!P2 BRA `(.L_x_1625) ;  /* 0x000000000044a947 */ /* 0x000fec0003800000 */
[----:B------:R-:W-:Y:S01]  /*1d30*/  ISETP.GT.AND P0, PT, R3, -0x1, PT ;  /* 0xffffffff0300780c */ /* 0x000fe20003f04270 */
[----:B------:R-:W-:-:S12]  /*1d40*/  BSSY B0, `(.L_x_1626) ;  /* 0x000000d000007945 */ /* 0x000fd80003800000 */
[----:B------:R-:W-:Y:S05]  /*1d50*/  @P0 BRA `(.L_x_1627) ;  /* 0x00000000001c0947 */ /* 0x000fea0003800000 */
[----:B------:R-:W-:Y:S02]  /*1d60*/  ISETP.NE.AND P0, PT, R5, 0x1, PT ;  /* 0x000000010500780c */ /* 0x000fe40003f05270 */
[----:B------:R-:W-:-:S11]  /*1d70*/  LOP3.LUT R3, RZ, R3, RZ, 0x33, !PT ;  /* 0x00000003ff037212 */ /* 0x000fd600078e33ff */
[----:B------:R-:W0:Y:S02]  /*1d80*/  @P0 LDC.64 R6, c[0x0][0x9e8] ;  /* 0x00027a00ff060b82 */ /* 0x000e240000000a00 */
[----:B0-----:R-:W-:-:S05]  /*1d90*/  @P0 IMAD.HI.U32 R4, R3, R6, RZ ;  /* 0x0000000603040227 */ /* 0x001fca00078e00ff */
[----:B------:R-:W-:-:S04]  /*1da0*/  @P0 SHF.R.U32.HI R3, RZ, R7, R4 ;  /* 0x00000007ff030219 */ /* 0x000fc80000011604 */
[----:B------:R-:W-:Y:S01]  /*1db0*/  LOP3.LUT R3, RZ, R3, RZ, 0x33, !PT ;  /* 0x00000003ff037212 */ /* 0x000fe200078e33ff */
[----:B------:R-:W-:Y:S06]  /*1dc0*/  BRA `(.L_x_1628) ;  /* 0x0000000000107947 */ /* 0x000fec0003800000 */
.L_x_1627:
[----:B------:R-:W-:-:S13]  /*1dd0*/  ISETP.NE.AND P0, PT, R5, 0x1, PT ;  /* 0x000000010500780c */ /* 0x000fda0003f05270 */
[----:B------:R-:W0:Y:S02]  /*1de0*/  @P0 LDC.64 R6, c[0x0][0x9e8] ;  /* 0x00027a00ff060b82 */ /* 0x000e240000000a00 */
[----:B0-----:R-:W-:-:S05]  /*1df0*/  @P0 IMAD.HI.U32 R4, R3, R6, RZ ;  /* 0x0000000603040227 */ /* 0x001fca00078e00ff */
[----:B------:R-:W-:-:S07]  /*1e00*/  @P0 SHF.R.U32.HI R3, RZ, R7, R4 ;  /* 0x00000007ff030219 */ /* 0x000fce0000011604 */
.L_x_1628:
[----:B------:R-:W-:Y:S05]  /*1e10*/  BSYNC B0 ;  /* 0x0000000000007941 */ /* 0x000fea0003800000 */
.L_x_1626:
[----:B------:R-:W-:-:S05]  /*1e20*/  IMAD R3, R3, R5, RZ ;  /* 0x0000000503037224 */ /* 0x000fca00078e02ff */
[----:B------:R-:W-:-:S07]  /*1e30*/  VIMNMX R0, R0, R3, !PT ;  /* 0x0000000300007248 */ /* 0x000fce0007fe0100 */
.L_x_1625:
[----:B------:R-:W-:Y:S01]  /*1e40*/  SHF.R.S32.HI R3, RZ, 0x1f, R0 ;  /* 0x0000001fff037819 */ /* 0x000fe20000011400 */
[----:B------:R-:W-:Y:S01]  /*1e50*/  BSSY B0, `(.L_x_1629) ;  /* 0x000002a000007945 */ /* 0x000fe20003800000 */
[----:B------:R-:W-:Y:S02]  /*1e60*/  LOP3.LUT R14, R12, 0xff, RZ, 0xc0, !PT ;  /* 0x000000ff0c0e7812 */ /* 0x000fe400078ec0ff */
[----:B------:R-:W-:Y:S01]  /*1e70*/  LEA.HI R3, R3, R0, RZ, 0x7 ;  /* 0x0000000003037211 */ /* 0x000fe200078f38ff */
[----:B------:R-:W-:Y:S01]  /*1e80*/  IMAD.MOV.U32 R0, RZ, RZ, RZ ;  /* 0x000000ffff007224 */ /* 0x000fe200078e00ff */
[----:B------:R-:W-:Y:S01]  /*1e90*/  SHF.R.U32.HI R4, RZ, 0x10, R12 ;  /* 0x00000010ff047819 */ /* 0x000fe2000001160c */
[----:B------:R0:W-:Y:S01]  /*1ea0*/  STL [R1+0x18], R14 ;  /* 0x0000180e01007387 */ /* 0x0001e20000100800 */
[----:B------:R-:W-:-:S03]  /*1eb0*/  SHF.R.S32.HI R3, RZ, 0x7, R3 ;  /* 0x00000007ff037819 */ /* 0x000fc60000011403 */
[----:B------:R0:W-:Y:S01]  /*1ec0*/  STL [R1+0xc], R4 ;  /* 0x00000c0401007387 */ /* 0x0001e20000100800 */
[----:B------:R-:W-:-:S04]  /*1ed0*/  VIMNMX R9, RZ, R3, !PT ;  /* 0x00000003ff097248 */ /* 0x000fc80007fe0100 */
[----:B------:R-:W-:-:S13]  /*1ee0*/  ISETP.GT.AND P0, PT, R8, R9, PT ;  /* 0x000000090800720c */ /* 0x000fda0003f04270 */
[----:B0-----:R-:W-:Y:S05]  /*1ef0*/  @!P0 BRA `(.L_x_1630) ;  /* 0x00000000007c8947 */ /* 0x001fea0003800000 */
[----:B------:R-:W-:Y:S01]  /*1f00*/  ISETP.NE.AND P0, PT, R4, RZ, PT ;  /* 0x000000ff0400720c */ /* 0x000fe20003f05270 */
[----:B------:R-:W-:-:S03]  /*1f10*/  ULDC UR4, c[0x0][0x9f0] ;  /* 0x00027c0000047ab9 */ /* 0x000fc60000000800 */
[----:B------:R-:W-:-:S04]  /*1f20*/  SEL R13, R4, UR4, P0 ;  /* 0x00000004040d7c07 */ /* 0x000fc80008000000 */
[-C--:B------:R-:W-:Y:S02]  /*1f30*/  IABS R6, R13.reuse ;  /* 0x0000000d00067213 */ /* 0x080fe40000000000 */
[----:B------:R-:W-:Y:S02]  /*1f40*/  IADD3 R0, R13, -0x1, R8 ;  /* 0xffffffff0d007810 */ /* 0x000fe40007ffe008 */
[----:B------:R-:W0:Y:S01]  /*1f50*/  I2F.RP R3, R6 ;  /* 0x0000000600037306 */ /* 0x000e220000209400 */
[----:B------:R-:W-:Y:S02]  /*1f60*/  IABS R12, R13 ;  /* 0x0000000d000c7213 */ /* 0x000fe40000000000 */
[----:B------:R-:W-:-:S05]  /*1f70*/  IMAD.IADD R0, R0, 0x1, -R9 ;  /* 0x0000000100007824 */ /* 0x000fca00078e0a09 */
        /* <DEDUP_REMOVED lines=10> */
[----:B------:R-:W-:-:S04]  /*2020*/  IMAD.HI.U32 R5, R5, R7, R4 ;  /* 0x0000000705057227 */ /* 0x000fc800078e0004 */
[----:B------:R-:W-:-:S04]  /*2030*/  IMAD.MOV.U32 R4, RZ, RZ, R10 ;  /* 0x000000ffff047224 */ /* 0x000fc800078e000a */
        /* <DEDUP_REMOVED lines=8> */
[----:B------:R-:W-:-:S04]  /*20c0*/  IMAD.MOV.U32 R0, RZ, RZ, R5 ;  /* 0x000000ffff007224 */ /* 0x000fc800078e0005 */
[----:B------:R-:W-:Y:S01]  /*20d0*/  @!P2 IMAD.MOV R0, RZ, RZ, -R0 ;  /* 0x000000ffff00a224 */ /* 0x000fe200078e0a00 */
[----:B------:R-:W-:-:S07]  /*20e0*/  @!P1 LOP3.LUT R0, RZ, R13, RZ, 0x33, !PT ;  /* 0x0000000dff009212 */ /* 0x000fce00078e33ff */
.L_x_1630:
[----:B------:R-:W-:Y:S05]  /*20f0*/  BSYNC B0 ;  /* 0x0000000000007941 */ /* 0x000fea0003800000 */
.L_x_1629:
[----:B------:R-:W-:-:S05]  /*2100*/  IMAD R3, R14, R0, R9 ;  /* 0x000000000e037224 */ /* 0x000fca00078e0209 */
[C---:B------:R-:W-:Y:S01]  /*2110*/  VIADDMNMX R0, R3.reuse, R0, R8, PT ;  /* 0x0000000003007246 */ /* 0x040fe20003800108 */
[----:B------:R-:W-:-:S04]  /*2120*/  IMAD R3, R3, 0x80, -R11 ;  /* 0x0000008003037824 */ /* 0x000fc800078e0a0b */
[----:B------:R-:W-:Y:S01]  /*2130*/  IMAD R5, R0, 0x80, -R11 ;  /* 0x0000008000057824 */ /* 0x000fe200078e0a0b */
[----:B------:R-:W-:-:S04]  /*2140*/  VIMNMX R3, RZ, R3, !PT ;  /* 0x00000003ff037248 */ /* 0x000fc80007fe0100 */
[----:B------:R-:W-:Y:S02]  /*2150*/  VIMNMX R0, R5, R2, PT ;  /* 0x0000000205007248 */ /* 0x000fe40003fe0100 */
[----:B------:R-:W-:Y:S02]  /*2160*/  SHF.R.U32.HI R27, RZ, 0x7, R3 ;  /* 0x00000007ff1b7819 */ /* 0x000fe40000011603 */
[----:B------:R-:W-:-:S03]  /*2170*/  ISETP.GT.AND P0, PT, R0, R3, PT ;  /* 0x000000030000720c */ /* 0x000fc60003f04270 */
[----:B------:R-:W-:-:S10]  /*2180*/  IMAD.MOV.U32 R26, RZ, RZ, R27 ;  /* 0x000000ffff1a7224 */ /* 0x000fd400078e001b */
[----:B------:R-:W-:-:S05]  /*2190*/  @P0 VIADD R0, R0, 0x7f ;  /* 0x0000007f00000836 */ /* 0x000fca0000000000 */
[----:B------:R-:W-:-:S04]  /*21a0*/  @P0 SHF.R.S32.HI R3, RZ, 0x1f, R0 ;  /* 0x0000001fff030819 */ /* 0x000fc80000011400 */
[----:B------:R-:W-:-:S04]  /*21b0*/  @P0 LEA.HI R3, R3, R0, RZ, 0x7 ;  /* 0x0000000003030211 */ /* 0x000fc800078f38ff */
[----:B------:R-:W-:Y:S02]  /*21c0*/  @P0 SHF.R.S32.HI R26, RZ, 0x7, R3 ;  /* 0x00000007ff1a0819 */ /* 0x000fe40000011403 */
        /* <DEDUP_REMOVED lines=22> */
[----:B-1---5:R-:W-:Y:S05]  /*2330*/  CALL.ABS.NOINC R14 ;  /* 0x000000000e007343 */ /* 0x022fea0003c00000 */
.L_x_1633:
[----:B------:R-:W-:Y:S05]  /*2340*/  BSYNC B6 ;  /* 0x0000000000067941 */ /* 0x000fea0003800000 */
.L_x_1632:
        /* <DEDUP_REMOVED lines=20> */
.L_x_1635:
[----:B------:R-:W-:Y:S05]  /*2490*/  BSYNC B6 ;  /* 0x0000000000067941 */ /* 0x000fea0003800000 */
.L_x_1634:
[----:B------:R-:W-:Y:S01]  /*24a0*/  ULDC.64 UR4, c[0x0][0x9f8] ;  /* 0x00027e0000047ab9 */ /* 0x000fe20000000a00 */
[----:B------:R-:W-:Y:S01]  /*24b0*/  IMAD.MOV.U32 R81, RZ, RZ, R227 ;  /* 0x000000ffff517224 */ /* 0x000fe200078e00e3 */
[----:B------:R-:W-:Y:S01]  /*24c0*/  ISETP.NE.U32.AND P0, PT, RZ, UR4, PT ;  /* 0x00000004ff007c0c */ /* 0x000fe2000bf05070 */
[----:B------:R-:W0:Y:S01]  /*24d0*/  S2R R20, SR_TID.X ;  /* 0x0000000000147919 */ /* 0x000e220000002100 */
[----:B------:R-:W1:Y:S02]  /*24e0*/  LDC.64 R70, c[0x0][0x408] ;  /* 0x00010200ff467b82 */ /* 0x000e640000000a00 */
[----:B------:R-:W-:Y:S01]  /*24f0*/  ISETP.NE.AND.EX P0, PT, RZ, UR5, PT, P0 ;  /* 0x00000005ff007c0c */ /* 0x000fe2000bf05300 */
[----:B------:R-:W-:-:S05]  /*2500*/  VIADD R80, R18, 0x20 ;  /* 0x0000002012507836 */ /* 0x000fca0000000000 */
[----:B------:R-:W2:Y:S08]  /*2510*/  LDC R13, c[0x0][0x3f4] ;  /* 0x0000fd00ff0d7b82 */ /* 0x000eb00000000800 */
[----:B------:R-:W3:Y:S01]  /*2520*/  @P0 LDC.64 R4, c[0x0][0x9f8] ;  /* 0x00027e00ff040b82 */ /* 0x000ee20000000a00 */
[----:B------:R-:W-:-:S07]  /*2530*/  VIADD R78, R18, 0x40 ;  /* 0x00000040124e7836 */ /* 0x000fce0000000000 */
[----:B------:R-:W4:Y:S01]  /*2540*/  LDC.64 R68, c[0x0][0x3f8] ;  /* 0x0000fe00ff447b82 */ /* 0x000f220000000a00 */
[----:B0-----:R-:W-:Y:S01]  /*2550*/  SHF.R.U32.HI R29, RZ, 0x7, R20 ;  /* 0x00000007ff1d7819 */ /* 0x001fe20000011614 */
[----:B---3--:R-:W-:-:S05]  /*2560*/  @P0 IMAD.WIDE R4, R227, 0x4, R4 ;  /* 0x00000004e3040825 */ /* 0x008fca00078e0204 */
[----:B------:R0:W3:Y:S01]  /*2570*/  @P0 LDG.E R81, desc[UR42][R4.64] ;  /* 0x0000002a04510981 */ /* 0x0000e2000c1e1900 */
[----:B------:R-:W-:Y:S01]  /*2580*/  VIADD R6, R20, 0xffffff80 ;  /* 0xffffff8014067836 */ /* 0x000fe20000000000 */
[----:B------:R-:W-:Y:S01]  /*2590*/  ISETP.NE.AND P6, PT, R29, 0x1, PT ;  /* 0x000000011d00780c */ /* 0x000fe20003fc5270 */
[C---:B-1----:R-:W-:Y:S01]  /*25a0*/  IMAD.WIDE.U32 R20, R211.reuse, R70, R18 ;  /* 0x00000046d3147225 */ /* 0x042fe200078e0012 */
[----:B------:R-:W-:Y:S02]  /*25b0*/  SHF.R.S32.HI R207, RZ, 0x1f, R206 ;  /* 0x0000001fffcf7819 */ /* 0x000fe400000114ce */
[----:B------:R-:W-:Y:S01]  /*25c0*/  SHF.R.S32.HI R3, RZ, 0x1f, R6 ;  /* 0x0000001fff037819 */ /* 0x000fe20000011406 */
[----:B----4-:R-:W-:Y:S01]  /*25d0*/  IMAD.WIDE.U32 R50, R211, R68, R18 ;  /* 0x00000044d3327225 */ /* 0x010fe200078e0012 */
[----:B--2---:R-:W-:Y:S02]  /*25e0*/  ISETP.GE.AND P2, PT, R80, R13, PT ;  /* 0x0000000d5000720c */ /* 0x004fe40003f46270 */
[----:B------:R-:W-:Y:S01]  /*25f0*/  LEA.HI R3, R3, R6, RZ, 0x2 ;  /* 0x0000000603037211 */ /* 0x000fe200078f10ff */
[----:B------:R-:W-:Y:S01]  /*2600*/  IMAD.WIDE.U32 R48, R211, R70, R206 ;  /* 0x00000046d3307225 */ /* 0x000fe200078e00ce */
[----:B------:R-:W-:-:S02]  /*2610*/  P2R R83, PR, RZ, 0x4 ;  /* 0x00000004ff537803 */ /* 0x000fc40000000000 */
[--C-:B------:R-:W-:Y:S01]  /*2620*/  SHF.R.S32.HI R7, RZ, 0x2, R3.reuse ;  /* 0x00000002ff077819 */ /* 0x100fe20000011403 */
[----:B------:R-:W-:Y:S05]  /*2630*/  @!P6 WARPSYNC.ALL ;  /* 0x000000000000e948 */ /* 0x000fea0003800000 */
[----:B------:R-:W-:Y:S01]  /*2640*/  SHF.R.S32.HI R0, RZ, 0x1f, R3 ;  /* 0x0000001fff007819 */ /* 0x000fe20000011403 */
[----:B------:R-:W-:Y:S01]  /*2650*/  ULDC UR4, c[0x0][0x2f4] ;  /* 0x0000bd0000047ab9 */ /* 0x000fe20000000800 */
[----:B------:R-:W-:Y:S01]  /*2660*/  IMAD.WIDE.U32 R52, R211, R68, R206 ;  /* 0x00000044d3347225 */ /* 0x000fe200078e00ce */
[----:B------:R-:W-:Y:S01]  /*2670*/  @!P6 BAR.SYNC.DEFER_BLOCKING 0x9, 0x100 ;  /* 0x024400000000eb1d */ /* 0x000fe20000010000 */
[----:B------:R-:W-:-:S02]  /*2680*/  ISETP.GE.AND P1, PT, R80, UR4, PT ;  /* 0x0000000450007c0c */ /* 0x000fc4000bf26270 */
[----:B------:R-:W-:Y:S01]  /*2690*/  LEA.HI R3, R0, R7, RZ, 0x2 ;  /* 0x0000000700037211 */ /* 0x000fe200078f10ff */
[----:B------:R-:W-:Y:S01]  /*26a0*/  IMAD.IADD R79, R79, 0x1, R28 ;  /* 0x000000014f4f7824 */ /* 0x000fe200078e021c */
[----:B------:R-:W-:Y:S01]  /*26b0*/  SEL R0, RZ, 0xffffffff, P1 ;  /* 0xffffffffff007807 */ /* 0x000fe20000800000 */
[----:B------:R-:W-:Y:S01]  /*26c0*/  VIADD R67, R29, 0x8 ;  /* 0x000000081d437836 */ /* 0x000fe20000000000 */
[----:B0-----:R-:W-:Y:S01]  /*26d0*/  LOP3.LUT R4, R3, 0xfffffffc, RZ, 0xc0, !PT ;  /* 0xfffffffc03047812 */ /* 0x001fe200078ec0ff */
[----:B------:R-:W-:Y:S01]  /*26e0*/  IMAD.SHL.U32 R66, R13, 0x2, RZ ;  /* 0x000000020d427824 */ /* 0x000fe200078e00ff */
[----:B------:R-:W-:Y:S01]  /*26f0*/  ISETP.GE.AND P0, PT, R18, UR4, PT ;  /* 0x0000000412007c0c */ /* 0x000fe2000bf06270 */
[----:B------:R-:W-:Y:S01]  /*2700*/  IMAD.SHL.U32 R8, R0, 0x2, RZ ;  /* 0x0000000200087824 */ /* 0x000fe200078e00ff */
[----:B------:R-:W-:Y:S01]  /*2710*/  ISETP.GE.AND P1, PT, R208, UR4, PT ;  /* 0x00000004d0007c0c */ /* 0x000fe2000bf26270 */
[----:B------:R-:W-:Y:S01]  /*2720*/  IMAD.IADD R0, R7, 0x1, -R4 ;  /* 0x0000000107007824 */ /* 0x000fe200078e0a04 */
[----:B------:R-:W-:-:S02]  /*2730*/  SHF.R.S32.HI R7, RZ, 0x1f, R211 ;  /* 0x0000001fff077819 */ /* 0x000fc400000114d3 */
[----:B------:R-:W-:Y:S02]  /*2740*/  SEL R3, RZ, 0x1, P0 ;  /* 0x00000001ff037807 */ /* 0x000fe40000000000 */
[----:B------:R-:W-:Y:S01]  /*2750*/  ISETP.GE.AND P0, PT, R78, UR4, PT ;  /* 0x000000044e007c0c */ /* 0x000fe2000bf06270 */
[-C--:B------:R-:W-:Y:S01]  /*2760*/  IMAD R4, R7, R70.reuse, RZ ;  /* 0x0000004607047224 */ /* 0x080fe200078e02ff */
[----:B------:R-:W-:Y:S02]  /*2770*/  LOP3.LUT R3, R8, 0x2, R3, 0xe2, !PT ;  /* 0x0000000208037812 */ /* 0x000fe400078ee203 */
[----:B------:R-:W-:Y:S01]  /*2780*/  SEL R5, RZ, 0x8, P1 ;  /* 0x00000008ff057807 */ /* 0x000fe20000800000 */
[----:B------:R-:W-:Y:S01]  /*2790*/  IMAD R9, R211, R71, R4 ;  /* 0x00000047d3097224 */ /* 0x000fe200078e0204 */
[----:B------:R-:W-:Y:S02]  /*27a0*/  SEL R4, RZ, 0x4, P0 ;  /* 0x00000004ff047807 */ /* 0x000fe40000000000 */
[----:B------:R-:W-:Y:S01]  /*27b0*/  ISETP.GE.AND P0, PT, R205, UR4, PT ;  /* 0x00000004cd007c0c */ /* 0x000fe2000bf06270 */
[----:B------:R-:W-:Y:S01]  /*27c0*/  IMAD.IADD R21, R21, 0x1, R9 ;  /* 0x0000000115157824 */ /* 0x000fe200078e0209 */
[----:B------:R-:W-:Y:S01]  /*27d0*/  LOP3.LUT R3, R5, R3, R4, 0xfe, !PT ;  /* 0x0000000305037212 */ /* 0x000fe200078efe04 */
[----:B------:R-:W-:Y:S01]  /*27e0*/  IMAD.IADD R49, R9, 0x1, R49 ;  /* 0x0000000109317824 */ /* 0x000fe200078e0231 */
[----:B------:R-:W-:Y:S01]  /*27f0*/  SEL R4, RZ, 0x10, P0 ;  /* 0x00000010ff047807 */ /* 0x000fe20000000000 */
[----:B-----5:R-:W-:Y:S01]  /*2800*/  IMAD.WIDE.U32 R20, R24, R70, R20 ;  /* 0x0000004618147225 */ /* 0x020fe200078e0014 */
[----:B------:R-:W-:-:S02]  /*2810*/  LOP3.LUT P0, RZ, R0, 0x2, RZ, 0xc0, !PT ;  /* 0x0000000200ff7812 */ /* 0x000fc4000780c0ff */
[-C--:B------:R-:W-:Y:S01]  /*2820*/  ISETP.GE.AND P0, PT, R18, R13.reuse, PT ;  /* 0x0000000d1200720c */ /* 0x080fe20003f06270 */
[----:B------:R-:W-:Y:S01]  /*2830*/  IMAD.WIDE.U32 R48, R24, R70, R48 ;  /* 0x0000004618307225 */ /* 0x000fe200078e0030 */
[----:B------:R-:W-:Y:S02]  /*2840*/  LEA.HI R8, R6, R6, RZ, 0x1 ;  /* 0x0000000606087211 */ /* 0x000fe400078f08ff */
[----:B------:R-:W-:Y:S02]  /*2850*/  SEL R5, R13, RZ, P0 ;  /* 0x000000ff0d057207 */ /* 0x000fe40000000000 */
[----:B------:R-:W-:Y:S02]  /*2860*/  ISETP.GE.AND P1, PT, R78, R13, PT ;  /* 0x0000000d4e00720c */ /* 0x000fe40003f26270 */
[----:B------:R-:W-:Y:S01]  /*2870*/  LOP3.LUT R11, R8, 0xfffffffe, RZ, 0xc0, !PT ;  /* 0xfffffffe080b7812 */ /* 0x000fe200078ec0ff */
[----:B------:R-:W-:Y:S01]  /*2880*/  IMAD.IADD R5, R18, 0x1, R5 ;  /* 0x0000000112057824 */ /* 0x000fe200078e0205 */
[----:B------:R-:W-:Y:S01]  /*2890*/  LOP3.LUT R3, R3, R4, RZ, 0xfc, !PT ;  /* 0x0000000403037212 */ /* 0x000fe200078efcff */
[-C--:B------:R-:W-:Y:S01]  /*28a0*/  IMAD R4, R7, R68.reuse, RZ ;  /* 0x0000004407047224 */ /* 0x080fe200078e02ff */
[C---:B------:R-:W-:Y:S01]  /*28b0*/  SEL R7, R13.reuse, RZ, P2 ;  /* 0x000000ff0d077207 */ /* 0x040fe20001000000 */
[----:B------:R-:W-:Y:S01]  /*28c0*/  IMAD.IADD R12, R6, 0x1, -R11 ;  /* 0x00000001060c7824 */ /* 0x000fe200078e0a0b */
[----:B------:R-:W-:Y:S01]  /*28d0*/  SEL R9, R13, RZ, P1 ;  /* 0x000000ff0d097207 */ /* 0x000fe20000800000 */
[----:B------:R-:W-:Y:S01]  /*28e0*/  IMAD R11, R211, R69, R4 ;  /* 0x00000045d30b7224 */ /* 0x000fe200078e0204 */
[----:B------:R-:W-:Y:S01]  /*28f0*/  SHF.R.S32.HI R4, RZ, 0x1f, R5 ;  /* 0x0000001fff047819 */ /* 0x000fe20000011405 */
[----:B------:R-:W-:Y:S01]  /*2900*/  IMAD.IADD R7, R80, 0x1, R7 ;  /* 0x0000000150077824 */ /* 0x000fe200078e0207 */
[----:B------:R-:W-:Y:S01]  /*2910*/  P2R R84, PR, RZ, 0x2 ;  /* 0x00000002ff547803 */ /* 0x000fe20000000000 */
[----:B------:R-:W-:Y:S01]  /*2920*/  IMAD.IADD R9, R78, 0x1, R9 ;  /* 0x000000014e097824 */ /* 0x000fe200078e0209 */
[-C--:B------:R-:W-:Y:S01]  /*2930*/  LEA.HI R77, R4, R5.reuse, RZ, 0x4 ;  /* 0x00000005044d7211 */ /* 0x080fe200078f20ff */
[----:B------:R-:W-:Y:S01]  /*2940*/  IMAD.IADD R51, R51, 0x1, R11 ;  /* 0x0000000133337824 */ /* 0x000fe200078e020b */
[----:B------:R-:W-:Y:S01]  /*2950*/  SHF.R.S32.HI R6, RZ, 0x1f, R7 ;  /* 0x0000001fff067819 */ /* 0x000fe20000011407 */
[----:B------:R-:W-:Y:S01]  /*2960*/  IMAD.IADD R53, R11, 0x1, R53 ;  /* 0x000000010b357824 */ /* 0x000fe200078e0235 */
[----:B------:R-:W-:Y:S01]  /*2970*/  SHF.R.S32.HI R8, RZ, 0x1f, R9 ;  /* 0x0000001fff087819 */ /* 0x000fe20000011409 */
[----:B------:R-:W-:Y:S01]  /*2980*/  IMAD.WIDE.U32 R50, R24, R68, R50 ;  /* 0x0000004418327225 */ /* 0x000fe200078e0032 */
[----:B------:R-:W-:-:S02]  /*2990*/  LEA.HI R4, R4, R5, RZ, 0x6 ;  /* 0x0000000504047211 */ /* 0x000fc400078f30ff */
[----:B------:R-:W-:Y:S01]  /*29a0*/  LEA.HI R76, R6, R7, RZ, 0x4 ;  /* 0x00000007064c7211 */ /* 0x000fe200078f20ff */
[----:B------:R-:W-:Y:S01]  /*29b0*/  IMAD.WIDE.U32 R52, R24, R68, R52 ;  /* 0x0000004418347225 */ /* 0x000fe200078e0034 */
[----:B------:R-:W-:Y:S02]  /*29c0*/  LEA.HI R75, R8, R9, RZ, 0x4 ;  /* 0x00000009084b7211 */ /* 0x000fe400078f20ff */
[----:B------:R-:W-:Y:S01]  /*29d0*/  LEA.HI R6, R6, R7, RZ, 0x6 ;  /* 0x0000000706067211 */ /* 0x000fe200078f30ff */
[----:B------:R-:W-:Y:S01]  /*29e0*/  IMAD.SHL.U32 R4, R4, 0x80, RZ ;  /* 0x0000008004047824 */ /* 0x000fe200078e00ff */
[----:B------:R-:W-:Y:S01]  /*29f0*/  LEA.HI R8, R8, R9, RZ, 0x6 ;  /* 0x0000000908087211 */ /* 0x000fe200078f30ff */
[----:B------:R-:W-:Y:S01]  /*2a00*/  IMAD R65, R12, 0x80, R211 ;  /* 0x000000800c417824 */ /* 0x000fe200078e02d3 */
[----:B------:R-:W-:Y:S01]  /*2a10*/  SHF.R.S32.HI R11, RZ, 0x1f, R24 ;  /* 0x0000001fff0b7819 */ /* 0x000fe20000011418 */
[----:B------:R-:W-:Y:S01]  /*2a20*/  IMAD.SHL.U32 R6, R6, 0x80, RZ ;  /* 0x0000008006067824 */ /* 0x000fe200078e00ff */
[----:B------:R-:W-:Y:S01]  /*2a30*/  LOP3.LUT R5, R215, 0x30, R77, 0xf8, !PT ;  /* 0x00000030d7057812 */ /* 0x000fe200078ef84d */
[----:B------:R-:W-:Y:S01]  /*2a40*/  IMAD.SHL.U32 R8, R8, 0x80, RZ ;  /* 0x0000008008087824 */ /* 0x000fe200078e00ff */
[----:B------:R-:W-:Y:S01]  /*2a50*/  ISETP.GE.AND P1, PT, R209, UR4, PT ;  /* 0x00000004d1007c0c */ /* 0x000fe2000bf26270 */
[C---:B------:R-:W-:Y:S01]  /*2a60*/  IMAD R10, R11.reuse, R70, RZ ;  /* 0x000000460b0a7224 */ /* 0x040fe200078e02ff */
[----:B------:R-:W-:Y:S01]  /*2a70*/  LOP3.LUT R4, R4, 0xffffe000, RZ, 0xc0, !PT ;  /* 0xffffe00004047812 */ /* 0x000fe200078ec0ff */
[----:B------:R-:W-:Y:S01]  /*2a80*/  IMAD R11, R11, R68, RZ ;  /* 0x000000440b0b7224 */ /* 0x000fe200078e02ff */
[----:B------:R-:W-:-:S02]  /*2a90*/  LOP3.LUT R5, R5, R216, RZ, 0x3c, !PT ;  /* 0x000000d805057212 */ /* 0x000fc400078e3cff */
[C---:B------:R-:W-:Y:S01]  /*2aa0*/  LOP3.LUT R7, R215.reuse, 0x30, R76, 0xf8, !PT ;  /* 0x00000030d7077812 */ /* 0x040fe200078ef84c */
[C---:B------:R-:W-:Y:S01]  /*2ab0*/  IMAD R11, R24.reuse, R69, R11 ;  /* 0x00000045180b7224 */ /* 0x040fe200078e020b */
[----:B------:R-:W-:Y:S02]  /*2ac0*/  LOP3.LUT R9, R215, 0x30, R75, 0xf8, !PT ;  /* 0x00000030d7097812 */ /* 0x000fe400078ef84b */
[----:B------:R-:W-:Y:S01]  /*2ad0*/  SEL R58, RZ, 0x20, P1 ;  /* 0x00000020ff3a7807 */ /* 0x000fe20000800000 */
[----:B------:R-:W-:Y:S01]  /*2ae0*/  IMAD.IADD R61, R51, 0x1, R11 ;  /* 0x00000001333d7824 */ /* 0x000fe200078e020b */
[----:B------:R-:W-:Y:S01]  /*2af0*/  IADD3 R74, R5, R4, R217 ;  /* 0x00000004054a7210 */ /* 0x000fe20007ffe0d9 */
[----:B------:R-:W-:Y:S01]  /*2b00*/  IMAD R5, R24, R71, R10 ;  /* 0x0000004718057224 */ /* 0x000fe200078e020a */
[----:B------:R-:W-:Y:S01]  /*2b10*/  LOP3.LUT R6, R6, 0xffffe000, RZ, 0xc0, !PT ;  /* 0xffffe00006067812 */ /* 0x000fe200078ec0ff */
[----:B------:R-:W-:Y:S01]  /*2b20*/  IMAD.IADD R60, R11, 0x1, R53 ;  /* 0x000000010b3c7824 */ /* 0x000fe200078e0235 */
[-C--:B------:R-:W-:Y:S01]  /*2b30*/  LOP3.LUT R7, R7, R216.reuse, RZ, 0x3c, !PT ;  /* 0x000000d807077212 */ /* 0x080fe200078e3cff */
[----:B------:R-:W-:Y:S01]  /*2b40*/  IMAD.IADD R63, R21, 0x1, R5 ;  /* 0x00000001153f7824 */ /* 0x000fe200078e0205 */
[----:B------:R-:W-:Y:S01]  /*2b50*/  LOP3.LUT R8, R8, 0xffffe000, RZ, 0xc0, !PT ;  /* 0xffffe00008087812 */ /* 0x000fe200078ec0ff */
[----:B------:R-:W-:Y:S01]  /*2b60*/  IMAD.IADD R62, R5, 0x1, R49 ;  /* 0x00000001053e7824 */ /* 0x000fe200078e0231 */
[----:B------:R-:W-:-:S02]  /*2b70*/  LOP3.LUT R9, R9, R216, RZ, 0x3c, !PT ;  /* 0x000000d809097212 */ /* 0x000fc400078e3cff */
[C---:B------:R-:W-:Y:S02]  /*2b80*/  LOP3.LUT R58, R3.reuse, R58, RZ, 0xfc, !PT ;  /* 0x0000003a033a7212 */ /* 0x040fe400078efcff */
[C---:B------:R-:W-:Y:S01]  /*2b90*/  SHF.L.U64.HI R71, R70.reuse, 0x7, R71 ;  /* 0x0000000746477819 */ /* 0x040fe20000010247 */
[----:B------:R-:W-:Y:S01]  /*2ba0*/  IMAD.SHL.U32 R70, R70, 0x80, RZ ;  /* 0x0000008046467824 */ /* 0x000fe200078e00ff */
[C---:B------:R-:W-:Y:S01]  /*2bb0*/  SHF.L.U64.HI R69, R68.reuse, 0x7, R69 ;  /* 0x0000000744457819 */ /* 0x040fe20000010245 */
[----:B------:R-:W-:Y:S01]  /*2bc0*/  IMAD.SHL.U32 R68, R68, 0x80, RZ ;  /* 0x0000008044447824 */ /* 0x000fe200078e00ff */
[----:B------:R-:W-:Y:S02]  /*2bd0*/  LOP3.LUT R55, R3, 0x1, RZ, 0xc0, !PT ;  /* 0x0000000103377812 */ /* 0x000fe400078ec0ff */
[--C-:B------:R-:W-:Y:S02]  /*2be0*/  IADD3 R73, R7, R6, R217.reuse ;  /* 0x0000000607497210 */ /* 0x100fe40007ffe0d9 */
[----:B------:R-:W-:-:S02]  /*2bf0*/  IADD3 R72, R9, R8, R217 ;  /* 0x0000000809487210 */ /* 0x000fc40007ffe0d9 */
[----:B------:R-:W-:Y:S02]  /*2c00*/  LOP3.LUT R59, R77, 0xfffffff0, RZ, 0xc0, !PT ;  /* 0xfffffff04d3b7812 */ /* 0x000fe400078ec0ff */
[----:B------:R-:W-:Y:S02]  /*2c10*/  LOP3.LUT R57, R76, 0xfffffff0, RZ, 0xc0, !PT ;  /* 0xfffffff04c397812 */ /* 0x000fe400078ec0ff */
[----:B------:R-:W-:Y:S02]  /*2c20*/  LOP3.LUT R56, R75, 0xfffffff0, RZ, 0xc0, !PT ;  /* 0xfffffff04b387812 */ /* 0x000fe400078ec0ff */
[C---:B------:R-:W-:Y:S02]  /*2c30*/  LOP3.LUT R54, R58.reuse, 0x2, RZ, 0xc0, !PT ;  /* 0x000000023a367812 */ /* 0x040fe400078ec0ff */
[----:B------:R-:W-:Y:S02]  /*2c40*/  LOP3.LUT R3, R58, 0x4, RZ, 0xc0, !PT ;  /* 0x000000043a037812 */ /* 0x000fe400078ec0ff */
[----:B---3--:R-:W-:-:S07]  /*2c50*/  SHF.R.S32.HI R64, RZ, 0x1f, R81 ;  /* 0x0000001fff407819 */ /* 0x008fce0000011451 */
.L_x_1694:
[----:B--2---:R-:W2:Y:S01]  /*2c60*/  LDL R13, [R1+0x8] ;  /* 0x00000800010d7983 */ /* 0x004ea20000100800 */
[----:B0-----:R-:W0:Y:S01]  /*2c70*/  LDC R88, c[0x0][0x430] ;  /* 0x00010c00ff587b82 */ /* 0x001e220000000800 */
[----:B------:R-:W-:Y:S02]  /*2c80*/  VIADD R26, R26, 0xffffffff ;  /* 0xffffffff1a1a7836 */ /* 0x000fe40000000000 */
[----:B------:R-:W-:Y:S02]  /*2c90*/  IMAD.MOV.U32 R87, RZ, RZ, RZ ;  /* 0x000000ffff577224 */ /* 0x000fe400078e00ff */
[----:B------:R-:W-:-:S03]  /*2ca0*/  IMAD R4, R26, 0x80, R65 ;  /* 0x000000801a047824 */ /* 0x000fc600078e0241 */
[----:B------:R-:W1:Y:S01]  /*2cb0*/  LDC R96, c[0x0][0x3f4] ;  /* 0x0000fd00ff607b82 */ /* 0x000e620000000800 */
[----:B------:R-:W-:Y:S01]  /*2cc0*/  IMAD.IADD R12, R79, 0x1, R4 ;  /* 0x000000014f0c7824 */ /* 0x000fe200078e0204 */
[----:B------:R-:W-:-:S03]  /*2cd0*/  ISETP.GE.AND P1, PT, R4, R2, PT ;  /* 0x000000020400720c */ /* 0x000fc60003f26270 */
[----:B------:R-:W-:Y:S01]  /*2ce0*/  IMAD.MOV.U32 R8, RZ, RZ, R12 ;  /* 0x000000ffff087224 */ /* 0x000fe200078e000c */
[----:B------:R-:W-:Y:S02]  /*2cf0*/  ISETP.GT.OR P1, PT, R65, 0x7f, P1 ;  /* 0x0000007f4100780c */ /* 0x000fe40000f24670 */
[----:B0-----:R-:W-:-:S11]  /*2d00*/  ISETP.NE.AND P2, PT, R88, 0x1, PT ;  /* 0x000000015800780c */ /* 0x001fd60003f45270 */
[----:B------:R-:W0:Y:S08]  /*2d10*/  @!P1 LDC.64 R6, c[0x0][0x428] ;  /* 0x00010a00ff069b82 */ /* 0x000e300000000a00 */
[----:B---3--:R-:W3:Y:S08]  /*2d20*/  @!P1 LDC.64 R4, c[0x0][0x418] ;  /* 0x00010600ff049b82 */ /* 0x008ef00000000a00 */
[----:B------:R-:W4:Y:S08]  /*2d30*/  @P2 LDC R9, c[0x0][0x434] ;  /* 0x00010d00ff092b82 */ /* 0x000f300000000800 */
[----:B------:R-:W1:Y:S01]  /*2d40*/  @P2 LDC R10, c[0x0][0x438] ;  /* 0x00010e00ff0a2b82 */ /* 0x000e620000000800 */
[----:B----4-:R-:W-:-:S05]  /*2d50*/  @P2 IMAD.HI.U32 R9, R12, R9, RZ ;  /* 0x000000090c092227 */ /* 0x010fca00078e00ff */
[----:B-1----:R-:W-:Y:S01]  /*2d60*/  @P2 SHF.R.U32.HI R8, RZ, R10, R9 ;  /* 0x0000000aff082219 */ /* 0x002fe20000011609 */
[----:B0-----:R-:W-:-:S03]  /*2d70*/  @!P1 IMAD R10, R64, R6, RZ ;  /* 0x00000006400a9224 */ /* 0x001fc600078e02ff */
[----:B------:R-:W-:Y:S01]  /*2d80*/  @!P1 SHF.R.S32.HI R9, RZ, 0x1f, R8 ;  /* 0x0000001fff099819 */ /* 0x000fe20000011408 */
[C---:B------:R-:W-:Y:S02]  /*2d90*/  @!P1 IMAD R11, R81.reuse, R7, R10 ;  /* 0x00000007510b9224 */ /* 0x040fe400078e020a */
[----:B------:R-:W-:-:S04]  /*2da0*/  @!P1 IMAD.WIDE.U32 R6, R81, R6, R8 ;  /* 0x0000000651069225 */ /* 0x000fc800078e0008 */
[----:B------:R-:W-:Y:S01]  /*2db0*/  @!P1 IMAD.IADD R7, R7, 0x1, R11 ;  /* 0x0000000107079824 */ /* 0x000fe200078e020b */
[----:B---3--:R-:W-:Y:S02]  /*2dc0*/  @!P1 LEA R4, P2, R6, R4, 0x2 ;  /* 0x0000000406049211 */ /* 0x008fe400078410ff */
[----:B------:R-:W-:Y:S02]  /*2dd0*/  LOP3.LUT P3, RZ, R0, 0x2, RZ, 0xc0, !PT ;  /* 0x0000000200ff7812 */ /* 0x000fe4000786c0ff */
[----:B------:R-:W-:Y:S02]  /*2de0*/  @!P1 LEA.HI.X R5, R6, R5, R7, 0x2, P2 ;  /* 0x0000000506059211 */ /* 0x000fe400010f1407 */
[----:B------:R-:W-:Y:S01]  /*2df0*/  ISETP.GE.AND P2, PT, R96, 0x1, PT ;  /* 0x000000016000780c */ /* 0x000fe20003f46270 */
[----:B------:R-:W-:Y:S01]  /*2e00*/  IMAD.MOV R9, RZ, RZ, -R8 ;  /* 0x000000ffff097224 */ /* 0x000fe200078e0a08 */
[----:B------:R-:W-:Y:S05]  /*2e10*/  YIELD ;  /* 0x0000000000007946 */ /* 0x000fea0003800000 */
[----:B------:R-:W-:Y:S01]  /*2e20*/  BSSY B0, `(.L_x_1636) ;  /* 0x000069a000007945 */ /* 0x000fe20003800000 */
[----:B------:R0:W5:Y:S01]  /*2e30*/  @!P1 LDG.E R87, desc[UR42][R4.64] ;  /* 0x0000002a04579981 */ /* 0x000162000c1e1900 */
[----:B------:R-:W-:Y:S01]  /*2e40*/  IMAD R88, R88, R9, R12 ;  /* 0x0000000958587224 */ /* 0x000fe200078e020c */
[----:B------:R-:W-:Y:S01]  /*2e50*/  ISETP.GT.AND P1, PT, R26, R27, PT ;  /* 0x0000001b1a00720c */ /* 0x000fe20003f24270 */
[----:B--2---:R-:W-:-:S04]  /*2e60*/  IMAD R7, R23, 0x6000, R13 ;  /* 0x0000600017077824 */ /* 0x004fc800078e020d */
[C---:B------:R-:W-:Y:S02]  /*2e70*/  VIADD R85, R7.reuse, 0x20 ;  /* 0x0000002007557836 */ /* 0x040fe40000000000 */
[----:B------:R-:W-:Y:S02]  /*2e80*/  @P3 VIADD R85, R7, 0xffffffe0 ;  /* 0xffffffe007553836 */ /* 0x000fe40000000000 */
[C---:B------:R-:W-:Y:S02]  /*2e90*/  IMAD.IADD R86, R16.reuse, 0x1, R7 ;  /* 0x0000000110567824 */ /* 0x040fe400078e0207 */
[----:B------:R-:W-:Y:S01]  /*2ea0*/  IMAD.IADD R85, R16, 0x1, R85 ;  /* 0x0000000110557824 */ /* 0x000fe200078e0255 */
[----:B0-----:R-:W-:Y:S06]  /*2eb0*/  @!P2 BRA `(.L_x_1637) ;  /* 0x00000064002ca947 */ /* 0x001fec0003800000 */
[----:B------:R-:W-:Y:S01]  /*2ec0*/  SHF.R.S32.HI R89, RZ, 0x1f, R88 ;  /* 0x0000001fff597819 */ /* 0x000fe20000011458 */
[----:B------:R-:W-:Y:S01]  /*2ed0*/  ULDC.64 UR4, c[0x0][0x300] ;  /* 0x0000c00000047ab9 */ /* 0x000fe20000000a00 */
[----:B-----5:R-:W-:Y:S01]  /*2ee0*/  SHF.R.S32.HI R90, RZ, 0x1f, R87 ;  /* 0x0000001fff5a7819 */ /* 0x020fe20000011457 */
[----:B------:R-:W-:-:S04]  /*2ef0*/  IMAD.WIDE.U32 R4, R88, UR4, RZ ;  /* 0x0000000458047c25 */ /* 0x000fc8000f8e00ff */
[----:B------:R-:W-:Y:S02]  /*2f00*/  IMAD R7, R89, UR4, RZ ;  /* 0x0000000459077c24 */ /* 0x000fe4000f8e02ff */
[----:B------:R-:W-:Y:S02]  /*2f10*/  IMAD R8, R71, R26, RZ ;  /* 0x0000001a47087224 */ /* 0x000fe400078e02ff */
[----:B------:R-:W-:Y:S01]  /*2f20*/  IMAD R7, R88, UR5, R7 ;  /* 0x0000000558077c24 */ /* 0x000fe2000f8e0207 */
[----:B------:R-:W-:Y:S01]  /*2f30*/  ULDC.64 UR4, c[0x0][0x310] ;  /* 0x0000c40000047ab9 */ /* 0x000fe20000000a00 */
[----:B------:R-:W-:Y:S02]  /*2f40*/  IMAD R91, R26, -0x80, R2 ;  /* 0xffffff801a5b7824 */ /* 0x000fe400078e0202 */
[----:B------:R-:W-:Y:S02]  /*2f50*/  IMAD R6, R90, UR4, RZ ;  /* 0x000000045a067c24 */ /* 0x000fe4000f8e02ff */
[----:B------:R-:W-:Y:S01]  /*2f60*/  IMAD.IADD R5, R5, 0x1, R7 ;  /* 0x0000000105057824 */ /* 0x000fe200078e0207 */
[----:B------:R-:W-:Y:S01]  /*2f70*/  VIMNMX R91, R91, 0x80, PT ;  /* 0x000000805b5b7848 */ /* 0x000fe20003fe0100 */
[----:B------:R-:W-:-:S02]  /*2f80*/  IMAD R7, R87, UR5, R6 ;  /* 0x0000000557077c24 */ /* 0x000fc4000f8e0206 */
[----:B------:R-:W-:Y:S01]  /*2f90*/  IMAD.WIDE.U32 R4, R87, UR4, R4 ;  /* 0x0000000457047c25 */ /* 0x000fe2000f8e0004 */
[----:B------:R-:W-:-:S03]  /*2fa0*/  ULDC.64 UR4, c[0x0][0x308] ;  /* 0x0000c20000047ab9 */ /* 0x000fc60000000a00 */
[----:B------:R-:W-:Y:S01]  /*2fb0*/  IMAD.IADD R5, R5, 0x1, R7 ;  /* 0x0000000105057824 */ /* 0x000fe200078e0207 */
[----:B------:R-:W-:Y:S01]  /*2fc0*/  SHF.R.S32.HI R7, RZ, 0x1f, R26 ;  /* 0x0000001fff077819 */ /* 0x000fe2000001141a */
[----:B------:R-:W-:Y:S02]  /*2fd0*/  IMAD R6, R69, R26, RZ ;  /* 0x0000001a45067224 */ /* 0x000fe400078e02ff */
[----:B------:R-:W-:-:S04]  /*2fe0*/  IMAD.WIDE.U32 R4, R201, UR4, R4 ;  /* 0x00000004c9047c25 */ /* 0x000fc8000f8e0004 */
[----:B------:R-:W-:Y:S01]  /*2ff0*/  IMAD R98, R201, UR5, R5 ;  /* 0x00000005c9627c24 */ /* 0x000fe2000f8e0205 */
[----:B------:R-:W-:Y:S01]  /*3000*/  ULDC.64 UR4, c[0x0][0x2e8] ;  /* 0x0000ba0000047ab9 */ /* 0x000fe20000000a00 */
[C---:B------:R-:W-:Y:S01]  /*3010*/  IMAD R5, R7.reuse, R68, R6 ;  /* 0x0000004407057224 */ /* 0x040fe200078e0206 */
[----:B------:R-:W-:Y:S01]  /*3020*/  IADD3 R97, P2, R4, UR4, RZ ;  /* 0x0000000404617c10 */ /* 0x000fe2000ff5e0ff */
[----:B------:R-:W-:Y:S01]  /*3030*/  ULDC.U8 UR4, c[0x0][0x410] ;  /* 0x0001040000047ab9 */ /* 0x000fe20000000000 */
[----:B------:R-:W-:Y:S02]  /*3040*/  IMAD R7, R7, R70, R8 ;  /* 0x0000004607077224 */ /* 0x000fe400078e0208 */
[----:B------:R-:W-:Y:S01]  /*3050*/  IADD3.X R98, R98, UR5, RZ, P2, !PT ;  /* 0x0000000562627c10 */ /* 0x000fe200097fe4ff */
[----:B------:R-:W-:Y:S01]  /*3060*/  IMAD.WIDE.U32 R12, R68, R26, RZ ;  /* 0x0000001a440c7225 */ /* 0x000fe200078e00ff */
[----:B------:R-:W-:-:S03]  /*3070*/  ISETP.NE.AND P2, PT, RZ, UR4, PT ;  /* 0x00000004ff007c0c */ /* 0x000fc6000bf45270 */
[----:B------:R-:W-:-:S04]  /*3080*/  IMAD.WIDE.U32 R10, R70, R26, RZ ;  /* 0x0000001a460a7225 */ /* 0x000fc800078e00ff */
[----:B------:R-:W-:Y:S02]  /*3090*/  IMAD.IADD R14, R13, 0x1, R5 ;  /* 0x000000010d0e7824 */ /* 0x000fe400078e0205 */
[----:B------:R-:W-:-:S04]  /*30a0*/  IMAD.IADD R15, R11, 0x1, R7 ;  /* 0x000000010b0f7824 */ /* 0x000fc800078e0207 */
[----:B------:R-:W-:Y:S05]  /*30b0*/  @!P2 BRA `(.L_x_1638) ;  /* 0x000000300014a947 */ /* 0x000fea0003800000 */
[----:B------:R-:W-:Y:S01]  /*30c0*/  ISETP.GE.AND P3, PT, R211, R91, PT ;  /* 0x0000005bd300720c */ /* 0x000fe20003f66270 */
        /* <DEDUP_REMOVED lines=13> */
[----:B------:R-:W-:Y:S06]  /*31a0*/  @P3 BRA `(.L_x_1640) ;  /* 0x0000000000943947 */ /* 0x000fec0003800000 */
[----:B------:R-:W2:Y:S01]  /*31b0*/  LDL R82, [R1] ;  /* 0x0000000001527983 */ /* 0x000ea20000100800 */
[----:B------:R-:W-:Y:S01]  /*31c0*/  ULDC.64 UR4, c[0x0][0x3e8] ;  /* 0x0000fa0000047ab9 */ /* 0x000fe20000000a00 */
[----:B------:R-:W-:Y:S02]  /*31d0*/  CS2R R46, SRZ ;  /* 0x00000000002e7805 */ /* 0x000fe4000001ff00 */
[----:B------:R-:W-:Y:S02]  /*31e0*/  IADD3 R12, P2, P4, R52, UR4, R12 ;  /* 0x00000004340c7c10 */ /* 0x000fe4000fc5e00c */
        /* <DEDUP_REMOVED lines=30> */
[----:B--2---:R-:W-:-:S13]  /*33d0*/  ISETP.GE.AND P2, PT, R82, R96, PT ;  /* 0x000000605200720c */ /* 0x004fda0003f46270 */
[----:B------:R0:W5:Y:S04]  /*33e0*/  @!P2 LDG.E.64 R8, desc[UR42][R12.64+0x50] ;  /* 0x0000502a0c08a981 */ /* 0x000168000c1e1b00 */
[----:B------:R0:W5:Y:S02]  /*33f0*/  @!P2 LDG.E.64 R28, desc[UR42][R10.64+0x50] ;  /* 0x0000502a0a1ca981 */ /* 0x000164000c1e1b00 */
.L_x_1640:
[----:B------:R-:W-:Y:S05]  /*3400*/  BSYNC B1 ;  /* 0x0000000000017941 */ /* 0x000fea0003800000 */
.L_x_1639:
[----:B------:R-:W-:Y:S01]  /*3410*/  UISETP.NE.AND UP0, UPT, UR40, 0x3, UPT ;  /* 0x000000032800788c */ /* 0x000fe2000bf05270 */
[----:B-----5:R-:W-:Y:S02]  /*3420*/  IMAD.MOV.U32 R99, RZ, RZ, R8 ;  /* 0x000000ffff637224 */ /* 0x020fe400078e0008 */
[----:B------:R-:W-:Y:S02]  /*3430*/  IMAD.MOV.U32 R101, RZ, RZ, R30 ;  /* 0x000000ffff657224 */ /* 0x000fe400078e001e */
[----:B------:R-:W-:Y:S01]  /*3440*/  IMAD.MOV.U32 R103, RZ, RZ, R34 ;  /* 0x000000ffff677224 */ /* 0x000fe200078e0022 */
[----:B------:R-:W-:Y:S01]  /*3450*/  PLOP3.LUT P2, PT, PT, PT, UP0, 0x80, 0x0 ;  /* 0x000000000000781c */ /* 0x000fe20003f4f008 */
        /* <DEDUP_REMOVED lines=8> */
[----:B------:R-:W-:Y:S01]  /*34e0*/  IMAD.MOV.U32 R110, RZ, RZ, R92 ;  /* 0x000000ffff6e7224 */ /* 0x000fe200078e005c */
[----:B------:R-:W-:Y:S06]  /*34f0*/  @!P2 BRA `(.L_x_1641) ;  /* 0x000000000004a947 */ /* 0x000fec0003800000 */
[----:B------:R-:W-:Y:S01]  /*3500*/  BPT.TRAP 0x1 ;  /* 0x000000040000795c */ /* 0x000fe20000300000 */
.L_x_1641:
[----:B------:R-:W-:Y:S01]  /*3510*/  IMAD R82, R23, 0x8, R16 ;  /* 0x0000000817527824 */ /* 0x000fe200078e0210 */
[----:B------:R-:W-:Y:S01]  /*3520*/  SHF.L.U32 R95, R210, 0x1f, RZ ;  /* 0x0000001fd25f7819 */ /* 0x000fe200000006ff */
[----:B------:R-:W-:Y:S03]  /*3530*/  BSSY B1, `(.L_x_1642) ;  /* 0x0000003000017945 */ /* 0x000fe60003800000 */
[----:B------:R-:W1:Y:S02]  /*3540*/  SYNCS.PHASECHK.TRANS64.TRYWAIT P4, [R82+URZ+0x2a890], R95 ;  /* 0x02a8905f520075a7 */ /* 0x000e64000808017f */
[----:B-1----:R-:W-:Y:S05]  /*3550*/  @!P4 BRA `(.L_x_1643) ;  /* 0x0000029c005cc947 */ /* 0x002fea0003800000 */
.L_x_2019:
[----:B------:R-:W-:Y:S05]  /*3560*/  BSYNC B1 ;  /* 0x0000000000017941 */ /* 0x000fea0003800000 */
.L_x_1642:
[----:B------:R-:W-:-:S03]  /*3570*/  UMOV UR4, 0xffffffff ;  /* 0xffffffff00047882 */ /* 0x000fc60000000000 */
[----:B------:R-:W-:Y:S05]  /*3580*/  BRA.DIV UR4, `(.L_x_1644) ;  /* 0x0000029e04647947 */ /* 0x000fea000b800000 */
[----:B------:R-:W2:Y:S04]  /*3590*/  SHFL.IDX PT, R98, R98, RZ, 0x1e1f ;  /* 0x001e1fff62627589 */ /* 0x000ea800000e0000 */
[----:B------:R3:W4:Y:S02]  /*35a0*/  SHFL.IDX PT, R14, R97, RZ, 0x1e1f ;  /* 0x001e1fff610e7589 */ /* 0x00072400000e0000 */
.L_x_2023:
[----:B------:R-:W-:Y:S05]  /*35b0*/  @P3 BRA `(.L_x_1645) ;  /* 0x0000006000803947 */ /* 0x000fea0003800000 */
[----:B------:R-:W-:Y:S01]  /*35c0*/  ISETP.NE.AND P3, PT, R55, RZ, PT ;  /* 0x000000ff3700720c */ /* 0x000fe20003f65270 */
[----:B------:R-:W-:-:S12]  /*35d0*/  BSSY B1, `(.L_x_1646) ;  /* 0x0000071000017945 */ /* 0x000fd80003800000 */
[----:B------:R-:W-:Y:S05]  /*35e0*/  @!P3 BRA `(.L_x_1647) ;  /* 0x0000000400bcb947 */ /* 0x000fea0003800000 */
[----:B------:R1:W1:Y:S01]  /*35f0*/  LDS.128 R4, [R86+0x1e400] ;  /* 0x01e4000056047984 */ /* 0x0002620000000c00 */
[----:B0---4-:R-:W-:Y:S01]  /*3600*/  IADD3 R10, P3, R18, R14, RZ ;  /* 0x0000000e120a7210 */ /* 0x011fe20007f7e0ff */
[----:B------:R-:W-:Y:S04]  /*3610*/  BSSY B2, `(.L_x_1648) ;  /* 0x000006b000027945 */ /* 0x000fe80003800000 */
[----:B--2---:R-:W-:Y:S01]  /*3620*/  IMAD.X R11, R98, 0x1, R19, P3 ;  /* 0x00000001620b7824 */ /* 0x004fe200018e0613 */
[----:B------:R-:W-:-:S13]  /*3630*/  ISETP.GE.AND P3, PT, R206, R96, PT ;  /* 0x00000060ce00720c */ /* 0x000fda0003f66270 */
[----:B------:R-:W-:Y:S05]  /*3640*/  @P3 BRA `(.L_x_1649) ;  /* 0x00000004009c3947 */ /* 0x000fea0003800000 */
[----:B------:R-:W-:Y:S01]  /*3650*/  SHF.R.U32.HI R12, RZ, 0x8, R47 ;  /* 0x00000008ff0c7819 */ /* 0x000fe2000001162f */
[----:B-1----:R-:W-:Y:S01]  /*3660*/  IMAD.MOV.U32 R15, RZ, RZ, R4 ;  /* 0x000000ffff0f7224 */ /* 0x002fe200078e0004 */
[----:B------:R-:W-:Y:S02]  /*3670*/  SHF.R.U32.HI R46, RZ, 0x8, R93 ;  /* 0x00000008ff2e7819 */ /* 0x000fe4000001165d */
[----:B---3--:R-:W-:Y:S01]  /*3680*/  SHF.R.U32.HI R97, RZ, 0x10, R47 ;  /* 0x00000010ff617819 */ /* 0x008fe2000001162f */
[----:B------:R-:W-:Y:S01]  /*3690*/  IMAD.SHL.U32 R12, R12, 0x100, RZ ;  /* 0x000001000c0c7824 */ /* 0x000fe200078e00ff */
[----:B------:R-:W-:Y:S01]  /*36a0*/  LOP3.LUT R13, R47, 0xff0000ff, RZ, 0xc0, !PT ;  /* 0xff0000ff2f0d7812 */ /* 0x000fe200078ec0ff */
[----:B------:R-:W-:Y:S01]  /*36b0*/  IMAD.SHL.U32 R46, R46, 0x100, RZ ;  /* 0x000001002e2e7824 */ /* 0x000fe200078e00ff */
[----:B------:R-:W-:Y:S02]  /*36c0*/  SHF.R.U32.HI R92, RZ, 0x10, R93 ;  /* 0x00000010ff5c7819 */ /* 0x000fe4000001165d */
[----:B------:R-:W-:-:S02]  /*36d0*/  LOP3.LUT R47, R93, 0xff0000ff, RZ, 0xc0, !PT ;  /* 0xff0000ff5d2f7812 */ /* 0x000fc400078ec0ff */
[----:B------:R-:W-:Y:S01]  /*36e0*/  LOP3.LUT R13, R13, 0xff00, R12, 0xf8, !PT ;  /* 0x0000ff000d0d7812 */ /* 0x000fe200078ef80c */
[----:B------:R-:W-:Y:S01]  /*36f0*/  IMAD.U32 R12, R97, 0x10000, RZ ;  /* 0x00010000610c7824 */ /* 0x000fe200078e00ff */
[----:B------:R-:W-:Y:S01]  /*3700*/  LOP3.LUT R93, R47, 0xff00, R46, 0xf8, !PT ;  /* 0x0000ff002f5d7812 */ /* 0x000fe200078ef82e */
[----:B------:R-:W-:Y:S01]  /*3710*/  IMAD.U32 R46, R92, 0x10000, RZ ;  /* 0x000100005c2e7824 */ /* 0x000fe200078e00ff */
[----:B------:R-:W-:Y:S02]  /*3720*/  F2FP.F16.E4M3.UNPACK_B R4, R5 ;  /* 0x00000005ff04723e */ /* 0x000fe400020006ff */
[-C--:B------:R-:W-:Y:S02]  /*3730*/  F2FP.F16.E4M3.UNPACK_B R47, R110.reuse.H1 ;  /* 0x0000006eff2f723e */ /* 0x080fe400030006ff */
[----:B------:R-:W-:Y:S02]  /*3740*/  LOP3.LUT R12, R13, 0xff0000, R12, 0xf8, !PT ;  /* 0x00ff00000d0c7812 */ /* 0x000fe400078ef80c */
[----:B------:R-:W-:Y:S01]  /*3750*/  LOP3.LUT R13, R93, 0xff0000, R46, 0xf8, !PT ;  /* 0x00ff00005d0d7812 */ /* 0x000fe200078ef82e */
[--C-:B------:R-:W-:Y:S01]  /*3760*/  HADD2.F32 R46, -RZ, R4.reuse.H1_H1 ;  /* 0x30000004ff2e7230 */ /* 0x100fe20000004100 */
[----:B------:R-:W-:Y:S01]  /*3770*/  F2FP.F16.E4M3.UNPACK_B R93, R109.H1 ;  /* 0x0000006dff5d723e */ /* 0x000fe200030006ff */
[--C-:B------:R-:W-:Y:S01]  /*3780*/  HADD2.F32 R111, -RZ, R47.reuse.H0_H0 ;  /* 0x2000002fff6f7230 */ /* 0x100fe20000004100 */
[----:B------:R-:W-:Y:S01]  /*3790*/  F2FP.F16.E4M3.UNPACK_B R5, R5.H1 ;  /* 0x00000005ff05723e */ /* 0x000fe200030006ff */
[----:B------:R-:W-:Y:S01]  /*37a0*/  HADD2.F32 R4, -RZ, R4.H0_H0 ;  /* 0x20000004ff047230 */ /* 0x000fe20000004100 */
[----:B------:R-:W-:Y:S01]  /*37b0*/  F2FP.F16.E4M3.UNPACK_B R110, R110 ;  /* 0x0000006eff6e723e */ /* 0x000fe200020006ff */
[----:B------:R-:W-:-:S02]  /*37c0*/  HADD2.F32 R112, -RZ, R47.H1_H1 ;  /* 0x3000002fff707230 */ /* 0x000fc40000004100 */
[----:B------:R-:W-:Y:S01]  /*37d0*/  FMUL.FTZ R113, R46, R111 ;  /* 0x0000006f2e717220 */ /* 0x000fe20000410000 */
[----:B------:R-:W-:Y:S01]  /*37e0*/  HADD2.F32 R97, -RZ, R93.H0_H0 ;  /* 0x2000005dff617230 */ /* 0x000fe20000004100 */
[----:B------:R-:W-:Y:S01]  /*37f0*/  F2FP.F16.E4M3.UNPACK_B R109, R109 ;  /* 0x0000006dff6d723e */ /* 0x000fe200020006ff */
[--C-:B------:R-:W-:Y:S02]  /*3800*/  HADD2.F32 R92, -RZ, R5.reuse.H1_H1 ;  /* 0x30000005ff5c7230 */ /* 0x100fe40000004100 */
[----:B------:R-:W-:Y:S02]  /*3810*/  HADD2.F32 R47, -RZ, R5.H0_H0 ;  /* 0x20000005ff2f7230 */ /* 0x000fe40000004100 */
[----:B------:R-:W-:Y:S01]  /*3820*/  FMUL.FTZ R5, R4, R111 ;  /* 0x0000006f04057220 */ /* 0x000fe20000410000 */
[----:B------:R-:W-:Y:S02]  /*3830*/  HADD2.F32 R93, -RZ, R93.H1_H1 ;  /* 0x3000005dff5d7230 */ /* 0x000fe40000004100 */
[-C--:B------:R-:W-:Y:S01]  /*3840*/  FMUL.FTZ R114, R92, R112.reuse ;  /* 0x000000705c727220 */ /* 0x080fe20000410000 */
[-C--:B------:R-:W-:Y:S01]  /*3850*/  FFMA.FTZ R4, R4, R97.reuse, -R113 ;  /* 0x0000006104047223 */ /* 0x080fe20000010871 */
[----:B------:R-:W-:Y:S01]  /*3860*/  FFMA.FTZ R5, R46, R97, R5 ;  /* 0x000000612e057223 */ /* 0x000fe20000010005 */
[C---:B------:R-:W-:Y:S01]  /*3870*/  FMUL.FTZ R111, R47.reuse, R112 ;  /* 0x000000702f6f7220 */ /* 0x040fe20000410000 */
[----:B------:R-:W-:Y:S01]  /*3880*/  F2FP.F16.E4M3.UNPACK_B R46, R15.H1 ;  /* 0x0000000fff2e723e */ /* 0x000fe200030006ff */
[----:B------:R-:W-:Y:S01]  /*3890*/  FFMA.FTZ R114, R47, R93, -R114 ;  /* 0x0000005d2f727223 */ /* 0x000fe20000010872 */
[----:B------:R-:W-:Y:S01]  /*38a0*/  F2FP.F16.E4M3.UNPACK_B R15, R15 ;  /* 0x0000000fff0f723e */ /* 0x000fe200020006ff */
[----:B------:R-:W-:Y:S01]  /*38b0*/  FFMA.FTZ R113, R92, R93, R111 ;  /* 0x0000005d5c717223 */ /* 0x000fe2000001006f */
[----:B------:R-:W-:-:S02]  /*38c0*/  HADD2.F32 R97, -RZ, R110.H1_H1 ;  /* 0x3000006eff617230 */ /* 0x000fc40000004100 */
[--C-:B------:R-:W-:Y:S02]  /*38d0*/  HADD2.F32 R92, -RZ, R46.reuse.H0_H0 ;  /* 0x2000002eff5c7230 */ /* 0x100fe40000004100 */
[----:B------:R-:W-:Y:S02]  /*38e0*/  HADD2.F32 R93, -RZ, R46.H1_H1 ;  /* 0x3000002eff5d7230 */ /* 0x000fe40000004100 */
[----:B------:R-:W-:Y:S02]  /*38f0*/  HADD2.F32 R110, -RZ, R110.H0_H0 ;  /* 0x2000006eff6e7230 */ /* 0x000fe40000004100 */
[-C--:B------:R-:W-:Y:S01]  /*3900*/  FMUL.FTZ R112, R92, R97.reuse ;  /* 0x000000615c707220 */ /* 0x080fe20000410000 */
[--C-:B------:R-:W-:Y:S02]  /*3910*/  HADD2.F32 R47, -RZ, R15.reuse.H1_H1 ;  /* 0x3000000fff2f7230 */ /* 0x100fe40000004100 */
[----:B------:R-:W-:Y:S01]  /*3920*/  FMUL.FTZ R111, R93, R97 ;  /* 0x000000615d6f7220 */ /* 0x000fe20000410000 */
[----:B------:R-:W-:-:S02]  /*3930*/  HADD2.F32 R46, -RZ, R15.H0_H0 ;  /* 0x2000000fff2e7230 */ /* 0x000fc40000004100 */
[--C-:B------:R-:W-:Y:S02]  /*3940*/  HADD2.F32 R15, -RZ, R109.reuse.H1_H1 ;  /* 0x3000006dff0f7230 */ /* 0x100fe40000004100 */
[-C--:B------:R-:W-:Y:S01]  /*3950*/  FMUL.FTZ R97, R47, R110.reuse ;  /* 0x0000006e2f617220 */ /* 0x080fe20000410000 */
[----:B------:R-:W-:Y:S02]  /*3960*/  HADD2.F32 R109, -RZ, R109.H0_H0 ;  /* 0x2000006dff6d7230 */ /* 0x000fe40000004100 */
[----:B------:R-:W-:Y:S01]  /*3970*/  FMUL.FTZ R110, R46, R110 ;  /* 0x0000006e2e6e7220 */ /* 0x000fe20000410000 */
[-C--:B------:R-:W-:Y:S01]  /*3980*/  FFMA.FTZ R92, R92, R15.reuse, -R111 ;  /* 0x0000000f5c5c7223 */ /* 0x080fe2000001086f */
[----:B------:R-:W-:Y:S01]  /*3990*/  FFMA.FTZ R93, R93, R15, R112 ;  /* 0x0000000f5d5d7223 */ /* 0x000fe20000010070 */
[-C--:B------:R-:W-:Y:S01]  /*39a0*/  FFMA.FTZ R15, R46, R109.reuse, -R97 ;  /* 0x0000006d2e0f7223 */ /* 0x080fe20000010861 */
[----:B------:R-:W-:Y:S01]  /*39b0*/  FFMA.FTZ R46, R47, R109, R110 ;  /* 0x0000006d2f2e7223 */ /* 0x000fe2000001006e */
[----:B------:R-:W-:-:S02]  /*39c0*/  F2FP.F16.E4M3.UNPACK_B R97, R7.H1 ;  /* 0x00000007ff61723e */ /* 0x000fc400030006ff */
[----:B------:R-:W-:Y:S02]  /*39d0*/  F2FP.SATFINITE.E4M3.F32.PACK_AB_MERGE_C R47, R113, R114, RZ ;  /* 0x00000072712f723e */ /* 0x000fe400048070ff */
[-C--:B------:R-:W-:Y:S01]  /*39e0*/  F2FP.F16.E4M3.UNPACK_B R114, R13.reuse.H1 ;  /* 0x0000000dff72723e */ /* 0x080fe200030006ff */
[--C-:B------:R-:W-:Y:S01]  /*39f0*/  HADD2.F32 R109, -RZ, R97.reuse.H0_H0 ;  /* 0x20000061ff6d7230 */ /* 0x100fe20000004100 */
[----:B------:R-:W-:Y:S01]  /*3a00*/  F2FP.F16.E4M3.UNPACK_B R111, R12.H1 ;  /* 0x0000000cff6f723e */ /* 0x000fe200030006ff */
[----:B------:R-:W-:Y:S01]  /*3a10*/  HADD2.F32 R97, -RZ, R97.H1_H1 ;  /* 0x30000061ff617230 */ /* 0x000fe20000004100 */
[----:B------:R-:W-:Y:S01]  /*3a20*/  F2FP.SATFINITE.E4M3.F32.PACK_AB_MERGE_C R92, R93, R92, RZ ;  /* 0x0000005c5d5c723e */ /* 0x000fe200048070ff */
[--C-:B------:R-:W-:Y:S01]  /*3a30*/  HADD2.F32 R118, -RZ, R114.reuse.H1_H1 ;  /* 0x30000072ff767230 */ /* 0x100fe20000004100 */
[----:B------:R-:W-:Y:S01]  /*3a40*/  F2FP.F16.E4M3.UNPACK_B R93, R6.H1 ;  /* 0x00000006ff5d723e */ /* 0x000fe200030006ff */
[----:B------:R-:W-:Y:S01]  /*3a50*/  HADD2.F32 R112, -RZ, R111.H1_H1 ;  /* 0x3000006fff707230 */ /* 0x000fe20000004100 */
[----:B------:R-:W-:Y:S01]  /*3a60*/  F2FP.F16.E4M3.UNPACK_B R113, R13 ;  /* 0x0000000dff71723e */ /* 0x000fe200020006ff */
[----:B------:R-:W-:Y:S01]  /*3a70*/  HADD2.F32 R114, -RZ, R114.H0_H0 ;  /* 0x20000072ff727230 */ /* 0x000fe20000004100 */
[----:B------:R-:W-:Y:S01]  /*3a80*/  F2FP.F16.E4M3.UNPACK_B R110, R12 ;  /* 0x0000000cff6e723e */ /* 0x000fe200020006ff */
[----:B------:R-:W-:Y:S01]  /*3a90*/  FMUL.FTZ R12, R97, R118 ;  /* 0x00000076610c7220 */ /* 0x000fe20000410000 */
[----:B------:R-:W-:-:S02]  /*3aa0*/  HADD2.F32 R13, -RZ, R93.H1_H1 ;  /* 0x3000005dff0d7230 */ /* 0x000fc40000004100 */
[C---:B------:R-:W-:Y:S01]  /*3ab0*/  FMUL.FTZ R120, R109.reuse, R118 ;  /* 0x000000766d787220 */ /* 0x040fe20000410000 */
[----:B------:R-:W-:Y:S02]  /*3ac0*/  HADD2.F32 R116, -RZ, R113.H1_H1 ;  /* 0x30000071ff747230 */ /* 0x000fe40000004100 */
[----:B------:R-:W-:Y:S01]  /*3ad0*/  FFMA.FTZ R109, R109, R112, -R12 ;  /* 0x000000706d6d7223 */ /* 0x000fe2000001080c */
[----:B------:R-:W-:Y:S01]  /*3ae0*/  HADD2.F32 R93, -RZ, R93.H0_H0 ;  /* 0x2000005dff5d7230 */ /* 0x000fe20000004100 */
[----:B------:R-:W-:Y:S01]  /*3af0*/  F2FP.F16.E4M3.UNPACK_B R7, R7 ;  /* 0x00000007ff07723e */ /* 0x000fe200020006ff */
[----:B------:R-:W-:Y:S02]  /*3b00*/  HADD2.F32 R12, -RZ, R110.H1_H1 ;  /* 0x3000006eff0c7230 */ /* 0x000fe40000004100 */
[----:B------:R-:W-:Y:S01]  /*3b10*/  FMUL.FTZ R118, R13, R116 ;  /* 0x000000740d767220 */ /* 0x000fe20000410000 */
[----:B------:R-:W-:Y:S01]  /*3b20*/  F2FP.F16.E4M3.UNPACK_B R6, R6 ;  /* 0x00000006ff06723e */ /* 0x000fe200020006ff */
[----:B------:R-:W-:Y:S01]  /*3b30*/  FMUL.FTZ R116, R93, R116 ;  /* 0x000000745d747220 */ /* 0x000fe20000410000 */
[----:B------:R-:W-:-:S02]  /*3b40*/  HADD2.F32 R113, -RZ, R113.H0_H0 ;  /* 0x20000071ff717230 */ /* 0x000fc40000004100 */
[----:B------:R-:W-:Y:S01]  /*3b50*/  FFMA.FTZ R118, R93, R12, -R118 ;  /* 0x0000000c5d767223 */ /* 0x000fe20000010876 */
[----:B------:R-:W-:Y:S01]  /*3b60*/  FFMA.FTZ R120, R97, R112, R120 ;  /* 0x0000007061787223 */ /* 0x000fe20000010078 */
[----:B------:R-:W-:Y:S01]  /*3b70*/  FFMA.FTZ R93, R13, R12, R116 ;  /* 0x0000000c0d5d7223 */ /* 0x000fe20000010074 */
[--C-:B------:R-:W-:Y:S01]  /*3b80*/  HADD2.F32 R12, -RZ, R7.reuse.H0_H0 ;  /* 0x20000007ff0c7230 */ /* 0x100fe20000004100 */
[----:B------:R-:W-:Y:S01]  /*3b90*/  F2FP.SATFINITE.E4M3.F32.PACK_AB_MERGE_C R5, R5, R4, R47 ;  /* 0x000000040505723e */ /* 0x000fe2000480702f */
[----:B------:R-:W-:Y:S01]  /*3ba0*/  HADD2.F32 R13, -RZ, R7.H1_H1 ;  /* 0x30000007ff0d7230 */ /* 0x000fe20000004100 */
[----:B------:R-:W-:Y:S01]  /*3bb0*/  F2FP.SATFINITE.E4M3.F32.PACK_AB_MERGE_C R109, R120, R109, RZ ;  /* 0x0000006d786d723e */ /* 0x000fe200048070ff */
        /* <DEDUP_REMOVED lines=13> */
[----:B------:R-:W-:Y:S02]  /*3c90*/  F2FP.SATFINITE.E4M3.F32.PACK_AB_MERGE_C R4, R46, R15, R92 ;  /* 0x0000000f2e04723e */ /* 0x000fe4000480705c */
[----:B------:R-:W-:-:S02]  /*3ca0*/  F2FP.SATFINITE.E4M3.F32.PACK_AB_MERGE_C R7, R114, R97, R109 ;  /* 0x000000617207723e */ /* 0x000fc4000480706d */
[----:B------:R-:W-:-:S07]  /*3cb0*/  F2FP.SATFINITE.E4M3.F32.PACK_AB_MERGE_C R6, R113, R112, R93 ;  /* 0x000000707106723e */ /* 0x000fce000480705d */
.L_x_1649:
[----:B------:R-:W-:Y:S05]  /*3cc0*/  BSYNC B2 ;  /* 0x0000000000027941 */ /* 0x000fea0003800000 */
.L_x_1648:
[----:B-1----:R0:W-:Y:S02]  /*3cd0*/  ST.E.128 desc[UR42][R10.64], R4 ;  /* 0x000000040a007985 */ /* 0x0021e4000c101d2a */
.L_x_1647:
[----:B------:R-:W-:Y:S05]  /*3ce0*/  BSYNC B1 ;  /* 0x0000000000017941 */ /* 0x000fea0003800000 */
.L_x_1646:
[----:B------:R-:W-:Y:S01]  /*3cf0*/  ISETP.NE.AND P3, PT, R54, RZ, PT ;  /* 0x000000ff3600720c */ /* 0x000fe20003f65270 */
[----:B------:R-:W-:-:S12]  /*3d00*/  BSSY B1, `(.L_x_1650) ;  /* 0x0000073000017945 */ /* 0x000fd80003800000 */
[----:B------:R-:W-:Y:S05]  /*3d10*/  @!P3 BRA `(.L_x_1651) ;  /* 0x0000000400c4b947 */ /* 0x000fea0003800000 */
[----:B0-----:R-:W-:Y:S01]  /*3d20*/  IMAD.SHL.U32 R5, R213, 0x10, RZ ;  /* 0x00000010d5057824 */ /* 0x001fe200078e00ff */
[----:B------:R-:W-:Y:S04]  /*3d30*/  BSSY B2, `(.L_x_1652) ;  /* 0x000006e000027945 */ /* 0x000fe80003800000 */
[----:B----4-:R-:W-:-:S04]  /*3d40*/  IADD3 R10, P3, R14, R5, RZ ;  /* 0x000000050e0a7210 */ /* 0x010fc80007f7e0ff */
[----:B--2---:R-:W-:Y:S02]  /*3d50*/  LEA.HI.X.SX32 R11, R5, R98, 0x1, P3 ;  /* 0x00000062050b7211 */ /* 0x004fe400018f0eff */
[----:B------:R0:W2:Y:S01]  /*3d60*/  LDS.128 R4, [R85+0x1e400] ;  /* 0x01e4000055047984 */ /* 0x0000a20000000c00 */
[----:B------:R-:W-:-:S13]  /*3d70*/  ISETP.GE.AND P3, PT, R222, R96, PT ;  /* 0x00000060de00720c */ /* 0x000fda0003f66270 */
[----:B0-----:R-:W-:Y:S05]  /*3d80*/  @P3 BRA `(.L_x_1653) ;  /* 0x0000000400a03947 */ /* 0x001fea0003800000 */
[----:B------:R-:W-:Y:S02]  /*3d90*/  SHF.R.U32.HI R15, RZ, 0x8, R43 ;  /* 0x00000008ff0f7819 */ /* 0x000fe4000001162b */
[----:B------:R-:W-:Y:S02]  /*3da0*/  SHF.R.U32.HI R13, RZ, 0x8, R45 ;  /* 0x00000008ff0d7819 */ /* 0x000fe4000001162d */
[----:B------:R-:W-:Y:S02]  /*3db0*/  LOP3.LUT R12, R43, 0xff0000ff, RZ, 0xc0, !PT ;  /* 0xff0000ff2b0c7812 */ /* 0x000fe400078ec0ff */
[----:B------:R-:W-:Y:S01]  /*3dc0*/  SHF.R.U32.HI R46, RZ, 0x10, R43 ;  /* 0x00000010ff2e7819 */ /* 0x000fe2000001162b */
[----:B------:R-:W-:Y:S01]  /*3dd0*/  IMAD.SHL.U32 R43, R15, 0x100, RZ ;  /* 0x000001000f2b7824 */ /* 0x000fe200078e00ff */
[----:B------:R-:W-:Y:S01]  /*3de0*/  LOP3.LUT R42, R45, 0xff0000ff, RZ, 0xc0, !PT ;  /* 0xff0000ff2d2a7812 */ /* 0x000fe200078ec0ff */
[----:B--2---:R-:W-:Y:S01]  /*3df0*/  IMAD.MOV.U32 R15, RZ, RZ, R4 ;  /* 0x000000ffff0f7224 */ /* 0x004fe200078e0004 */
[----:B------:R-:W-:Y:S01]  /*3e00*/  SHF.R.U32.HI R44, RZ, 0x10, R45 ;  /* 0x00000010ff2c7819 */ /* 0x000fe2000001162d */
[----:B------:R-:W-:-:S02]  /*3e10*/  IMAD.SHL.U32 R45, R13, 0x100, RZ ;  /* 0x000001000d2d7824 */ /* 0x000fc400078e00ff */
[----:B------:R-:W-:Y:S01]  /*3e20*/  IMAD.MOV.U32 R13, RZ, RZ, R5 ;  /* 0x000000ffff0d7224 */ /* 0x000fe200078e0005 */
        /* <DEDUP_REMOVED lines=15> */
[----:B---3--:R-:W-:Y:S01]  /*3f20*/  FMUL.FTZ R97, R42, R93 ;  /* 0x0000005d2a617220 */ /* 0x008fe20000410000 */
        /* <DEDUP_REMOVED lines=15> */
[--C-:B------:R-:W-:Y:S02]  /*4020*/  HADD2.F32 R45, -RZ, R42.reuse.H1_H1 ;  /* 0x3000002aff2d7230 */ /* 0x100fe40000004100 */
[----:B------:R-:W-:Y:S01]  /*4030*/  HADD2.F32 R44, -RZ, R42.H0_H0 ;  /* 0x2000002aff2c7230 */ /* 0x000fe20000004100 */
[----:B------:R-:W-:Y:S01]  /*4040*/  F2FP.SATFINITE.E4M3.F32.PACK_AB_MERGE_C R112, R97, R92, RZ ;  /* 0x0000005c6170723e */ /* 0x000fe200048070ff */
[--C-:B------:R-:W-:Y:S02]  /*4050*/  HADD2.F32 R42, -RZ, R15.reuse.H0_H0 ;  /* 0x2000000fff2a7230 */ /* 0x100fe40000004100 */
[-C--:B------:R-:W-:Y:S01]  /*4060*/  FMUL.FTZ R93, R45, R46.reuse ;  /* 0x0000002e2d5d7220 */ /* 0x080fe20000410000 */
[----:B------:R-:W-:Y:S02]  /*4070*/  HADD2.F32 R43, -RZ, R15.H1_H1 ;  /* 0x3000000fff2b7230 */ /* 0x000fe40000004100 */
[----:B------:R-:W-:Y:S01]  /*4080*/  FMUL.FTZ R46, R44, R46 ;  /* 0x0000002e2c2e7220 */ /* 0x000fe20000410000 */
[----:B------:R-:W-:Y:S01]  /*4090*/  HADD2.F32 R108, -RZ, R108.H0_H0 ;  /* 0x2000006cff6c7230 */ /* 0x000fe20000004100 */
[----:B------:R-:W-:Y:S01]  /*40a0*/  F2FP.F16.E4M3.UNPACK_B R97, R12.H1 ;  /* 0x0000000cff61723e */ /* 0x000fe200030006ff */
[----:B------:R-:W-:-:S02]  /*40b0*/  HADD2.F32 R15, -RZ, R107.H1_H1 ;  /* 0x3000006bff0f7230 */ /* 0x000fc40000004100 */
[----:B------:R-:W-:Y:S02]  /*40c0*/  HADD2.F32 R107, -RZ, R107.H0_H0 ;  /* 0x2000006bff6b7230 */ /* 0x000fe40000004100 */
[-C--:B------:R-:W-:Y:S01]  /*40d0*/  FMUL.FTZ R47, R43, R108.reuse ;  /* 0x0000006c2b2f7220 */ /* 0x080fe20000410000 */
[----:B------:R-:W-:Y:S01]  /*40e0*/  FMUL.FTZ R108, R42, R108 ;  /* 0x0000006c2a6c7220 */ /* 0x000fe20000410000 */
[-C--:B------:R-:W-:Y:S01]  /*40f0*/  FFMA.FTZ R93, R44, R15.reuse, -R93 ;  /* 0x0000000f2c5d7223 */ /* 0x080fe2000001085d */
[----:B------:R-:W-:Y:S01]  /*4100*/  FFMA.FTZ R46, R45, R15, R46 ;  /* 0x0000000f2d2e7223 */ /* 0x000fe2000001002e */
[----:B------:R-:W-:Y:S01]  /*4110*/  FFMA.FTZ R15, R42, R107, -R47 ;  /* 0x0000006b2a0f7223 */ /* 0x000fe2000001082f */
[----:B------:R-:W-:Y:S01]  /*4120*/  F2FP.F16.E4M3.UNPACK_B R44, R7.H1 ;  /* 0x00000007ff2c723e */ /* 0x000fe200030006ff */
[----:B------:R-:W-:Y:S01]  /*4130*/  FFMA.FTZ R42, R43, R107, R108 ;  /* 0x0000006b2b2a7223 */ /* 0x000fe2000001006c */
[----:B------:R-:W-:Y:S01]  /*4140*/  F2FP.F16.E4M3.UNPACK_B R43, R6.H1 ;  /* 0x00000006ff2b723e */ /* 0x000fe200030006ff */
[----:B------:R-:W-:Y:S01]  /*4150*/  HADD2.F32 R108, -RZ, R97.H1_H1 ;  /* 0x30000061ff6c7230 */ /* 0x000fe20000004100 */
[----:B------:R-:W-:Y:S01]  /*4160*/  F2FP.SATFINITE.E4M3.F32.PACK_AB_MERGE_C R111, R46, R93, RZ ;  /* 0x0000005d2e6f723e */ /* 0x000fe200048070ff */
[--C-:B------:R-:W-:Y:S01]  /*4170*/  HADD2.F32 R45, -RZ, R44.reuse.H0_H0 ;  /* 0x2000002cff2d7230 */ /* 0x100fe20000004100 */
[----:B------:R-:W-:Y:S01]  /*4180*/  F2FP.F16.E4M3.UNPACK_B R93, R12 ;  /* 0x0000000cff5d723e */ /* 0x000fe200020006ff */
[----:B------:R-:W-:Y:S01]  /*4190*/  HADD2.F32 R44, -RZ, R44.H1_H1 ;  /* 0x3000002cff2c7230 */ /* 0x000fe20000004100 */
[-C--:B------:R-:W-:Y:S01]  /*41a0*/  F2FP.F16.E4M3.UNPACK_B R46, R5.reuse ;  /* 0x00000005ff2e723e */ /* 0x080fe200020006ff */
[----:B------:R-:W-:Y:S01]  /*41b0*/  HADD2.F32 R12, -RZ, R43.H1_H1 ;  /* 0x3000002bff0c7230 */ /* 0x000fe20000004100 */
[----:B------:R-:W-:Y:S01]  /*41c0*/  F2FP.F16.E4M3.UNPACK_B R47, R5.H1 ;  /* 0x00000005ff2f723e */ /* 0x000fe200030006ff */
[----:B------:R-:W-:-:S02]  /*41d0*/  HADD2.F32 R107, -RZ, R93.H1_H1 ;  /* 0x3000005dff6b7230 */ /* 0x000fc40000004100 */
[-C--:B------:R-:W-:Y:S01]  /*41e0*/  FMUL.FTZ R110, R44, R108.reuse ;  /* 0x0000006c2c6e7220 */ /* 0x080fe20000410000 */
[----:B------:R-:W-:Y:S02]  /*41f0*/  HADD2.F32 R43, -RZ, R43.H0_H0 ;  /* 0x2000002bff2b7230 */ /* 0x000fe40000004100 */
[----:B------:R-:W-:Y:S01]  /*4200*/  FMUL.FTZ R109, R45, R108 ;  /* 0x0000006c2d6d7220 */ /* 0x000fe20000410000 */
[----:B------:R-:W-:Y:S02]  /*4210*/  HADD2.F32 R5, -RZ, R46.H1_H1 ;  /* 0x3000002eff057230 */ /* 0x000fe40000004100 */
[-C--:B------:R-:W-:Y:S01]  /*4220*/  FMUL.FTZ R108, R12, R107.reuse ;  /* 0x0000006b0c6c7220 */ /* 0x080fe20000410000 */
[----:B------:R-:W-:Y:S01]  /*4230*/  F2FP.F16.E4M3.UNPACK_B R6, R6 ;  /* 0x00000006ff06723e */ /* 0x000fe200020006ff */
[C---:B------:R-:W-:Y:S01]  /*4240*/  FMUL.FTZ R107, R43.reuse, R107 ;  /* 0x0000006b2b6b7220 */ /* 0x040fe20000410000 */
[----:B------:R-:W-:Y:S01]  /*4250*/  F2FP.F16.E4M3.UNPACK_B R7, R7 ;  /* 0x00000007ff07723e */ /* 0x000fe200020006ff */
[----:B------:R-:W-:Y:S01]  /*4260*/  FFMA.FTZ R108, R43, R5, -R108 ;  /* 0x000000052b6c7223 */ /* 0x000fe2000001086c */
[----:B------:R-:W-:-:S02]  /*4270*/  HADD2.F32 R92, -RZ, R47.H1_H1 ;  /* 0x3000002fff5c7230 */ /* 0x000fc40000004100 */
[----:B------:R-:W-:Y:S01]  /*4280*/  FFMA.FTZ R107, R12, R5, R107 ;  /* 0x000000050c6b7223 */ /* 0x000fe2000001006b */
[--C-:B------:R-:W-:Y:S02]  /*4290*/  HADD2.F32 R5, -RZ, R6.reuse.H0_H0 ;  /* 0x20000006ff057230 */ /* 0x100fe40000004100 */
[----:B------:R-:W-:Y:S02]  /*42a0*/  HADD2.F32 R12, -RZ, R7.H0_H0 ;  /* 0x20000007ff0c7230 */ /* 0x000fe40000004100 */
[-C--:B------:R-:W-:Y:S01]  /*42b0*/  FFMA.FTZ R109, R44, R92.reuse, R109 ;  /* 0x0000005c2c6d7223 */ /* 0x080fe2000001006d */
[----:B------:R-:W-:Y:S02]  /*42c0*/  HADD2.F32 R6, -RZ, R6.H1_H1 ;  /* 0x30000006ff067230 */ /* 0x000fe40000004100 */
[----:B------:R-:W-:Y:S01]  /*42d0*/  FFMA.FTZ R110, R45, R92, -R110 ;  /* 0x0000005c2d6e7223 */ /* 0x000fe2000001086e */
[----:B------:R-:W-:Y:S01]  /*42e0*/  HADD2.F32 R93, -RZ, R93.H0_H0 ;  /* 0x2000005dff5d7230 */ /* 0x000fe20000004100 */
[----:B------:R-:W-:Y:S01]  /*42f0*/  F2FP.SATFINITE.E4M3.F32.PACK_AB_MERGE_C R107, R107, R108, RZ ;  /* 0x0000006c6b6b723e */ /* 0x000fe200048070ff */
[----:B------:R-:W-:-:S02]  /*4300*/  HADD2.F32 R7, -RZ, R7.H1_H1 ;  /* 0x30000007ff077230 */ /* 0x000fc40000004100 */
[----:B------:R-:W-:Y:S02]  /*4310*/  HADD2.F32 R97, -RZ, R97.H0_H0 ;  /* 0x20000061ff617230 */ /* 0x000fe40000004100 */
[-C--:B------:R-:W-:Y:S01]  /*4320*/  FMUL.FTZ R44, R6, R93.reuse ;  /* 0x0000005d062c7220 */ /* 0x080fe20000410000 */
[----:B------:R-:W-:Y:S02]  /*4330*/  HADD2.F32 R47, -RZ, R47.H0_H0 ;  /* 0x2000002fff2f7230 */ /* 0x000fe40000004100 */
[----:B------:R-:W-:Y:S01]  /*4340*/  FMUL.FTZ R93, R5, R93 ;  /* 0x0000005d055d7220 */ /* 0x000fe20000410000 */
[----:B------:R-:W-:Y:S02]  /*4350*/  HADD2.F32 R46, -RZ, R46.H0_H0 ;  /* 0x2000002eff2e7230 */ /* 0x000fe40000004100 */
[-C--:B------:R-:W-:Y:S01]  /*4360*/  FMUL.FTZ R43, R7, R97.reuse ;  /* 0x00000061072b7220 */ /* 0x080fe20000410000 */
[----:B------:R-:W-:Y:S01]  /*4370*/  FMUL.FTZ R92, R12, R97 ;  /* 0x000000610c5c7220 */ /* 0x000fe20000410000 */
[----:B------:R-:W-:-:S02]  /*4380*/  F2FP.SATFINITE.E4M3.F32.PACK_AB_MERGE_C R109, R109, R110, RZ ;  /* 0x0000006e6d6d723e */ /* 0x000fc400048070ff */
[-C--:B------:R-:W-:Y:S01]  /*4390*/  FFMA.FTZ R43, R12, R47.reuse, -R43 ;  /* 0x0000002f0c2b7223 */ /* 0x080fe2000001082b */
[----:B------:R-:W-:Y:S01]  /*43a0*/  FFMA.FTZ R92, R7, R47, R92 ;  /* 0x0000002f075c7223 */ /* 0x000fe2000001005c */
[-C--:B------:R-:W-:Y:S01]  /*43b0*/  FFMA.FTZ R44, R5, R46.reuse, -R44 ;  /* 0x0000002e052c7223 */ /* 0x080fe2000001082c */
[----:B------:R-:W-:Y:S01]  /*43c0*/  FFMA.FTZ R93, R6, R46, R93 ;  /* 0x0000002e065d7223 */ /* 0x000fe2000001005d */
[----:B------:R-:W-:Y:S02]  /*43d0*/  F2FP.SATFINITE.E4M3.F32.PACK_AB_MERGE_C R5, R13, R4, R112 ;  /* 0x000000040d05723e */ /* 0x000fe40004807070 */
[----:B------:R-:W-:Y:S02]  /*43e0*/  F2FP.SATFINITE.E4M3.F32.PACK_AB_MERGE_C R4, R42, R15, R111 ;  /* 0x0000000f2a04723e */ /* 0x000fe4000480706f */
[----:B------:R-:W-:Y:S02]  /*43f0*/  F2FP.SATFINITE.E4M3.F32.PACK_AB_MERGE_C R6, R93, R44, R107 ;  /* 0x0000002c5d06723e */ /* 0x000fe4000480706b */
[----:B------:R-:W-:-:S07]  /*4400*/  F2FP.SATFINITE.E4M3.F32.PACK_AB_MERGE_C R7, R92, R43, R109 ;  /* 0x0000002b5c07723e */ /* 0x000fce000480706d */
.L_x_1653:
[----:B------:R-:W-:Y:S05]  /*4410*/  BSYNC B2 ;  /* 0x0000000000027941 */ /* 0x000fea0003800000 */
.L_x_1652:
[----:B--2---:R0:W-:Y:S02]  /*4420*/  ST.E.128 desc[UR42][R10.64], R4 ;  /* 0x000000040a007985 */ /* 0x0041e4000c101d2a */
.L_x_1651:
[----:B------:R-:W-:Y:S05]  /*4430*/  BSYNC B1 ;  /* 0x0000000000017941 */ /* 0x000fea0003800000 */
.L_x_1650:
        /* <DEDUP_REMOVED lines=10> */
[----:B------:R-:W-:Y:S01]  /*44e0*/  SHF.R.U32.HI R13, RZ, 0x8, R39 ;  /* 0x00000008ff0d7819 */ /* 0x000fe20000011627 */
[----:B--2---:R-:W-:Y:S01]  /*44f0*/  IMAD.MOV.U32 R12, RZ, RZ, R4 ;  /* 0x000000ffff0c7224 */ /* 0x004fe200078e0004 */
[----:B------:R-:W-:Y:S02]  /*4500*/  SHF.R.U32.HI R15, RZ, 0x8, R41 ;  /* 0x00000008ff0f7819 */ /* 0x000fe40000011629 */
[----:B------:R-:W-:Y:S01]  /*4510*/  SHF.R.U32.HI R42, RZ, 0x10, R39 ;  /* 0x00000010ff2a7819 */ /* 0x000fe20000011627 */
        /* <DEDUP_REMOVED lines=19> */
[CC--:B------:R-:W-:Y:S01]  /*4650*/  FMUL.FTZ R45, R13.reuse, R42.reuse ;  /* 0x0000002a0d2d7220 */ /* 0x0c0fe20000410000 */
[----:B------:R-:W-:Y:S02]  /*4660*/  HADD2.F32 R40, -RZ, R39.H0_H0 ;  /* 0x20000027ff287230 */ /* 0x000fe40000004100 */
[----:B------:R-:W-:Y:S01]  /*4670*/  FMUL.FTZ R42, R4, R42 ;  /* 0x0000002a042a7220 */ /* 0x000fe20000410000 */
[--C-:B------:R-:W-:Y:S01]  /*4680*/  HADD2.F32 R38, -RZ, R5.reuse.H1_H1 ;  /* 0x30000005ff267230 */ /* 0x100fe20000004100 */
[----:B------:R-:W-:Y:S01]  /*4690*/  F2FP.F16.E4M3.UNPACK_B R106, R106 ;  /* 0x0000006aff6a723e */ /* 0x000fe200020006ff */
[----:B------:R-:W-:Y:S02]  /*46a0*/  HADD2.F32 R15, -RZ, R5.H0_H0 ;  /* 0x20000005ff0f7230 */ /* 0x000fe40000004100 */
[----:B------:R-:W-:Y:S01]  /*46b0*/  FFMA.FTZ R5, R13, R40, R42 ;  /* 0x000000280d057223 */ /* 0x000fe2000001002a */
[----:B------:R-:W-:Y:S02]  /*46c0*/  HADD2.F32 R39, -RZ, R39.H1_H1 ;  /* 0x30000027ff277230 */ /* 0x000fe40000004100 */
[-C--:B------:R-:W-:Y:S01]  /*46d0*/  FMUL.FTZ R46, R38, R43.reuse ;  /* 0x0000002b262e7220 */ /* 0x080fe20000410000 */
[----:B------:R-:W-:Y:S01]  /*46e0*/  F2FP.F16.E4M3.UNPACK_B R13, R12.H1 ;  /* 0x0000000cff0d723e */ /* 0x000fe200030006ff */
[C---:B------:R-:W-:Y:S01]  /*46f0*/  FMUL.FTZ R43, R15.reuse, R43 ;  /* 0x0000002b0f2b7220 */ /* 0x040fe20000410000 */
[----:B------:R-:W-:Y:S01]  /*4700*/  FFMA.FTZ R4, R4, R40, -R45 ;  /* 0x0000002804047223 */ /* 0x000fe2000001082d */
[-C--:B------:R-:W-:Y:S01]  /*4710*/  FFMA.FTZ R47, R15, R39.reuse, -R46 ;  /* 0x000000270f2f7223 */ /* 0x080fe2000001082e */
[----:B------:R-:W-:Y:S01]  /*4720*/  F2FP.F16.E4M3.UNPACK_B R12, R12 ;  /* 0x0000000cff0c723e */ /* 0x000fe200020006ff */
[----:B------:R-:W-:Y:S01]  /*4730*/  FFMA.FTZ R92, R38, R39, R43 ;  /* 0x00000027265c7223 */ /* 0x000fe2000001002b */
[----:B------:R-:W-:Y:S01]  /*4740*/  F2FP.F16.E4M3.UNPACK_B R105, R105 ;  /* 0x00000069ff69723e */ /* 0x000fe200020006ff */
[----:B------:R-:W-:-:S02]  /*4750*/  HADD2.F32 R40, -RZ, R106.H1_H1 ;  /* 0x3000006aff287230 */ /* 0x000fc40000004100 */
[--C-:B------:R-:W-:Y:S02]  /*4760*/  HADD2.F32 R15, -RZ, R13.reuse.H0_H0 ;  /* 0x2000000dff0f7230 */ /* 0x100fe40000004100 */
[----:B------:R-:W-:Y:S02]  /*4770*/  HADD2.F32 R38, -RZ, R13.H1_H1 ;  /* 0x3000000dff267230 */ /* 0x000fe40000004100 */
[----:B------:R-:W-:Y:S02]  /*4780*/  HADD2.F32 R13, -RZ, R12.H0_H0 ;  /* 0x2000000cff0d7230 */ /* 0x000fe40000004100 */
[-C--:B------:R-:W-:Y:S01]  /*4790*/  FMUL.FTZ R45, R15, R40.reuse ;  /* 0x000000280f2d7220 */ /* 0x080fe20000410000 */
[----:B------:R-:W-:Y:S02]  /*47a0*/  HADD2.F32 R39, -RZ, R105.H1_H1 ;  /* 0x30000069ff277230 */ /* 0x000fe40000004100 */
[----:B------:R-:W-:Y:S01]  /*47b0*/  FMUL.FTZ R42, R38, R40 ;  /* 0x00000028262a7220 */ /* 0x000fe20000410000 */
[----:B------:R-:W-:-:S02]  /*47c0*/  HADD2.F32 R106, -RZ, R106.H0_H0 ;  /* 0x2000006aff6a7230 */ /* 0x000fc40000004100 */
[----:B------:R-:W-:Y:S02]  /*47d0*/  HADD2.F32 R12, -RZ, R12.H1_H1 ;  /* 0x3000000cff0c7230 */ /* 0x000fe40000004100 */
[-C--:B------:R-:W-:Y:S01]  /*47e0*/  FFMA.FTZ R42, R15, R39.reuse, -R42 ;  /* 0x000000270f2a7223 */ /* 0x080fe2000001082a */
[----:B------:R-:W-:Y:S02]  /*47f0*/  HADD2.F32 R105, -RZ, R105.H0_H0 ;  /* 0x20000069ff697230 */ /* 0x000fe40000004100 */
[----:B------:R-:W-:Y:S01]  /*4800*/  FFMA.FTZ R45, R38, R39, R45 ;  /* 0x00000027262d7223 */ /* 0x000fe2000001002d */
[-C--:B------:R-:W-:Y:S01]  /*4810*/  FMUL.FTZ R43, R13, R106.reuse ;  /* 0x0000006a0d2b7220 */ /* 0x080fe20000410000 */
[C---:B------:R-:W-:Y:S01]  /*4820*/  FMUL.FTZ R40, R12.reuse, R106 ;  /* 0x0000006a0c287220 */ /* 0x040fe20000410000 */
[----:B------:R-:W-:Y:S02]  /*4830*/  F2FP.F16.E4M3.UNPACK_B R39, R41.H1 ;  /* 0x00000029ff27723e */ /* 0x000fe400030006ff */
[----:B---3--:R-:W-:Y:S01]  /*4840*/  F2FP.SATFINITE.E4M3.F32.PACK_AB_MERGE_C R97, R45, R42, RZ ;  /* 0x0000002a2d61723e */ /* 0x008fe200048070ff */
[----:B------:R-:W-:Y:S01]  /*4850*/  FFMA.FTZ R46, R13, R105, -R40 ;  /* 0x000000690d2e7223 */ /* 0x000fe20000010828 */
[----:B------:R-:W-:Y:S01]  /*4860*/  F2FP.F16.E4M3.UNPACK_B R13, R7.H1 ;  /* 0x00000007ff0d723e */ /* 0x000fe200030006ff */
[----:B------:R-:W-:Y:S01]  /*4870*/  FFMA.FTZ R105, R12, R105, R43 ;  /* 0x000000690c697223 */ /* 0x000fe2000001002b */
[----:B------:R-:W-:Y:S01]  /*4880*/  F2FP.F16.E4M3.UNPACK_B R42, R44.H1 ;  /* 0x0000002cff2a723e */ /* 0x000fe200030006ff */
[----:B------:R-:W-:Y:S01]  /*4890*/  HADD2.F32 R40, -RZ, R39.H1_H1 ;  /* 0x30000027ff287230 */ /* 0x000fe20000004100 */
[----:B------:R-:W-:Y:S01]  /*48a0*/  F2FP.F16.E4M3.UNPACK_B R12, R6.H1 ;  /* 0x00000006ff0c723e */ /* 0x000fe200030006ff */
[--C-:B------:R-:W-:Y:S01]  /*48b0*/  HADD2.F32 R38, -RZ, R13.reuse.H1_H1 ;  /* 0x3000000dff267230 */ /* 0x100fe20000004100 */
[----:B------:R-:W-:Y:S01]  /*48c0*/  F2FP.F16.E4M3.UNPACK_B R44, R44 ;  /* 0x0000002cff2c723e */ /* 0x000fe200020006ff */
[----:B------:R-:W-:Y:S01]  /*48d0*/  HADD2.F32 R45, -RZ, R42.H1_H1 ;  /* 0x3000002aff2d7230 */ /* 0x000fe20000004100 */
[----:B------:R-:W-:Y:S01]  /*48e0*/  F2FP.SATFINITE.E4M3.F32.PACK_AB_MERGE_C R106, R92, R47, RZ ;  /* 0x0000002f5c6a723e */ /* 0x000fe200048070ff */
[----:B------:R-:W-:Y:S01]  /*48f0*/  HADD2.F32 R15, -RZ, R13.H0_H0 ;  /* 0x2000000dff0f7230 */ /* 0x000fe20000004100 */
        /* <DEDUP_REMOVED lines=17> */
[----:B------:R-:W-:Y:S01]  /*4a10*/  HADD2.F32 R13, -RZ, R7.H1_H1 ;  /* 0x30000007ff0d7230 */ /* 0x000fe20000004100 */
[----:B------:R-:W-:Y:S01]  /*4a20*/  F2FP.SATFINITE.E4M3.F32.PACK_AB_MERGE_C R5, R5, R4, R106 ;  /* 0x000000040505723e */ /* 0x000fe2000480706a */
[--C-:B------:R-:W-:Y:S01]  /*4a30*/  HADD2.F32 R7, -RZ, R6.reuse.H0_H0 ;  /* 0x20000006ff077230 */ /* 0x100fe20000004100 */
[----:B------:R-:W-:Y:S01]  /*4a40*/  F2FP.SATFINITE.E4M3.F32.PACK_AB_MERGE_C R45, R92, R45, RZ ;  /* 0x0000002d5c2d723e */ /* 0x000fe200048070ff */
[----:B------:R-:W-:Y:S02]  /*4a50*/  HADD2.F32 R6, -RZ, R6.H1_H1 ;  /* 0x30000006ff067230 */ /* 0x000fe40000004100 */
[----:B------:R-:W-:Y:S01]  /*4a60*/  FMUL.FTZ R43, R13, R42 ;  /* 0x0000002a0d2b7220 */ /* 0x000fe20000410000 */
[----:B------:R-:W-:-:S02]  /*4a70*/  HADD2.F32 R44, -RZ, R44.H0_H0 ;  /* 0x2000002cff2c7230 */ /* 0x000fc40000004100 */
[----:B------:R-:W-:Y:S01]  /*4a80*/  FMUL.FTZ R42, R12, R42 ;  /* 0x0000002a0c2a7220 */ /* 0x000fe20000410000 */
[----:B------:R-:W-:Y:S01]  /*4a90*/  HADD2.F32 R39, -RZ, R39.H0_H0 ;  /* 0x20000027ff277230 */ /* 0x000fe20000004100 */
[----:B------:R-:W-:Y:S01]  /*4aa0*/  F2FP.SATFINITE.E4M3.F32.PACK_AB_MERGE_C R40, R40, R47, RZ ;  /* 0x0000002f2828723e */ /* 0x000fe200048070ff */
        /* <DEDUP_REMOVED lines=9> */
[----:B------:R-:W-:-:S07]  /*4b40*/  F2FP.SATFINITE.E4M3.F32.PACK_AB_MERGE_C R6, R15, R38, R45 ;  /* 0x000000260f06723e */ /* 0x000fce000480702d */
.L_x_1657:
[----:B------:R-:W-:Y:S05]  /*4b50*/  BSYNC B2 ;  /* 0x0000000000027941 */ /* 0x000fea0003800000 */
.L_x_1656:
[----:B--2---:R0:W-:Y:S02]  /*4b60*/  ST.E.128 desc[UR42][R10.64], R4 ;  /* 0x000000040a007985 */ /* 0x0041e4000c101d2a */
.L_x_1655:
[----:B------:R-:W-:Y:S05]  /*4b70*/  BSYNC B1 ;  /* 0x0000000000017941 */ /* 0x000fea0003800000 */
.L_x_1654:
[----:B------:R-:W-:Y:S01]  /*4b80*/  LOP3.LUT P3, RZ, R58, 0x8, RZ, 0xc0, !PT ;  /* 0x000000083aff7812 */ /* 0x000fe2000786c0ff */
[----:B------:R-:W-:-:S12]  /*4b90*/  BSSY B1, `(.L_x_1658) ;  /* 0x0000071000017945 */ /* 0x000fd80003800000 */
[----:B------:R-:W-:Y:S05]  /*4ba0*/  @!P3 BRA `(.L_x_1659) ;  /* 0x0000000400bcb947 */ /* 0x000fea0003800000 */
[----:B0-----:R0:W0:Y:S01]  /*4bb0*/  LDS.128 R4, [R85+0x20400] ;  /* 0x0204000055047984 */ /* 0x0010220000000c00 */
[----:B----4-:R-:W-:Y:S01]  /*4bc0*/  IADD3 R10, P3, R208, R14, RZ ;  /* 0x0000000ed00a7210 */ /* 0x010fe20007f7e0ff */
[----:B------:R-:W-:Y:S04]  /*4bd0*/  BSSY B2, `(.L_x_1660) ;  /* 0x000006b000027945 */ /* 0x000fe80003800000 */
[----:B--2---:R-:W-:Y:S01]  /*4be0*/  IMAD.X R11, R98, 0x1, R221, P3 ;  /* 0x00000001620b7824 */ /* 0x004fe200018e06dd */
[----:B------:R-:W-:-:S13]  /*4bf0*/  ISETP.GE.AND P3, PT, R229, R96, PT ;  /* 0x00000060e500720c */ /* 0x000fda0003f66270 */
[----:B------:R-:W-:Y:S05]  /*4c00*/  @P3 BRA `(.L_x_1661) ;  /* 0x00000004009c3947 */ /* 0x000fea0003800000 */
[----:B------:R-:W-:Y:S01]  /*4c10*/  SHF.R.U32.HI R34, RZ, 0x8, R35 ;  /* 0x00000008ff227819 */ /* 0x000fe20000011623 */
[----:B0-----:R-:W-:Y:S01]  /*4c20*/  IMAD.MOV.U32 R12, RZ, RZ, R4 ;  /* 0x000000ffff0c7224 */ /* 0x001fe200078e0004 */
[----:B------:R-:W-:Y:S02]  /*4c30*/  SHF.R.U32.HI R36, RZ, 0x8, R37 ;  /* 0x00000008ff247819 */ /* 0x000fe40000011625 */
[----:B------:R-:W-:Y:S01]  /*4c40*/  LOP3.LUT R13, R35, 0xff0000ff, RZ, 0xc0, !PT ;  /* 0xff0000ff230d7812 */ /* 0x000fe200078ec0ff */
[----:B------:R-:W-:Y:S01]  /*4c50*/  IMAD.SHL.U32 R34, R34, 0x100, RZ ;  /* 0x0000010022227824 */ /* 0x000fe200078e00ff */
[----:B------:R-:W-:Y:S01]  /*4c60*/  SHF.R.U32.HI R38, RZ, 0x10, R35 ;  /* 0x00000010ff267819 */ /* 0x000fe20000011623 */
        /* <DEDUP_REMOVED lines=34> */
[--C-:B------:R-:W-:Y:S01]  /*4e90*/  HADD2.F32 R15, -RZ, R13.reuse.H0_H0 ;  /* 0x2000000dff0f7230 */ /* 0x100fe20000004100 */
[----:B------:R-:W-:Y:S01]  /*4ea0*/  F2FP.SATFINITE.E4M3.F32.PACK_AB_MERGE_C R47, R44, R43, RZ ;  /* 0x0000002b2c2f723e */ /* 0x000fe200048070ff */
[----:B------:R-:W-:Y:S02]  /*4eb0*/  HADD2.F32 R34, -RZ, R13.H1_H1 ;  /* 0x3000000dff227230 */ /* 0x000fe40000004100 */
[----:B------:R-:W-:Y:S02]  /*4ec0*/  HADD2.F32 R13, -RZ, R12.H0_H0 ;  /* 0x2000000cff0d7230 */ /* 0x000fe40000004100 */
[-C--:B------:R-:W-:Y:S01]  /*4ed0*/  FMUL.FTZ R41, R15, R36.reuse ;  /* 0x000000240f297220 */ /* 0x080fe20000410000 */
[----:B------:R-:W-:Y:S02]  /*4ee0*/  HADD2.F32 R35, -RZ, R103.H1_H1 ;  /* 0x30000067ff237230 */ /* 0x000fe40000004100 */
[----:B------:R-:W-:Y:S01]  /*4ef0*/  FMUL.FTZ R38, R34, R36 ;  /* 0x0000002422267220 */ /* 0x000fe20000410000 */
[----:B------:R-:W-:Y:S01]  /*4f00*/  HADD2.F32 R104, -RZ, R104.H0_H0 ;  /* 0x20000068ff687230 */ /* 0x000fe20000004100 */
[----:B------:R-:W-:Y:S01]  /*4f10*/  F2FP.SATFINITE.E4M3.F32.PACK_AB_MERGE_C R5, R5, R4, R47 ;  /* 0x000000040505723e */ /* 0x000fe2000480702f */
[----:B------:R-:W-:-:S02]  /*4f20*/  HADD2.F32 R12, -RZ, R12.H1_H1 ;  /* 0x3000000cff0c7230 */ /* 0x000fc40000004100 */
[-C--:B------:R-:W-:Y:S01]  /*4f30*/  FFMA.FTZ R38, R15, R35.reuse, -R38 ;  /* 0x000000230f267223 */ /* 0x080fe20000010826 */
[----:B------:R-:W-:Y:S02]  /*4f40*/  HADD2.F32 R103, -RZ, R103.H0_H0 ;  /* 0x20000067ff677230 */ /* 0x000fe40000004100 */
[----:B------:R-:W-:Y:S01]  /*4f50*/  FFMA.FTZ R41, R34, R35, R41 ;  /* 0x0000002322297223 */ /* 0x000fe20000010029 */
[-C--:B------:R-:W-:Y:S01]  /*4f60*/  FMUL.FTZ R39, R13, R104.reuse ;  /* 0x000000680d277220 */ /* 0x080fe20000410000 */
[C---:B------:R-:W-:Y:S01]  /*4f70*/  FMUL.FTZ R36, R12.reuse, R104 ;  /* 0x000000680c247220 */ /* 0x040fe20000410000 */
[----:B------:R-:W-:Y:S02]  /*4f80*/  F2FP.F16.E4M3.UNPACK_B R35, R37.H1 ;  /* 0x00000025ff23723e */ /* 0x000fe400030006ff */
[----:B------:R-:W-:Y:S01]  /*4f90*/  F2FP.SATFINITE.E4M3.F32.PACK_AB_MERGE_C R46, R41, R38, RZ ;  /* 0x00000026292e723e */ /* 0x000fe200048070ff */
        /* <DEDUP_REMOVED lines=9> */
[----:B------:R-:W-:Y:S01]  /*5030*/  F2FP.F16.E4M3.UNPACK_B R37, R37 ;  /* 0x00000025ff25723e */ /* 0x000fe200020006ff */
        /* <DEDUP_REMOVED lines=11> */
[----:B------:R-:W-:Y:S01]  /*50f0*/  FMUL.FTZ R44, R12, R39 ;  /* 0x000000270c2c7220 */ /* 0x000fe20000410000 */
[----:B------:R-:W-:-:S02]  /*5100*/  HADD2.F32 R38, -RZ, R38.H0_H0 ;  /* 0x20000026ff267230 */ /* 0x000fc40000004100 */
[-C--:B------:R-:W-:Y:S01]  /*5110*/  FFMA.FTZ R41, R12, R15.reuse, -R41 ;  /* 0x0000000f0c297223 */ /* 0x080fe20000010829 */
[--C-:B------:R-:W-:Y:S02]  /*5120*/  HADD2.F32 R12, -RZ, R7.reuse.H0_H0 ;  /* 0x20000007ff0c7230 */ /* 0x100fe40000004100 */
[----:B------:R-:W-:Y:S01]  /*5130*/  FFMA.FTZ R44, R13, R15, R44 ;  /* 0x0000000f0d2c7223 */ /* 0x000fe2000001002c */
[----:B------:R-:W-:Y:S02]  /*5140*/  HADD2.F32 R13, -RZ, R7.H1_H1 ;  /* 0x30000007ff0d7230 */ /* 0x000fe40000004100 */
[----:B------:R-:W-:Y:S01]  /*5150*/  FFMA.FTZ R36, R34, R36, R45 ;  /* 0x0000002422247223 */ /* 0x000fe2000001002d */
[--C-:B------:R-:W-:Y:S01]  /*5160*/  HADD2.F32 R7, -RZ, R6.reuse.H0_H0 ;  /* 0x20000006ff077230 */ /* 0x100fe20000004100 */
[----:B------:R-:W-:Y:S01]  /*5170*/  F2FP.SATFINITE.E4M3.F32.PACK_AB_MERGE_C R4, R103, R42, R46 ;  /* 0x0000002a6704723e */ /* 0x000fe2000480702e */
        /* <DEDUP_REMOVED lines=13> */
[----:B------:R-:W-:-:S04]  /*5250*/  F2FP.SATFINITE.E4M3.F32.PACK_AB_MERGE_C R36, R36, R43, RZ ;  /* 0x0000002b2424723e */ /* 0x000fc800048070ff */
[----:B------:R-:W-:Y:S02]  /*5260*/  F2FP.SATFINITE.E4M3.F32.PACK_AB_MERGE_C R6, R15, R34, R41 ;  /* 0x000000220f06723e */ /* 0x000fe40004807029 */
[----:B------:R-:W-:-:S07]  /*5270*/  F2FP.SATFINITE.E4M3.F32.PACK_AB_MERGE_C R7, R38, R39, R36 ;  /* 0x000000272607723e */ /* 0x000fce0004807024 */
.L_x_1661:
[----:B------:R-:W-:Y:S05]  /*5280*/  BSYNC B2 ;  /* 0x0000000000027941 */ /* 0x000fea0003800000 */
.L_x_1660:
[----:B0-----:R0:W-:Y:S02]  /*5290*/  ST.E.128 desc[UR42][R10.64], R4 ;  /* 0x000000040a007985 */ /* 0x0011e4000c101d2a */
.L_x_1659:
[----:B------:R-:W-:Y:S05]  /*52a0*/  BSYNC B1 ;  /* 0x0000000000017941 */ /* 0x000fea0003800000 */
.L_x_1658:
        /* <DEDUP_REMOVED lines=112> */
.L_x_1665:
[----:B------:R-:W-:Y:S05]  /*59b0*/  BSYNC B2 ;  /* 0x0000000000027941 */ /* 0x000fea0003800000 */
.L_x_1664:
[----:B0-----:R0:W-:Y:S02]  /*59c0*/  ST.E.128 desc[UR42][R10.64], R4 ;  /* 0x000000040a007985 */ /* 0x0011e4000c101d2a */
.L_x_1663:
[----:B------:R-:W-:Y:S05]  /*59d0*/  BSYNC B1 ;  /* 0x0000000000017941 */ /* 0x000fea0003800000 */
.L_x_1662:
[----:B------:R-:W-:-:S13]  /*59e0*/  LOP3.LUT P3, RZ, R58, 0x20, RZ, 0xc0, !PT ;  /* 0x000000203aff7812 */ /* 0x000fda000786c0ff */
[----:B------:R-:W-:Y:S05]  /*59f0*/  @!P3 BRA `(.L_x_1645) ;  /* 0x0000003c0070b947 */ /* 0x000fea0003800000 */
[----:B0-----:R-:W5:Y:S01]  /*5a00*/  LDL R12, [R1] ;  /* 0x00000000010c7983 */ /* 0x001f620000100800 */
[----:B----4-:R-:W-:Y:S01]  /*5a10*/  IADD3 R10, P3, R209, R14, RZ ;  /* 0x0000000ed10a7210 */ /* 0x010fe20007f7e0ff */
[----:B------:R-:W-:Y:S02]  /*5a20*/  BSSY B1, `(.L_x_1666) ;  /* 0x000006c000017945 */ /* 0x000fe40003800000 */
[----:B------:R0:W4:Y:S02]  /*5a30*/  LDS.128 R4, [R85+0x22400] ;  /* 0x0224000055047984 */ /* 0x0001240000000c00 */
[----:B--2---:R-:W-:Y:S01]  /*5a40*/  IMAD.X R11, R98, 0x1, R219, P3 ;  /* 0x00000001620b7824 */ /* 0x004fe200018e06db */
[----:B-----5:R-:W-:-:S13]  /*5a50*/  ISETP.GE.AND P3, PT, R12, R96, PT ;  /* 0x000000600c00720c */ /* 0x020fda0003f66270 */
[----:B0---4-:R-:W-:Y:S05]  /*5a60*/  @P3 BRA `(.L_x_1667) ;  /* 0x00000004009c3947 */ /* 0x011fea0003800000 */
[----:B------:R-:W-:Y:S02]  /*5a70*/  SHF.R.U32.HI R8, RZ, 0x8, R9 ;  /* 0x00000008ff087819 */ /* 0x000fe40000011609 */
[----:B------:R-:W-:Y:S02]  /*5a80*/  SHF.R.U32.HI R14, RZ, 0x8, R29 ;  /* 0x00000008ff0e7819 */ /* 0x000fe4000001161d */
[----:B------:R-:W-:Y:S02]  /*5a90*/  LOP3.LUT R12, R9, 0xff0000ff, RZ, 0xc0, !PT ;  /* 0xff0000ff090c7812 */ /* 0x000fe400078ec0ff */
[----:B------:R-:W-:Y:S01]  /*5aa0*/  SHF.R.U32.HI R15, RZ, 0x10, R9 ;  /* 0x00000010ff0f7819 */ /* 0x000fe20000011609 */
[----:B------:R-:W-:Y:S01]  /*5ab0*/  IMAD.SHL.U32 R9, R8, 0x100, RZ ;  /* 0x0000010008097824 */ /* 0x000fe200078e00ff */
[----:B------:R-:W-:Y:S01]  /*5ac0*/  SHF.R.U32.HI R28, RZ, 0x10, R29 ;  /* 0x00000010ff1c7819 */ /* 0x000fe2000001161d */
[----:B------:R-:W-:Y:S01]  /*5ad0*/  IMAD.SHL.U32 R14, R14, 0x100, RZ ;  /* 0x000001000e0e7824 */ /* 0x000fe200078e00ff */
[----:B------:R-:W-:Y:S01]  /*5ae0*/  LOP3.LUT R13, R29, 0xff0000ff, RZ, 0xc0, !PT ;  /* 0xff0000ff1d0d7812 */ /* 0x000fe200078ec0ff */
[----:B------:R-:W-:Y:S01]  /*5af0*/  IMAD.MOV.U32 R8, RZ, RZ, R4 ;  /* 0x000000ffff087224 */ /* 0x000fe200078e0004 */
[----:B------:R-:W-:Y:S01]  /*5b00*/  LOP3.LUT R9, R12, 0xff00, R9, 0xf8, !PT ;  /* 0x0000ff000c097812 */ /* 0x000fe200078ef809 */
[----:B------:R-:W-:Y:S01]  /*5b10*/  IMAD.U32 R28, R28, 0x10000, RZ ;  /* 0x000100001c1c7824 */ /* 0x000fe200078e00ff */
[----:B------:R-:W-:Y:S01]  /*5b20*/  LOP3.LUT R13, R13, 0xff00, R14, 0xf8, !PT ;  /* 0x0000ff000d0d7812 */ /* 0x000fe200078ef80e */
[----:B------:R-:W-:Y:S01]  /*5b30*/  IMAD.U32 R12, R15, 0x10000, RZ ;  /* 0x000100000f0c7824 */ /* 0x000fe200078e00ff */
[----:B------:R-:W-:-:S02]  /*5b40*/  F2FP.F16.E4M3.UNPACK_B R4, R5 ;  /* 0x00000005ff04723e */ /* 0x000fc400020006ff */
[-C--:B------:R-:W-:Y:S02]  /*5b50*/  F2FP.F16.E4M3.UNPACK_B R14, R100.reuse.H1 ;  /* 0x00000064ff0e723e */ /* 0x080fe400030006ff */
[----:B------:R-:W-:Y:S02]  /*5b60*/  F2FP.F16.E4M3.UNPACK_B R5, R5.H1 ;  /* 0x00000005ff05723e */ /* 0x000fe400030006ff */
[----:B------:R-:W-:Y:S01]  /*5b70*/  LOP3.LUT R30, R13, 0xff0000, R28, 0xf8, !PT ;  /* 0x00ff00000d1e7812 */ /* 0x000fe200078ef81c */
[--C-:B------:R-:W-:Y:S01]  /*5b80*/  HADD2.F32 R29, -RZ, R14.reuse.H1_H1 ;  /* 0x3000000eff1d7230 */ /* 0x100fe20000004100 */
[-C--:B------:R-:W-:Y:S01]  /*5b90*/  F2FP.F16.E4M3.UNPACK_B R13, R99.reuse.H1 ;  /* 0x00000063ff0d723e */ /* 0x080fe200030006ff */
[----:B------:R-:W-:Y:S01]  /*5ba0*/  HADD2.F32 R28, -RZ, R14.H0_H0 ;  /* 0x2000000eff1c7230 */ /* 0x000fe20000004100 */
[----:B------:R-:W-:Y:S01]  /*5bb0*/  LOP3.LUT R15, R9, 0xff0000, R12, 0xf8, !PT ;  /* 0x00ff0000090f7812 */ /* 0x000fe200078ef80c */
[----:B------:R-:W-:Y:S01]  /*5bc0*/  HADD2.F32 R12, -RZ, R5.H1_H1 ;  /* 0x30000005ff0c7230 */ /* 0x000fe20000004100 */
[----:B------:R-:W-:Y:S01]  /*5bd0*/  F2FP.F16.E4M3.UNPACK_B R100, R100 ;  /* 0x00000064ff64723e */ /* 0x000fe200020006ff */
[----:B------:R-:W-:Y:S01]  /*5be0*/  HADD2.F32 R14, -RZ, R13.H0_H0 ;  /* 0x2000000dff0e7230 */ /* 0x000fe20000004100 */
[----:B------:R-:W-:Y:S01]  /*5bf0*/  F2FP.F16.E4M3.UNPACK_B R99, R99 ;  /* 0x00000063ff63723e */ /* 0x000fe200020006ff */
[----:B------:R-:W-:-:S02]  /*5c00*/  HADD2.F32 R9, -RZ, R4.H1_H1 ;  /* 0x30000004ff097230 */ /* 0x000fc40000004100 */
[-C--:B------:R-:W-:Y:S01]  /*5c10*/  FMUL.FTZ R32, R12, R29.reuse ;  /* 0x0000001d0c207220 */ /* 0x080fe20000410000 */
[----:B------:R-:W-:Y:S02]  /*5c20*/  HADD2.F32 R5, -RZ, R5.H0_H0 ;  /* 0x20000005ff057230 */ /* 0x000fe40000004100 */
[----:B------:R-:W-:Y:S02]  /*5c30*/  HADD2.F32 R13, -RZ, R13.H1_H1 ;  /* 0x3000000dff0d7230 */ /* 0x000fe40000004100 */
[----:B------:R-:W-:Y:S01]  /*5c40*/  FMUL.FTZ R31, R9, R28 ;  /* 0x0000001c091f7220 */ /* 0x000fe20000410000 */
[----:B------:R-:W-:Y:S02]  /*5c50*/  HADD2.F32 R4, -RZ, R4.H0_H0 ;  /* 0x20000004ff047230 */ /* 0x000fe40000004100 */
[C---:B------:R-:W-:Y:S01]  /*5c60*/  FMUL.FTZ R29, R5.reuse, R29 ;  /* 0x0000001d051d7220 */ /* 0x040fe20000410000 */
[-C--:B------:R-:W-:Y:S01]  /*5c70*/  FFMA.FTZ R34, R5, R13.reuse, -R32 ;  /* 0x0000000d05227223 */ /* 0x080fe20000010820 */
[----:B------:R-:W-:Y:S01]  /*5c80*/  F2FP.F16.E4M3.UNPACK_B R5, R8.H1 ;  /* 0x00000008ff05723e */ /* 0x000fe200030006ff */
[C---:B------:R-:W-:Y:S01]  /*5c90*/  FMUL.FTZ R28, R4.reuse, R28 ;  /* 0x0000001c041c7220 */ /* 0x040fe20000410000 */
[----:B------:R-:W-:Y:S01]  /*5ca0*/  F2FP.F16.E4M3.UNPACK_B R8, R8 ;  /* 0x00000008ff08723e */ /* 0x000fe200020006ff */
[-C--:B------:R-:W-:Y:S01]  /*5cb0*/  FFMA.FTZ R4, R4, R14.reuse, -R31 ;  /* 0x0000000e04047223 */ /* 0x080fe2000001081f */
[----:B------:R-:W-:Y:S01]  /*5cc0*/  FFMA.FTZ R35, R12, R13, R29 ;  /* 0x0000000d0c237223 */ /* 0x000fe2000001001d */
[----:B------:R-:W-:Y:S01]  /*5cd0*/  FFMA.FTZ R33, R9, R14, R28 ;  /* 0x0000000e09217223 */ /* 0x000fe2000001001c */
[----:B------:R-:W-:-:S02]  /*5ce0*/  HADD2.F32 R14, -RZ, R100.H1_H1 ;  /* 0x30000064ff0e7230 */ /* 0x000fc40000004100 */
[--C-:B------:R-:W-:Y:S01]  /*5cf0*/  HADD2.F32 R9, -RZ, R5.reuse.H0_H0 ;  /* 0x20000005ff097230 */ /* 0x100fe20000004100 */
[----:B------:R-:W-:Y:S01]  /*5d00*/  F2FP.SATFINITE.E4M3.F32.PACK_AB_MERGE_C R37, R35, R34, RZ ;  /* 0x000000222325723e */ /* 0x000fe200048070ff */
[----:B------:R-:W-:Y:S02]  /*5d10*/  HADD2.F32 R12, -RZ, R5.H1_H1 ;  /* 0x30000005ff0c7230 */ /* 0x000fe40000004100 */
[----:B------:R-:W-:Y:S02]  /*5d20*/  HADD2.F32 R5, -RZ, R8.H0_H0 ;  /* 0x20000008ff057230 */ /* 0x000fe40000004100 */
[-C--:B------:R-:W-:Y:S01]  /*5d30*/  FMUL.FTZ R31, R9, R14.reuse ;  /* 0x0000000e091f7220 */ /* 0x080fe20000410000 */
[----:B------:R-:W-:Y:S02]  /*5d40*/  HADD2.F32 R100, -RZ, R100.H0_H0 ;  /* 0x20000064ff647230 */ /* 0x000fe40000004100 */
[----:B------:R-:W-:Y:S01]  /*5d50*/  FMUL.FTZ R28, R12, R14 ;  /* 0x0000000e0c1c7220 */ /* 0x000fe20000410000 */
[----:B------:R-:W-:-:S02]  /*5d60*/  HADD2.F32 R8, -RZ, R8.H1_H1 ;  /* 0x30000008ff087230 */ /* 0x000fc40000004100 */
[--C-:B------:R-:W-:Y:S02]  /*5d70*/  HADD2.F32 R13, -RZ, R99.reuse.H1_H1 ;  /* 0x30000063ff0d7230 */ /* 0x100fe40000004100 */
[-C--:B------:R-:W-:Y:S01]  /*5d80*/  FMUL.FTZ R29, R5, R100.reuse ;  /* 0x00000064051d7220 */ /* 0x080fe20000410000 */
[----:B------:R-:W-:Y:S02]  /*5d90*/  HADD2.F32 R99, -RZ, R99.H0_H0 ;  /* 0x20000063ff637230 */ /* 0x000fe40000004100 */
[----:B------:R-:W-:Y:S01]  /*5da0*/  FMUL.FTZ R14, R8, R100 ;  /* 0x00000064080e7220 */ /* 0x000fe20000410000 */
[-C--:B------:R-:W-:Y:S01]  /*5db0*/  FFMA.FTZ R28, R9, R13.reuse, -R28 ;  /* 0x0000000d091c7223 */ /* 0x080fe2000001081c */
[----:B------:R-:W-:Y:S02]  /*5dc0*/  FFMA.FTZ R31, R12, R13, R31 ;  /* 0x0000000d0c1f7223 */ /* 0x000fe4000001001f */
[-C--:B------:R-:W-:Y:S01]  /*5dd0*/  FFMA.FTZ R32, R5, R99.reuse, -R14 ;  /* 0x0000006305207223 */ /* 0x080fe2000001080e */
[----:B------:R-:W-:Y:S01]  /*5de0*/  FFMA.FTZ R99, R8, R99, R29 ;  /* 0x0000006308637223 */ /* 0x000fe2000001001d */
[----:B------:R-:W-:-:S02]  /*5df0*/  F2FP.F16.E4M3.UNPACK_B R8, R7.H1 ;  /* 0x00000007ff08723e */ /* 0x000fc400030006ff */
[----:B------:R-:W-:Y:S02]  /*5e00*/  F2FP.SATFINITE.E4M3.F32.PACK_AB_MERGE_C R36, R31, R28, RZ ;  /* 0x0000001c1f24723e */ /* 0x000fe400048070ff */
[----:B------:R-:W-:Y:S01]  /*5e10*/  F2FP.F16.E4M3.UNPACK_B R28, R30.H1 ;  /* 0x0000001eff1c723e */ /* 0x000fe200030006ff */
[--C-:B------:R-:W-:Y:S01]  /*5e20*/  HADD2.F32 R12, -RZ, R8.reuse.H1_H1 ;  /* 0x30000008ff0c7230 */ /* 0x100fe20000004100 */
[-C--:B------:R-:W-:Y:S01]  /*5e30*/  F2FP.F16.E4M3.UNPACK_B R13, R15.reuse.H1 ;  /* 0x0000000fff0d723e */ /* 0x080fe200030006ff */
[----:B------:R-:W-:Y:S01]  /*5e40*/  HADD2.F32 R9, -RZ, R8.H0_H0 ;  /* 0x20000008ff097230 */ /* 0x000fe20000004100 */
[----:B------:R-:W-:Y:S01]  /*5e50*/  F2FP.F16.E4M3.UNPACK_B R5, R6.H1 ;  /* 0x00000006ff05723e */ /* 0x000fe200030006ff */
[----:B------:R-:W-:Y:S01]  /*5e60*/  HADD2.F32 R31, -RZ, R28.H1_H1 ;  /* 0x3000001cff1f7230 */ /* 0x000fe20000004100 */
        /* <DEDUP_REMOVED lines=39> */
.L_x_1667:
[----:B------:R-:W-:Y:S05]  /*60e0*/  BSYNC B1 ;  /* 0x0000000000017941 */ /* 0x000fea0003800000 */
.L_x_1666:
[----:B------:R0:W-:Y:S01]  /*60f0*/  ST.E.128 desc[UR42][R10.64], R4 ;  /* 0x000000040a007985 */ /* 0x0001e2000c101d2a */
[----:B------:R-:W-:Y:S05]  /*6100*/  BRA `(.L_x_1645) ;  /* 0x0000003400ac7947 */ /* 0x000fea0003800000 */
.L_x_1638:
        /* <DEDUP_REMOVED lines=42> */
.L_x_1669:
[----:B------:R-:W-:Y:S05]  /*63b0*/  BSYNC B1 ;  /* 0x0000000000017941 */ /* 0x000fea0003800000 */
.L_x_1668:
        /* <DEDUP_REMOVED lines=16> */
.L_x_1670:
[----:B------:R-:W-:Y:S01]  /*64c0*/  IMAD R82, R23, 0x8, R16 ;  /* 0x0000000817527824 */ /* 0x000fe200078e0210 */
[----:B------:R-:W-:Y:S01]  /*64d0*/  SHF.L.U32 R95, R210, 0x1f, RZ ;  /* 0x0000001fd25f7819 */ /* 0x000fe200000006ff */
[----:B------:R-:W-:Y:S03]  /*64e0*/  BSSY B1, `(.L_x_1671) ;  /* 0x0000003000017945 */ /* 0x000fe60003800000 */
[----:B------:R-:W1:Y:S02]  /*64f0*/  SYNCS.PHASECHK.TRANS64.TRYWAIT P4, [R82+URZ+0x2a890], R95 ;  /* 0x02a8905f520075a7 */ /* 0x000e64000808017f */
[----:B-1----:R-:W-:Y:S05]  /*6500*/  @!P4 BRA `(.L_x_1672) ;  /* 0x0000026c00ccc947 */ /* 0x002fea0003800000 */
.L_x_2024:
[----:B------:R-:W-:Y:S05]  /*6510*/  BSYNC B1 ;  /* 0x0000000000017941 */ /* 0x000fea0003800000 */
.L_x_1671:
[----:B------:R-:W-:-:S03]  /*6520*/  UMOV UR4, 0xffffffff ;  /* 0xffffffff00047882 */ /* 0x000fc60000000000 */
[----:B------:R-:W-:Y:S05]  /*6530*/  BRA.DIV UR4, `(.L_x_1673) ;  /* 0x0000026e04d47947 */ /* 0x000fea000b800000 */
[----:B------:R-:W2:Y:S04]  /*6540*/  SHFL.IDX PT, R98, R98, RZ, 0x1e1f ;  /* 0x001e1fff62627589 */ /* 0x000ea800000e0000 */
[----:B------:R3:W4:Y:S02]  /*6550*/  SHFL.IDX PT, R100, R97, RZ, 0x1e1f ;  /* 0x001e1fff61647589 */ /* 0x00072400000e0000 */
.L_x_2028:
[----:B------:R-:W-:Y:S05]  /*6560*/  @P3 BRA `(.L_x_1645) ;  /* 0x0000003000943947 */ /* 0x000fea0003800000 */
[----:B---3--:R-:W3:Y:S01]  /*6570*/  LDC R97, c[0x0][0x2f4] ;  /* 0x0000bd00ff617b82 */ /* 0x008ee20000000800 */
[----:B------:R-:W-:Y:S01]  /*6580*/  ISETP.NE.AND P3, PT, R55, RZ, PT ;  /* 0x000000ff3700720c */ /* 0x000fe20003f65270 */
[----:B------:R-:W-:Y:S01]  /*6590*/  BSSY B1, `(.L_x_1674) ;  /* 0x00000f5000017945 */ /* 0x000fe20003800000 */
[----:B---3--:R-:W-:-:S11]  /*65a0*/  IMAD.IADD R109, R97, 0x1, -R66 ;  /* 0x00000001616d7824 */ /* 0x008fd600078e0a42 */
[----:B------:R-:W-:Y:S05]  /*65b0*/  @!P3 BRA `(.L_x_1675) ;  /* 0x0000000c00c8b947 */ /* 0x000fea0003800000 */
[----:B------:R-:W-:Y:S01]  /*65c0*/  SEL R8, R66, R109, !P0 ;  /* 0x0000006d42087207 */ /* 0x000fe20004000000 */
[----:B------:R-:W-:Y:S01]  /*65d0*/  BSSY B2, `(.L_x_1676) ;  /* 0x00000eb000027945 */ /* 0x000fe20003800000 */
[C---:B----4-:R-:W-:Y:S02]  /*65e0*/  IADD3 R92, P3, R59.reuse, R100, RZ ;  /* 0x000000643b5c7210 */ /* 0x050fe40007f7e0ff */
[----:B------:R-:W-:Y:S02]  /*65f0*/  SHF.R.S32.HI R9, RZ, 0x1f, R8 ;  /* 0x0000001fff097819 */ /* 0x000fe40000011408 */
[----:B--2---:R-:W-:Y:S02]  /*6600*/  LEA.HI.X.SX32 R93, R59, R98, 0x1, P3 ;  /* 0x000000623b5d7211 */ /* 0x004fe400018f0eff */
[----:B------:R-:W-:Y:S02]  /*6610*/  LEA.HI R9, R9, R8, RZ, 0x5 ;  /* 0x0000000809097211 */ /* 0x000fe400078f28ff */
[----:B------:R-:W-:-:S02]  /*6620*/  ISETP.GE.AND P3, PT, R18, R96, PT ;  /* 0x000000601200720c */ /* 0x000fc40003f66270 */
[----:B------:R-:W-:-:S04]  /*6630*/  SHF.R.S32.HI R8, RZ, 0x5, R9 ;  /* 0x00000005ff087819 */ /* 0x000fc80000011409 */
[----:B------:R-:W-:-:S04]  /*6640*/  LEA.HI.SX32 R8, R77, R8, 0x1c ;  /* 0x000000084d087211 */ /* 0x000fc800078fe2ff */
[----:B------:R-:W-:Y:S01]  /*6650*/  SHF.R.S32.HI R9, RZ, 0x1f, R8 ;  /* 0x0000001fff097819 */ /* 0x000fe20000011408 */
[----:B------:R-:W-:-:S03]  /*6660*/  IMAD.SHL.U32 R108, R8, 0x10, RZ ;  /* 0x00000010086c7824 */ /* 0x000fc600078e00ff */
[----:B------:R-:W-:Y:S02]  /*6670*/  LEA.HI R8, R9, R8, RZ, 0x2 ;  /* 0x0000000809087211 */ /* 0x000fe400078f10ff */
[----:B------:R-:W-:-:S03]  /*6680*/  LOP3.LUT R9, R215, 0x30, R108, 0xf8, !PT ;  /* 0x00000030d7097812 */ /* 0x000fc600078ef86c */
[----:B------:R-:W-:Y:S01]  /*6690*/  IMAD.SHL.U32 R8, R8, 0x800, RZ ;  /* 0x0000080008087824 */ /* 0x000fe200078e00ff */
[----:B------:R-:W-:-:S04]  /*66a0*/  LOP3.LUT R9, R9, R216, RZ, 0x3c, !PT ;  /* 0x000000d809097212 */ /* 0x000fc800078e3cff */
[----:B------:R-:W-:-:S04]  /*66b0*/  LOP3.LUT R8, R8, 0xffffe000, RZ, 0xc0, !PT ;  /* 0xffffe00008087812 */ /* 0x000fc800078ec0ff */
[----:B------:R-:W-:Y:S01]  /*66c0*/  IADD3 R8, R9, R8, R217 ;  /* 0x0000000809087210 */ /* 0x000fe20007ffe0d9 */
[----:B------:R-:W-:-:S04]  /*66d0*/  IMAD R9, R23, 0x6000, R74 ;  /* 0x0000600017097824 */ /* 0x000fc800078e024a */
[----:B0-----:R-:W-:Y:S02]  /*66e0*/  IMAD R11, R23, 0x6000, R8 ;  /* 0x00006000170b7824 */ /* 0x001fe400078e0208 */
[C---:B------:R-:W-:Y:S02]  /*66f0*/  IMAD.IADD R9, R16.reuse, 0x1, R9 ;  /* 0x0000000110097824 */ /* 0x040fe400078e0209 */
[----:B------:R-:W-:-:S04]  /*6700*/  IMAD.IADD R12, R16, 0x1, R11 ;  /* 0x00000001100c7824 */ /* 0x000fc800078e020b */
[----:B------:R-:W0:Y:S04]  /*6710*/  LDS.128 R8, [R9+0x1e400] ;  /* 0x01e4000009087984 */ /* 0x000e280000000c00 */
[----:B------:R-:W2:Y:S01]  /*6720*/  LDS.128 R12, [R12+0x1e400] ;  /* 0x01e400000c0c7984 */ /* 0x000ea20000000c00 */
[----:B------:R-:W-:Y:S05]  /*6730*/  @P3 BRA `(.L_x_1677) ;  /* 0x0000000c00503947 */ /* 0x000fea0003800000 */
[----:B------:R-:W-:Y:S01]  /*6740*/  SHF.R.U32.HI R114, RZ, 0x8, R45 ;  /* 0x00000008ff727819 */ /* 0x000fe2000001162d */
[----:B0-----:R-:W-:Y:S01]  /*6750*/  IMAD.MOV.U32 R44, RZ, RZ, R8 ;  /* 0x000000ffff2c7224 */ /* 0x001fe200078e0008 */
[--C-:B------:R-:W-:Y:S02]  /*6760*/  SHF.R.U32.HI R34, RZ, 0x8, R33.reuse ;  /* 0x00000008ff227819 */ /* 0x100fe40000011621 */
[----:B------:R-:W-:Y:S02]  /*6770*/  SHF.R.U32.HI R120, RZ, 0x10, R33 ;  /* 0x00000010ff787819 */ /* 0x000fe40000011621 */
[----:B------:R-:W-:Y:S01]  /*6780*/  LOP3.LUT R115, R33, 0xff0000ff, RZ, 0xc0, !PT ;  /* 0xff0000ff21737812 */ /* 0x000fe200078ec0ff */
[----:B------:R-:W-:Y:S01]  /*6790*/  IMAD.MOV.U32 R33, RZ, RZ, R10 ;  /* 0x000000ffff217224 */ /* 0x000fe200078e000a */
[----:B------:R-:W-:Y:S01]  /*67a0*/  SHF.R.U32.HI R32, RZ, 0x10, R45 ;  /* 0x00000010ff207819 */ /* 0x000fe2000001162d */
[----:B------:R-:W-:Y:S01]  /*67b0*/  IMAD.SHL.U32 R10, R114, 0x100, RZ ;  /* 0x00000100720a7824 */ /* 0x000fe200078e00ff */
[----:B------:R-:W-:Y:S01]  /*67c0*/  LOP3.LUT R119, R45, 0xff0000ff, RZ, 0xc0, !PT ;  /* 0xff0000ff2d777812 */ /* 0x000fe200078ec0ff */
[----:B--2---:R-:W-:Y:S01]  /*67d0*/  IMAD.MOV.U32 R45, RZ, RZ, R12 ;  /* 0x000000ffff2d7224 */ /* 0x004fe200078e000c */
[----:B------:R-:W-:Y:S01]  /*67e0*/  SHF.R.U32.HI R46, RZ, 0x8, R47 ;  /* 0x00000008ff2e7819 */ /* 0x000fe2000001162f */
[----:B------:R-:W-:Y:S01]  /*67f0*/  IMAD.SHL.U32 R8, R34, 0x100, RZ ;  /* 0x0000010022087824 */ /* 0x000fe200078e00ff */
[--C-:B------:R-:W-:Y:S01]  /*6800*/  SHF.R.U32.HI R116, RZ, 0x8, R35.reuse ;  /* 0x00000008ff747819 */ /* 0x100fe20000011623 */
[----:B------:R-:W-:Y:S01]  /*6810*/  IMAD.MOV.U32 R34, RZ, RZ, R14 ;  /* 0x000000ffff227224 */ /* 0x000fe200078e000e */
[----:B------:R-:W-:Y:S01]  /*6820*/  SHF.R.U32.HI R118, RZ, 0x10, R35 ;  /* 0x00000010ff767819 */ /* 0x000fe20000011623 */
[----:B------:R-:W-:Y:S01]  /*6830*/  IMAD.SHL.U32 R14, R46, 0x100, RZ ;  /* 0x000001002e0e7824 */ /* 0x000fe200078e00ff */
[----:B------:R-:W-:Y:S01]  /*6840*/  LOP3.LUT R117, R35, 0xff0000ff, RZ, 0xc0, !PT ;  /* 0xff0000ff23757812 */ /* 0x000fe200078ec0ff */
[----:B------:R-:W-:Y:S01]  /*6850*/  IMAD.U32 R12, R120, 0x10000, RZ ;  /* 0x00010000780c7824 */ /* 0x000fe200078e00ff */
[----:B------:R-:W-:-:S02]  /*6860*/  SHF.R.U32.HI R35, RZ, 0x10, R47 ;  /* 0x00000010ff237819 */ /* 0x000fc4000001162f */
[----:B------:R-:W-:Y:S02]  /*6870*/  LOP3.LUT R121, R119, 0xff00, R10, 0xf8, !PT ;  /* 0x0000ff0077797812 */ /* 0x000fe400078ef80a */
[----:B------:R-:W-:Y:S01]  /*6880*/  LOP3.LUT R47, R47, 0xff0000ff, RZ, 0xc0, !PT ;  /* 0xff0000ff2f2f7812 */ /* 0x000fe200078ec0ff */
[----:B------:R-:W-:Y:S01]  /*6890*/  IMAD.U32 R35, R35, 0x10000, RZ ;  /* 0x0001000023237824 */ /* 0x000fe200078e00ff */
[----:B------:R-:W-:Y:S01]  /*68a0*/  LOP3.LUT R115, R115, 0xff00, R8, 0xf8, !PT ;  /* 0x0000ff0073737812 */ /* 0x000fe200078ef808 */
[----:B------:R-:W-:Y:S01]  /*68b0*/  IMAD.SHL.U32 R8, R116, 0x100, RZ ;  /* 0x0000010074087824 */ /* 0x000fe200078e00ff */
[----:B------:R-:W-:Y:S02]  /*68c0*/  F2FP.F16.E4M3.UNPACK_B R119, R113.H1 ;  /* 0x00000071ff77723e */ /* 0x000fe400030006ff */
[----:B------:R-:W-:Y:S02]  /*68d0*/  F2FP.F16.E4M3.UNPACK_B R114, R45.H1 ;  /* 0x0000002dff72723e */ /* 0x000fe400030006ff */
[----:B------:R-:W-:Y:S01]  /*68e0*/  F2FP.F16.E4M3.UNPACK_B R46, R44.H1 ;  /* 0x0000002cff2e723e */ /* 0x000fe200030006ff */
[----:B------:R-:W-:Y:S01]  /*68f0*/  HADD2.F32 R10, -RZ, R119.H0_H0 ;  /* 0x20000077ff0a7230 */ /* 0x000fe20000004100 */
[----:B------:R-:W-:Y:S01]  /*6900*/  LOP3.LUT R120, R47, 0xff00, R14, 0xf8, !PT ;  /* 0x0000ff002f787812 */ /* 0x000fe200078ef80e */
[----:B------:R-:W-:Y:S01]  /*6910*/  IMAD.U32 R14, R32, 0x10000, RZ ;  /* 0x00010000200e7824 */ /* 0x000fe200078e00ff */
[----:B------:R-:W-:Y:S01]  /*6920*/  LOP3.LUT R12, R115, 0xff0000, R12, 0xf8, !PT ;  /* 0x00ff0000730c7812 */ /* 0x000fe200078ef80c */
[----:B------:R-:W-:Y:S01]  /*6930*/  HADD2.F32 R115, -RZ, R114.H0_H0 ;  /* 0x20000072ff737230 */ /* 0x000fe20000004100 */
[----:B------:R-:W-:Y:S01]  /*6940*/  F2FP.F16.E4M3.UNPACK_B R116, R112.H1 ;  /* 0x00000070ff74723e */ /* 0x000fe200030006ff */
[----:B------:R-:W-:Y:S01]  /*6950*/  HADD2.F32 R47, -RZ, R46.H0_H0 ;  /* 0x2000002eff2f7230 */ /* 0x000fe20000004100 */
[----:B------:R-:W-:Y:S01]  /*6960*/  LOP3.LUT R117, R117, 0xff00, R8, 0xf8, !PT ;  /* 0x0000ff0075757812 */ /* 0x000fe200078ef808 */
[----:B------:R-:W-:-:S02]  /*6970*/  IMAD.U32 R8, R118, 0x10000, RZ ;  /* 0x0001000076087824 */ /* 0x000fc400078e00ff */
[-C--:B------:R-:W-:Y:S01]  /*6980*/  FMUL.FTZ R32, R115, R10.reuse ;  /* 0x0000000a73207220 */ /* 0x080fe20000410000 */
[----:B------:R-:W-:Y:S02]  /*6990*/  HADD2.F32 R118, -RZ, R116.H0_H0 ;  /* 0x20000074ff767230 */ /* 0x000fe40000004100 */
        /* <DEDUP_REMOVED lines=12> */
[----:B------:R-:W-:Y:S01]  /*6a60*/  HADD2.F32 R119, -RZ, R118.H0_H0 ;  /* 0x20000076ff777230 */ /* 0x000fe20000004100 */
[----:B------:R-:W-:Y:S01]  /*6a70*/  F2FP.F16.E4M3.UNPACK_B R112, R44 ;  /* 0x0000002cff70723e */ /* 0x000fe200020006ff */
[----:B------:R-:W-:Y:S01]  /*6a80*/  FMUL.FTZ R45, R115, R47 ;  /* 0x0000002f732d7220 */ /* 0x000fe20000410000 */
[----:B------:R-:W-:-:S02]  /*6a90*/  HADD2.F32 R114, -RZ, R113.H0_H0 ;  /* 0x20000071ff727230 */ /* 0x000fc40000004100 */
[C---:B------:R-:W-:Y:S01]  /*6aa0*/  FMUL.FTZ R44, R46.reuse, R47 ;  /* 0x0000002f2e2c7220 */ /* 0x040fe20000410000 */
[----:B------:R-:W-:Y:S02]  /*6ab0*/  HADD2.F32 R118, -RZ, R118.H1_H1 ;  /* 0x30000076ff767230 */ /* 0x000fe40000004100 */
[----:B------:R-:W-:Y:S01]  /*6ac0*/  FFMA.FTZ R45, R46, R117, -R45 ;  /* 0x000000752e2d7223 */ /* 0x000fe2000001082d */
[----:B------:R-:W-:Y:S02]  /*6ad0*/  HADD2.F32 R47, -RZ, R112.H0_H0 ;  /* 0x20000070ff2f7230 */ /* 0x000fe40000004100 */
[----:B------:R-:W-:Y:S01]  /*6ae0*/  FMUL.FTZ R120, R114, R119 ;  /* 0x0000007772787220 */ /* 0x000fe20000410000 */
[----:B------:R-:W-:Y:S02]  /*6af0*/  HADD2.F32 R46, -RZ, R116.H0_H0 ;  /* 0x20000074ff2e7230 */ /* 0x000fe40000004100 */
[----:B------:R-:W-:Y:S01]  /*6b00*/  FFMA.FTZ R44, R115, R117, R44 ;  /* 0x00000075732c7223 */ /* 0x000fe2000001002c */
[----:B------:R-:W-:-:S02]  /*6b10*/  HADD2.F32 R113, -RZ, R113.H1_H1 ;  /* 0x30000071ff717230 */ /* 0x000fc40000004100 */
[C---:B------:R-:W-:Y:S01]  /*6b20*/  FMUL.FTZ R119, R47.reuse, R119 ;  /* 0x000000772f777220 */ /* 0x040fe20000410000 */
[----:B------:R-:W-:Y:S02]  /*6b30*/  HADD2.F32 R112, -RZ, R112.H1_H1 ;  /* 0x30000070ff707230 */ /* 0x000fe40000004100 */
[----:B------:R-:W-:Y:S01]  /*6b40*/  FFMA.FTZ R47, R47, R46, -R120 ;  /* 0x0000002e2f2f7223 */ /* 0x000fe20000010878 */
[----:B------:R-:W-:Y:S02]  /*6b50*/  HADD2.F32 R115, -RZ, R116.H1_H1 ;  /* 0x30000074ff737230 */ /* 0x000fe40000004100 */
[----:B------:R-:W-:Y:S01]  /*6b60*/  FMUL.FTZ R117, R113, R118 ;  /* 0x0000007671757220 */ /* 0x000fe20000410000 */
[----:B------:R-:W-:Y:S01]  /*6b70*/  F2FP.F16.E4M3.UNPACK_B R120, R111.H1 ;  /* 0x0000006fff78723e */ /* 0x000fe200030006ff */
[----:B------:R-:W-:Y:S01]  /*6b80*/  FFMA.FTZ R46, R114, R46, R119 ;  /* 0x0000002e722e7223 */ /* 0x000fe20000010077 */
[----:B------:R-:W-:Y:S01]  /*6b90*/  F2FP.F16.E4M3.UNPACK_B R116, R34.H1 ;  /* 0x00000022ff74723e */ /* 0x000fe200030006ff */
[C---:B------:R-:W-:Y:S01]  /*6ba0*/  FMUL.FTZ R118, R112.reuse, R118 ;  /* 0x0000007670767220 */ /* 0x040fe20000410000 */
[----:B------:R-:W-:Y:S01]  /*6bb0*/  FFMA.FTZ R112, R112, R115, -R117 ;  /* 0x0000007370707223 */ /* 0x000fe20000010875 */
[----:B------:R-:W-:Y:S01]  /*6bc0*/  F2FP.F16.E4M3.UNPACK_B R119, R110.H1 ;  /* 0x0000006eff77723e */ /* 0x000fe200030006ff */
[----:B------:R-:W-:Y:S01]  /*6bd0*/  HADD2.F32 R122, -RZ, R120.H0_H0 ;  /* 0x20000078ff7a7230 */ /* 0x000fe20000004100 */
[----:B------:R-:W-:Y:S01]  /*6be0*/  F2FP.F16.E4M3.UNPACK_B R114, R33.H1 ;  /* 0x00000021ff72723e */ /* 0x000fe200030006ff */
[----:B------:R-:W-:Y:S01]  /*6bf0*/  HADD2.F32 R117, -RZ, R116.H0_H0 ;  /* 0x20000074ff757230 */ /* 0x000fe20000004100 */
[----:B------:R-:W-:Y:S01]  /*6c00*/  LOP3.LUT R14, R121, 0xff0000, R14, 0xf8, !PT ;  /* 0x00ff0000790e7812 */ /* 0x000fe200078ef80e */
[----:B------:R-:W-:Y:S01]  /*6c10*/  FFMA.FTZ R113, R113, R115, R118 ;  /* 0x0000007371717223 */ /* 0x000fe20000010076 */
[----:B------:R-:W-:Y:S01]  /*6c20*/  HADD2.F32 R121, -RZ, R120.H1_H1 ;  /* 0x30000078ff797230 */ /* 0x000fe20000004100 */
[----:B------:R-:W-:Y:S01]  /*6c30*/  F2FP.F16.E4M3.UNPACK_B R33, R33 ;  /* 0x00000021ff21723e */ /* 0x000fe200020006ff */
[----:B------:R-:W-:-:S02]  /*6c40*/  HADD2.F32 R115, -RZ, R114.H0_H0 ;  /* 0x20000072ff737230 */ /* 0x000fc40000004100 */
[----:B------:R-:W-:Y:S01]  /*6c50*/  FMUL.FTZ R124, R117, R122 ;  /* 0x0000007a757c7220 */ /* 0x000fe20000410000 */
[--C-:B------:R-:W-:Y:S01]  /*6c60*/  HADD2.F32 R120, -RZ, R119.reuse.H0_H0 ;  /* 0x20000077ff787230 */ /* 0x100fe20000004100 */
[----:B------:R-:W-:Y:S01]  /*6c70*/  F2FP.SATFINITE.E4M3.F32.PACK_AB_MERGE_C R32, R45, R32, RZ ;  /* 0x000000202d20723e */ /* 0x000fe200048070ff */
[----:B------:R-:W-:Y:S02]  /*6c80*/  HADD2.F32 R118, -RZ, R116.H1_H1 ;  /* 0x30000074ff767230 */ /* 0x000fe40000004100 */
[C---:B------:R-:W-:Y:S01]  /*6c90*/  FMUL.FTZ R122, R115.reuse, R122 ;  /* 0x0000007a737a7220 */ /* 0x040fe20000410000 */
[----:B------:R-:W-:Y:S02]  /*6ca0*/  HADD2.F32 R116, -RZ, R114.H1_H1 ;  /* 0x30000072ff747230 */ /* 0x000fe40000004100 */
        /* <DEDUP_REMOVED lines=12> */
[----:B------:R-:W-:Y:S01]  /*6d70*/  F2FP.F16.E4M3.UNPACK_B R115, R110 ;  /* 0x0000006eff73723e */ /* 0x000fe200020006ff */
[----:B------:R-:W-:Y:S01]  /*6d80*/  HADD2.F32 R110, -RZ, R111.H0_H0 ;  /* 0x2000006fff6e7230 */ /* 0x000fe20000004100 */
[----:B------:R-:W-:Y:S01]  /*6d90*/  F2FP.F16.E4M3.UNPACK_B R45, R9 ;  /* 0x00000009ff2d723e */ /* 0x000fe200020006ff */
[----:B------:R-:W-:Y:S01]  /*6da0*/  HADD2.F32 R33, -RZ, R33.H1_H1 ;  /* 0x30000021ff217230 */ /* 0x000fe20000004100 */
[----:B------:R-:W-:Y:S01]  /*6db0*/  F2FP.SATFINITE.E4M3.F32.PACK_AB_MERGE_C R114, R123, R114, RZ ;  /* 0x000000727b72723e */ /* 0x000fe200048070ff */
[----:B------:R-:W-:Y:S01]  /*6dc0*/  HADD2.F32 R111, -RZ, R111.H1_H1 ;  /* 0x3000006fff6f7230 */ /* 0x000fe20000004100 */
[----:B------:R-:W-:Y:S01]  /*6dd0*/  F2FP.SATFINITE.E4M3.F32.PACK_AB_MERGE_C R121, R124, R121, RZ ;  /* 0x000000797c79723e */ /* 0x000fe200048070ff */
[----:B------:R-:W-:-:S02]  /*6de0*/  HADD2.F32 R117, -RZ, R115.H0_H0 ;  /* 0x20000073ff757230 */ /* 0x000fc40000004100 */
[-C--:B------:R-:W-:Y:S01]  /*6df0*/  FMUL.FTZ R122, R33, R118.reuse ;  /* 0x00000076217a7220 */ /* 0x080fe20000410000 */
[----:B------:R-:W-:Y:S02]  /*6e00*/  HADD2.F32 R116, -RZ, R115.H1_H1 ;  /* 0x30000073ff747230 */ /* 0x000fe40000004100 */
[-C--:B------:R-:W-:Y:S01]  /*6e10*/  FMUL.FTZ R115, R110, R119.reuse ;  /* 0x000000776e737220 */ /* 0x080fe20000410000 */
[C---:B------:R-:W-:Y:S01]  /*6e20*/  FMUL.FTZ R119, R34.reuse, R119 ;  /* 0x0000007722777220 */ /* 0x040fe20000410000 */
[C---:B------:R-:W-:Y:S02]  /*6e30*/  FMUL.FTZ R120, R111.reuse, R118 ;  /* 0x000000766f787220 */ /* 0x040fe40000410000 */
[----:B------:R-:W-:Y:S01]  /*6e40*/  FFMA.FTZ R118, R34, R117, -R115 ;  /* 0x0000007522767223 */ /* 0x000fe20000010873 */
[----:B------:R-:W-:Y:S01]  /*6e50*/  F2FP.SATFINITE.E4M3.F32.PACK_AB_MERGE_C R34, R44, R35, RZ ;  /* 0x000000232c22723e */ /* 0x000fe200048070ff */
[----:B------:R-:W-:Y:S01]  /*6e60*/  FFMA.FTZ R119, R110, R117, R119 ;  /* 0x000000756e777223 */ /* 0x000fe20000010077 */
[----:B------:R-:W-:Y:S01]  /*6e70*/  F2FP.SATFINITE.E4M3.F32.PACK_AB_MERGE_C R35, R112, R47, R32 ;  /* 0x0000002f7023723e */ /* 0x000fe20004807020 */
[----:B------:R-:W-:Y:S01]  /*6e80*/  HADD2.F32 R44, -RZ, R45.H0_H0 ;  /* 0x2000002dff2c7230 */ /* 0x000fe20000004100 */
[----:B------:R-:W-:Y:S01]  /*6e90*/  F2FP.F16.E4M3.UNPACK_B R110, R13 ;  /* 0x0000000dff6e723e */ /* 0x000fe200020006ff */
[----:B------:R-:W-:Y:S01]  /*6ea0*/  FFMA.FTZ R122, R111, R116, R122 ;  /* 0x000000746f7a7223 */ /* 0x000fe2000001007a */
[----:B------:R-:W-:Y:S01]  /*6eb0*/  F2FP.F16.E4M3.UNPACK_B R47, R14 ;  /* 0x0000000eff2f723e */ /* 0x000fe200020006ff */
[----:B------:R-:W-:Y:S01]  /*6ec0*/  FFMA.FTZ R33, R33, R116, -R120 ;  /* 0x0000007421217223 */ /* 0x000fe20000010878 */
[----:B------:R-:W-:Y:S01]  /*6ed0*/  F2FP.SATFINITE.E4M3.F32.PACK_AB_MERGE_C R34, R113, R46, R34 ;  /* 0x0000002e7122723e */ /* 0x000fe20004807022 */
[--C-:B------:R-:W-:Y:S01]  /*6ee0*/  HADD2.F32 R46, -RZ, R110.reuse.H0_H0 ;  /* 0x2000006eff2e7230 */ /* 0x100fe20000004100 */
[----:B------:R-:W-:Y:S01]  /*6ef0*/  F2FP.F16.E4M3.UNPACK_B R112, R12 ;  /* 0x0000000cff70723e */ /* 0x000fe200020006ff */
[--C-:B------:R-:W-:Y:S01]  /*6f00*/  HADD2.F32 R115, -RZ, R47.reuse.H0_H0 ;  /* 0x2000002fff737230 */ /* 0x100fe20000004100 */
[----:B------:R-:W-:Y:S01]  /*6f10*/  F2FP.SATFINITE.E4M3.F32.PACK_AB_MERGE_C R33, R33, R118, R114 ;  /* 0x000000762121723e */ /* 0x000fe20004807072 */
[----:B------:R-:W-:Y:S01]  /*6f20*/  HADD2.F32 R111, -RZ, R110.H1_H1 ;  /* 0x3000006eff6f7230 */ /* 0x000fe20000004100 */
[----:B------:R-:W-:Y:S01]  /*6f30*/  F2FP.F16.E4M3.UNPACK_B R12, R12.H1 ;  /* 0x0000000cff0c723e */ /* 0x000fe200030006ff */
[----:B------:R-:W-:-:S02]  /*6f40*/  HADD2.F32 R110, -RZ, R47.H1_H1 ;  /* 0x3000002fff6e7230 */ /* 0x000fc40000004100 */
[-C--:B------:R-:W-:Y:S01]  /*6f50*/  FMUL.FTZ R117, R46, R115.reuse ;  /* 0x000000732e757220 */ /* 0x080fe20000410000 */
[--C-:B------:R-:W-:Y:S02]  /*6f60*/  HADD2.F32 R113, -RZ, R112.reuse.H0_H0 ;  /* 0x20000070ff717230 */ /* 0x100fe40000004100 */
[C---:B------:R-:W-:Y:S01]  /*6f70*/  FMUL.FTZ R115, R44.reuse, R115 ;  /* 0x000000732c737220 */ /* 0x040fe20000410000 */
[----:B------:R-:W-:Y:S02]  /*6f80*/  HADD2.F32 R47, -RZ, R45.H1_H1 ;  /* 0x3000002dff2f7230 */ /* 0x000fe40000004100 */
[-C--:B------:R-:W-:Y:S01]  /*6f90*/  FMUL.FTZ R114, R111, R110.reuse ;  /* 0x0000006e6f727220 */ /* 0x080fe20000410000 */
[----:B------:R-:W-:Y:S02]  /*6fa0*/  HADD2.F32 R112, -RZ, R112.H1_H1 ;  /* 0x30000070ff707230 */ /* 0x000fe40000004100 */
[-C--:B------:R-:W-:Y:S01]  /*6fb0*/  FFMA.FTZ R44, R44, R113.reuse, -R117 ;  /* 0x000000712c2c7223 */ /* 0x080fe20000010875 */
[----:B------:R-:W-:Y:S01]  /*6fc0*/  FFMA.FTZ R45, R46, R113, R115 ;  /* 0x000000712e2d7223 */ /* 0x000fe20000010073 */
[----:B------:R-:W-:Y:S01]  /*6fd0*/  FMUL.FTZ R116, R47, R110 ;  /* 0x0000006e2f747220 */ /* 0x000fe20000410000 */
[----:B------:R-:W-:-:S02]  /*6fe0*/  F2FP.F16.E4M3.UNPACK_B R110, R13.H1 ;  /* 0x0000000dff6e723e */ /* 0x000fc400030006ff */
[----:B------:R-:W-:Y:S01]  /*6ff0*/  F2FP.F16.E4M3.UNPACK_B R113, R14.H1 ;  /* 0x0000000eff71723e */ /* 0x000fe200030006ff */
[-C--:B------:R-:W-:Y:S01]  /*7000*/  FFMA.FTZ R14, R111, R112.reuse, R116 ;  /* 0x000000706f0e7223 */ /* 0x080fe20000010074 */
[----:B------:R-:W-:Y:S01]  /*7010*/  F2FP.F16.E4M3.UNPACK_B R46, R9.H1 ;  /* 0x00000009ff2e723e */ /* 0x000fe200030006ff */
[----:B------:R-:W-:Y:S01]  /*7020*/  FFMA.FTZ R9, R47, R112, -R114 ;  /* 0x000000702f097223 */ /* 0x000fe20000010872 */
[----:B------:R-:W-:Y:S01]  /*7030*/  HADD2.F32 R47, -RZ, R110.H0_H0 ;  /* 0x2000006eff2f7230 */ /* 0x000fe20000004100 */
[-C--:B------:R-:W-:Y:S01]  /*7040*/  F2FP.F16.E4M3.UNPACK_B R120, R10.reuse.H1 ;  /* 0x0000000aff78723e */ /* 0x080fe200030006ff */
[----:B------:R-:W-:Y:S01]  /*7050*/  HADD2.F32 R112, -RZ, R113.H0_H0 ;  /* 0x20000071ff707230 */ /* 0x000fe20000004100 */
[----:B------:R-:W-:Y:S01]  /*7060*/  F2FP.SATFINITE.E4M3.F32.PACK_AB_MERGE_C R32, R122, R119, R121 ;  /* 0x000000777a20723e */ /* 0x000fe20004807079 */
[----:B------:R-:W-:Y:S01]  /*7070*/  HADD2.F32 R13, -RZ, R46.H0_H0 ;  /* 0x2000002eff0d7230 */ /* 0x000fe20000004100 */
[----:B------:R-:W-:Y:S01]  /*7080*/  F2FP.F16.E4M3.UNPACK_B R119, R10 ;  /* 0x0000000aff77723e */ /* 0x000fe200020006ff */
[----:B------:R-:W-:-:S02]  /*7090*/  HADD2.F32 R111, -RZ, R110.H1_H1 ;  /* 0x3000006eff6f7230 */ /* 0x000fc40000004100 */
[-C--:B------:R-:W-:Y:S01]  /*70a0*/  FMUL.FTZ R116, R47, R112.reuse ;  /* 0x000000702f747220 */ /* 0x080fe20000410000 */
[----:B------:R-:W-:Y:S02]  /*70b0*/  HADD2.F32 R114, -RZ, R113.H1_H1 ;  /* 0x30000071ff727230 */ /* 0x000fe40000004100 */
[----:B------:R-:W-:Y:S01]  /*70c0*/  FMUL.FTZ R112, R13, R112 ;  /* 0x000000700d707220 */ /* 0x000fe20000410000 */
[----:B------:R-:W-:Y:S02]  /*70d0*/  HADD2.F32 R46, -RZ, R46.H1_H1 ;  /* 0x3000002eff2e7230 */ /* 0x000fe40000004100 */
[--C-:B------:R-:W-:Y:S02]  /*70e0*/  HADD2.F32 R110, -RZ, R12.reuse.H0_H0 ;  /* 0x2000000cff6e7230 */ /* 0x100fe40000004100 */
[-C--:B------:R-:W-:Y:S01]  /*70f0*/  FMUL.FTZ R115, R111, R114.reuse ;  /* 0x000000726f737220 */ /* 0x080fe20000410000 */
[----:B------:R-:W-:Y:S02]  /*7100*/  HADD2.F32 R113, -RZ, R12.H1_H1 ;  /* 0x3000000cff717230 */ /* 0x000fe40000004100 */
[----:B------:R-:W-:Y:S01]  /*7110*/  FMUL.FTZ R114, R46, R114 ;  /* 0x000000722e727220 */ /* 0x000fe20000410000 */
[----:B------:R-:W-:-:S02]  /*7120*/  HADD2.F32 R121, -RZ, R120.H0_H0 ;  /* 0x20000078ff797230 */ /* 0x000fc40000004100 */
[-C--:B------:R-:W-:Y:S01]  /*7130*/  FFMA.FTZ R12, R13, R110.reuse, -R116 ;  /* 0x0000006e0d0c7223 */ /* 0x080fe20000010874 */
[----:B------:R-:W-:Y:S01]  /*7140*/  FFMA.FTZ R13, R47, R110, R112 ;  /* 0x0000006e2f0d7223 */ /* 0x000fe20000010070 */
[-C--:B------:R-:W-:Y:S01]  /*7150*/  FFMA.FTZ R47, R46, R113.reuse, -R115 ;  /* 0x000000712e2f7223 */ /* 0x080fe20000010873 */
[----:B------:R-:W-:Y:S01]  /*7160*/  FFMA.FTZ R46, R111, R113, R114 ;  /* 0x000000716f2e7223 */ /* 0x000fe20000010072 */
[----:B------:R-:W-:Y:S01]  /*7170*/  F2FP.F16.E4M3.UNPACK_B R110, R11 ;  /* 0x0000000bff6e723e */ /* 0x000fe200020006ff */
[----:B------:R-:W-:Y:S01]  /*7180*/  HADD2.F32 R120, -RZ, R120.H1_H1 ;  /* 0x30000078ff787230 */ /* 0x000fe20000004100 */
[----:B------:R-:W-:Y:S02]  /*7190*/  F2FP.F16.E4M3.UNPACK_B R113, R15.H1 ;  /* 0x0000000fff71723e */ /* 0x000fe400030006ff */
[----:B------:R-:W-:Y:S02]  /*71a0*/  F2FP.F16.E4M3.UNPACK_B R11, R11.H1 ;  /* 0x0000000bff0b723e */ /* 0x000fe400030006ff */
[----:B------:R-:W-:Y:S01]  /*71b0*/  F2FP.F16.E4M3.UNPACK_B R112, R15 ;  /* 0x0000000fff70723e */ /* 0x000fe200020006ff */
[----:B------:R-:W-:Y:S01]  /*71c0*/  HADD2.F32 R10, -RZ, R113.H0_H0 ;  /* 0x20000071ff0a7230 */ /* 0x000fe20000004100 */
[-C--:B------:R-:W-:Y:S01]  /*71d0*/  F2FP.F16.E4M3.UNPACK_B R116, R8.reuse.H1 ;  /* 0x00000008ff74723e */ /* 0x080fe200030006ff */
[----:B------:R-:W-:Y:S01]  /*71e0*/  HADD2.F32 R111, -RZ, R11.H0_H0 ;  /* 0x2000000bff6f7230 */ /* 0x000fe20000004100 */
[----:B------:R-:W-:Y:S01]  /*71f0*/  F2FP.F16.E4M3.UNPACK_B R115, R8 ;  /* 0x00000008ff73723e */ /* 0x000fe200020006ff */
[----:B------:R-:W-:-:S02]  /*7200*/  HADD2.F32 R114, -RZ, R112.H0_H0 ;  /* 0x20000070ff727230 */ /* 0x000fc40000004100 */
[-C--:B------:R-:W-:Y:S01]  /*7210*/  FMUL.FTZ R124, R10, R121.reuse ;  /* 0x000000790a7c7220 */ /* 0x080fe20000410000 */
[----:B------:R-:W-:Y:S02]  /*7220*/  HADD2.F32 R8, -RZ, R119.H0_H0 ;  /* 0x20000077ff087230 */ /* 0x000fe40000004100 */
[----:B------:R-:W-:Y:S01]  /*7230*/  FMUL.FTZ R121, R111, R121 ;  /* 0x000000796f797220 */ /* 0x000fe20000410000 */
[----:B------:R-:W-:Y:S01]  /*7240*/  HADD2.F32 R118, -RZ, R116.H0_H0 ;  /* 0x20000074ff767230 */ /* 0x000fe20000004100 */
[----:B------:R-:W-:Y:S01]  /*7250*/  F2FP.SATFINITE.E4M3.F32.PACK_AB_MERGE_C R12, R47, R12, RZ ;  /* 0x0000000c2f0c723e */ /* 0x000fe200048070ff */
[----:B------:R-:W-:Y:S02]  /*7260*/  HADD2.F32 R113, -RZ, R113.H1_H1 ;  /* 0x30000071ff717230 */ /* 0x000fe40000004100 */
[----:B------:R-:W-:Y:S01]  /*7270*/  FMUL.FTZ R122, R114, R8 ;  /* 0x00000008727a7220 */ /* 0x000fe20000410000 */
[----:B------:R-:W-:Y:S02]  /*7280*/  HADD2.F32 R11, -RZ, R11.H1_H1 ;  /* 0x3000000bff0b7230 */ /* 0x000fe40000004100 */
[----:B------:R-:W-:Y:S01]  /*7290*/  FFMA.FTZ R121, R10, R118, R121 ;  /* 0x000000760a797223 */ /* 0x000fe20000010079 */
[----:B------:R-:W-:-:S02]  /*72a0*/  HADD2.F32 R15, -RZ, R110.H0_H0 ;  /* 0x2000006eff0f7230 */ /* 0x000fc40000004100 */
[-C--:B------:R-:W-:Y:S01]  /*72b0*/  FMUL.FTZ R10, R113, R120.reuse ;  /* 0x00000078710a7220 */ /* 0x080fe20000410000 */
[----:B------:R-:W-:Y:S02]  /*72c0*/  HADD2.F32 R117, -RZ, R115.H0_H0 ;  /* 0x20000073ff757230 */ /* 0x000fe40000004100 */
[----:B------:R-:W-:Y:S01]  /*72d0*/  FMUL.FTZ R120, R11, R120 ;  /* 0x000000780b787220 */ /* 0x000fe20000410000 */
[----:B------:R-:W-:Y:S02]  /*72e0*/  HADD2.F32 R112, -RZ, R112.H1_H1 ;  /* 0x30000070ff707230 */ /* 0x000fe40000004100 */
[C---:B------:R-:W-:Y:S01]  /*72f0*/  FMUL.FTZ R123, R15.reuse, R8 ;  /* 0x000000080f7b7220 */ /* 0x040fe20000410000 */
[----:B------:R-:W-:Y:S02]  /*7300*/  HADD2.F32 R119, -RZ, R119.H1_H1 ;  /* 0x30000077ff777230 */ /* 0x000fe40000004100 */
[----:B------:R-:W-:Y:S01]  /*7310*/  FFMA.FTZ R8, R15, R117, -R122 ;  /* 0x000000750f087223 */ /* 0x000fe2000001087a */
[----:B------:R-:W-:-:S02]  /*7320*/  HADD2.F32 R116, -RZ, R116.H1_H1 ;  /* 0x30000074ff747230 */ /* 0x000fc40000004100 */
[----:B------:R-:W-:Y:S01]  /*7330*/  FFMA.FTZ R124, R111, R118, -R124 ;  /* 0x000000766f7c7223 */ /* 0x000fe2000001087c */
[----:B------:R-:W-:Y:S02]  /*7340*/  HADD2.F32 R110, -RZ, R110.H1_H1 ;  /* 0x3000006eff6e7230 */ /* 0x000fe40000004100 */
[-C--:B------:R-:W-:Y:S01]  /*7350*/  FMUL.FTZ R15, R112, R119.reuse ;  /* 0x00000077700f7220 */ /* 0x080fe20000410000 */
[----:B------:R-:W-:Y:S02]  /*7360*/  HADD2.F32 R115, -RZ, R115.H1_H1 ;  /* 0x30000073ff737230 */ /* 0x000fe40000004100 */
[-C--:B------:R-:W-:Y:S01]  /*7370*/  FFMA.FTZ R11, R11, R116.reuse, -R10 ;  /* 0x000000740b0b7223 */ /* 0x080fe2000001080a */
[----:B------:R-:W-:Y:S01]  /*7380*/  FFMA.FTZ R120, R113, R116, R120 ;  /* 0x0000007471787223 */ /* 0x000fe20000010078 */
[----:B------:R-:W-:Y:S01]  /*7390*/  FMUL.FTZ R119, R110, R119 ;  /* 0x000000776e777220 */ /* 0x000fe20000410000 */
[----:B------:R-:W-:Y:S01]  /*73a0*/  FFMA.FTZ R123, R114, R117, R123 ;  /* 0x00000075727b7223 */ /* 0x000fe2000001007b */
[-C--:B------:R-:W-:Y:S01]  /*73b0*/  FFMA.FTZ R15, R110, R115.reuse, -R15 ;  /* 0x000000736e0f7223 */ /* 0x080fe2000001080f */
[----:B------:R-:W-:Y:S01]  /*73c0*/  F2FP.SATFINITE.E4M3.F32.PACK_AB_MERGE_C R11, R11, R124, RZ ;  /* 0x0000007c0b0b723e */ /* 0x000fe200048070ff */
[----:B------:R-:W-:Y:S01]  /*73d0*/  FFMA.FTZ R112, R112, R115, R119 ;  /* 0x0000007370707223 */ /* 0x000fe20000010077 */
[----:B------:R-:W-:Y:S01]  /*73e0*/  F2FP.SATFINITE.E4M3.F32.PACK_AB_MERGE_C R13, R46, R13, RZ ;  /* 0x0000000d2e0d723e */ /* 0x000fe200048070ff */
[----:B------:R-:W-:Y:S01]  /*73f0*/  IMAD.MOV.U32 R10, RZ, RZ, R33 ;  /* 0x000000ffff0a7224 */ /* 0x000fe200078e0021 */
[----:B------:R-:W-:-:S02]  /*7400*/  F2FP.SATFINITE.E4M3.F32.PACK_AB_MERGE_C R120, R120, R121, RZ ;  /* 0x000000797878723e */ /* 0x000fc400048070ff */
[----:B------:R-:W-:Y:S01]  /*7410*/  F2FP.SATFINITE.E4M3.F32.PACK_AB_MERGE_C R9, R9, R44, R12 ;  /* 0x0000002c0909723e */ /* 0x000fe2000480700c */
[----:B------:R-:W-:Y:S01]  /*7420*/  IMAD.MOV.U32 R12, RZ, RZ, R34 ;  /* 0x000000ffff0c7224 */ /* 0x000fe200078e0022 */
[----:B------:R-:W-:Y:S01]  /*7430*/  F2FP.SATFINITE.E4M3.F32.PACK_AB_MERGE_C R11, R15, R8, R11 ;  /* 0x000000080f0b723e */ /* 0x000fe2000480700b */
[----:B------:R-:W-:Y:S01]  /*7440*/  IMAD.MOV.U32 R8, RZ, RZ, R35 ;  /* 0x000000ffff087224 */ /* 0x000fe200078e0023 */
[----:B------:R-:W-:Y:S01]  /*7450*/  F2FP.SATFINITE.E4M3.F32.PACK_AB_MERGE_C R13, R14, R45, R13 ;  /* 0x0000002d0e0d723e */ /* 0x000fe2000480700d */
[----:B------:R-:W-:Y:S01]  /*7460*/  IMAD.MOV.U32 R14, RZ, RZ, R32 ;  /* 0x000000ffff0e7224 */ /* 0x000fe200078e0020 */
[----:B------:R-:W-:-:S07]  /*7470*/  F2FP.SATFINITE.E4M3.F32.PACK_AB_MERGE_C R15, R112, R123, R120 ;  /* 0x0000007b700f723e */ /* 0x000fce0004807078 */
.L_x_1677:
[----:B------:R-:W-:Y:S05]  /*7480*/  BSYNC B2 ;  /* 0x0000000000027941 */ /* 0x000fea0003800000 */
.L_x_1676:
[----:B------:R-:W-:Y:S01]  /*7490*/  ISETP.GE.AND P3, PT, R108, R97, PT ;  /* 0x000000616c00720c */ /* 0x000fe20003f66270 */
[----:B0-----:R3:W-:-:S12]  /*74a0*/  ST.E.128 desc[UR42][R92.64], R8 ;  /* 0x000000085c007985 */ /* 0x0017d8000c101d2a */
[----:B------:R-:W-:-:S04]  /*74b0*/  @!P3 IADD3 R32, P4, R100, R108, RZ ;  /* 0x0000006c6420b210 */ /* 0x000fc80007f9e0ff */
[----:B------:R-:W-:-:S05]  /*74c0*/  @!P3 LEA.HI.X.SX32 R33, R108, R98, 0x1, P4 ;  /* 0x000000626c21b211 */ /* 0x000fca00020f0eff */
[----:B--2---:R3:W-:Y:S04]  /*74d0*/  @!P3 ST.E.128 desc[UR42][R32.64], R12 ;  /* 0x0000000c2000b985 */ /* 0x0047e8000c101d2a */
.L_x_1675:
[----:B------:R-:W-:Y:S05]  /*74e0*/  BSYNC B1 ;  /* 0x0000000000017941 */ /* 0x000fea0003800000 */
.L_x_1674:
[----:B------:R-:W-:Y:S01]  /*74f0*/  ISETP.NE.AND P3, PT, R54, RZ, PT ;  /* 0x000000ff3600720c */ /* 0x000fe20003f65270 */
[----:B------:R-:W-:-:S12]  /*7500*/  BSSY B1, `(.L_x_1678) ;  /* 0x00000f4000017945 */ /* 0x000fd80003800000 */
[----:B------:R-:W-:Y:S05]  /*7510*/  @!P3 BRA `(.L_x_1679) ;  /* 0x0000000c00c8b947 */ /* 0x000fea0003800000 */
[----:B------:R-:W-:Y:S01]  /*7520*/  ISETP.NE.AND P4, PT, R83, RZ, PT ;  /* 0x000000ff5300720c */ /* 0x000fe20003f85270 */
[----:B------:R-:W-:Y:S01]  /*7530*/  BSSY B2, `(.L_x_1680) ;  /* 0x00000eb000027945 */ /* 0x000fe20003800000 */
[C---:B---34-:R-:W-:Y:S02]  /*7540*/  IADD3 R32, P3, R57.reuse, R100, RZ ;  /* 0x0000006439207210 */ /* 0x058fe40007f7e0ff */
[----:B------:R-:W-:Y:S02]  /*7550*/  SEL R8, R66, R109, !P4 ;  /* 0x0000006d42087207 */ /* 0x000fe40006000000 */
[----:B--2---:R-:W-:Y:S02]  /*7560*/  LEA.HI.X.SX32 R33, R57, R98, 0x1, P3 ;  /* 0x0000006239217211 */ /* 0x004fe400018f0eff */
[----:B------:R-:W-:Y:S02]  /*7570*/  SHF.R.S32.HI R9, RZ, 0x1f, R8 ;  /* 0x0000001fff097819 */ /* 0x000fe40000011408 */
[----:B------:R-:W-:-:S02]  /*7580*/  ISETP.GE.AND P3, PT, R80, R96, PT ;  /* 0x000000605000720c */ /* 0x000fc40003f66270 */
[----:B------:R-:W-:-:S04]  /*7590*/  LEA.HI R9, R9, R8, RZ, 0x5 ;  /* 0x0000000809097211 */ /* 0x000fc800078f28ff */
        /* <DEDUP_REMOVED lines=19> */
[----:B------:R-:W-:Y:S01]  /*76d0*/  SHF.R.U32.HI R110, RZ, 0x10, R29 ;  /* 0x00000010ff6e7819 */ /* 0x000fe2000001161d */
[----:B------:R-:W-:Y:S01]  /*76e0*/  IMAD.MOV.U32 R35, RZ, RZ, R8 ;  /* 0x000000ffff237224 */ /* 0x000fe200078e0008 */
[----:B------:R-:W-:Y:S01]  /*76f0*/  SHF.R.U32.HI R108, RZ, 0x8, R31 ;  /* 0x00000008ff6c7819 */ /* 0x000fe2000001161f */
[----:B------:R-:W-:Y:S01]  /*7700*/  IMAD.SHL.U32 R9, R111, 0x100, RZ ;  /* 0x000001006f097824 */ /* 0x000fe200078e00ff */
[----:B------:R-:W-:Y:S02]  /*7710*/  SHF.R.U32.HI R46, RZ, 0x8, R41 ;  /* 0x00000008ff2e7819 */ /* 0x000fe40000011629 */
[----:B------:R-:W-:Y:S02]  /*7720*/  SHF.R.U32.HI R45, RZ, 0x8, R43 ;  /* 0x00000008ff2d7819 */ /* 0x000fe4000001162b */
[----:B------:R-:W-:Y:S01]  /*7730*/  LOP3.LUT R30, R29, 0xff0000ff, RZ, 0xc0, !PT ;  /* 0xff0000ff1d1e7812 */ /* 0x000fe200078ec0ff */
[----:B------:R-:W-:Y:S01]  /*7740*/  IMAD.MOV.U32 R29, RZ, RZ, R10 ;  /* 0x000000ffff1d7224 */ /* 0x000fe200078e000a */
[----:B------:R-:W-:Y:S01]  /*7750*/  LOP3.LUT R40, R31, 0xff0000ff, RZ, 0xc0, !PT ;  /* 0xff0000ff1f287812 */ /* 0x000fe200078ec0ff */
[----:B------:R-:W-:Y:S01]  /*7760*/  IMAD.U32 R10, R110, 0x10000, RZ ;  /* 0x000100006e0a7824 */ /* 0x000fe200078e00ff */
[----:B------:R-:W-:Y:S01]  /*7770*/  SHF.R.U32.HI R92, RZ, 0x10, R31 ;  /* 0x00000010ff5c7819 */ /* 0x000fe2000001161f */
[----:B------:R-:W-:Y:S01]  /*7780*/  IMAD.SHL.U32 R31, R108, 0x100, RZ ;  /* 0x000001006c1f7824 */ /* 0x000fe200078e00ff */
[----:B------:R-:W-:Y:S01]  /*7790*/  LOP3.LUT R44, R43, 0xff0000ff, RZ, 0xc0, !PT ;  /* 0xff0000ff2b2c7812 */ /* 0x000fe200078ec0ff */
[----:B------:R-:W-:Y:S01]  /*77a0*/  IMAD.SHL.U32 R45, R45, 0x100, RZ ;  /* 0x000001002d2d7824 */ /* 0x000fe200078e00ff */
[----:B------:R-:W-:Y:S01]  /*77b0*/  SHF.R.U32.HI R93, RZ, 0x10, R43 ;  /* 0x00000010ff5d7819 */ /* 0x000fe2000001162b */
[----:B------:R-:W-:Y:S01]  /*77c0*/  IMAD.SHL.U32 R43, R46, 0x100, RZ ;  /* 0x000001002e2b7824 */ /* 0x000fe200078e00ff */
[----:B------:R-:W-:-:S02]  /*77d0*/  LOP3.LUT R42, R41, 0xff0000ff, RZ, 0xc0, !PT ;  /* 0xff0000ff292a7812 */ /* 0x000fc400078ec0ff */
[----:B------:R-:W-:Y:S01]  /*77e0*/  SHF.R.U32.HI R47, RZ, 0x10, R41 ;  /* 0x00000010ff2f7819 */ /* 0x000fe20000011629 */
[----:B--2---:R-:W-:Y:S01]  /*77f0*/  IMAD.MOV.U32 R41, RZ, RZ, R12 ;  /* 0x000000ffff297224 */ /* 0x004fe200078e000c */
[----:B------:R-:W-:Y:S01]  /*7800*/  LOP3.LUT R9, R30, 0xff00, R9, 0xf8, !PT ;  /* 0x0000ff001e097812 */ /* 0x000fe200078ef809 */
[----:B------:R-:W-:Y:S01]  /*7810*/  IMAD.U32 R93, R93, 0x10000, RZ ;  /* 0x000100005d5d7824 */ /* 0x000fe200078e00ff */
[----:B------:R-:W-:Y:S01]  /*7820*/  LOP3.LUT R8, R40, 0xff00, R31, 0xf8, !PT ;  /* 0x0000ff0028087812 */ /* 0x000fe200078ef81f */
[----:B------:R-:W-:Y:S01]  /*7830*/  IMAD.U32 R47, R47, 0x10000, RZ ;  /* 0x000100002f2f7824 */ /* 0x000fe200078e00ff */
[----:B------:R-:W-:Y:S01]  /*7840*/  LOP3.LUT R10, R9, 0xff0000, R10, 0xf8, !PT ;  /* 0x00ff0000090a7812 */ /* 0x000fe200078ef80a */
[----:B------:R-:W-:Y:S01]  /*7850*/  IMAD.U32 R9, R92, 0x10000, RZ ;  /* 0x000100005c097824 */ /* 0x000fe200078e00ff */
[----:B------:R-:W-:Y:S02]  /*7860*/  LOP3.LUT R12, R42, 0xff00, R43, 0xf8, !PT ;  /* 0x0000ff002a0c7812 */ /* 0x000fe400078ef82b */
[----:B------:R-:W-:-:S02]  /*7870*/  LOP3.LUT R46, R44, 0xff00, R45, 0xf8, !PT ;  /* 0x0000ff002c2e7812 */ /* 0x000fc400078ef82d */
[----:B------:R-:W-:Y:S02]  /*7880*/  F2FP.F16.E4M3.UNPACK_B R45, R107.H1 ;  /* 0x0000006bff2d723e */ /* 0x000fe400030006ff */
[----:B------:R-:W-:Y:S02]  /*7890*/  F2FP.F16.E4M3.UNPACK_B R42, R41.H1 ;  /* 0x00000029ff2a723e */ /* 0x000fe400030006ff */
[----:B------:R-:W-:Y:S02]  /*78a0*/  F2FP.F16.E4M3.UNPACK_B R40, R35.H1 ;  /* 0x00000023ff28723e */ /* 0x000fe400030006ff */
[----:B------:R-:W-:Y:S01]  /*78b0*/  LOP3.LUT R8, R8, 0xff0000, R9, 0xf8, !PT ;  /* 0x00ff000008087812 */ /* 0x000fe200078ef809 */
[----:B------:R-:W-:Y:S01]  /*78c0*/  HADD2.F32 R9, -RZ, R45.H0_H0 ;  /* 0x2000002dff097230 */ /* 0x000fe20000004100 */
[----:B------:R-:W-:Y:S01]  /*78d0*/  F2FP.F16.E4M3.UNPACK_B R43, R105.H1 ;  /* 0x00000069ff2b723e */ /* 0x000fe200030006ff */
[----:B------:R-:W-:Y:S01]  /*78e0*/  HADD2.F32 R31, -RZ, R42.H0_H0 ;  /* 0x2000002aff1f7230 */ /* 0x000fe20000004100 */
[----:B------:R-:W-:Y:S01]  /*78f0*/  F2FP.F16.E4M3.UNPACK_B R107, R107 ;  /* 0x0000006bff6b723e */ /* 0x000fe200020006ff */
[----:B------:R-:W-:Y:S01]  /*7900*/  HADD2.F32 R30, -RZ, R40.H0_H0 ;  /* 0x20000028ff1e7230 */ /* 0x000fe20000004100 */
[----:B------:R-:W-:Y:S01]  /*7910*/  LOP3.LUT R12, R12, 0xff0000, R47, 0xf8, !PT ;  /* 0x00ff00000c0c7812 */ /* 0x000fe200078ef82f */
[----:B------:R-:W-:-:S02]  /*7920*/  HADD2.F32 R44, -RZ, R43.H0_H0 ;  /* 0x2000002bff2c7230 */ /* 0x000fc40000004100 */
[CC--:B------:R-:W-:Y:S01]  /*7930*/  FMUL.FTZ R111, R31.reuse, R9.reuse ;  /* 0x000000091f6f7220 */ /* 0x0c0fe20000410000 */
[----:B------:R-:W-:Y:S02]  /*7940*/  HADD2.F32 R40, -RZ, R40.H1_H1 ;  /* 0x30000028ff287230 */ /* 0x000fe40000004100 */
[----:B------:R-:W-:Y:S01]  /*7950*/  FMUL.FTZ R92, R30, R9 ;  /* 0x000000091e5c7220 */ /* 0x000fe20000410000 */
[----:B------:R-:W-:Y:S01]  /*7960*/  LOP3.LUT R9, R46, 0xff0000, R93, 0xf8, !PT ;  /* 0x00ff00002e097812 */ /* 0x000fe200078ef85d */
[-C--:B------:R-:W-:Y:S01]  /*7970*/  FFMA.FTZ R30, R30, R44.reuse, -R111 ;  /* 0x0000002c1e1e7223 */ /* 0x080fe2000001086f */
[----:B------:R-:W-:Y:S02]  /*7980*/  HADD2.F32 R46, -RZ, R43.H1_H1 ;  /* 0x3000002bff2e7230 */ /* 0x000fe40000004100 */
[----:B------:R-:W-:Y:S01]  /*7990*/  FFMA.FTZ R31, R31, R44, R92 ;  /* 0x0000002c1f1f7223 */ /* 0x000fe2000001005c */
[----:B------:R-:W-:Y:S01]  /*79a0*/  HADD2.F32 R44, -RZ, R45.H1_H1 ;  /* 0x3000002dff2c7230 */ /* 0x000fe20000004100 */
[----:B------:R-:W-:Y:S01]  /*79b0*/  F2FP.F16.E4M3.UNPACK_B R43, R35 ;  /* 0x00000023ff2b723e */ /* 0x000fe200020006ff */
[----:B------:R-:W-:Y:S01]  /*79c0*/  HADD2.F32 R45, -RZ, R42.H1_H1 ;  /* 0x3000002aff2d7230 */ /* 0x000fe20000004100 */
[----:B------:R-:W-:Y:S01]  /*79d0*/  F2FP.F16.E4M3.UNPACK_B R42, R41 ;  /* 0x00000029ff2a723e */ /* 0x000fe200020006ff */
[----:B------:R-:W-:-:S02]  /*79e0*/  HADD2.F32 R47, -RZ, R107.H0_H0 ;  /* 0x2000006bff2f7230 */ /* 0x000fc40000004100 */
[CC--:B------:R-:W-:Y:S01]  /*79f0*/  FMUL.FTZ R92, R40.reuse, R44.reuse ;  /* 0x0000002c285c7220 */ /* 0x0c0fe20000410000 */
[----:B------:R-:W-:Y:S01]  /*7a00*/  F2FP.F16.E4M3.UNPACK_B R105, R105 ;  /* 0x00000069ff69723e */ /* 0x000fe200020006ff */
[C---:B------:R-:W-:Y:S01]  /*7a10*/  FMUL.FTZ R35, R45.reuse, R44 ;  /* 0x0000002c2d237220 */ /* 0x040fe20000410000 */
[--C-:B------:R-:W-:Y:S01]  /*7a20*/  HADD2.F32 R44, -RZ, R42.reuse.H0_H0 ;  /* 0x2000002aff2c7230 */ /* 0x100fe20000004100 */
[----:B------:R-:W-:Y:S01]  /*7a30*/  F2FP.F16.E4M3.UNPACK_B R108, R106.H1 ;  /* 0x0000006aff6c723e */ /* 0x000fe200030006ff */
[----:B------:R-:W-:Y:S02]  /*7a40*/  HADD2.F32 R41, -RZ, R43.H0_H0 ;  /* 0x2000002bff297230 */ /* 0x000fe40000004100 */
[-C--:B------:R-:W-:Y:S01]  /*7a50*/  FFMA.FTZ R35, R40, R46.reuse, -R35 ;  /* 0x0000002e28237223 */ /* 0x080fe20000010823 */
[----:B------:R-:W-:Y:S01]  /*7a60*/  FFMA.FTZ R40, R45, R46, R92 ;  /* 0x0000002e2d287223 */ /* 0x000fe2000001005c */
[----:B------:R-:W-:Y:S02]  /*7a70*/  HADD2.F32 R45, -RZ, R105.H0_H0 ;  /* 0x20000069ff2d7230 */ /* 0x000fe40000004100 */
[-C--:B------:R-:W-:Y:S01]  /*7a80*/  FMUL.FTZ R92, R44, R47.reuse ;  /* 0x0000002f2c5c7220 */ /* 0x080fe20000410000 */
[----:B------:R-:W-:Y:S01]  /*7a90*/  FMUL.FTZ R47, R41, R47 ;  /* 0x0000002f292f7220 */ /* 0x000fe20000410000 */
[----:B------:R-:W-:Y:S01]  /*7aa0*/  HADD2.F32 R107, -RZ, R107.H1_H1 ;  /* 0x3000006bff6b7230 */ /* 0x000fe20000004100 */
[----:B------:R-:W-:Y:S01]  /*7ab0*/  F2FP.F16.E4M3.UNPACK_B R93, R104.H1 ;  /* 0x00000068ff5d723e */ /* 0x000fe200030006ff */
[----:B------:R-:W-:-:S02]  /*7ac0*/  HADD2.F32 R46, -RZ, R42.H1_H1 ;  /* 0x3000002aff2e7230 */ /* 0x000fc40000004100 */
[-C--:B------:R-:W-:Y:S01]  /*7ad0*/  FFMA.FTZ R42, R44, R45.reuse, R47 ;  /* 0x0000002d2c2a7223 */ /* 0x080fe2000001002f */
[----:B------:R-:W-:Y:S01]  /*7ae0*/  HADD2.F32 R43, -RZ, R43.H1_H1 ;  /* 0x3000002bff2b7230 */ /* 0x000fe20000004100 */
[----:B------:R-:W-:Y:S01]  /*7af0*/  F2FP.F16.E4M3.UNPACK_B R47, R14.H1 ;  /* 0x0000000eff2f723e */ /* 0x000fe200030006ff */
[----:B------:R-:W-:Y:S02]  /*7b00*/  HADD2.F32 R105, -RZ, R105.H1_H1 ;  /* 0x30000069ff697230 */ /* 0x000fe40000004100 */
[----:B------:R-:W-:Y:S01]  /*7b10*/  FFMA.FTZ R41, R41, R45, -R92 ;  /* 0x0000002d29297223 */ /* 0x000fe2000001085c */
[-C--:B------:R-:W-:Y:S01]  /*7b20*/  FMUL.FTZ R44, R46, R107.reuse ;  /* 0x0000006b2e2c7220 */ /* 0x080fe20000410000 */
[C---:B------:R-:W-:Y:S01]  /*7b30*/  FMUL.FTZ R111, R43.reuse, R107 ;  /* 0x0000006b2b6f7220 */ /* 0x040fe20000410000 */
[----:B------:R-:W-:Y:S01]  /*7b40*/  F2FP.F16.E4M3.UNPACK_B R45, R29.H1 ;  /* 0x0000001dff2d723e */ /* 0x000fe200030006ff */
[----:B------:R-:W-:Y:S02]  /*7b50*/  HADD2.F32 R107, -RZ, R108.H0_H0 ;  /* 0x2000006cff6b7230 */ /* 0x000fe40000004100 */
[----:B------:R-:W-:Y:S01]  /*7b60*/  FFMA.FTZ R44, R43, R105, -R44 ;  /* 0x000000692b2c7223 */ /* 0x000fe2000001082c */
[----:B------:R-:W-:-:S02]  /*7b70*/  HADD2.F32 R92, -RZ, R47.H0_H0 ;  /* 0x2000002fff5c7230 */ /* 0x000fc40000004100 */
[----:B------:R-:W-:Y:S01]  /*7b80*/  FFMA.FTZ R43, R46, R105, R111 ;  /* 0x000000692e2b7223 */ /* 0x000fe2000001006f */
[----:B------:R-:W-:Y:S01]  /*7b90*/  HADD2.F32 R46, -RZ, R45.H0_H0 ;  /* 0x2000002dff2e7230 */ /* 0x000fe20000004100 */
[----:B------:R-:W-:Y:S01]  /*7ba0*/  F2FP.F16.E4M3.UNPACK_B R106, R106 ;  /* 0x0000006aff6a723e */ /* 0x000fe200020006ff */
[----:B------:R-:W-:Y:S02]  /*7bb0*/  HADD2.F32 R105, -RZ, R93.H0_H0 ;  /* 0x2000005dff697230 */ /* 0x000fe40000004100 */
[-C--:B------:R-:W-:Y:S01]  /*7bc0*/  FMUL.FTZ R111, R92, R107.reuse ;  /* 0x0000006b5c6f7220 */ /* 0x080fe20000410000 */
[----:B------:R-:W-:Y:S02]  /*7bd0*/  HADD2.F32 R108, -RZ, R108.H1_H1 ;  /* 0x3000006cff6c7230 */ /* 0x000fe40000004100 */
[C---:B------:R-:W-:Y:S01]  /*7be0*/  FMUL.FTZ R107, R46.reuse, R107 ;  /* 0x0000006b2e6b7220 */ /* 0x040fe20000410000 */
[----:B------:R-:W-:Y:S02]  /*7bf0*/  HADD2.F32 R47, -RZ, R47.H1_H1 ;  /* 0x3000002fff2f7230 */ /* 0x000fe40000004100 */
[----:B------:R-:W-:Y:S01]  /*7c00*/  FFMA.FTZ R111, R46, R105, -R111 ;  /* 0x000000692e6f7223 */ /* 0x000fe2000001086f */
[----:B------:R-:W-:Y:S01]  /*7c10*/  HADD2.F32 R45, -RZ, R45.H1_H1 ;  /* 0x3000002dff2d7230 */ /* 0x000fe20000004100 */
[----:B------:R-:W-:Y:S01]  /*7c20*/  F2FP.F16.E4M3.UNPACK_B R29, R29 ;  /* 0x0000001dff1d723e */ /* 0x000fe200020006ff */
[----:B------:R-:W-:-:S02]  /*7c30*/  HADD2.F32 R46, -RZ, R93.H1_H1 ;  /* 0x3000005dff2e7230 */ /* 0x000fc40000004100 */
[----:B------:R-:W-:Y:S01]  /*7c40*/  FMUL.FTZ R110, R47, R108 ;  /* 0x0000006c2f6e7220 */ /* 0x000fe20000410000 */
[----:B------:R-:W-:Y:S01]  /*7c50*/  F2FP.F16.E4M3.UNPACK_B R104, R104 ;  /* 0x00000068ff68723e */ /* 0x000fe200020006ff */
[C---:B------:R-:W-:Y:S01]  /*7c60*/  FMUL.FTZ R108, R45.reuse, R108 ;  /* 0x0000006c2d6c7220 */ /* 0x040fe20000410000 */
[--C-:B------:R-:W-:Y:S02]  /*7c70*/  HADD2.F32 R93, -RZ, R106.reuse.H0_H0 ;  /* 0x2000006aff5d7230 */ /* 0x100fe40000004100 */
[----:B------:R-:W-:Y:S01]  /*7c80*/  FFMA.FTZ R110, R45, R46, -R110 ;  /* 0x0000002e2d6e7223 */ /* 0x000fe2000001086e */
[----:B------:R-:W-:Y:S01]  /*7c90*/  F2FP.F16.E4M3.UNPACK_B R45, R14 ;  /* 0x0000000eff2d723e */ /* 0x000fe200020006ff */
[----:B------:R-:W-:Y:S01]  /*7ca0*/  FFMA.FTZ R108, R47, R46, R108 ;  /* 0x0000002e2f6c7223 */ /* 0x000fe2000001006c */
[----:B------:R-:W-:Y:S02]  /*7cb0*/  HADD2.F32 R106, -RZ, R106.H1_H1 ;  /* 0x3000006aff6a7230 */ /* 0x000fe40000004100 */
[----:B------:R-:W-:Y:S01]  /*7cc0*/  FFMA.FTZ R107, R92, R105, R107 ;  /* 0x000000695c6b7223 */ /* 0x000fe2000001006b */
[----:B------:R-:W-:Y:S01]  /*7cd0*/  HADD2.F32 R14, -RZ, R29.H0_H0 ;  /* 0x2000001dff0e7230 */ /* 0x000fe20000004100 */
[----:B------:R-:W-:Y:S01]  /*7ce0*/  F2FP.SATFINITE.E4M3.F32.PACK_AB_MERGE_C R30, R35, R30, RZ ;  /* 0x0000001e231e723e */ /* 0x000fe200048070ff */
[--C-:B------:R-:W-:Y:S01]  /*7cf0*/  HADD2.F32 R46, -RZ, R45.reuse.H0_H0 ;  /* 0x2000002dff2e7230 */ /* 0x100fe20000004100 */
[----:B------:R-:W-:Y:S01]  /*7d00*/  F2FP.SATFINITE.E4M3.F32.PACK_AB_MERGE_C R40, R40, R31, RZ ;  /* 0x0000001f2828723e */ /* 0x000fe200048070ff */
[----:B------:R-:W-:Y:S01]  /*7d10*/  HADD2.F32 R45, -RZ, R45.H1_H1 ;  /* 0x3000002dff2d7230 */ /* 0x000fe20000004100 */
[----:B------:R-:W-:Y:S01]  /*7d20*/  F2FP.SATFINITE.E4M3.F32.PACK_AB_MERGE_C R31, R44, R41, R30 ;  /* 0x000000292c1f723e */ /* 0x000fe2000480701e */
[----:B------:R-:W-:-:S02]  /*7d30*/  HADD2.F32 R29, -RZ, R29.H1_H1 ;  /* 0x3000001dff1d7230 */ /* 0x000fc40000004100 */
[-C--:B------:R-:W-:Y:S01]  /*7d40*/  FMUL.FTZ R105, R46, R93.reuse ;  /* 0x0000005d2e697220 */ /* 0x080fe20000410000 */
[--C-:B------:R-:W-:Y:S02]  /*7d50*/  HADD2.F32 R47, -RZ, R104.reuse.H0_H0 ;  /* 0x20000068ff2f7230 */ /* 0x100fe40000004100 */
[C---:B------:R-:W-:Y:S01]  /*7d60*/  FMUL.FTZ R93, R14.reuse, R93 ;  /* 0x0000005d0e5d7220 */ /* 0x040fe20000410000 */
[----:B------:R-:W-:Y:S02]  /*7d70*/  HADD2.F32 R104, -RZ, R104.H1_H1 ;  /* 0x30000068ff687230 */ /* 0x000fe40000004100 */
[-C--:B------:R-:W-:Y:S01]  /*7d80*/  FMUL.FTZ R92, R45, R106.reuse ;  /* 0x0000006a2d5c7220 */ /* 0x080fe20000410000 */
[----:B------:R-:W-:Y:S01]  /*7d90*/  FMUL.FTZ R106, R29, R106 ;  /* 0x0000006a1d6a7220 */ /* 0x000fe20000410000 */
[-C--:B------:R-:W-:Y:S01]  /*7da0*/  FFMA.FTZ R105, R14, R47.reuse, -R105 ;  /* 0x0000002f0e697223 */ /* 0x080fe20000010869 */
[----:B------:R-:W-:Y:S01]  /*7db0*/  FFMA.FTZ R14, R46, R47, R93 ;  /* 0x0000002f2e0e7223 */ /* 0x000fe2000001005d */
[----:B------:R-:W-:Y:S01]  /*7dc0*/  F2FP.SATFINITE.E4M3.F32.PACK_AB_MERGE_C R30, R43, R42, R40 ;  /* 0x0000002a2b1e723e */ /* 0x000fe20004807028 */
[-C--:B------:R-:W-:Y:S01]  /*7dd0*/  FFMA.FTZ R47, R45, R104.reuse, R106 ;  /* 0x000000682d2f7223 */ /* 0x080fe2000001006a */
[----:B------:R-:W-:Y:S01]  /*7de0*/  F2FP.F16.E4M3.UNPACK_B R45, R13 ;  /* 0x0000000dff2d723e */ /* 0x000fe200020006ff */
[----:B------:R-:W-:Y:S01]  /*7df0*/  FFMA.FTZ R92, R29, R104, -R92 ;  /* 0x000000681d5c7223 */ /* 0x000fe2000001085c */
[----:B------:R-:W-:-:S02]  /*7e00*/  F2FP.F16.E4M3.UNPACK_B R46, R12 ;  /* 0x0000000cff2e723e */ /* 0x000fc400020006ff */
[----:B------:R-:W-:Y:S01]  /*7e10*/  F2FP.F16.E4M3.UNPACK_B R40, R28 ;  /* 0x0000001cff28723e */ /* 0x000fe200020006ff */
[--C-:B------:R-:W-:Y:S01]  /*7e20*/  HADD2.F32 R41, -RZ, R45.reuse.H0_H0 ;  /* 0x2000002dff297230 */ /* 0x100fe20000004100 */
[----:B------:R-:W-:Y:S01]  /*7e30*/  F2FP.SATFINITE.E4M3.F32.PACK_AB_MERGE_C R29, R110, R111, RZ ;  /* 0x0000006f6e1d723e */ /* 0x000fe200048070ff */
[----:B------:R-:W-:Y:S01]  /*7e40*/  HADD2.F32 R42, -RZ, R46.H0_H0 ;  /* 0x2000002eff2a7230 */ /* 0x000fe20000004100 */
[----:B------:R-:W-:Y:S01]  /*7e50*/  F2FP.F16.E4M3.UNPACK_B R43, R10 ;  /* 0x0000000aff2b723e */ /* 0x000fe200020006ff */
[----:B------:R-:W-:Y:S01]  /*7e60*/  HADD2.F32 R35, -RZ, R40.H0_H0 ;  /* 0x20000028ff237230 */ /* 0x000fe20000004100 */
[----:B------:R-:W-:Y:S01]  /*7e70*/  F2FP.SATFINITE.E4M3.F32.PACK_AB_MERGE_C R29, R92, R105, R29 ;  /* 0x000000695c1d723e */ /* 0x000fe2000480701d */
[----:B------:R-:W-:Y:S02]  /*7e80*/  HADD2.F32 R45, -RZ, R45.H1_H1 ;  /* 0x3000002dff2d7230 */ /* 0x000fe40000004100 */
[----:B------:R-:W-:Y:S01]  /*7e90*/  FMUL.FTZ R92, R41, R42 ;  /* 0x0000002a295c7220 */ /* 0x000fe20000410000 */
[----:B------:R-:W-:-:S02]  /*7ea0*/  HADD2.F32 R44, -RZ, R43.H0_H0 ;  /* 0x2000002bff2c7230 */ /* 0x000fc40000004100 */
[----:B------:R-:W-:Y:S01]  /*7eb0*/  FMUL.FTZ R104, R35, R42 ;  /* 0x0000002a23687220 */ /* 0x000fe20000410000 */
[----:B------:R-:W-:Y:S01]  /*7ec0*/  F2FP.SATFINITE.E4M3.F32.PACK_AB_MERGE_C R107, R108, R107, RZ ;  /* 0x0000006b6c6b723e */ /* 0x000fe200048070ff */
[----:B------:R-:W-:Y:S01]  /*7ed0*/  HADD2.F32 R46, -RZ, R46.H1_H1 ;  /* 0x3000002eff2e7230 */ /* 0x000fe20000004100 */
[----:B------:R-:W-:Y:S01]  /*7ee0*/  F2FP.F16.E4M3.UNPACK_B R10, R10.H1 ;  /* 0x0000000aff0a723e */ /* 0x000fe200030006ff */
[----:B------:R-:W-:Y:S01]  /*7ef0*/  HADD2.F32 R42, -RZ, R40.H1_H1 ;  /* 0x30000028ff2a7230 */ /* 0x000fe20000004100 */
[----:B------:R-:W-:Y:S01]  /*7f00*/  F2FP.SATFINITE.E4M3.F32.PACK_AB_MERGE_C R14, R47, R14, R107 ;  /* 0x0000000e2f0e723e */ /* 0x000fe2000480706b */
[-C--:B------:R-:W-:Y:S01]  /*7f10*/  FFMA.FTZ R35, R35, R44.reuse, -R92 ;  /* 0x0000002c23237223 */ /* 0x080fe2000001085c */
[----:B------:R-:W-:Y:S01]  /*7f20*/  FFMA.FTZ R40, R41, R44, R104 ;  /* 0x0000002c29287223 */ /* 0x000fe20000010068 */
[----:B------:R-:W-:Y:S02]  /*7f30*/  HADD2.F32 R44, -RZ, R43.H1_H1 ;  /* 0x3000002bff2c7230 */ /* 0x000fe40000004100 */
[-C--:B------:R-:W-:Y:S01]  /*7f40*/  FMUL.FTZ R47, R45, R46.reuse ;  /* 0x0000002e2d2f7220 */ /* 0x080fe20000410000 */
[----:B------:R-:W-:Y:S01]  /*7f50*/  FMUL.FTZ R92, R42, R46 ;  /* 0x0000002e2a5c7220 */ /* 0x000fe20000410000 */
[----:B------:R-:W-:-:S02]  /*7f60*/  F2FP.F16.E4M3.UNPACK_B R43, R13.H1 ;  /* 0x0000000dff2b723e */ /* 0x000fc400030006ff */
[----:B------:R-:W-:Y:S01]  /*7f70*/  F2FP.F16.E4M3.UNPACK_B R46, R12.H1 ;  /* 0x0000000cff2e723e */ /* 0x000fe200030006ff */
[----:B------:R-:W-:Y:S01]  /*7f80*/  FFMA.FTZ R13, R45, R44, R92 ;  /* 0x0000002c2d0d7223 */ /* 0x000fe2000001005c */
[----:B------:R-:W-:Y:S01]  /*7f90*/  F2FP.F16.E4M3.UNPACK_B R41, R28.H1 ;  /* 0x0000001cff29723e */ /* 0x000fe200030006ff */
[----:B------:R-:W-:Y:S01]  /*7fa0*/  FFMA.FTZ R28, R42, R44, -R47 ;  /* 0x0000002c2a1c7223 */ /* 0x000fe2000001082f */
[--C-:B------:R-:W-:Y:S02]  /*7fb0*/  HADD2.F32 R42, -RZ, R43.reuse.H0_H0 ;  /* 0x2000002bff2a7230 */ /* 0x100fe40000004100 */
[--C-:B------:R-:W-:Y:S02]  /*7fc0*/  HADD2.F32 R47, -RZ, R46.reuse.H0_H0 ;  /* 0x2000002eff2f7230 */ /* 0x100fe40000004100 */
[----:B------:R-:W-:Y:S02]  /*7fd0*/  HADD2.F32 R43, -RZ, R43.H1_H1 ;  /* 0x3000002bff2b7230 */ /* 0x000fe40000004100 */
[----:B------:R-:W-:-:S02]  /*7fe0*/  HADD2.F32 R46, -RZ, R46.H1_H1 ;  /* 0x3000002eff2e7230 */ /* 0x000fc40000004100 */
[-C--:B------:R-:W-:Y:S01]  /*7ff0*/  FMUL.FTZ R93, R42, R47.reuse ;  /* 0x0000002f2a5d7220 */ /* 0x080fe20000410000 */
[--C-:B------:R-:W-:Y:S02]  /*8000*/  HADD2.F32 R12, -RZ, R41.reuse.H0_H0 ;  /* 0x20000029ff0c7230 */ /* 0x100fe40000004100 */
[----:B------:R-:W-:Y:S02]  /*8010*/  HADD2.F32 R41, -RZ, R41.H1_H1 ;  /* 0x30000029ff297230 */ /* 0x000fe40000004100 */
[-C--:B------:R-:W-:Y:S01]  /*8020*/  FMUL.FTZ R92, R43, R46.reuse ;  /* 0x0000002e2b5c7220 */ /* 0x080fe20000410000 */
[--C-:B------:R-:W-:Y:S02]  /*8030*/  HADD2.F32 R45, -RZ, R10.reuse.H0_H0 ;  /* 0x2000000aff2d7230 */ /* 0x100fe40000004100 */
[C---:B------:R-:W-:Y:S01]  /*8040*/  FMUL.FTZ R47, R12.reuse, R47 ;  /* 0x0000002f0c2f7220 */ /* 0x040fe20000410000 */
[----:B------:R-:W-:Y:S02]  /*8050*/  HADD2.F32 R44, -RZ, R10.H1_H1 ;  /* 0x3000000aff2c7230 */ /* 0x000fe40000004100 */
[C---:B------:R-:W-:Y:S01]  /*8060*/  FMUL.FTZ R46, R41.reuse, R46 ;  /* 0x0000002e292e7220 */ /* 0x040fe20000410000 */
[----:B------:R-:W-:Y:S01]  /*8070*/  FFMA.FTZ R10, R12, R45, -R93 ;  /* 0x0000002d0c0a7223 */ /* 0x000fe2000001085d */
[----:B------:R-:W-:Y:S01]  /*8080*/  F2FP.F16.E4M3.UNPACK_B R12, R11 ;  /* 0x0000000bff0c723e */ /* 0x000fe200020006ff */
[-C--:B------:R-:W-:Y:S01]  /*8090*/  FFMA.FTZ R107, R41, R44.reuse, -R92 ;  /* 0x0000002c296b7223 */ /* 0x080fe2000001085c */
[----:B------:R-:W-:Y:S01]  /*80a0*/  F2FP.F16.E4M3.UNPACK_B R92, R9 ;  /* 0x00000009ff5c723e */ /* 0x000fe200020006ff */
[----:B------:R-:W-:Y:S01]  /*80b0*/  FFMA.FTZ R106, R42, R45, R47 ;  /* 0x0000002d2a6a7223 */ /* 0x000fe2000001002f */
[----:B------:R-:W-:Y:S01]  /*80c0*/  F2FP.F16.E4M3.UNPACK_B R42, R15 ;  /* 0x0000000fff2a723e */ /* 0x000fe200020006ff */
[----:B------:R-:W-:Y:S01]  /*80d0*/  FFMA.FTZ R111, R43, R44, R46 ;  /* 0x0000002c2b6f7223 */ /* 0x000fe2000001002e */
[----:B------:R-:W-:Y:S01]  /*80e0*/  F2FP.F16.E4M3.UNPACK_B R93, R9.H1 ;  /* 0x00000009ff5d723e */ /* 0x000fe200030006ff */
[----:B------:R-:W-:Y:S01]  /*80f0*/  HADD2.F32 R104, -RZ, R92.H0_H0 ;  /* 0x2000005cff687230 */ /* 0x000fe20000004100 */
[----:B------:R-:W-:Y:S01]  /*8100*/  F2FP.F16.E4M3.UNPACK_B R43, R15.H1 ;  /* 0x0000000fff2b723e */ /* 0x000fe200030006ff */
        /* <DEDUP_REMOVED lines=8> */
[----:B------:R-:W-:Y:S02]  /*8190*/  HADD2.F32 R46, -RZ, R9.H0_H0 ;  /* 0x20000009ff2e7230 */ /* 0x000fe40000004100 */
[----:B------:R-:W-:Y:S01]  /*81a0*/  FMUL.FTZ R108, R44, R104 ;  /* 0x000000682c6c7220 */ /* 0x000fe20000410000 */
[----:B------:R-:W-:Y:S02]  /*81b0*/  HADD2.F32 R41, -RZ, R11.H0_H0 ;  /* 0x2000000bff297230 */ /* 0x000fe40000004100 */
[----:B------:R-:W-:Y:S01]  /*81c0*/  FMUL.FTZ R104, R8, R105 ;  /* 0x0000006908687220 */ /* 0x000fe20000410000 */
[----:B------:R-:W-:Y:S02]  /*81d0*/  HADD2.F32 R47, -RZ, R45.H0_H0 ;  /* 0x2000002dff2f7230 */ /* 0x000fe40000004100 */
[----:B------:R-:W-:Y:S01]  /*81e0*/  FFMA.FTZ R113, R44, R46, R113 ;  /* 0x0000002e2c717223 */ /* 0x000fe20000010071 */
[----:B------:R-:W-:-:S02]  /*81f0*/  HADD2.F32 R43, -RZ, R43.H1_H1 ;  /* 0x3000002bff2b7230 */ /* 0x000fc40000004100 */
[----:B------:R-:W-:Y:S01]  /*8200*/  FMUL.FTZ R105, R41, R105 ;  /* 0x0000006929697220 */ /* 0x000fe20000410000 */
[----:B------:R-:W-:Y:S02]  /*8210*/  HADD2.F32 R44, -RZ, R93.H1_H1 ;  /* 0x3000005dff2c7230 */ /* 0x000fe40000004100 */
[----:B------:R-:W-:Y:S01]  /*8220*/  FFMA.FTZ R108, R15, R46, -R108 ;  /* 0x0000002e0f6c7223 */ /* 0x000fe2000001086c */
[----:B------:R-:W-:Y:S02]  /*8230*/  HADD2.F32 R11, -RZ, R11.H1_H1 ;  /* 0x3000000bff0b7230 */ /* 0x000fe40000004100 */
[----:B------:R-:W-:Y:S01]  /*8240*/  FFMA.FTZ R105, R8, R47, R105 ;  /* 0x0000002f08697223 */ /* 0x000fe20000010069 */
[----:B------:R-:W-:Y:S02]  /*8250*/  HADD2.F32 R42, -RZ, R42.H1_H1 ;  /* 0x3000002aff2a7230 */ /* 0x000fe40000004100 */
[----:B------:R-:W-:Y:S01]  /*8260*/  FMUL.FTZ R46, R43, R44 ;  /* 0x0000002c2b2e7220 */ /* 0x000fe20000410000 */
[----:B------:R-:W-:-:S02]  /*8270*/  HADD2.F32 R15, -RZ, R92.H1_H1 ;  /* 0x3000005cff0f7230 */ /* 0x000fc40000004100 */
[----:B------:R-:W-:Y:S01]  /*8280*/  FMUL.FTZ R44, R11, R44 ;  /* 0x0000002c0b2c7220 */ /* 0x000fe20000410000 */
[----:B------:R-:W-:Y:S02]  /*8290*/  HADD2.F32 R12, -RZ, R12.H1_H1 ;  /* 0x3000000cff0c7230 */ /* 0x000fe40000004100 */
[----:B------:R-:W-:Y:S01]  /*82a0*/  FFMA.FTZ R104, R41, R47, -R104 ;  /* 0x0000002f29687223 */ /* 0x000fe20000010868 */
[----:B------:R-:W-:Y:S02]  /*82b0*/  HADD2.F32 R8, -RZ, R45.H1_H1 ;  /* 0x3000002dff087230 */ /* 0x000fe40000004100 */
[-C--:B------:R-:W-:Y:S01]  /*82c0*/  FMUL.FTZ R41, R42, R15.reuse ;  /* 0x0000000f2a297220 */ /* 0x080fe20000410000 */
[----:B------:R-:W-:Y:S02]  /*82d0*/  HADD2.F32 R9, -RZ, R9.H1_H1 ;  /* 0x30000009ff097230 */ /* 0x000fe40000004100 */
[C---:B------:R-:W-:Y:S01]  /*82e0*/  FMUL.FTZ R15, R12.reuse, R15 ;  /* 0x0000000f0c0f7220 */ /* 0x040fe20000410000 */
[----:B------:R-:W-:Y:S01]  /*82f0*/  F2FP.SATFINITE.E4M3.F32.PACK_AB_MERGE_C R10, R107, R10, RZ ;  /* 0x0000000a6b0a723e */ /* 0x000fe200048070ff */
[-C--:B------:R-:W-:Y:S01]  /*8300*/  FFMA.FTZ R11, R11, R8.reuse, -R46 ;  /* 0x000000080b0b7223 */ /* 0x080fe2000001082e */
[----:B------:R-:W-:Y:S01]  /*8310*/  FFMA.FTZ R44, R43, R8, R44 ;  /* 0x000000082b2c7223 */ /* 0x000fe2000001002c */
[-C--:B------:R-:W-:Y:S01]  /*8320*/  FFMA.FTZ R41, R12, R9.reuse, -R41 ;  /* 0x000000090c297223 */ /* 0x080fe20000010829 */
[----:B------:R-:W-:Y:S01]  /*8330*/  FFMA.FTZ R42, R42, R9, R15 ;  /* 0x000000092a2a7223 */ /* 0x000fe2000001000f */
[----:B------:R-:W-:Y:S01]  /*8340*/  F2FP.SATFINITE.E4M3.F32.PACK_AB_MERGE_C R106, R111, R106, RZ ;  /* 0x0000006a6f6a723e */ /* 0x000fe200048070ff */
[----:B------:R-:W-:Y:S01]  /*8350*/  IMAD.MOV.U32 R8, RZ, RZ, R31 ;  /* 0x000000ffff087224 */ /* 0x000fe200078e001f */
[----:B------:R-:W-:Y:S01]  /*8360*/  F2FP.SATFINITE.E4M3.F32.PACK_AB_MERGE_C R11, R11, R104, RZ ;  /* 0x000000680b0b723e */ /* 0x000fe200048070ff */
[----:B------:R-:W-:Y:S01]  /*8370*/  IMAD.MOV.U32 R12, RZ, RZ, R30 ;  /* 0x000000ffff0c7224 */ /* 0x000fe200078e001e */
[----:B------:R-:W-:-:S02]  /*8380*/  F2FP.SATFINITE.E4M3.F32.PACK_AB_MERGE_C R44, R44, R105, RZ ;  /* 0x000000692c2c723e */ /* 0x000fc400048070ff */
[----:B------:R-:W-:Y:S01]  /*8390*/  F2FP.SATFINITE.E4M3.F32.PACK_AB_MERGE_C R9, R28, R35, R10 ;  /* 0x000000231c09723e */ /* 0x000fe2000480700a */
[----:B------:R-:W-:Y:S01]  /*83a0*/  IMAD.MOV.U32 R10, RZ, RZ, R29 ;  /* 0x000000ffff0a7224 */ /* 0x000fe200078e001d */
[----:B------:R-:W-:Y:S02]  /*83b0*/  F2FP.SATFINITE.E4M3.F32.PACK_AB_MERGE_C R11, R41, R108, R11 ;  /* 0x0000006c290b723e */ /* 0x000fe4000480700b */
[----:B------:R-:W-:Y:S02]  /*83c0*/  F2FP.SATFINITE.E4M3.F32.PACK_AB_MERGE_C R13, R13, R40, R106 ;  /* 0x000000280d0d723e */ /* 0x000fe4000480706a */
[----:B------:R-:W-:-:S07]  /*83d0*/  F2FP.SATFINITE.E4M3.F32.PACK_AB_MERGE_C R15, R42, R113, R44 ;  /* 0x000000712a0f723e */ /* 0x000fce000480702c */
.L_x_1681:
[----:B------:R-:W-:Y:S05]  /*83e0*/  BSYNC B2 ;  /* 0x0000000000027941 */ /* 0x000fea0003800000 */
.L_x_1680:
[----:B------:R-:W-:Y:S01]  /*83f0*/  ISETP.GE.AND P3, PT, R34, R97, PT ;  /* 0x000000612200720c */ /* 0x000fe20003f66270 */
[----:B0-----:R0:W-:-:S12]  /*8400*/  ST.E.128 desc[UR42][R32.64], R8 ;  /* 0x0000000820007985 */ /* 0x0011d8000c101d2a */
[----:B------:R-:W-:-:S04]  /*8410*/  @!P3 IADD3 R28, P4, R100, R34, RZ ;  /* 0x00000022641cb210 */ /* 0x000fc80007f9e0ff */
[----:B------:R-:W-:-:S05]  /*8420*/  @!P3 LEA.HI.X.SX32 R29, R34, R98, 0x1, P4 ;  /* 0x00000062221db211 */ /* 0x000fca00020f0eff */
[----:B--2---:R0:W-:Y:S04]  /*8430*/  @!P3 ST.E.128 desc[UR42][R28.64], R12 ;  /* 0x0000000c1c00b985 */ /* 0x0041e8000c101d2a */
.L_x_1679:
[----:B------:R-:W-:Y:S05]  /*8440*/  BSYNC B1 ;  /* 0x0000000000017941 */ /* 0x000fea0003800000 */
.L_x_1678:
[----:B------:R-:W-:-:S13]  /*8450*/  ISETP.NE.AND P3, PT, R3, RZ, PT ;  /* 0x000000ff0300720c */ /* 0x000fda0003f65270 */
[----:B------:R-:W-:Y:S05]  /*8460*/  @!P3 BRA `(.L_x_1645) ;  /* 0x0000001000d4b947 */ /* 0x000fea0003800000 */
[----:B------:R-:W-:Y:S01]  /*8470*/  ISETP.NE.AND P4, PT, R84, RZ, PT ;  /* 0x000000ff5400720c */ /* 0x000fe20003f85270 */
[----:B------:R-:W-:Y:S01]  /*8480*/  BSSY B1, `(.L_x_1682) ;  /* 0x00000e7000017945 */ /* 0x000fe20003800000 */
[----:B0---4-:R-:W-:Y:S02]  /*8490*/  IADD3 R28, P3, R56, R100, RZ ;  /* 0x00000064381c7210 */ /* 0x011fe40007f7e0ff */
[----:B------:R-:W-:Y:S02]  /*84a0*/  SEL R109, R66, R109, !P4 ;  /* 0x0000006d426d7207 */ /* 0x000fe40006000000 */
[----:B--2---:R-:W-:Y:S02]  /*84b0*/  LEA.HI.X.SX32 R29, R56, R98, 0x1, P3 ;  /* 0x00000062381d7211 */ /* 0x004fe400018f0eff */
[----:B---3--:R-:W-:Y:S02]  /*84c0*/  SHF.R.S32.HI R8, RZ, 0x1f, R109 ;  /* 0x0000001fff087819 */ /* 0x008fe4000001146d */
        /* <DEDUP_REMOVED lines=13> */
[----:B------:R-:W-:Y:S02]  /*85a0*/  IMAD R11, R23, 0x6000, R8 ;  /* 0x00006000170b7824 */ /* 0x000fe400078e0208 */
[C---:B------:R-:W-:Y:S02]  /*85b0*/  IMAD.IADD R9, R16.reuse, 0x1, R9 ;  /* 0x0000000110097824 */ /* 0x040fe400078e0209 */
[----:B------:R-:W-:-:S04]  /*85c0*/  IMAD.IADD R12, R16, 0x1, R11 ;  /* 0x00000001100c7824 */ /* 0x000fc800078e020b */
[----:B------:R-:W0:Y:S04]  /*85d0*/  LDS.128 R8, [R9+0x1e400] ;  /* 0x01e4000009087984 */ /* 0x000e280000000c00 */
[----:B------:R-:W2:Y:S01]  /*85e0*/  LDS.128 R12, [R12+0x1e400] ;  /* 0x01e400000c0c7984 */ /* 0x000ea20000000c00 */
[----:B------:R-:W-:Y:S05]  /*85f0*/  @P3 BRA `(.L_x_1683) ;  /* 0x0000000c003c3947 */ /* 0x000fea0003800000 */
[--C-:B------:R-:W-:Y:S01]  /*8600*/  SHF.R.U32.HI R4, RZ, 0x8, R5.reuse ;  /* 0x00000008ff047819 */ /* 0x100fe20000011605 */
[----:B0-----:R-:W-:Y:S01]  /*8610*/  IMAD.MOV.U32 R31, RZ, RZ, R8 ;  /* 0x000000ffff1f7224 */ /* 0x001fe200078e0008 */
[----:B------:R-:W-:Y:S01]  /*8620*/  SHF.R.U32.HI R38, RZ, 0x10, R5 ;  /* 0x00000010ff267819 */ /* 0x000fe20000011605 */
[----:B--2---:R-:W-:Y:S01]  /*8630*/  IMAD.MOV.U32 R33, RZ, RZ, R12 ;  /* 0x000000ffff217224 */ /* 0x004fe200078e000c */
[----:B------:R-:W-:Y:S01]  /*8640*/  LOP3.LUT R5, R5, 0xff0000ff, RZ, 0xc0, !PT ;  /* 0xff0000ff05057812 */ /* 0x000fe200078ec0ff */
[----:B------:R-:W-:Y:S01]  /*8650*/  IMAD.SHL.U32 R4, R4, 0x100, RZ ;  /* 0x0000010004047824 */ /* 0x000fe200078e00ff */
[----:B------:R-:W-:Y:S02]  /*8660*/  SHF.R.U32.HI R34, RZ, 0x8, R7 ;  /* 0x00000008ff227819 */ /* 0x000fe40000011607 */
[----:B------:R-:W-:Y:S02]  /*8670*/  SHF.R.U32.HI R32, RZ, 0x8, R37 ;  /* 0x00000008ff207819 */ /* 0x000fe40000011625 */
[----:B------:R-:W-:-:S02]  /*8680*/  SHF.R.U32.HI R6, RZ, 0x8, R39 ;  /* 0x00000008ff067819 */ /* 0x000fc40000011627 */
[----:B------:R-:W-:Y:S01]  /*8690*/  LOP3.LUT R5, R5, 0xff00, R4, 0xf8, !PT ;  /* 0x0000ff0005057812 */ /* 0x000fe200078ef804 */
[----:B------:R-:W-:Y:S01]  /*86a0*/  IMAD.SHL.U32 R4, R34, 0x100, RZ ;  /* 0x0000010022047824 */ /* 0x000fe200078e00ff */
[----:B------:R-:W-:Y:S01]  /*86b0*/  SHF.R.U32.HI R36, RZ, 0x10, R7 ;  /* 0x00000010ff247819 */ /* 0x000fe20000011607 */
[----:B------:R-:W-:Y:S01]  /*86c0*/  IMAD.SHL.U32 R8, R32, 0x100, RZ ;  /* 0x0000010020087824 */ /* 0x000fe200078e00ff */
[----:B------:R-:W-:Y:S01]  /*86d0*/  LOP3.LUT R7, R7, 0xff0000ff, RZ, 0xc0, !PT ;  /* 0xff0000ff07077812 */ /* 0x000fe200078ec0ff */
[----:B------:R-:W-:Y:S01]  /*86e0*/  IMAD.SHL.U32 R12, R6, 0x100, RZ ;  /* 0x00000100060c7824 */ /* 0x000fe200078e00ff */
[----:B------:R-:W-:Y:S01]  /*86f0*/  LOP3.LUT R35, R37, 0xff0000ff, RZ, 0xc0, !PT ;  /* 0xff0000ff25237812 */ /* 0x000fe200078ec0ff */
[----:B------:R-:W-:Y:S01]  /*8700*/  IMAD.U32 R6, R38, 0x10000, RZ ;  /* 0x0001000026067824 */ /* 0x000fe200078e00ff */
[----:B------:R-:W-:Y:S01]  /*8710*/  LOP3.LUT R7, R7, 0xff00, R4, 0xf8, !PT ;  /* 0x0000ff0007077812 */ /* 0x000fe200078ef804 */
[----:B------:R-:W-:Y:S01]  /*8720*/  IMAD.U32 R4, R36, 0x10000, RZ ;  /* 0x0001000024047824 */ /* 0x000fe200078e00ff */
[----:B------:R-:W-:-:S02]  /*8730*/  SHF.R.U32.HI R42, RZ, 0x10, R37 ;  /* 0x00000010ff2a7819 */ /* 0x000fc40000011625 */
[----:B------:R-:W-:Y:S02]  /*8740*/  LOP3.LUT R38, R35, 0xff00, R8, 0xf8, !PT ;  /* 0x0000ff0023267812 */ /* 0x000fe400078ef808 */
[----:B------:R-:W-:Y:S02]  /*8750*/  LOP3.LUT R37, R39, 0xff0000ff, RZ, 0xc0, !PT ;  /* 0xff0000ff27257812 */ /* 0x000fe400078ec0ff */
[----:B------:R-:W-:Y:S02]  /*8760*/  F2FP.F16.E4M3.UNPACK_B R36, R103.H1 ;  /* 0x00000067ff24723e */ /* 0x000fe400030006ff */
[----:B------:R-:W-:Y:S02]  /*8770*/  F2FP.F16.E4M3.UNPACK_B R35, R33.H1 ;  /* 0x00000021ff23723e */ /* 0x000fe400030006ff */
[----:B------:R-:W-:Y:S02]  /*8780*/  F2FP.F16.E4M3.UNPACK_B R32, R31.H1 ;  /* 0x0000001fff20723e */ /* 0x000fe400030006ff */
[----:B------:R-:W-:-:S02]  /*8790*/  SHF.R.U32.HI R41, RZ, 0x10, R39 ;  /* 0x00000010ff297819 */ /* 0x000fc40000011627 */
[----:B------:R-:W-:Y:S01]  /*87a0*/  LOP3.LUT R40, R37, 0xff00, R12, 0xf8, !PT ;  /* 0x0000ff0025287812 */ /* 0x000fe200078ef80c */
[----:B------:R-:W-:Y:S01]  /*87b0*/  HADD2.F32 R12, -RZ, R35.H0_H0 ;  /* 0x20000023ff0c7230 */ /* 0x000fe20000004100 */
[----:B------:R-:W-:Y:S01]  /*87c0*/  LOP3.LUT R6, R5, 0xff0000, R6, 0xf8, !PT ;  /* 0x00ff000005067812 */ /* 0x000fe200078ef806 */
[----:B------:R-:W-:Y:S01]  /*87d0*/  HADD2.F32 R5, -RZ, R36.H0_H0 ;  /* 0x20000024ff057230 */ /* 0x000fe20000004100 */
[----:B------:R-:W-:Y:S01]  /*87e0*/  F2FP.F16.E4M3.UNPACK_B R34, R101.H1 ;  /* 0x00000065ff22723e */ /* 0x000fe200030006ff */
[----:B------:R-:W-:Y:S01]  /*87f0*/  HADD2.F32 R8, -RZ, R32.H0_H0 ;  /* 0x20000020ff087230 */ /* 0x000fe20000004100 */
[----:B------:R-:W-:Y:S01]  /*8800*/  LOP3.LUT R4, R7, 0xff0000, R4, 0xf8, !PT ;  /* 0x00ff000007047812 */ /* 0x000fe200078ef804 */
[----:B------:R-:W-:Y:S01]  /*8810*/  IMAD.U32 R7, R42, 0x10000, RZ ;  /* 0x000100002a077824 */ /* 0x000fe200078e00ff */
[----:B------:R-:W-:Y:S01]  /*8820*/  F2FP.F16.E4M3.UNPACK_B R103, R103 ;  /* 0x00000067ff67723e */ /* 0x000fe200020006ff */
[----:B------:R-:W-:Y:S02]  /*8830*/  IMAD.U32 R39, R41, 0x10000, RZ ;  /* 0x0001000029277824 */ /* 0x000fe400078e00ff */
[----:B------:R-:W-:Y:S01]  /*8840*/  FMUL.FTZ R41, R12, R5 ;  /* 0x000000050c297220 */ /* 0x000fe20000410000 */
[----:B------:R-:W-:-:S02]  /*8850*/  HADD2.F32 R37, -RZ, R34.H0_H0 ;  /* 0x20000022ff257230 */ /* 0x000fc40000004100 */
        /* <DEDUP_REMOVED lines=13> */
[CC--:B------:R-:W-:Y:S01]  /*8930*/  FMUL.FTZ R40, R34.reuse, R36.reuse ;  /* 0x0000002422287220 */ /* 0x0c0fe20000410000 */
[----:B------:R-:W-:Y:S02]  /*8940*/  HADD2.F32 R33, -RZ, R32.H0_H0 ;  /* 0x20000020ff217230 */ /* 0x000fe40000004100 */
[C---:B------:R-:W-:Y:S01]  /*8950*/  FMUL.FTZ R31, R37.reuse, R36 ;  /* 0x00000024251f7220 */ /* 0x040fe20000410000 */
[----:B------:R-:W-:Y:S02]  /*8960*/  HADD2.F32 R36, -RZ, R35.H0_H0 ;  /* 0x20000023ff247230 */ /* 0x000fe40000004100 */
[-C--:B------:R-:W-:Y:S01]  /*8970*/  FFMA.FTZ R45, R37, R38.reuse, R40 ;  /* 0x00000026252d7223 */ /* 0x080fe20000010028 */
[----:B------:R-:W-:Y:S02]  /*8980*/  HADD2.F32 R103, -RZ, R103.H1_H1 ;  /* 0x30000067ff677230 */ /* 0x000fe40000004100 */
[----:B------:R-:W-:Y:S01]  /*8990*/  FFMA.FTZ R31, R34, R38, -R31 ;  /* 0x00000026221f7223 */ /* 0x000fe2000001081f */
[----:B------:R-:W-:-:S02]  /*89a0*/  HADD2.F32 R34, -RZ, R101.H0_H0 ;  /* 0x20000065ff227230 */ /* 0x000fc40000004100 */
[CC--:B------:R-:W-:Y:S01]  /*89b0*/  FMUL.FTZ R38, R36.reuse, R39.reuse ;  /* 0x0000002724267220 */ /* 0x0c0fe20000410000 */
[----:B------:R-:W-:Y:S02]  /*89c0*/  HADD2.F32 R35, -RZ, R35.H1_H1 ;  /* 0x30000023ff237230 */ /* 0x000fe40000004100 */
[C---:B------:R-:W-:Y:S01]  /*89d0*/  FMUL.FTZ R39, R33.reuse, R39 ;  /* 0x0000002721277220 */ /* 0x040fe20000410000 */
[----:B------:R-:W-:Y:S02]  /*89e0*/  HADD2.F32 R32, -RZ, R32.H1_H1 ;  /* 0x30000020ff207230 */ /* 0x000fe40000004100 */
[-C--:B------:R-:W-:Y:S01]  /*89f0*/  FFMA.FTZ R40, R33, R34.reuse, -R38 ;  /* 0x0000002221287223 */ /* 0x080fe20000010826 */
[----:B------:R-:W-:Y:S02]  /*8a00*/  HADD2.F32 R101, -RZ, R101.H1_H1 ;  /* 0x30000065ff657230 */ /* 0x000fe40000004100 */
[----:B------:R-:W-:Y:S01]  /*8a10*/  FFMA.FTZ R41, R36, R34, R39 ;  /* 0x0000002224297223 */ /* 0x000fe20000010027 */
[-C--:B------:R-:W-:Y:S01]  /*8a20*/  FMUL.FTZ R37, R35, R103.reuse ;  /* 0x0000006723257220 */ /* 0x080fe20000410000 */
[----:B------:R-:W-:Y:S01]  /*8a30*/  F2FP.F16.E4M3.UNPACK_B R33, R102.H1 ;  /* 0x00000066ff21723e */ /* 0x000fe200030006ff */
[C---:B------:R-:W-:Y:S01]  /*8a40*/  FMUL.FTZ R42, R32.reuse, R103 ;  /* 0x00000067202a7220 */ /* 0x040fe20000410000 */
[----:B------:R-:W-:Y:S01]  /*8a50*/  F2FP.F16.E4M3.UNPACK_B R34, R14.H1 ;  /* 0x0000000eff22723e */ /* 0x000fe200030006ff */
[----:B------:R-:W-:Y:S01]  /*8a60*/  FFMA.FTZ R43, R32, R101, -R37 ;  /* 0x00000065202b7223 */ /* 0x000fe20000010825 */
[----:B------:R-:W-:Y:S01]  /*8a70*/  F2FP.F16.E4M3.UNPACK_B R37, R99.H1 ;  /* 0x00000063ff25723e */ /* 0x000fe200030006ff */
[----:B------:R-:W-:Y:S01]  /*8a80*/  HADD2.F32 R38, -RZ, R33.H0_H0 ;  /* 0x20000021ff267230 */ /* 0x000fe20000004100 */
[----:B------:R-:W-:Y:S01]  /*8a90*/  F2FP.F16.E4M3.UNPACK_B R32, R10.H1 ;  /* 0x0000000aff20723e */ /* 0x000fe200030006ff */
[----:B------:R-:W-:-:S02]  /*8aa0*/  HADD2.F32 R36, -RZ, R34.H0_H0 ;  /* 0x20000022ff247230 */ /* 0x000fc40000004100 */
[----:B------:R-:W-:Y:S01]  /*8ab0*/  FFMA.FTZ R42, R35, R101, R42 ;  /* 0x00000065232a7223 */ /* 0x000fe2000001002a */
[----:B------:R-:W-:Y:S01]  /*8ac0*/  HADD2.F32 R39, -RZ, R33.H1_H1 ;  /* 0x30000021ff277230 */ /* 0x000fe20000004100 */
[----:B------:R-:W-:Y:S01]  /*8ad0*/  F2FP.F16.E4M3.UNPACK_B R102, R102 ;  /* 0x00000066ff66723e */ /* 0x000fe200020006ff */
[----:B------:R-:W-:Y:S02]  /*8ae0*/  HADD2.F32 R33, -RZ, R32.H0_H0 ;  /* 0x20000020ff217230 */ /* 0x000fe40000004100 */
[----:B------:R-:W-:Y:S01]  /*8af0*/  FMUL.FTZ R44, R36, R38 ;  /* 0x00000026242c7220 */ /* 0x000fe20000410000 */
[----:B------:R-:W-:Y:S01]  /*8b00*/  HADD2.F32 R35, -RZ, R37.H0_H0 ;  /* 0x20000025ff237230 */ /* 0x000fe20000004100 */
[----:B------:R-:W-:Y:S01]  /*8b10*/  F2FP.F16.E4M3.UNPACK_B R10, R10 ;  /* 0x0000000aff0a723e */ /* 0x000fe200020006ff */
[----:B------:R-:W-:Y:S02]  /*8b20*/  HADD2.F32 R34, -RZ, R34.H1_H1 ;  /* 0x30000022ff227230 */ /* 0x000fe40000004100 */
[----:B------:R-:W-:Y:S01]  /*8b30*/  FMUL.FTZ R47, R33, R38 ;  /* 0x00000026212f7220 */ /* 0x000fe20000410000 */
[----:B------:R-:W-:-:S02]  /*8b40*/  HADD2.F32 R32, -RZ, R32.H1_H1 ;  /* 0x30000020ff207230 */ /* 0x000fc40000004100 */
[----:B------:R-:W-:Y:S01]  /*8b50*/  FFMA.FTZ R44, R33, R35, -R44 ;  /* 0x00000023212c7223 */ /* 0x000fe2000001082c */
[----:B------:R-:W-:Y:S02]  /*8b60*/  HADD2.F32 R37, -RZ, R37.H1_H1 ;  /* 0x30000025ff257230 */ /* 0x000fe40000004100 */
[----:B------:R-:W-:Y:S01]  /*8b70*/  FMUL.FTZ R33, R34, R39 ;  /* 0x0000002722217220 */ /* 0x000fe20000410000 */
[----:B------:R-:W-:Y:S01]  /*8b80*/  FFMA.FTZ R47, R36, R35, R47 ;  /* 0x00000023242f7223 */ /* 0x000fe2000001002f */
[C---:B------:R-:W-:Y:S01]  /*8b90*/  FMUL.FTZ R39, R32.reuse, R39 ;  /* 0x0000002720277220 */ /* 0x040fe20000410000 */
[----:B------:R-:W-:Y:S01]  /*8ba0*/  F2FP.F16.E4M3.UNPACK_B R99, R99 ;  /* 0x00000063ff63723e */ /* 0x000fe200020006ff */
[-C--:B------:R-:W-:Y:S01]  /*8bb0*/  FFMA.FTZ R93, R32, R37.reuse, -R33 ;  /* 0x00000025205d7223 */ /* 0x080fe20000010821 */
[----:B------:R-:W-:Y:S01]  /*8bc0*/  F2FP.F16.E4M3.UNPACK_B R32, R14 ;  /* 0x0000000eff20723e */ /* 0x000fe200020006ff */
[----:B------:R-:W-:Y:S01]  /*8bd0*/  FFMA.FTZ R38, R34, R37, R39 ;  /* 0x0000002522267223 */ /* 0x000fe20000010027 */
[----:B------:R-:W-:Y:S01]  /*8be0*/  HADD2.F32 R35, -RZ, R102.H0_H0 ;  /* 0x20000066ff237230 */ /* 0x000fe20000004100 */
[----:B------:R-:W-:Y:S01]  /*8bf0*/  F2FP.SATFINITE.E4M3.F32.PACK_AB_MERGE_C R8, R31, R8, RZ ;  /* 0x000000081f08723e */ /* 0x000fe200048070ff */
[----:B------:R-:W-:Y:S01]  /*8c00*/  HADD2.F32 R14, -RZ, R10.H0_H0 ;  /* 0x2000000aff0e7230 */ /* 0x000fe20000004100 */
[----:B------:R-:W-:Y:S01]  /*8c10*/  F2FP.SATFINITE.E4M3.F32.PACK_AB_MERGE_C R12, R45, R12, RZ ;  /* 0x0000000c2d0c723e */ /* 0x000fe200048070ff */
[----:B------:R-:W-:Y:S01]  /*8c20*/  HADD2.F32 R33, -RZ, R32.H0_H0 ;  /* 0x20000020ff217230 */ /* 0x000fe20000004100 */
[----:B------:R-:W-:Y:S01]  /*8c30*/  F2FP.SATFINITE.E4M3.F32.PACK_AB_MERGE_C R8, R43, R40, R8 ;  /* 0x000000282b08723e */ /* 0x000fe20004807008 */
[----:B------:R-:W-:-:S02]  /*8c40*/  HADD2.F32 R37, -RZ, R102.H1_H1 ;  /* 0x30000066ff257230 */ /* 0x000fc40000004100 */
[-C--:B------:R-:W-:Y:S01]  /*8c50*/  FMUL.FTZ R36, R14, R35.reuse ;  /* 0x000000230e247220 */ /* 0x080fe20000410000 */
[----:B------:R-:W-:Y:S02]  /*8c60*/  HADD2.F32 R32, -RZ, R32.H1_H1 ;  /* 0x30000020ff207230 */ /* 0x000fe40000004100 */
[C---:B------:R-:W-:Y:S01]  /*8c70*/  FMUL.FTZ R39, R33.reuse, R35 ;  /* 0x0000002321277220 */ /* 0x040fe20000410000 */
[----:B------:R-:W-:Y:S01]  /*8c80*/  HADD2.F32 R10, -RZ, R10.H1_H1 ;  /* 0x3000000aff0a7230 */ /* 0x000fe20000004100 */
[----:B------:R-:W-:Y:S01]  /*8c90*/  F2FP.SATFINITE.E4M3.F32.PACK_AB_MERGE_C R38, R38, R47, RZ ;  /* 0x0000002f2626723e */ /* 0x000fe200048070ff */
[--C-:B------:R-:W-:Y:S02]  /*8ca0*/  HADD2.F32 R34, -RZ, R99.reuse.H0_H0 ;  /* 0x20000063ff227230 */ /* 0x100fe40000004100 */
[-C--:B------:R-:W-:Y:S01]  /*8cb0*/  FMUL.FTZ R35, R32, R37.reuse ;  /* 0x0000002520237220 */ /* 0x080fe20000410000 */
[----:B------:R-:W-:Y:S02]  /*8cc0*/  HADD2.F32 R99, -RZ, R99.H1_H1 ;  /* 0x30000063ff637230 */ /* 0x000fe40000004100 */
[----:B------:R-:W-:Y:S01]  /*8cd0*/  FMUL.FTZ R37, R10, R37 ;  /* 0x000000250a257220 */ /* 0x000fe20000410000 */
[----:B------:R-:W-:Y:S01]  /*8ce0*/  F2FP.SATFINITE.E4M3.F32.PACK_AB_MERGE_C R12, R42, R41, R12 ;  /* 0x000000292a0c723e */ /* 0x000fe2000480700c */
[-C--:B------:R-:W-:Y:S01]  /*8cf0*/  FFMA.FTZ R39, R14, R34.reuse, -R39 ;  /* 0x000000220e277223 */ /* 0x080fe20000010827 */
[----:B------:R-:W-:Y:S01]  /*8d00*/  FFMA.FTZ R14, R33, R34, R36 ;  /* 0x00000022210e7223 */ /* 0x000fe20000010024 */
[-C--:B------:R-:W-:Y:S01]  /*8d10*/  FFMA.FTZ R10, R10, R99.reuse, -R35 ;  /* 0x000000630a0a7223 */ /* 0x080fe20000010823 */
[----:B------:R-:W-:Y:S01]  /*8d20*/  FFMA.FTZ R99, R32, R99, R37 ;  /* 0x0000006320637223 */ /* 0x000fe20000010025 */
[----:B------:R-:W-:-:S02]  /*8d30*/  F2FP.F16.E4M3.UNPACK_B R33, R13 ;  /* 0x0000000dff21723e */ /* 0x000fc400020006ff */
[----:B------:R-:W-:Y:S02]  /*8d40*/  F2FP.F16.E4M3.UNPACK_B R34, R7 ;  /* 0x00000007ff22723e */ /* 0x000fe400020006ff */
[----:B------:R-:W-:Y:S01]  /*8d50*/  F2FP.F16.E4M3.UNPACK_B R32, R9 ;  /* 0x00000009ff20723e */ /* 0x000fe200020006ff */
[--C-:B------:R-:W-:Y:S01]  /*8d60*/  HADD2.F32 R35, -RZ, R33.reuse.H0_H0 ;  /* 0x20000021ff237230 */ /* 0x100fe20000004100 */
[----:B------:R-:W-:Y:S01]  /*8d70*/  F2FP.F16.E4M3.UNPACK_B R37, R6 ;  /* 0x00000006ff25723e */ /* 0x000fe200020006ff */
[----:B------:R-:W-:Y:S01]  /*8d80*/  HADD2.F32 R40, -RZ, R34.H0_H0 ;  /* 0x20000022ff287230 */ /* 0x000fe20000004100 */
[----:B------:R-:W-:Y:S01]  /*8d90*/  F2FP.SATFINITE.E4M3.F32.PACK_AB_MERGE_C R14, R99, R14, R38 ;  /* 0x0000000e630e723e */ /* 0x000fe20004807026 */
[----:B------:R-:W-:Y:S01]  /*8da0*/  HADD2.F32 R31, -RZ, R32.H0_H0 ;  /* 0x20000020ff1f7230 */ /* 0x000fe20000004100 */
[----:B------:R-:W-:Y:S01]  /*8db0*/  F2FP.SATFINITE.E4M3.F32.PACK_AB_MERGE_C R44, R93, R44, RZ ;  /* 0x0000002c5d2c723e */ /* 0x000fe200048070ff */
[----:B------:R-:W-:Y:S02]  /*8dc0*/  HADD2.F32 R36, -RZ, R33.H1_H1 ;  /* 0x30000021ff247230 */ /* 0x000fe40000004100 */
[----:B------:R-:W-:Y:S01]  /*8dd0*/  FMUL.FTZ R42, R35, R40 ;  /* 0x00000028232a7220 */ /* 0x000fe20000410000 */
[----:B------:R-:W-:-:S02]  /*8de0*/  HADD2.F32 R38, -RZ, R37.H0_H0 ;  /* 0x20000025ff267230 */ /* 0x000fc40000004100 */
[----:B------:R-:W-:Y:S01]  /*8df0*/  FMUL.FTZ R40, R31, R40 ;  /* 0x000000281f287220 */ /* 0x000fe20000410000 */
[----:B------:R-:W-:Y:S01]  /*8e00*/  HADD2.F32 R33, -RZ, R34.H1_H1 ;  /* 0x30000022ff217230 */ /* 0x000fe20000004100 */
[----:B------:R-:W-:Y:S01]  /*8e10*/  F2FP.SATFINITE.E4M3.F32.PACK_AB_MERGE_C R10, R10, R39, R44 ;  /* 0x000000270a0a723e */ /* 0x000fe2000480702c */
[----:B------:R-:W-:Y:S02]  /*8e20*/  HADD2.F32 R34, -RZ, R32.H1_H1 ;  /* 0x30000020ff227230 */ /* 0x000fe40000004100 */
[-C--:B------:R-:W-:Y:S01]  /*8e30*/  FFMA.FTZ R32, R35, R38.reuse, R40 ;  /* 0x0000002623207223 */ /* 0x080fe20000010028 */
[----:B------:R-:W-:Y:S01]  /*8e40*/  FFMA.FTZ R31, R31, R38, -R42 ;  /* 0x000000261f1f7223 */ /* 0x000fe2000001082a */
[----:B------:R-:W-:Y:S02]  /*8e50*/  HADD2.F32 R37, -RZ, R37.H1_H1 ;  /* 0x30000025ff257230 */ /* 0x000fe40000004100 */
[-C--:B------:R-:W-:Y:S01]  /*8e60*/  FMUL.FTZ R35, R36, R33.reuse ;  /* 0x0000002124237220 */ /* 0x080fe20000410000 */
[----:B------:R-:W-:Y:S01]  /*8e70*/  FMUL.FTZ R39, R34, R33 ;  /* 0x0000002122277220 */ /* 0x000fe20000410000 */
[----:B------:R-:W-:-:S02]  /*8e80*/  F2FP.F16.E4M3.UNPACK_B R33, R13.H1 ;  /* 0x0000000dff21723e */ /* 0x000fc400030006ff */
[----:B------:R-:W-:Y:S01]  /*8e90*/  F2FP.F16.E4M3.UNPACK_B R38, R7.H1 ;  /* 0x00000007ff26723e */ /* 0x000fe200030006ff */
[----:B------:R-:W-:Y:S01]  /*8ea0*/  FFMA.FTZ R34, R34, R37, -R35 ;  /* 0x0000002522227223 */ /* 0x000fe20000010823 */
[----:B------:R-:W-:Y:S01]  /*8eb0*/  F2FP.F16.E4M3.UNPACK_B R9, R9.H1 ;  /* 0x00000009ff09723e */ /* 0x000fe200030006ff */
[----:B------:R-:W-:Y:S01]  /*8ec0*/  HADD2.F32 R35, -RZ, R33.H0_H0 ;  /* 0x20000021ff237230 */ /* 0x000fe20000004100 */
[----:B------:R-:W-:Y:S01]  /*8ed0*/  F2FP.F16.E4M3.UNPACK_B R6, R6.H1 ;  /* 0x00000006ff06723e */ /* 0x000fe200030006ff */
[----:B------:R-:W-:Y:S02]  /*8ee0*/  HADD2.F32 R40, -RZ, R38.H0_H0 ;  /* 0x20000026ff287230 */ /* 0x000fe40000004100 */
[----:B------:R-:W-:Y:S01]  /*8ef0*/  FFMA.FTZ R7, R36, R37, R39 ;  /* 0x0000002524077223 */ /* 0x000fe20000010027 */
[----:B------:R-:W-:Y:S01]  /*8f00*/  HADD2.F32 R13, -RZ, R9.H0_H0 ;  /* 0x20000009ff0d7230 */ /* 0x000fe20000004100 */
[----:B------:R-:W-:Y:S01]  /*8f10*/  F2FP.F16.E4M3.UNPACK_B R39, R5 ;  /* 0x00000005ff27723e */ /* 0x000fe200020006ff */
[----:B------:R-:W-:-:S02]  /*8f20*/  HADD2.F32 R33, -RZ, R33.H1_H1 ;  /* 0x30000021ff217230 */ /* 0x000fc40000004100 */
[-C--:B------:R-:W-:Y:S01]  /*8f30*/  FMUL.FTZ R44, R35, R40.reuse ;  /* 0x00000028232c7220 */ /* 0x080fe20000410000 */
[----:B------:R-:W-:Y:S02]  /*8f40*/  HADD2.F32 R42, -RZ, R38.H1_H1 ;  /* 0x30000026ff2a7230 */ /* 0x000fe40000004100 */
[----:B------:R-:W-:Y:S01]  /*8f50*/  FMUL.FTZ R40, R13, R40 ;  /* 0x000000280d287220 */ /* 0x000fe20000410000 */
[--C-:B------:R-:W-:Y:S02]  /*8f60*/  HADD2.F32 R36, -RZ, R6.reuse.H0_H0 ;  /* 0x20000006ff247230 */ /* 0x100fe40000004100 */
[----:B------:R-:W-:Y:S02]  /*8f70*/  HADD2.F32 R9, -RZ, R9.H1_H1 ;  /* 0x30000009ff097230 */ /* 0x000fe40000004100 */
        /* <DEDUP_REMOVED lines=8> */
[----:B------:R-:W-:Y:S01]  /*9000*/  F2FP.F16.E4M3.UNPACK_B R40, R5.H1 ;  /* 0x00000005ff28723e */ /* 0x000fe200030006ff */
[----:B------:R-:W-:Y:S01]  /*9010*/  HADD2.F32 R33, -RZ, R35.H0_H0 ;  /* 0x20000023ff217230 */ /* 0x000fe20000004100 */
[----:B------:R-:W-:Y:S01]  /*9020*/  F2FP.F16.E4M3.UNPACK_B R15, R15.H1 ;  /* 0x0000000fff0f723e */ /* 0x000fe200030006ff */
[----:B------:R-:W-:Y:S01]  /*9030*/  HADD2.F32 R42, -RZ, R39.H0_H0 ;  /* 0x20000027ff2a7230 */ /* 0x000fe20000004100 */
[----:B------:R-:W-:Y:S01]  /*9040*/  F2FP.F16.E4M3.UNPACK_B R5, R4 ;  /* 0x00000004ff05723e */ /* 0x000fe200020006ff */
[----:B------:R-:W-:Y:S01]  /*9050*/  HADD2.F32 R9, -RZ, R6.H0_H0 ;  /* 0x20000006ff097230 */ /* 0x000fe20000004100 */
[----:B------:R-:W-:Y:S01]  /*9060*/  F2FP.F16.E4M3.UNPACK_B R11, R11.H1 ;  /* 0x0000000bff0b723e */ /* 0x000fe200030006ff */
[----:B------:R-:W-:Y:S01]  /*9070*/  FFMA.FTZ R44, R13, R36, -R44 ;  /* 0x000000240d2c7223 */ /* 0x000fe2000001082c */
[----:B------:R-:W-:Y:S01]  /*9080*/  F2FP.F16.E4M3.UNPACK_B R36, R4.H1 ;  /* 0x00000004ff24723e */ /* 0x000fe200030006ff */
[----:B------:R-:W-:-:S02]  /*9090*/  HADD2.F32 R4, -RZ, R15.H0_H0 ;  /* 0x2000000fff047230 */ /* 0x000fc40000004100 */
[-C--:B------:R-:W-:Y:S01]  /*90a0*/  FMUL.FTZ R92, R33, R42.reuse ;  /* 0x0000002a215c7220 */ /* 0x080fe20000410000 */
[--C-:B------:R-:W-:Y:S02]  /*90b0*/  HADD2.F32 R41, -RZ, R40.reuse.H0_H0 ;  /* 0x20000028ff297230 */ /* 0x100fe40000004100 */
[----:B------:R-:W-:Y:S01]  /*90c0*/  FMUL.FTZ R42, R9, R42 ;  /* 0x0000002a092a7220 */ /* 0x000fe20000410000 */
[----:B------:R-:W-:Y:S01]  /*90d0*/  HADD2.F32 R38, -RZ, R5.H0_H0 ;  /* 0x20000005ff267230 */ /* 0x000fe20000004100 */
[----:B------:R-:W-:Y:S01]  /*90e0*/  F2FP.SATFINITE.E4M3.F32.PACK_AB_MERGE_C R44, R45, R44, RZ ;  /* 0x0000002c2d2c723e */ /* 0x000fe200048070ff */
[----:B------:R-:W-:Y:S02]  /*90f0*/  HADD2.F32 R13, -RZ, R11.H0_H0 ;  /* 0x2000000bff0d7230 */ /* 0x000fe40000004100 */
[----:B------:R-:W-:Y:S01]  /*9100*/  FMUL.FTZ R96, R4, R41 ;  /* 0x0000002904607220 */ /* 0x000fe20000410000 */
[----:B------:R-:W-:Y:S02]  /*9110*/  HADD2.F32 R15, -RZ, R15.H1_H1 ;  /* 0x3000000fff0f7230 */ /* 0x000fe40000004100 */
[----:B------:R-:W-:Y:S01]  /*9120*/  FFMA.FTZ R92, R9, R38, -R92 ;  /* 0x00000026095c7223 */ /* 0x000fe2000001085c */
[----:B------:R-:W-:-:S02]  /*9130*/  HADD2.F32 R40, -RZ, R40.H1_H1 ;  /* 0x30000028ff287230 */ /* 0x000fc40000004100 */
[----:B------:R-:W-:Y:S01]  /*9140*/  FFMA.FTZ R42, R33, R38, R42 ;  /* 0x00000026212a7223 */ /* 0x000fe2000001002a */
[----:B------:R-:W-:Y:S02]  /*9150*/  HADD2.F32 R11, -RZ, R11.H1_H1 ;  /* 0x3000000bff0b7230 */ /* 0x000fe40000004100 */
[----:B------:R-:W-:Y:S01]  /*9160*/  FMUL.FTZ R41, R13, R41 ;  /* 0x000000290d297220 */ /* 0x000fe20000410000 */
        /* <DEDUP_REMOVED lines=10> */
[----:B------:R-:W-:Y:S02]  /*9210*/  HADD2.F32 R5, -RZ, R5.H1_H1 ;  /* 0x30000005ff057230 */ /* 0x000fe40000004100 */
[-C--:B------:R-:W-:Y:S01]  /*9220*/  FFMA.FTZ R11, R11, R36.reuse, -R38 ;  /* 0x000000240b0b7223 */ /* 0x080fe20000010826 */
[----:B------:R-:W-:Y:S01]  /*9230*/  FFMA.FTZ R40, R15, R36, R40 ;  /* 0x000000240f287223 */ /* 0x000fe20000010028 */
[----:B------:R-:W-:Y:S01]  /*9240*/  FMUL.FTZ R4, R6, R39 ;  /* 0x0000002706047220 */ /* 0x000fe20000410000 */
[----:B------:R-:W-:Y:S01]  /*9250*/  F2FP.SATFINITE.E4M3.F32.PACK_AB_MERGE_C R31, R34, R31, R44 ;  /* 0x0000001f221f723e */ /* 0x000fe2000480702c */
[-C--:B------:R-:W-:Y:S01]  /*9260*/  FFMA.FTZ R9, R6, R5.reuse, -R9 ;  /* 0x0000000506097223 */ /* 0x080fe20000010809 */
[----:B------:R-:W-:Y:S01]  /*9270*/  F2FP.SATFINITE.E4M3.F32.PACK_AB_MERGE_C R11, R11, R96, RZ ;  /* 0x000000600b0b723e */ /* 0x000fe200048070ff */
[----:B------:R-:W-:Y:S01]  /*9280*/  FFMA.FTZ R5, R35, R5, R4 ;  /* 0x0000000523057223 */ /* 0x000fe20000010004 */
[----:B------:R-:W-:-:S02]  /*9290*/  F2FP.SATFINITE.E4M3.F32.PACK_AB_MERGE_C R43, R46, R43, RZ ;  /* 0x0000002b2e2b723e */ /* 0x000fc400048070ff */
[----:B------:R-:W-:Y:S02]  /*92a0*/  F2FP.SATFINITE.E4M3.F32.PACK_AB_MERGE_C R40, R40, R41, RZ ;  /* 0x000000292828723e */ /* 0x000fe400048070ff */
[----:B------:R-:W-:Y:S01]  /*92b0*/  F2FP.SATFINITE.E4M3.F32.PACK_AB_MERGE_C R11, R9, R92, R11 ;  /* 0x0000005c090b723e */ /* 0x000fe2000480700b */
[----:B------:R-:W-:Y:S01]  /*92c0*/  IMAD.MOV.U32 R9, RZ, RZ, R31 ;  /* 0x000000ffff097224 */ /* 0x000fe200078e001f */
[----:B------:R-:W-:Y:S02]  /*92d0*/  F2FP.SATFINITE.E4M3.F32.PACK_AB_MERGE_C R13, R7, R32, R43 ;  /* 0x00000020070d723e */ /* 0x000fe4000480702b */
[----:B------:R-:W-:-:S07]  /*92e0*/  F2FP.SATFINITE.E4M3.F32.PACK_AB_MERGE_C R15, R5, R42, R40 ;  /* 0x0000002a050f723e */ /* 0x000fce0004807028 */
.L_x_1683:
[----:B------:R-:W-:Y:S05]  /*92f0*/  BSYNC B1 ;  /* 0x0000000000017941 */ /* 0x000fea0003800000 */
.L_x_1682:
[----:B0-----:R0:W-:Y:S01]  /*9300*/  ST.E.128 desc[UR42][R28.64], R8 ;  /* 0x000000081c007985 */ /* 0x0011e2000c101d2a */
[----:B------:R-:W-:-:S13]  /*9310*/  ISETP.GE.AND P3, PT, R30, R97, PT ;  /* 0x000000611e00720c */ /* 0x000fda0003f66270 */
[----:B------:R-:W-:Y:S05]  /*9320*/  @P3 BRA `(.L_x_1645) ;  /* 0x0000000400243947 */ /* 0x000fea0003800000 */
[----:B------:R-:W-:-:S04]  /*9330*/  IADD3 R4, P3, R100, R30, RZ ;  /* 0x0000001e64047210 */ /* 0x000fc80007f7e0ff */
[----:B------:R-:W-:-:S05]  /*9340*/  LEA.HI.X.SX32 R5, R30, R98, 0x1, P3 ;  /* 0x000000621e057211 */ /* 0x000fca00018f0eff */
[----:B--2---:R2:W-:Y:S01]  /*9350*/  ST.E.128 desc[UR42][R4.64], R12 ;  /* 0x0000000c04007985 */ /* 0x0045e2000c101d2a */
[----:B------:R-:W-:Y:S05]  /*9360*/  BRA `(.L_x_1645) ;  /* 0x0000000400147947 */ /* 0x000fea0003800000 */
.L_x_1637:
[----:B------:R-:W-:-:S06]  /*9370*/  UISETP.NE.AND UP0, UPT, UR40, 0x3, UPT ;  /* 0x000000032800788c */ /* 0x000fcc000bf05270 */
[----:B------:R-:W-:-:S13]  /*9380*/  PLOP3.LUT P2, PT, PT, PT, UP0, 0x80, 0x0 ;  /* 0x000000000000781c */ /* 0x000fda0003f4f008 */
[----:B------:R-:W-:Y:S05]  /*9390*/  @!P2 BRA `(.L_x_1684) ;  /* 0x000000000004a947 */ /* 0x000fea0003800000 */
[----:B------:R-:W-:Y:S01]  /*93a0*/  BPT.TRAP 0x1 ;  /* 0x000000040000795c */ /* 0x000fe20000300000 */
.L_x_1684:
[----:B------:R-:W-:Y:S01]  /*93b0*/  IMAD R82, R23, 0x8, R16 ;  /* 0x0000000817527824 */ /* 0x000fe200078e0210 */
[----:B------:R-:W-:Y:S01]  /*93c0*/  SHF.L.U32 R95, R210, 0x1f, RZ ;  /* 0x0000001fd25f7819 */ /* 0x000fe200000006ff */
[----:B------:R-:W-:Y:S01]  /*93d0*/  BSSY B1, `(.L_x_1685) ;  /* 0x0000004000017945 */ /* 0x000fe20003800000 */
[----:B------:R-:W-:Y:S02]  /*93e0*/  SHF.R.S32.HI R89, RZ, 0x1f, R88 ;  /* 0x0000001fff597819 */ /* 0x000fe40000011458 */
[----:B------:R-:W0:Y:S02]  /*93f0*/  SYNCS.PHASECHK.TRANS64.TRYWAIT P3, [R82+URZ+0x2a890], R95 ;  /* 0x02a8905f520075a7 */ /* 0x000e24000806017f */
[----:B0-----:R-:W-:Y:S05]  /*9400*/  @!P3 BRA `(.L_x_1686) ;  /* 0x00000240006cb947 */ /* 0x001fea0003800000 */
.L_x_2029:
[----:B------:R-:W-:Y:S05]  /*9410*/  BSYNC B1 ;  /* 0x0000000000017941 */ /* 0x000fea0003800000 */
.L_x_1685:
        /* <DEDUP_REMOVED lines=19> */
[----:B------:R-:W-:Y:S02]  /*9550*/  IADD3.X R13, R13, UR7, RZ, P3, !PT ;  /* 0x000000070d0d7c10 */ /* 0x000fe40009ffe4ff */
[----:B------:R-:W-:Y:S01]  /*9560*/  ISETP.GT.AND P3, PT, R91, R211, PT ;  /* 0x000000d35b00720c */ /* 0x000fe20003f64270 */
[----:B------:R-:W-:-:S12]  /*9570*/  BRA.DIV UR4, `(.L_x_1687) ;  /* 0x0000024204247947 */ /* 0x000fd8000b800000 */
[----:B------:R1:W2:Y:S04]  /*9580*/  SHFL.IDX PT, R28, R13, RZ, 0x1e1f ;  /* 0x001e1fff0d1c7589 */ /* 0x0002a800000e0000 */
[----:B------:R1:W3:Y:S02]  /*9590*/  SHFL.IDX PT, R14, R4, RZ, 0x1e1f ;  /* 0x001e1fff040e7589 */ /* 0x0002e400000e0000 */
.L_x_2033:
[----:B------:R-:W-:Y:S05]  /*95a0*/  @!P3 BRA `(.L_x_1645) ;  /* 0x000000000084b947 */ /* 0x000fea0003800000 */
[----:B------:R-:W-:Y:S02]  /*95b0*/  ULDC UR4, c[0x0][0x2f4] ;  /* 0x0000bd0000047ab9 */ /* 0x000fe40000000800 */
[----:B------:R-:W-:-:S13]  /*95c0*/  ISETP.GE.AND P5, PT, R18, UR4, PT ;  /* 0x0000000412007c0c */ /* 0x000fda000bfa6270 */
[----:B-1----:R-:W1:Y:S01]  /*95d0*/  @!P5 LDS.128 R4, [R86+0x1e400] ;  /* 0x01e400005604d984 */ /* 0x002e620000000c00 */
[----:B---3--:R-:W-:-:S05]  /*95e0*/  @!P5 IADD3 R12, P3, R18, R14, RZ ;  /* 0x0000000e120cd210 */ /* 0x008fca0007f7e0ff */
[----:B--2---:R-:W-:Y:S01]  /*95f0*/  @!P5 IMAD.X R13, R28, 0x1, R19, P3 ;  /* 0x000000011c0dd824 */ /* 0x004fe200018e0613 */
[----:B------:R-:W-:-:S13]  /*9600*/  ISETP.GE.AND P3, PT, R208, UR4, PT ;  /* 0x00000004d0007c0c */ /* 0x000fda000bf66270 */
[----:B------:R-:W-:-:S05]  /*9610*/  @!P3 IADD3 R10, P4, R208, R14, RZ ;  /* 0x0000000ed00ab210 */ /* 0x000fca0007f9e0ff */
[----:B------:R-:W-:Y:S01]  /*9620*/  @!P3 IMAD.X R11, R28, 0x1, R221, P4 ;  /* 0x000000011c0bb824 */ /* 0x000fe200020e06dd */
[----:B------:R-:W-:-:S13]  /*9630*/  ISETP.GE.AND P4, PT, R205, UR4, PT ;  /* 0x00000004cd007c0c */ /* 0x000fda000bf86270 */
[----:B------:R-:W-:Y:S01]  /*9640*/  @!P4 IADD3 R8, P6, R205, R14, RZ ;  /* 0x0000000ecd08c210 */ /* 0x000fe20007fde0ff */
[----:B-1----:R1:W-:Y:S01]  /*9650*/  @!P5 ST.E.128 desc[UR42][R12.64], R4 ;  /* 0x000000040c00d985 */ /* 0x0023e2000c101d2a */
[----:B------:R-:W-:-:S03]  /*9660*/  ISETP.GE.AND P5, PT, R80, UR4, PT ;  /* 0x0000000450007c0c */ /* 0x000fc6000bfa6270 */
[----:B------:R-:W-:-:S10]  /*9670*/  @!P4 IMAD.X R9, R28, 0x1, R220, P6 ;  /* 0x000000011c09c824 */ /* 0x000fd400030e06dc */
[----:B------:R-:W2:Y:S01]  /*9680*/  @!P5 LDS.128 R4, [R85+0x1e400] ;  /* 0x01e400005504d984 */ /* 0x000ea20000000c00 */
[----:B------:R-:W-:-:S05]  /*9690*/  @!P5 IMAD.SHL.U32 R15, R213, 0x10, RZ ;  /* 0x00000010d50fd824 */ /* 0x000fca00078e00ff */
[----:B-1----:R-:W-:-:S04]  /*96a0*/  @!P5 IADD3 R12, P6, R15, R14, RZ ;  /* 0x0000000e0f0cd210 */ /* 0x002fc80007fde0ff */
[----:B------:R-:W-:-:S05]  /*96b0*/  @!P5 LEA.HI.X.SX32 R13, R15, R28, 0x1, P6 ;  /* 0x0000001c0f0dd211 */ /* 0x000fca00030f0eff */
[----:B--2---:R1:W-:Y:S01]  /*96c0*/  @!P5 ST.E.128 desc[UR42][R12.64], R4 ;  /* 0x000000040c00d985 */ /* 0x0043e2000c101d2a */
[----:B------:R-:W-:-:S13]  /*96d0*/  ISETP.GE.AND P5, PT, R78, UR4, PT ;  /* 0x000000044e007c0c */ /* 0x000fda000bfa6270 */
[----:B------:R-:W2:Y:S01]  /*96e0*/  @!P5 LDS.128 R4, [R86+0x20400] ;  /* 0x020400005604d984 */ /* 0x000ea20000000c00 */
[----:B------:R-:W-:-:S05]  /*96f0*/  @!P5 IMAD.SHL.U32 R15, R214, 0x10, RZ ;  /* 0x00000010d60fd824 */ /* 0x000fca00078e00ff */
[----:B-1----:R-:W-:-:S04]  /*9700*/  @!P5 IADD3 R12, P6, R15, R14, RZ ;  /* 0x0000000e0f0cd210 */ /* 0x002fc80007fde0ff */
[----:B------:R-:W-:-:S05]  /*9710*/  @!P5 LEA.HI.X.SX32 R13, R15, R28, 0x1, P6 ;  /* 0x0000001c0f0dd211 */ /* 0x000fca00030f0eff */
[----:B--2---:R1:W-:Y:S01]  /*9720*/  @!P5 ST.E.128 desc[UR42][R12.64], R4 ;  /* 0x000000040c00d985 */ /* 0x0043e2000c101d2a */
[----:B------:R-:W-:-:S03]  /*9730*/  ISETP.GE.AND P5, PT, R209, UR4, PT ;  /* 0x00000004d1007c0c */ /* 0x000fc6000bfa6270 */
[----:B------:R-:W2:Y:S10]  /*9740*/  @!P3 LDS.128 R4, [R85+0x20400] ;  /* 0x020400005504b984 */ /* 0x000eb40000000c00 */
[----:B-1----:R-:W-:-:S05]  /*9750*/  @!P5 IADD3 R12, P6, R209, R14, RZ ;  /* 0x0000000ed10cd210 */ /* 0x002fca0007fde0ff */
[----:B------:R-:W-:Y:S01]  /*9760*/  @!P5 IMAD.X R13, R28, 0x1, R219, P6 ;  /* 0x000000011c0dd824 */ /* 0x000fe200030e06db */
[----:B--2---:R-:W-:Y:S04]  /*9770*/  @!P3 ST.E.128 desc[UR42][R10.64], R4 ;  /* 0x000000040a00b985 */ /* 0x004fe8000c101d2a */
[----:B------:R-:W1:Y:S04]  /*9780*/  @!P4 LDS.128 R4, [R86+0x22400] ;  /* 0x022400005604c984 */ /* 0x000e680000000c00 */
[----:B-1----:R-:W-:Y:S04]  /*9790*/  @!P4 ST.E.128 desc[UR42][R8.64], R4 ;  /* 0x000000040800c985 */ /* 0x002fe8000c101d2a */
[----:B------:R-:W1:Y:S04]  /*97a0*/  @!P5 LDS.128 R4, [R85+0x22400] ;  /* 0x022400005504d984 */ /* 0x000e680000000c00 */
[----:B-1----:R4:W-:Y:S02]  /*97b0*/  @!P5 ST.E.128 desc[UR42][R12.64], R4 ;  /* 0x000000040c00d985 */ /* 0x0029e4000c101d2a */
.L_x_1645:
[----:B------:R-:W-:Y:S05]  /*97c0*/  BSYNC B0 ;  /* 0x0000000000007941 */ /* 0x000fea0003800000 */
.L_x_1636:
[----:B012-4-:R-:W0:Y:S01]  /*97d0*/  S2R R4, SR_TID.X ;  /* 0x0000000000047919 */ /* 0x017e220000002100 */
[----:B------:R-:W-:Y:S01]  /*97e0*/  @!PT LDS RZ, [RZ] ;  /* 0x00000000fffff984 */ /* 0x000fe20000000800 */
[----:B------:R-:W-:Y:S01]  /*97f0*/  @!PT LDS RZ, [RZ] ;  /* 0x00000000fffff984 */ /* 0x000fe20000000800 */
[----:B------:R-:W-:Y:S01]  /*9800*/  @!PT LDS RZ, [RZ] ;  /* 0x00000000fffff984 */ /* 0x000fe20000000800 */
[----:B------:R-:W-:Y:S01]  /*9810*/  @!PT LDS RZ, [RZ] ;  /* 0x00000000fffff984 */ /* 0x000fe20000000800 */
[----:B------:R1:W-:Y:S06]  /*9820*/  MEMBAR.ALL.CTA ;  /* 0x0000000000007992 */ /* 0x0003ec0000008000 */
[----:B-1----:R-:W1:Y:S01]  /*9830*/  FENCE.VIEW.ASYNC.S ;  /* 0x00000000000073c6 */ /* 0x002e620000000000 */
[----:B------:R-:W-:Y:S05]  /*9840*/  WARPSYNC.ALL ;  /* 0x0000000000007948 */ /* 0x000fea0003800000 */
[----:B------:R-:W-:Y:S01]  /*9850*/  BSSY B0, `(.L_x_1688) ;  /* 0x0000008000007945 */ /* 0x000fe20003800000 */
[----:B-1----:R1:W-:Y:S01]  /*9860*/  BAR.SYNC.DEFER_BLOCKING R67, 0x80 ;  /* 0x000200430000751d */ /* 0x0023e20000010000 */
[----:B0-----:R-:W-:-:S13]  /*9870*/  LOP3.LUT P3, RZ, R4, 0x7f, RZ, 0xc0, !PT ;  /* 0x0000007f04ff7812 */ /* 0x001fda000786c0ff */
[----:B------:R-:W-:-:S05]  /*9880*/  @!P3 VIADD R4, R82, 0x2a8a0 ;  /* 0x0002a8a05204b836 */ /* 0x000fca0000000000 */
[----:B------:R-:W-:-:S04]  /*9890*/  @!P3 PRMT R4, RZ, 0x654, R4 ;  /* 0x00000654ff04b816 */ /* 0x000fc80000000004 */
[----:B------:R1:W-:Y:S01]  /*98a0*/  @!P3 SYNCS.ARRIVE.TRANS64.RED.A1T0 RZ, [R4+URZ], RZ ;  /* 0x000000ff04ffb9a7 */ /* 0x0003e2000810043f */
[----:B------:R-:W-:Y:S05]  /*98b0*/  @!P2 BRA `(.L_x_1689) ;  /* 0x000000000004a947 */ /* 0x000fea0003800000 */
[----:B------:R-:W-:Y:S01]  /*98c0*/  BPT.TRAP 0x1 ;  /* 0x000000040000795c */ /* 0x000fe20000300000 */
.L_x_1689:
[----:B------:R-:W-:Y:S05]  /*98d0*/  BSYNC B0 ;  /* 0x0000000000007941 */ /* 0x000fea0003800000 */
.L_x_1688:
[----:B------:R-:W0:Y:S01]  /*98e0*/  SYNCS.PHASECHK.TRANS64.TRYWAIT P2, [R82+URZ+0x2a8b0], R95 ;  /* 0x02a8b05f520075a7 */ /* 0x000e22000804017f */
[----:B------:R-:W-:Y:S04]  /*98f0*/  BSSY B0, `(.L_x_1690) ;  /* 0x0000002000007945 */ /* 0x000fe80003800000 */
[----:B0-----:R-:W-:Y:S05]  /*9900*/  @!P2 BRA `(.L_x_1691) ;  /* 0x0000023c0084a947 */ /* 0x001fea0003800000 */
.L_x_2034:
[----:B------:R-:W-:Y:S05]  /*9910*/  BSYNC B0 ;  /* 0x0000000000007941 */ /* 0x000fea0003800000 */
.L_x_1690:
[----:B------:R-:W-:Y:S01]  /*9920*/  ULDC.64 UR4, c[0x0][0x328] ;  /* 0x0000ca0000047ab9 */ /* 0x000fe20000000a00 */
[----:B------:R-:W-:Y:S01]  /*9930*/  ULDC.64 UR6, c[0x0][0x318] ;  /* 0x0000c60000067ab9 */ /* 0x000fe20000000a00 */
[----:B------:R-:W-:Y:S01]  /*9940*/  IMAD R89, R89, UR4, RZ ;  /* 0x0000000459597c24 */ /* 0x000fe2000f8e02ff */
[----:B------:R-:W-:Y:S01]  /*9950*/  BSSY B0, `(.L_x_1692) ;  /* 0x0000033000007945 */ /* 0x000fe20003800000 */
[----:B-1----:R-:W-:-:S04]  /*9960*/  IMAD.WIDE.U32 R4, R88, UR4, RZ ;  /* 0x0000000458047c25 */ /* 0x002fc8000f8e00ff */
[----:B------:R-:W-:Y:S01]  /*9970*/  IMAD R89, R88, UR5, R89 ;  /* 0x0000000558597c24 */ /* 0x000fe2000f8e0259 */
[----:B------:R-:W-:Y:S02]  /*9980*/  ULDC.64 UR4, c[0x0][0x338] ;  /* 0x0000ce0000047ab9 */ /* 0x000fe40000000a00 */
[----:B------:R-:W-:Y:S02]  /*9990*/  IMAD R90, R90, UR4, RZ ;  /* 0x000000045a5a7c24 */ /* 0x000fe4000f8e02ff */
[----:B------:R-:W-:Y:S02]  /*99a0*/  IMAD.IADD R5, R5, 0x1, R89 ;  /* 0x0000000105057824 */ /* 0x000fe400078e0259 */
[C---:B------:R-:W-:Y:S02]  /*99b0*/  IMAD R7, R87.reuse, UR5, R90 ;  /* 0x0000000557077c24 */ /* 0x040fe4000f8e025a */
[----:B------:R-:W-:Y:S01]  /*99c0*/  IMAD.WIDE.U32 R4, R87, UR4, R4 ;  /* 0x0000000457047c25 */ /* 0x000fe2000f8e0004 */
[----:B------:R-:W-:-:S03]  /*99d0*/  ULDC.64 UR4, c[0x0][0x330] ;  /* 0x0000cc0000047ab9 */ /* 0x000fc60000000a00 */
[----:B------:R-:W-:Y:S02]  /*99e0*/  IMAD.IADD R5, R5, 0x1, R7 ;  /* 0x0000000105057824 */ /* 0x000fe400078e0207 */
[----:B------:R-:W-:-:S04]  /*99f0*/  IMAD.WIDE.U32 R4, R201, UR4, R4 ;  /* 0x00000004c9047c25 */ /* 0x000fc8000f8e0004 */
[----:B------:R-:W-:Y:S01]  /*9a00*/  IMAD R5, R201, UR5, R5 ;  /* 0x00000005c9057c24 */ /* 0x000fe2000f8e0205 */
[----:B------:R-:W-:-:S04]  /*9a10*/  IADD3 R4, P2, R4, UR6, RZ ;  /* 0x0000000604047c10 */ /* 0x000fc8000ff5e0ff */
[----:B------:R-:W-:Y:S01]  /*9a20*/  IADD3.X R5, R5, UR7, RZ, P2, !PT ;  /* 0x0000000705057c10 */ /* 0x000fe200097fe4ff */
[----:B---3--:R1:W2:Y:S01]  /*9a30*/  SHFL.IDX PT, R15, R4, RZ, 0x1e1f ;  /* 0x001e1fff040f7589 */ /* 0x0082a200000e0000 */
[----:B------:R-:W-:-:S03]  /*9a40*/  ISETP.GT.AND P2, PT, R91, R211, PT ;  /* 0x000000d35b00720c */ /* 0x000fc60003f44270 */
[----:B------:R1:W3:Y:S10]  /*9a50*/  SHFL.IDX PT, R14, R5, RZ, 0x1e1f ;  /* 0x001e1fff050e7589 */ /* 0x0002f400000e0000 */
[----:B-1----:R-:W-:Y:S05]  /*9a60*/  @!P2 BRA `(.L_x_1693) ;  /* 0x000000000084a947 */ /* 0x002fea0003800000 */
[----:B------:R-:W-:Y:S02]  /*9a70*/  ULDC UR4, c[0x0][0x2f4] ;  /* 0x0000bd0000047ab9 */ /* 0x000fe40000000800 */
[----:B------:R-:W-:-:S13]  /*9a80*/  ISETP.GE.AND P5, PT, R18, UR4, PT ;  /* 0x0000000412007c0c */ /* 0x000fda000bfa6270 */
[----:B------:R-:W1:Y:S01]  /*9a90*/  @!P5 LDS.128 R4, [R86+0xc400] ;  /* 0x00c400005604d984 */ /* 0x000e620000000c00 */
[----:B--2---:R-:W-:-:S05]  /*9aa0*/  @!P5 IADD3 R12, P2, R18, R15, RZ ;  /* 0x0000000f120cd210 */ /* 0x004fca0007f5e0ff */
[----:B---3--:R-:W-:Y:S01]  /*9ab0*/  @!P5 IMAD.X R13, R14, 0x1, R19, P2 ;  /* 0x000000010e0dd824 */ /* 0x008fe200010e0613 */
        /* <DEDUP_REMOVED lines=28> */
.L_x_1693:
[----:B------:R-:W-:Y:S05]  /*9c80*/  BSYNC B0 ;  /* 0x0000000000007941 */ /* 0x000fea0003800000 */
.L_x_1692:
[----:B------:R-:W-:Y:S01]  /*9c90*/  @!PT LDS RZ, [RZ] ;  /* 0x00000000fffff984 */ /* 0x000fe20000000800 */
[----:B------:R-:W-:Y:S01]  /*9ca0*/  @!PT LDS RZ, [RZ] ;  /* 0x00000000fffff984 */ /* 0x000fe20000000800 */
[----:B------:R-:W-:Y:S01]  /*9cb0*/  @!PT LDS RZ, [RZ] ;  /* 0x00000000fffff984 */ /* 0x000fe20000000800 */
[----:B------:R-:W-:Y:S01]  /*9cc0*/  @!PT LDS RZ, [RZ] ;  /* 0x00000000fffff984 */ /* 0x000fe20000000800 */
[----:B------:R4:W-:Y:S06]  /*9cd0*/  MEMBAR.ALL.CTA ;  /* 0x0000000000007992 */ /* 0x0009ec0000008000 */
[----:B----4-:R-:W4:Y:S01]  /*9ce0*/  FENCE.VIEW.ASYNC.S ;  /* 0x00000000000073c6 */ /* 0x010f220000000000 */
[----:B------:R-:W-:Y:S02]  /*9cf0*/  VIADD R23, R23, 0x1 ;  /* 0x0000000117177836 */ /* 0x000fe40000000000 */
[----:B0-----:R-:W-:Y:S01]  /*9d00*/  @!P3 VIADD R82, R82, 0x2a8c0 ;  /* 0x0002a8c05252b836 */ /* 0x001fe20000000000 */
[----:B----4-:R0:W-:Y:S02]  /*9d10*/  BAR.SYNC.DEFER_BLOCKING R67, 0x80 ;  /* 0x000200430000751d */ /* 0x0101e40000010000 */
[----:B------:R-:W-:-:S02]  /*9d20*/  ISETP.NE.AND P2, PT, R23, 0x2, PT ;  /* 0x000000021700780c */ /* 0x000fc40003f45270 */
[----:B------:R-:W-:Y:S02]  /*9d30*/  @!P3 PRMT R82, RZ, 0x654, R82 ;  /* 0x00000654ff52b816 */ /* 0x000fe40000000052 */
[----:B-1----:R-:W-:Y:S02]  /*9d40*/  SEL R5, RZ, 0x1, P2 ;  /* 0x00000001ff057807 */ /* 0x002fe40001000000 */
[----:B------:R-:W-:Y:S02]  /*9d50*/  SEL R23, R23, RZ, P2 ;  /* 0x000000ff17177207 */ /* 0x000fe40001000000 */
[----:B------:R-:W-:Y:S01]  /*9d60*/  LOP3.LUT R210, R210, R5, RZ, 0x3c, !PT ;  /* 0x00000005d2d27212 */ /* 0x000fe200078e3cff */
[----:B------:R0:W-:Y:S01]  /*9d70*/  @!P3 SYNCS.ARRIVE.TRANS64.RED.A1T0 RZ, [R82+URZ], RZ ;  /* 0x000000ff52ffb9a7 */ /* 0x0001e2000810043f */
[----:B------:R-:W-:Y:S05]  /*9d80*/  @P1 BRA `(.L_x_1694) ;  /* 0xffffff8c00b41947 */ /* 0x000fea000383ffff */
[----:B------:R-:W1:Y:S01]  /*9d90*/  S2R R4, SR_TID.X ;  /* 0x0000000000047919 */ /* 0x000e620000002100 */
[----:B------:R-:W-:Y:S02]  /*9da0*/  PLOP3.LUT P0, PT, PT, PT, PT, 0x8, 0x0 ;  /* 0x000000000000781c */ /* 0x000fe40003f0e170 */
[----:B-1----:R-:W-:-:S04]  /*9db0*/  SHF.R.U32.HI R4, RZ, 0x7, R4 ;  /* 0x00000007ff047819 */ /* 0x002fc80000011604 */
[----:B------:R-:W-:-:S13]  /*9dc0*/  ISETP.NE.AND P4, PT, R4, 0x1, PT ;  /* 0x000000010400780c */ /* 0x000fda0003f85270 */
[----:B------:R-:W-:Y:S06]  /*9dd0*/  @!P4 BAR.ARV 0x9, 0x100 ;  /* 0x024400000000cb1d */ /* 0x000fec0000002000 */
.L_x_1631:
[----:B------:R-:W-:Y:S05]  /*9de0*/  @P0 BRA `(.L_x_1695) ;  /* 0x00000000000c0947 */ /* 0x000fea0003800000 */
[----:B------:R-:W1:Y:S01]  /*9df0*/  FENCE.VIEW.ASYNC.G ;  /* 0x00000000000073c6 */ /* 0x000e620000000100 */
[----:B------:R-:W-:Y:S05]  /*9e00*/  WARPSYNC.ALL ;  /* 0x0000000000007948 */ /* 0x000fea0003800000 */
[----:B-1----:R-:W-:Y:S06]  /*9e10*/  BAR.ARV 0xc, 0x180 ;  /* 0x0306000000007b1d */ /* 0x002fec0000002000 */
.L_x_1695:
[----:B------:R-:W-:Y:S01]  /*9e20*/  ULDC.64 UR6, c[0x0][0x998] ;  /* 0x0002660000067ab9 */ /* 0x000fe20000000a00 */
[----:B------:R-:W-:Y:S01]  /*9e30*/  ULDC.64 UR4, c[0x0][0x990] ;  /* 0x0002640000047ab9 */ /* 0x000fe20000000a00 */
[----:B------:R-:W-:Y:S02]  /*9e40*/  ISETP.NE.U32.AND P1, PT, RZ, UR6, PT ;  /* 0x00000006ff007c0c */ /* 0x000fe4000bf25070 */
[----:B------:R-:W-:Y:S02]  /*9e50*/  ISETP.NE.U32.AND P0, PT, RZ, UR4, PT ;  /* 0x00000004ff007c0c */ /* 0x000fe4000bf05070 */
[----:B------:R-:W-:Y:S02]  /*9e60*/  ISETP.NE.AND.EX P1, PT, RZ, UR7, PT, P1 ;  /* 0x00000007ff007c0c */ /* 0x000fe4000bf25310 */
[----:B------:R-:W-:-:S11]  /*9e70*/  ISETP.NE.AND.EX P0, PT, RZ, UR5, PT, P0 ;  /* 0x00000005ff007c0c */ /* 0x000fd6000bf05300 */
[----:B------:R-:W1:Y:S01]  /*9e80*/  @P1 LDC.64 R8, c[0x0][0x9b8] ;  /* 0x00026e00ff081b82 */ /* 0x000e620000000a00 */
[--C-:B------:R-:W-:Y:S02]  /*9e90*/  @P1 SHF.R.S32.HI R5, RZ, 0x1f, R227.reuse ;  /* 0x0000001fff051819 */ /* 0x100fe400000114e3 */
[----:B------:R-:W-:-:S05]  /*9ea0*/  @P0 SHF.R.S32.HI R3, RZ, 0x1f, R227 ;  /* 0x0000001fff030819 */ /* 0x000fca00000114e3 */
[----:B------:R-:W4:Y:S08]  /*9eb0*/  @P0 LDC.64 R6, c[0x0][0x9a8] ;  /* 0x00026a00ff060b82 */ /* 0x000f300000000a00 */
[----:B------:R-:W0:Y:S08]  /*9ec0*/  @P1 LDC.64 R12, c[0x0][0x9c0] ;  /* 0x00027000ff0c1b82 */ /* 0x000e300000000a00 */
[----:B------:R-:W2:Y:S01]  /*9ed0*/  @P0 LDC.64 R10, c[0x0][0x9b0] ;  /* 0x00026c00ff0a0b82 */ /* 0x000ea20000000a00 */
[----:B-1----:R-:W-:-:S02]  /*9ee0*/  @P1 IMAD R2, R5, R8, RZ ;  /* 0x0000000805021224 */ /* 0x002fc400078e02ff */
[----:B------:R-:W-:-:S04]  /*9ef0*/  @P1 IMAD.WIDE.U32 R4, R227, R8, RZ ;  /* 0x00000008e3041225 */ /* 0x000fc800078e00ff */
[----:B------:R-:W-:Y:S02]  /*9f00*/  @P1 IMAD R9, R227, R9, R2 ;  /* 0x00000009e3091224 */ /* 0x000fe400078e0202 */
[-C--:B----4-:R-:W-:Y:S02]  /*9f10*/  @P0 IMAD R0, R3, R6.reuse, RZ ;  /* 0x0000000603000224 */ /* 0x090fe400078e02ff */
[----:B------:R-:W-:-:S04]  /*9f20*/  @P0 IMAD.WIDE.U32 R2, R227, R6, RZ ;  /* 0x00000006e3020225 */ /* 0x000fc800078e00ff */
[----:B------:R-:W-:Y:S02]  /*9f30*/  @P0 IMAD R7, R227, R7, R0 ;  /* 0x00000007e3070224 */ /* 0x000fe400078e0200 */
[----:B------:R-:W-:Y:S02]  /*9f40*/  @P1 IMAD.IADD R5, R5, 0x1, R9 ;  /* 0x0000000105051824 */ /* 0x000fe400078e0209 */
[----:B------:R-:W-:Y:S02]  /*9f50*/  @P0 IMAD.IADD R3, R3, 0x1, R7 ;  /* 0x0000000103030824 */ /* 0x000fe400078e0207 */
[----:B0-----:R-:W-:-:S04]  /*9f60*/  @P1 IMAD.WIDE.U32 R6, R201, R12, R4 ;  /* 0x0000000cc9061225 */ /* 0x001fc800078e0004 */
[----:B--2---:R-:W-:Y:S01]  /*9f70*/  @P0 IMAD.WIDE.U32 R2, R201, R10, R2 ;  /* 0x0000000ac9020225 */ /* 0x004fe200078e0002 */
        /* <DEDUP_REMOVED lines=8> */
[----:B------:R-:W-:Y:S02]  /*a000*/  @P0 LEA.HI.X R5, R2, UR5, R3, 0x2, P2 ;  /* 0x0000000502050c11 */ /* 0x000fe400090f1403 */
[----:B------:R-:W0:Y:S01]  /*a010*/  LDC R2, c[0x0][0x448] ;  /* 0x00011200ff027b82 */ /* 0x000e220000000800 */
[----:B------:R1:W2:Y:S04]  /*a020*/  @P1 LDG.E R0, desc[UR42][R8.64] ;  /* 0x0000002a08001981 */ /* 0x0002a8000c1e1900 */
[----:B------:R4:W2:Y:S01]  /*a030*/  @P0 LDG.E R7, desc[UR42][R4.64] ;  /* 0x0000002a04070981 */ /* 0x0008a2000c1e1900 */
[----:B------:R-:W-:Y:S01]  /*a040*/  VIADD R6, R212, 0x7f ;  /* 0x0000007fd4067836 */ /* 0x000fe20000000000 */
[----:B-1----:R-:W-:-:S02]  /*a050*/  IADD3 R9, R204, 0x1, -R203 ;  /* 0x00000001cc097810 */ /* 0x002fc40007ffe8cb */
[----:B0-----:R-:W-:Y:S02]  /*a060*/  ISETP.NE.AND P1, PT, R2, 0x1, PT ;  /* 0x000000010200780c */ /* 0x001fe40003f25270 */
[----:B------:R-:W0:Y:S11]  /*a070*/  LDC.64 R2, c[0x0][0x9e0] ;  /* 0x00027800ff027b82 */ /* 0x000e360000000a00 */
[----:B------:R-:W1:Y:S08]  /*a080*/  @P1 LDC R11, c[0x0][0x44c] ;  /* 0x00011300ff0b1b82 */ /* 0x000e700000000800 */
[----:B------:R-:W3:Y:S01]  /*a090*/  @P1 LDC R10, c[0x0][0x450] ;  /* 0x00011400ff0a1b82 */ /* 0x000ee20000000800 */
[----:B0-----:R-:W-:Y:S01]  /*a0a0*/  ISETP.GE.AND P2, PT, R3, 0x1, PT ;  /* 0x000000010300780c */ /* 0x001fe20003f46270 */
[----:B-1----:R-:W-:-:S05]  /*a0b0*/  @P1 IMAD.HI.U32 R11, R6, R11, RZ ;  /* 0x0000000b060b1227 */ /* 0x002fca00078e00ff */
[----:B---3--:R-:W-:-:S05]  /*a0c0*/  @P1 SHF.R.U32.HI R6, RZ, R10, R11 ;  /* 0x0000000aff061219 */ /* 0x008fca000001160b */
[----:B----4-:R-:W-:-:S04]  /*a0d0*/  IMAD.IADD R5, R9, 0x1, R6 ;  /* 0x0000000109057824 */ /* 0x010fc800078e0206 */
[----:B------:R-:W-:Y:S02]  /*a0e0*/  IMAD.IADD R4, R5, 0x1, R2 ;  /* 0x0000000105047824 */ /* 0x000fe400078e0202 */
[----:B--2---:R-:W-:-:S04]  /*a0f0*/  FMUL.FTZ R0, R7, R0 ;  /* 0x0000000007007220 */ /* 0x004fc80000410000 */
[----:B------:R-:W-:Y:S01]  /*a100*/  FMUL.FTZ R2, R0, UR4 ;  /* 0x0000000400027c20 */ /* 0x000fe20008410000 */
        /* <DEDUP_REMOVED lines=12> */
.L_x_1698:
[----:B------:R-:W-:-:S13]  /*a1d0*/  ISETP.NE.AND P0, PT, R3, 0x1, PT ;  /* 0x000000010300780c */ /* 0x000fda0003f05270 */
[----:B------:R-:W0:Y:S02]  /*a1e0*/  @P0 LDC.64 R6, c[0x0][0x9e8] ;  /* 0x00027a00ff060b82 */ /* 0x000e240000000a00 */
[----:B0-----:R-:W-:-:S05]  /*a1f0*/  @P0 IMAD.HI.U32 R6, R0, R6, RZ ;  /* 0x0000000600060227 */ /* 0x001fca00078e00ff */
[----:B------:R-:W-:-:S07]  /*a200*/  @P0 SHF.R.U32.HI R0, RZ, R7, R6 ;  /* 0x00000007ff000219 */ /* 0x000fce0000011606 */
.L_x_1699:
[----:B------:R-:W-:Y:S05]  /*a210*/  BSYNC B0 ;  /* 0x0000000000007941 */ /* 0x000fea0003800000 */
.L_x_1697:
[----:B------:R-:W-:-:S05]  /*a220*/  IMAD R5, R0, R3, R3 ;  /* 0x0000000300057224 */ /* 0x000fca00078e0203 */
[----:B------:R-:W-:-:S07]  /*a230*/  VIMNMX R4, R4, R5, PT ;  /* 0x0000000504047248 */ /* 0x000fce0003fe0100 */
.L_x_1696:
[----:B------:R-:W0:Y:S01]  /*a240*/  @P1 LDC R7, c[0x0][0x44c] ;  /* 0x00011300ff071b82 */ /* 0x000e220000000800 */
[----:B------:R-:W-:Y:S01]  /*a250*/  VIADD R4, R4, 0x7f ;  /* 0x0000007f04047836 */ /* 0x000fe20000000000 */
[----:B------:R-:W-:-:S04]  /*a260*/  ULDC UR4, c[0x0][0x9dc] ;  /* 0x0002770000047ab9 */ /* 0x000fc80000000800 */
        /* <DEDUP_REMOVED lines=21> */
.L_x_1702:
[----:B------:R-:W-:-:S13]  /*a3c0*/  ISETP.NE.AND P0, PT, R3, 0x1, PT ;  /* 0x000000010300780c */ /* 0x000fda0003f05270 */
[----:B------:R-:W0:Y:S02]  /*a3d0*/  @P0 LDC.64 R6, c[0x0][0x9e8] ;  /* 0x00027a00ff060b82 */ /* 0x000e240000000a00 */
[----:B0-----:R-:W-:-:S05]  /*a3e0*/  @P0 IMAD.HI.U32 R6, R4, R6, RZ ;  /* 0x0000000604060227 */ /* 0x001fca00078e00ff */
[----:B------:R-:W-:-:S07]  /*a3f0*/  @P0 SHF.R.U32.HI R4, RZ, R7, R6 ;  /* 0x00000007ff040219 */ /* 0x000fce0000011606 */
.L_x_1703:
[----:B------:R-:W-:Y:S05]  /*a400*/  BSYNC B0 ;  /* 0x0000000000007941 */ /* 0x000fea0003800000 */
.L_x_1701:
[----:B------:R-:W-:-:S05]  /*a410*/  IMAD R3, R4, R3, RZ ;  /* 0x0000000304037224 */ /* 0x000fca00078e02ff */
[----:B------:R-:W-:-:S07]  /*a420*/  VIMNMX R0, R0, R3, !PT ;  /* 0x0000000300007248 */ /* 0x000fce0007fe0100 */
.L_x_1700:
[----:B------:R-:W-:Y:S01]  /*a430*/  SHF.R.S32.HI R3, RZ, 0x1f, R0 ;  /* 0x0000001fff037819 */ /* 0x000fe20000011400 */
[----:B------:R-:W-:Y:S03]  /*a440*/  BSSY B0, `(.L_x_1704) ;  /* 0x0000027000007945 */ /* 0x000fe60003800000 */
[----:B------:R-:W-:-:S04]  /*a450*/  LEA.HI R3, R3, R0, RZ, 0x7 ;  /* 0x0000000003037211 */ /* 0x000fc800078f38ff */
[----:B------:R-:W-:-:S04]  /*a460*/  SHF.R.S32.HI R3, RZ, 0x7, R3 ;  /* 0x00000007ff037819 */ /* 0x000fc80000011403 */
[----:B------:R-:W-:Y:S01]  /*a470*/  VIMNMX R224, RZ, R3, !PT ;  /* 0x00000003ffe07248 */ /* 0x000fe20007fe0100 */
[----:B------:R-:W-:-:S03]  /*a480*/  IMAD.MOV.U32 R3, RZ, RZ, RZ ;  /* 0x000000ffff037224 */ /* 0x000fc600078e00ff */
[----:B------:R-:W-:-:S13]  /*a490*/  ISETP.GT.AND P0, PT, R25, R224, PT ;  /* 0x000000e01900720c */ /* 0x000fda0003f04270 */
[----:B------:R-:W-:Y:S05]  /*a4a0*/  @!P0 BRA `(.L_x_1705) ;  /* 0x0000000000808947 */ /* 0x000fea0003800000 */
[----:B------:R-:W2:Y:S01]  /*a4b0*/  LDL R4, [R1+0xc] ;  /* 0x00000c0001047983 */ /* 0x000ea20000100800 */
[----:B------:R-:W-:Y:S01]  /*a4c0*/  ULDC UR4, c[0x0][0x9f0] ;  /* 0x00027c0000047ab9 */ /* 0x000fe20000000800 */
[----:B--2---:R-:W-:-:S04]  /*a4d0*/  ISETP.NE.AND P0, PT, R4, RZ, PT ;  /* 0x000000ff0400720c */ /* 0x004fc80003f05270 */
        /* <DEDUP_REMOVED lines=29> */
.L_x_1705:
[----:B------:R-:W-:Y:S05]  /*a6b0*/  BSYNC B0 ;  /* 0x0000000000007941 */ /* 0x000fea0003800000 */
.L_x_1704:
[----:B------:R-:W2:Y:S01]  /*a6c0*/  LDL R0, [R1+0x18] ;  /* 0x0000180001007983 */ /* 0x000ea20000100800 */
[----:B------:R-:W-:Y:S02]  /*a6d0*/  PLOP3.LUT P0, PT, PT, PT, PT, 0x80, 0x0 ;  /* 0x000000000000781c */ /* 0x000fe40003f0f070 */
[----:B------:R-:W-:Y:S01]  /*a6e0*/  CS2R R28, SRZ ;  /* 0x00000000001c7805 */ /* 0x000fe2000001ff00 */
[----:B------:R-:W-:Y:S01]  /*a6f0*/  IMAD.MOV.U32 R152, RZ, RZ, RZ ;  /* 0x000000ffff987224 */ /* 0x000fe200078e00ff */
[----:B------:R-:W-:Y:S02]  /*a700*/  CS2R R150, SRZ ;  /* 0x0000000000967805 */ /* 0x000fe4000001ff00 */
[----:B------:R-:W-:Y:S02]  /*a710*/  CS2R R6, SRZ ;  /* 0x0000000000067805 */ /* 0x000fe4000001ff00 */
[----:B------:R-:W-:Y:S02]  /*a720*/  CS2R R142, SRZ ;  /* 0x00000000008e7805 */ /* 0x000fe4000001ff00 */
[----:B------:R-:W-:-:S02]  /*a730*/  CS2R R92, SRZ ;  /* 0x00000000005c7805 */ /* 0x000fc4000001ff00 */
[----:B------:R-:W-:Y:S01]  /*a740*/  CS2R R88, SRZ ;  /* 0x0000000000587805 */ /* 0x000fe2000001ff00 */
[----:B------:R-:W-:Y:S01]  /*a750*/  IMAD.MOV.U32 R144, RZ, RZ, RZ ;  /* 0x000000ffff907224 */ /* 0x000fe200078e00ff */
        /* <DEDUP_REMOVED lines=21> */
[----:B------:R-:W-:Y:S01]  /*a8b0*/  CS2R R42, SRZ ;  /* 0x00000000002a7805 */ /* 0x000fe2000001ff00 */
[----:B------:R-:W-:Y:S01]  /*a8c0*/  IMAD.MOV.U32 R69, RZ, RZ, RZ ;  /* 0x000000ffff457224 */ /* 0x000fe200078e00ff */
        /* <DEDUP_REMOVED lines=25> */
[----:B--2---:R-:W-:-:S05]  /*aa60*/  IMAD R224, R0, R3, R224 ;  /* 0x0000000300e07224 */ /* 0x004fca00078e02e0 */
[----:B------:R-:W-:Y:S01]  /*aa70*/  VIADDMNMX R90, R224, R3, R25, PT ;  /* 0x00000003e05a7246 */ /* 0x000fe20003800119 */
[----:B------:R-:W-:-:S03]  /*aa80*/  IMAD.MOV.U32 R3, RZ, RZ, RZ ;  /* 0x000000ffff037224 */ /* 0x000fc600078e00ff */
[----:B------:R-:W-:-:S13]  /*aa90*/  ISETP.GT.AND P1, PT, R90, R224, PT ;  /* 0x000000e05a00720c */ /* 0x000fda0003f24270 */
[----:B------:R-:W-:Y:S05]  /*aaa0*/  @!P1 BRA `(.L_x_1706) ;  /* 0x0000014000a89947 */ /* 0x000fea0003800000 */
[----:B------:R-:W0:Y:S01]  /*aab0*/  S2R R0, SR_TID.X ;  /* 0x0000000000007919 */ /* 0x000e220000002100 */
[----:B------:R-:W-:Y:S01]  /*aac0*/  UMOV UR4, 0xffffffff ;  /* 0xffffffff00047882 */ /* 0x000fe20000000000 */
[----:B0-----:R-:W-:-:S05]  /*aad0*/  VIADD R45, R0, 0xffffff80 ;  /* 0xffffff80002d7836 */ /* 0x001fca0000000000 */
[----:B------:R-:W-:-:S04]  /*aae0*/  SHF.R.S32.HI R54, RZ, 0x1f, R45 ;  /* 0x0000001fff367819 */ /* 0x000fc8000001142d */
[----:B------:R-:W-:-:S04]  /*aaf0*/  LEA.HI R13, R54, R45, RZ, 0x7 ;  /* 0x0000002d360d7211 */ /* 0x000fc800078f38ff */
[----:B------:R-:W-:Y:S01]  /*ab00*/  SHF.R.S32.HI R13, RZ, 0x7, R13 ;  /* 0x00000007ff0d7819 */ /* 0x000fe2000001140d */
[----:B------:R-:W-:Y:S06]  /*ab10*/  BRA.DIV UR4, `(.L_x_1707) ;  /* 0x0000022e04147947 */ /* 0x000fec000b800000 */
[----:B------:R0:W1:Y:S02]  /*ab20*/  SHFL.IDX PT, R218, R13, RZ, 0x1f ;  /* 0x00001fff0dda7589 */ /* 0x00006400000e0000 */
.L_x_2037:
[----:B-1----:R-:W-:Y:S01]  /*ab30*/  LEA.HI R0, R218, R218, RZ, 0x1 ;  /* 0x000000dada007211 */ /* 0x002fe200078f08ff */
[----:B------:R-:W-:-:S03]  /*ab40*/  ULOP3.LUT UP0, URZ, UR39, 0x3ff, URZ, 0xc0, !UPT ;  /* 0x000003ff273f7892 */ /* 0x000fc6000f80c03f */
[----:B------:R-:W-:-:S03]  /*ab50*/  LOP3.LUT R3, R0, 0x3e, RZ, 0xc0, !PT ;  /* 0x0000003e00037812 */ /* 0x000fc600078ec0ff */
[----:B------:R-:W-:Y:S02]  /*ab60*/  PLOP3.LUT P0, PT, PT, PT, UP0, 0x80, 0x0 ;  /* 0x000000000000781c */ /* 0x000fe40003f0f008 */
[----:B------:R-:W-:-:S05]  /*ab70*/  IMAD.IADD R3, R218, 0x1, -R3 ;  /* 0x00000001da037824 */ /* 0x000fca00078e0a03 */
[----:B------:R-:W-:-:S04]  /*ab80*/  LEA R3, R3, UR39, 0xc ;  /* 0x0000002703037c11 */ /* 0x000fc8000f8e60ff */
[----:B------:R-:W-:-:S04]  /*ab90*/  SHF.R.U32.HI R3, RZ, 0x4, R3 ;  /* 0x00000004ff037819 */ /* 0x000fc80000011603 */
[----:B------:R-:W-:Y:S01]  /*aba0*/  LOP3.LUT R44, R3, 0x3fff, RZ, 0xc0, !PT ;  /* 0x00003fff032c7812 */ /* 0x000fe200078ec0ff */
[----:B------:R-:W-:Y:S06]  /*abb0*/  @!P0 BRA `(.L_x_1708) ;  /* 0x0000000000408947 */ /* 0x000fec0003800000 */
[----:B------:R-:W-:Y:S01]  /*abc0*/  MOV R0, 0x0 ;  /* 0x0000000000007802 */ /* 0x000fe20000000f00 */
[----:B------:R-:W-:Y:S01]  /*abd0*/  ULDC.64 UR4, c[0x4][0xc0] ;  /* 0x0100300000047ab9 */ /* 0x000fe20000000a00 */
[----:B------:R-:W-:Y:S01]  /*abe0*/  ULDC.64 UR6, c[0x4][0xc8] ;  /* 0x0100320000067ab9 */ /* 0x000fe20000000a00 */
[----:B------:R-:W-:Y:S01]  /*abf0*/  IMAD.U32 R4, RZ, RZ, UR4 ;  /* 0x00000004ff047e24 */ /* 0x000fe2000f8e00ff */
[----:B------:R1:W2:Y:S01]  /*ac00*/  LDC.64 R14, c[0x4][R0] ;  /* 0x01000000000e7b82 */ /* 0x0002a20000000a00 */
        /* <DEDUP_REMOVED lines=8> */
[----:B01----:R-:W-:-:S07]  /*ac90*/  IMAD.MOV.U32 R13, RZ, RZ, RZ ;  /* 0x000000ffff0d7224 */ /* 0x003fce00078e00ff */
[----:B------:R-:W-:-:S07]  /*aca0*/  LEPC R20, `(.L_x_1708) ;  /* 0x000000001014794e */ /* 0x000fce0000000000 */
[----:B--2--5:R-:W-:Y:S05]  /*acb0*/  CALL.ABS.NOINC R14 ;  /* 0x000000000e007343 */ /* 0x024fea0003c00000 */
.L_x_1708:
        /* <DEDUP_REMOVED lines=13> */
.L_x_1712:
[----:B--2---:R2:W3:Y:S02]  /*ad90*/  SYNCS.PHASECHK.TRANS64.TRYWAIT P0, [R16+URZ+0x2a800], R3 ;  /* 0x02a80003100075a7 */ /* 0x0044e4000800017f */
[----:B---3--:R-:W-:Y:S05]  /*ada0*/  @!P0 NANOSLEEP.SYNCS 0x989680 ;  /* 0x009896800000895d */ /* 0x008fea0003900000 */
[----:B------:R-:W3:Y:S02]  /*adb0*/  @!P0 SYNCS.PHASECHK.TRANS64 P0, [R16+URZ+0x2a800], R3 ;  /* 0x02a80003100085a7 */ /* 0x000ee4000800007f */
[----:B---3--:R-:W-:Y:S05]  /*adc0*/  @!P0 BRA `(.L_x_1712) ;  /* 0xfffffffc00f08947 */ /* 0x008fea000383ffff */
.L_x_1711:
[----:B------:R-:W-:Y:S05]  /*add0*/  BSYNC B0 ;  /* 0x0000000000007941 */ /* 0x000fea0003800000 */
.L_x_1710:
[----:B------:R-:W-:Y:S05]  /*ade0*/  BRA `(.L_x_1713) ;  /* 0x0000006c00f47947 */ /* 0x000fea0003800000 */
.L_x_1709:
[----:B------:R-:W-:Y:S01]  /*adf0*/  ULOP3.LUT UP0, URZ, UR39, 0x1bf, URZ, 0xc0, !UPT ;  /* 0x000001bf273f7892 */ /* 0x000fe2000f80c03f */
[----:B-----5:R-:W-:Y:S01]  /*ae00*/  SHF.R.S32.HI R0, RZ, 0x1f, R24 ;  /* 0x0000001fff007819 */ /* 0x020fe20000011418 */
[----:B------:R-:W-:Y:S01]  /*ae10*/  ULDC.64 UR4, c[0x0][0x3f8] ;  /* 0x0000fe0000047ab9 */ /* 0x000fe20000000a00 */
[----:B------:R-:W-:Y:S01]  /*ae20*/  ULDC.64 UR6, c[0x0][0x408] ;  /* 0x0001020000067ab9 */ /* 0x000fe20000000a00 */
[----:B------:R-:W-:Y:S02]  /*ae30*/  IMAD.WIDE.U32 R26, R24, UR4, RZ ;  /* 0x00000004181a7c25 */ /* 0x000fe4000f8e00ff */
[----:B------:R-:W-:Y:S02]  /*ae40*/  PLOP3.LUT P0, PT, PT, PT, UP0, 0x80, 0x0 ;  /* 0x000000000000781c */ /* 0x000fe40003f0f008 */
[C---:B------:R-:W-:Y:S02]  /*ae50*/  IMAD R3, R0.reuse, UR4, RZ ;  /* 0x0000000400037c24 */ /* 0x040fe4000f8e02ff */
[----:B------:R-:W-:-:S02]  /*ae60*/  IMAD R5, R0, UR6, RZ ;  /* 0x0000000600057c24 */ /* 0x000fc4000f8e02ff */
[C---:B------:R-:W-:Y:S02]  /*ae70*/  IMAD R3, R24.reuse, UR5, R3 ;  /* 0x0000000518037c24 */ /* 0x040fe4000f8e0203 */
[C---:B------:R-:W-:Y:S02]  /*ae80*/  IMAD R5, R24.reuse, UR7, R5 ;  /* 0x0000000718057c24 */ /* 0x040fe4000f8e0205 */
[----:B------:R-:W-:-:S04]  /*ae90*/  IMAD.WIDE.U32 R24, R24, UR6, RZ ;  /* 0x0000000618187c25 */ /* 0x000fc8000f8e00ff */
[----:B------:R-:W-:Y:S02]  /*aea0*/  IMAD.IADD R29, R3, 0x1, R27 ;  /* 0x00000001031d7824 */ /* 0x000fe400078e021b */
[----:B------:R-:W-:Y:S01]  /*aeb0*/  IMAD.IADD R31, R5, 0x1, R25 ;  /* 0x00000001051f7824 */ /* 0x000fe200078e0219 */
        /* <DEDUP_REMOVED lines=16> */
[----:B--2---:R-:W-:Y:S05]  /*afc0*/  CALL.ABS.NOINC R14 ;  /* 0x000000000e007343 */ /* 0x004fea0003c00000 */
.L_x_1714:
[----:B------:R-:W-:Y:S01]  /*afd0*/  ULDC.U8 UR4, c[0x0][0x410] ;  /* 0x0001040000047ab9 */ /* 0x000fe20000000000 */
[----:B------:R-:W-:Y:S01]  /*afe0*/  BSSY B0, `(.L_x_1715) ;  /* 0x00006d5000007945 */ /* 0x000fe20003800000 */
[----:B------:R-:W-:Y:S01]  /*aff0*/  ISETP.NE.AND P0, PT, RZ, UR4, PT ;  /* 0x00000004ff007c0c */ /* 0x000fe2000bf05270 */
[----:B------:R-:W-:-:S12]  /*b000*/  IMAD.IADD R10, R211, 0x1, R212 ;  /* 0x00000001d30a7824 */ /* 0x000fd800078e02d4 */
[----:B------:R-:W-:Y:S05]  /*b010*/  @!P0 BRA `(.L_x_1716) ;  /* 0x0000003400bc8947 */ /* 0x000fea0003800000 */
[----:B------:R-:W1:Y:S01]  /*b020*/  LDC R20, c[0x0][0x448] ;  /* 0x00011200ff147b82 */ /* 0x000e620000000800 */
[----:B------:R-:W-:Y:S01]  /*b030*/  IMAD.MOV.U32 R11, RZ, RZ, R10 ;  /* 0x000000ffff0b7224 */ /* 0x000fe200078e000a */
[----:B------:R-:W-:Y:S01]  /*b040*/  ULDC.64 UR4, c[0x0][0x3f8] ;  /* 0x0000fe0000047ab9 */ /* 0x000fe20000000a00 */
[----:B------:R-:W-:Y:S01]  /*b050*/  IMAD.MOV.U32 R8, RZ, RZ, R24 ;  /* 0x000000ffff087224 */ /* 0x000fe200078e0018 */
[----:B------:R-:W-:Y:S01]  /*b060*/  ULDC.64 UR6, c[0x0][0x408] ;  /* 0x0001020000067ab9 */ /* 0x000fe20000000a00 */
[----:B------:R-:W-:Y:S01]  /*b070*/  IMAD.MOV.U32 R9, RZ, RZ, R31 ;  /* 0x000000ffff097224 */ /* 0x000fe200078e001f */
[----:B------:R-:W-:Y:S01]  /*b080*/  ULDC.64 UR8, c[0x0][0x400] ;  /* 0x0001000000087ab9 */ /* 0x000fe20000000a00 */
[----:B------:R-:W-:Y:S02]  /*b090*/  IMAD.MOV.U32 R6, RZ, RZ, R26 ;  /* 0x000000ffff067224 */ /* 0x000fe400078e001a */
[----:B------:R-:W-:Y:S01]  /*b0a0*/  IMAD.MOV.U32 R7, RZ, RZ, R29 ;  /* 0x000000ffff077224 */ /* 0x000fe200078e001d */
[----:B-1----:R-:W-:-:S13]  /*b0b0*/  ISETP.NE.AND P0, PT, R20, 0x1, PT ;  /* 0x000000011400780c */ /* 0x002fda0003f05270 */
[----:B------:R-:W1:Y:S08]  /*b0c0*/  @P0 LDC R3, c[0x0][0x44c] ;  /* 0x00011300ff030b82 */ /* 0x000e700000000800 */
[----:B------:R-:W2:Y:S01]  /*b0d0*/  @P0 LDC R5, c[0x0][0x450] ;  /* 0x00011400ff050b82 */ /* 0x000ea20000000800 */
[----:B-1----:R-:W-:-:S05]  /*b0e0*/  @P0 IMAD.HI.U32 R0, R10, R3, RZ ;  /* 0x000000030a000227 */ /* 0x002fca00078e00ff */
[----:B--2---:R-:W-:-:S04]  /*b0f0*/  @P0 SHF.R.U32.HI R11, RZ, R5, R0 ;  /* 0x00000005ff0b0219 */ /* 0x004fc80000011600 */
[----:B------:R-:W-:Y:S01]  /*b100*/  SHF.R.S32.HI R0, RZ, 0x1f, R11 ;  /* 0x0000001fff007819 */ /* 0x000fe2000001140b */
[----:B------:R-:W-:-:S04]  /*b110*/  IMAD.WIDE.U32 R8, R11, UR6, R8 ;  /* 0x000000060b087c25 */ /* 0x000fc8000f8e0008 */
[----:B------:R-:W-:Y:S01]  /*b120*/  IMAD R4, R0, UR4, RZ ;  /* 0x0000000400047c24 */ /* 0x000fe2000f8e02ff */
[----:B------:R-:W-:Y:S01]  /*b130*/  IADD3 R5, P1, R8, UR8, RZ ;  /* 0x0000000808057c10 */ /* 0x000fe2000ff3e0ff */
[----:B------:R-:W-:-:S04]  /*b140*/  IMAD.WIDE.U32 R6, R11, UR4, R6 ;  /* 0x000000040b067c25 */ /* 0x000fc8000f8e0006 */
[----:B------:R-:W-:Y:S02]  /*b150*/  IMAD R0, R0, UR6, RZ ;  /* 0x0000000600007c24 */ /* 0x000fe4000f8e02ff */
[C---:B0-----:R-:W-:Y:S01]  /*b160*/  IMAD R13, R11.reuse, UR5, R4 ;  /* 0x000000050b0d7c24 */ /* 0x041fe2000f8e0204 */
[----:B------:R-:W-:Y:S01]  /*b170*/  ULDC.64 UR4, c[0x0][0x3e8] ;  /* 0x0000fa0000047ab9 */ /* 0x000fe20000000a00 */
[----:B------:R-:W-:Y:S01]  /*b180*/  IMAD R8, R11, UR7, R0 ;  /* 0x000000070b087c24 */ /* 0x000fe2000f8e0200 */
[----:B------:R-:W-:Y:S01]  /*b190*/  IADD3 R3, P0, R6, UR4, RZ ;  /* 0x0000000406037c10 */ /* 0x000fe2000ff1e0ff */
[----:B------:R-:W-:-:S03]  /*b1a0*/  UMOV UR4, 0xffffffff ;  /* 0xffffffff00047882 */ /* 0x000fc60000000000 */
[----:B------:R-:W-:Y:S02]  /*b1b0*/  IADD3.X R13, R7, UR5, R13, P0, !PT ;  /* 0x00000005070d7c10 */ /* 0x000fe400087fe40d */
[----:B------:R-:W-:Y:S01]  /*b1c0*/  IADD3.X R4, R9, UR9, R8, P1, !PT ;  /* 0x0000000909047c10 */ /* 0x000fe20008ffe408 */
[----:B------:R-:W-:Y:S06]  /*b1d0*/  BRA.DIV UR4, `(.L_x_1717) ;  /* 0x00000226048c7947 */ /* 0x000fec000b800000 */
[----:B------:R0:W1:Y:S04]  /*b1e0*/  SHFL.IDX PT, R0, R13, RZ, 0x1e1f ;  /* 0x001e1fff0d007589 */ /* 0x00006800000e0000 */
[----:B------:R-:W2:Y:S04]  /*b1f0*/  SHFL.IDX PT, R3, R3, RZ, 0x1e1f ;  /* 0x001e1fff03037589 */ /* 0x000ea800000e0000 */
[----:B------:R-:W3:Y:S04]  /*b200*/  SHFL.IDX PT, R4, R4, RZ, 0x1e1f ;  /* 0x001e1fff04047589 */ /* 0x000ee800000e0000 */
[----:B0-----:R-:W4:Y:S02]  /*b210*/  SHFL.IDX PT, R5, R5, RZ, 0x1e1f ;  /* 0x001e1fff05057589 */ /* 0x001f2400000e0000 */
.L_x_2043:
[----:B------:R-:W-:Y:S01]  /*b220*/  IMAD R55, R203, R20, RZ ;  /* 0x00000014cb377224 */ /* 0x000fe200078e02ff */
[----:B------:R-:W-:Y:S01]  /*b230*/  BSSY B1, `(.L_x_1718) ;  /* 0x000004d000017945 */ /* 0x000fe20003800000 */
[----:B------:R-:W-:Y:S02]  /*b240*/  CS2R R8, SRZ ;  /* 0x0000000000087805 */ /* 0x000fe4000001ff00 */
[----:B------:R-:W-:Y:S02]  /*b250*/  CS2R R12, SRZ ;  /* 0x00000000000c7805 */ /* 0x000fe4000001ff00 */
[----:B------:R-:W-:Y:S02]  /*b260*/  CS2R R20, SRZ ;  /* 0x0000000000147805 */ /* 0x000fe4000001ff00 */
[----:B------:R-:W-:Y:S02]  /*b270*/  ISETP.GE.AND P0, PT, R10, R55, PT ;  /* 0x000000370a00720c */ /* 0x000fe40003f06270 */
        /* <DEDUP_REMOVED lines=8> */
[----:B------:R-:W-:Y:S01]  /*b300*/  CS2R R34, SRZ ;  /* 0x0000000000227805 */ /* 0x000fe2000001ff00 */
[----:B------:R-:W-:Y:S06]  /*b310*/  @P0 BRA `(.L_x_1719) ;  /* 0x0000000000f80947 */ /* 0x000fec0003800000 */
[----:B------:R-:W3:Y:S01]  /*b320*/  LDL R46, [R1] ;  /* 0x00000000012e7983 */ /* 0x000ee20000100800 */
[----:B------:R-:W-:Y:S01]  /*b330*/  ULDC UR4, c[0x0][0x3f4] ;  /* 0x0000fd0000047ab9 */ /* 0x000fe20000000800 */
[----:B------:R-:W-:Y:S02]  /*b340*/  SHF.R.S32.HI R9, RZ, 0x1f, R222 ;  /* 0x0000001fff097819 */ /* 0x000fe400000114de */
[----:B------:R-:W-:Y:S02]  /*b350*/  CS2R R32, SRZ ;  /* 0x0000000000207805 */ /* 0x000fe4000001ff00 */
[----:B------:R-:W-:Y:S02]  /*b360*/  ISETP.GE.AND P4, PT, R222, UR4, PT ;  /* 0x00000004de007c0c */ /* 0x000fe4000bf86270 */
[----:B------:R-:W-:Y:S02]  /*b370*/  CS2R R30, SRZ ;  /* 0x00000000001e7805 */ /* 0x000fe4000001ff00 */
[----:B------:R-:W-:-:S02]  /*b380*/  ISETP.GE.AND P3, PT, R228, UR4, PT ;  /* 0x00000004e4007c0c */ /* 0x000fc4000bf66270 */
[----:B------:R-:W-:-:S07]  /*b390*/  ISETP.GE.AND P2, PT, R229, UR4, PT ;  /* 0x00000004e5007c0c */ /* 0x000fce000bf46270 */
[C---:B--2---:R-:W-:Y:S02]  /*b3a0*/  @!P4 IADD3 R6, P0, R222.reuse, R3, RZ ;  /* 0x00000003de06c210 */ /* 0x044fe40007f1e0ff */
[----:B----4-:R-:W-:-:S03]  /*b3b0*/  @!P4 IADD3 R12, P1, R222, R5, RZ ;  /* 0x00000005de0cc210 */ /* 0x010fc60007f3e0ff */
[--C-:B-1----:R-:W-:Y:S02]  /*b3c0*/  @!P4 IMAD.X R7, R0, 0x1, R9.reuse, P0 ;  /* 0x000000010007c824 */ /* 0x102fe400000e0609 */
[----:B---3--:R-:W-:Y:S01]  /*b3d0*/  @!P4 IMAD.X R13, R4, 0x1, R9, P1 ;  /* 0x00000001040dc824 */ /* 0x008fe200008e0609 */
[----:B------:R-:W-:Y:S02]  /*b3e0*/  ISETP.GE.AND P1, PT, R223, UR4, PT ;  /* 0x00000004df007c0c */ /* 0x000fe4000bf26270 */
[----:B------:R0:W5:Y:S01]  /*b3f0*/  @!P4 LD.E.64 R32, desc[UR42][R6.64] ;  /* 0x0000002a0620c980 */ /* 0x000162000c101b00 */
[----:B------:R-:W-:-:S03]  /*b400*/  SHF.R.S32.HI R9, RZ, 0x1f, R228 ;  /* 0x0000001fff097819 */ /* 0x000fc600000114e4 */
[----:B------:R-:W5:Y:S01]  /*b410*/  @!P4 LD.E.64 R30, desc[UR42][R12.64] ;  /* 0x0000002a0c1ec980 */ /* 0x000f62000c101b00 */
[C---:B------:R-:W-:Y:S02]  /*b420*/  @!P3 IADD3 R10, P4, R228.reuse, R3, RZ ;  /* 0x00000003e40ab210 */ /* 0x040fe40007f9e0ff */
[----:B------:R-:W-:Y:S02]  /*b430*/  CS2R R26, SRZ ;  /* 0x00000000001a7805 */ /* 0x000fe4000001ff00 */
[----:B------:R-:W-:Y:S02]  /*b440*/  @!P3 IADD3 R8, P5, R228, R5, RZ ;  /* 0x00000005e408b210 */ /* 0x000fe40007fbe0ff */
[----:B------:R-:W-:Y:S02]  /*b450*/  CS2R R28, SRZ ;  /* 0x00000000001c7805 */ /* 0x000fe4000001ff00 */
[----:B------:R-:W-:Y:S01]  /*b460*/  SHF.R.S32.HI R21, RZ, 0x1f, R229 ;  /* 0x0000001fff157819 */ /* 0x000fe200000114e5 */
[--C-:B------:R-:W-:Y:S01]  /*b470*/  @!P3 IMAD.X R11, R0, 0x1, R9.reuse, P4 ;  /* 0x00000001000bb824 */ /* 0x100fe200020e0609 */
[----:B------:R-:W-:Y:S01]  /*b480*/  ISETP.GE.AND P0, PT, R206, UR4, PT ;  /* 0x00000004ce007c0c */ /* 0x000fe2000bf06270 */
[----:B------:R-:W-:Y:S01]  /*b490*/  @!P3 IMAD.X R9, R4, 0x1, R9, P5 ;  /* 0x000000010409b824 */ /* 0x000fe200028e0609 */
[----:B------:R-:W-:-:S02]  /*b4a0*/  @!P2 IADD3 R52, P4, R229, R3, RZ ;  /* 0x00000003e534a210 */ /* 0x000fc40007f9e0ff */
[----:B------:R-:W-:Y:S01]  /*b4b0*/  @!P2 IADD3 R50, P5, R229, R5, RZ ;  /* 0x00000005e532a210 */ /* 0x000fe20007fbe0ff */
[----:B------:R-:W5:Y:S01]  /*b4c0*/  @!P3 LD.E.64 R26, desc[UR42][R10.64] ;  /* 0x0000002a0a1ab980 */ /* 0x000f62000c101b00 */
[----:B------:R-:W-:Y:S01]  /*b4d0*/  SHF.R.S32.HI R15, RZ, 0x1f, R223 ;  /* 0x0000001fff0f7819 */ /* 0x000fe200000114df */
[--C-:B------:R-:W-:Y:S01]  /*b4e0*/  @!P2 IMAD.X R53, R0, 0x1, R21.reuse, P4 ;  /* 0x000000010035a824 */ /* 0x100fe200020e0615 */
[C---:B------:R-:W-:Y:S01]  /*b4f0*/  @!P1 IADD3 R48, P4, R223.reuse, R3, RZ ;  /* 0x00000003df309210 */ /* 0x040fe20007f9e0ff */
[----:B------:R-:W-:Y:S01]  /*b500*/  @!P2 IMAD.X R51, R4, 0x1, R21, P5 ;  /* 0x000000010433a824 */ /* 0x000fe200028e0615 */
[----:B------:R-:W-:Y:S01]  /*b510*/  @!P1 IADD3 R42, P5, R223, R5, RZ ;  /* 0x00000005df2a9210 */ /* 0x000fe20007fbe0ff */
[----:B------:R1:W5:Y:S02]  /*b520*/  @!P3 LD.E.64 R28, desc[UR42][R8.64] ;  /* 0x0000002a081cb980 */ /* 0x000364000c101b00 */
[--C-:B------:R-:W-:Y:S01]  /*b530*/  @!P1 IMAD.X R49, R0, 0x1, R15.reuse, P4 ;  /* 0x0000000100319824 */ /* 0x100fe200020e060f */
[----:B0-----:R-:W-:Y:S01]  /*b540*/  @!P0 SHF.R.S32.HI R7, RZ, 0x1f, R206 ;  /* 0x0000001fff078819 */ /* 0x001fe200000114ce */
[----:B------:R-:W-:Y:S01]  /*b550*/  @!P1 IMAD.X R43, R4, 0x1, R15, P5 ;  /* 0x00000001042b9824 */ /* 0x000fe200028e060f */
[----:B------:R-:W-:-:S05]  /*b560*/  @!P0 IADD3 R40, P5, R206, R3, RZ ;  /* 0x00000003ce288210 */ /* 0x000fca0007fbe0ff */
[----:B------:R-:W-:Y:S01]  /*b570*/  @!P0 IMAD.X R41, R0, 0x1, R7, P5 ;  /* 0x0000000100298824 */ /* 0x000fe200028e0607 */
[----:B------:R-:W-:-:S05]  /*b580*/  @!P0 IADD3 R6, P5, R206, R5, RZ ;  /* 0x00000005ce068210 */ /* 0x000fca0007fbe0ff */
[----:B------:R-:W-:Y:S01]  /*b590*/  @!P0 IMAD.X R7, R4, 0x1, R7, P5 ;  /* 0x0000000104078824 */ /* 0x000fe200028e0607 */
[----:B------:R-:W-:Y:S02]  /*b5a0*/  CS2R R20, SRZ ;  /* 0x0000000000147805 */ /* 0x000fe4000001ff00 */
[----:B------:R-:W-:Y:S02]  /*b5b0*/  CS2R R24, SRZ ;  /* 0x0000000000187805 */ /* 0x000fe4000001ff00 */
[----:B------:R-:W-:Y:S02]  /*b5c0*/  CS2R R14, SRZ ;  /* 0x00000000000e7805 */ /* 0x000fe4000001ff00 */
[----:B------:R-:W-:Y:S02]  /*b5d0*/  CS2R R36, SRZ ;  /* 0x0000000000247805 */ /* 0x000fe4000001ff00 */
[----:B------:R-:W-:Y:S02]  /*b5e0*/  CS2R R34, SRZ ;  /* 0x0000000000227805 */ /* 0x000fe4000001ff00 */
[----:B-1----:R-:W-:-:S02]  /*b5f0*/  CS2R R8, SRZ ;  /* 0x0000000000087805 */ /* 0x002fc4000001ff00 */
[----:B------:R-:W-:Y:S01]  /*b600*/  CS2R R10, SRZ ;  /* 0x00000000000a7805 */ /* 0x000fe2000001ff00 */
[----:B------:R0:W5:Y:S04]  /*b610*/  @!P2 LD.E.64 R20, desc[UR42][R52.64] ;  /* 0x0000002a3414a980 */ /* 0x000168000c101b00 */
[----:B------:R0:W5:Y:S04]  /*b620*/  @!P2 LD.E.64 R24, desc[UR42][R50.64] ;  /* 0x0000002a3218a980 */ /* 0x000168000c101b00 */
[----:B------:R0:W5:Y:S04]  /*b630*/  @!P1 LD.E.64 R14, desc[UR42][R42.64] ;  /* 0x0000002a2a0e9980 */ /* 0x000168000c101b00 */
[----:B------:R0:W5:Y:S04]  /*b640*/  @!P0 LD.E.64 R36, desc[UR42][R40.64] ;  /* 0x0000002a28248980 */ /* 0x000168000c101b00 */
[----:B------:R0:W5:Y:S01]  /*b650*/  @!P0 LD.E.64 R34, desc[UR42][R6.64] ;  /* 0x0000002a06228980 */ /* 0x000162000c101b00 */
[----:B------:R-:W-:-:S02]  /*b660*/  ISETP.GE.AND P4, PT, R46, UR4, PT ;  /* 0x000000042e007c0c */ /* 0x000fc4000bf86270 */
[----:B------:R-:W-:-:S11]  /*b670*/  SHF.R.S32.HI R13, RZ, 0x1f, R46 ;  /* 0x0000001fff0d7819 */ /* 0x000fd6000001142e */
[----:B------:R-:W-:-:S05]  /*b680*/  @!P4 IADD3 R38, P5, R46, R3, RZ ;  /* 0x000000032e26c210 */ /* 0x000fca0007fbe0ff */
[----:B------:R-:W-:Y:S01]  /*b690*/  @!P4 IMAD.X R39, R0, 0x1, R13, P5 ;  /* 0x000000010027c824 */ /* 0x000fe200028e060d */
[----:B------:R-:W-:-:S04]  /*b6a0*/  @!P4 IADD3 R46, P5, R46, R5, RZ ;  /* 0x000000052e2ec210 */ /* 0x000fc80007fbe0ff */
[----:B------:R0:W5:Y:S01]  /*b6b0*/  @!P4 LD.E.64 R8, desc[UR42][R38.64] ;  /* 0x0000002a2608c980 */ /* 0x000162000c101b00 */
[----:B------:R-:W-:Y:S01]  /*b6c0*/  @!P4 IMAD.X R47, R4, 0x1, R13, P5 ;  /* 0x00000001042fc824 */ /* 0x000fe200028e060d */
[----:B------:R-:W-:-:S04]  /*b6d0*/  CS2R R12, SRZ ;  /* 0x00000000000c7805 */ /* 0x000fc8000001ff00 */
[----:B------:R0:W5:Y:S04]  /*b6e0*/  @!P4 LD.E.64 R10, desc[UR42][R46.64] ;  /* 0x0000002a2e0ac980 */ /* 0x000168000c101b00 */
[----:B------:R0:W5:Y:S02]  /*b6f0*/  @!P1 LD.E.64 R12, desc[UR42][R48.64] ;  /* 0x0000002a300c9980 */ /* 0x000164000c101b00 */
.L_x_1719:
[----:B------:R-:W-:Y:S05]  /*b700*/  BSYNC B1 ;  /* 0x0000000000017941 */ /* 0x000fea0003800000 */
.L_x_1718:
[----:B------:R-:W-:Y:S01]  /*b710*/  ULEA.HI UR4, UR37, UR37, URZ, 0x1 ;  /* 0x0000002525047291 */ /* 0x000fe2000f8f083f */
[----:B-1----:R-:W-:Y:S01]  /*b720*/  VIADDMNMX R0, R55, -R212, 0x80, PT ;  /* 0x0000008037007446 */ /* 0x002fe200038009d4 */
[----:B------:R-:W-:Y:S02]  /*b730*/  BSSY B1, `(.L_x_1720) ;  /* 0x0000008000017945 */ /* 0x000fe40003800000 */
[----:B------:R-:W-:Y:S01]  /*b740*/  ULOP3.LUT UR4, UR4, 0xfffffffe, URZ, 0xc0, !UPT ;  /* 0xfffffffe04047892 */ /* 0x000fe2000f8ec03f */
[----:B------:R-:W-:-:S03]  /*b750*/  ISETP.GE.AND P1, PT, R211, R0, PT ;  /* 0x00000000d300720c */ /* 0x000fc60003f26270 */
[----:B------:R-:W-:-:S06]  /*b760*/  UIADD3 UR4, UR37, -UR4, URZ ;  /* 0x8000000425047290 */ /* 0x000fcc000fffe03f */
[----:B--2---:R-:W-:-:S05]  /*b770*/  IMAD.U32 R3, RZ, RZ, UR4 ;  /* 0x00000004ff037e24 */ /* 0x004fca000f8e00ff */
[----:B------:R-:W-:-:S04]  /*b780*/  SHF.L.U32 R3, R3, 0x1f, RZ ;  /* 0x0000001f03037819 */ /* 0x000fc800000006ff */
[----:B------:R-:W1:Y:S02]  /*b790*/  SYNCS.PHASECHK.TRANS64.TRYWAIT P0, [R16+URZ+0x2a800], R3 ;  /* 0x02a80003100075a7 */ /* 0x000e64000800017f */
[----:B-1----:R-:W-:Y:S05]  /*b7a0*/  @!P0 BRA `(.L_x_1721) ;  /* 0x0000022000888947 */ /* 0x002fea0003800000 */
.L_x_2044:
[----:B------:R-:W-:Y:S05]  /*b7b0*/  BSYNC B1 ;  /* 0x0000000000017941 */ /* 0x000fea0003800000 */
.L_x_1720:
[----:B------:R-:W-:Y:S05]  /*b7c0*/  @P1 BRA `(.L_x_1722) ;  /* 0x0000006400581947 */ /* 0x000fea0003800000 */
[----:B0-----:R-:W1:Y:S01]  /*b7d0*/  LDL R6, [R1+0x8] ;  /* 0x0000080001067983 */ /* 0x001e620000100800 */
[----:B----4-:R-:W0:Y:S03]  /*b7e0*/  LDC R5, c[0x0][0x3f4] ;  /* 0x0000fd00ff057b82 */ /* 0x010e260000000800 */
[----:B---3--:R-:W2:Y:S01]  /*b7f0*/  LDL R4, [R1] ;  /* 0x0000000001047983 */ /* 0x008ea20000100800 */
[----:B------:R-:W-:Y:S01]  /*b800*/  LEA.HI R45, R54, R45, RZ, 0x2 ;  /* 0x0000002d362d7211 */ /* 0x000fe200078f10ff */
[----:B------:R-:W-:Y:S03]  /*b810*/  BSSY B1, `(.L_x_1723) ;  /* 0x0000086000017945 */ /* 0x000fe60003800000 */
[--C-:B------:R-:W-:Y:S02]  /*b820*/  SHF.R.S32.HI R0, RZ, 0x2, R45.reuse ;  /* 0x00000002ff007819 */ /* 0x100fe4000001142d */
[----:B------:R-:W-:-:S04]  /*b830*/  SHF.R.S32.HI R45, RZ, 0x1f, R45 ;  /* 0x0000001fff2d7819 */ /* 0x000fc8000001142d */
[----:B------:R-:W-:-:S04]  /*b840*/  LEA.HI R45, R45, R0, RZ, 0x2 ;  /* 0x000000002d2d7211 */ /* 0x000fc800078f10ff */
[----:B------:R-:W-:-:S05]  /*b850*/  LOP3.LUT R45, R45, 0xfffffffc, RZ, 0xc0, !PT ;  /* 0xfffffffc2d2d7812 */ /* 0x000fca00078ec0ff */
[----:B------:R-:W-:Y:S01]  /*b860*/  IMAD.IADD R45, R0, 0x1, -R45 ;  /* 0x00000001002d7824 */ /* 0x000fe200078e0a2d */
[-C--:B0-----:R-:W-:Y:S02]  /*b870*/  ISETP.GE.AND P6, PT, R206, R5.reuse, PT ;  /* 0x00000005ce00720c */ /* 0x081fe40003fc6270 */
[-C--:B------:R-:W-:Y:S02]  /*b880*/  ISETP.GE.AND P1, PT, R222, R5.reuse, PT ;  /* 0x00000005de00720c */ /* 0x080fe40003f26270 */
[----:B------:R-:W-:Y:S02]  /*b890*/  LOP3.LUT P0, RZ, R45, 0x2, RZ, 0xc0, !PT ;  /* 0x000000022dff7812 */ /* 0x000fe4000780c0ff */
[-C--:B------:R-:W-:Y:S02]  /*b8a0*/  ISETP.GE.AND P2, PT, R228, R5.reuse, PT ;  /* 0x00000005e400720c */ /* 0x080fe40003f46270 */
[-C--:B------:R-:W-:Y:S02]  /*b8b0*/  ISETP.GE.AND P3, PT, R229, R5.reuse, PT ;  /* 0x00000005e500720c */ /* 0x080fe40003f66270 */
[----:B------:R-:W-:Y:S01]  /*b8c0*/  ISETP.GE.AND P4, PT, R223, R5, PT ;  /* 0x00000005df00720c */ /* 0x000fe20003f86270 */
[----:B-1----:R-:W-:-:S04]  /*b8d0*/  IMAD.IADD R3, R16, 0x1, R6 ;  /* 0x0000000110037824 */ /* 0x002fc800078e0206 */
[----:B------:R-:W-:Y:S01]  /*b8e0*/  VIADD R0, R3, 0x20 ;  /* 0x0000002003007836 */ /* 0x000fe20000000000 */
[----:B--2---:R-:W-:Y:S01]  /*b8f0*/  ISETP.GE.AND P5, PT, R4, R5, PT ;  /* 0x000000050400720c */ /* 0x004fe20003fa6270 */
        /* <DEDUP_REMOVED lines=119> */
.L_x_1724:
[----:B------:R-:W-:Y:S05]  /*c070*/  BSYNC B1 ;  /* 0x0000000000017941 */ /* 0x000fea0003800000 */
.L_x_1723:
        /* <DEDUP_REMOVED lines=125> */
.L_x_1726:
[----:B------:R-:W-:Y:S05]  /*c850*/  BSYNC B1 ;  /* 0x0000000000017941 */ /* 0x000fea0003800000 */
.L_x_1725:
[----:B------:R-:W-:Y:S04]  /*c860*/  BSSY B1, `(.L_x_1727) ;  /* 0x0000078000017945 */ /* 0x000fe80003800000 */
[----:B------:R-:W-:Y:S05]  /*c870*/  @P2 BRA `(.L_x_1728) ;  /* 0x0000000400d82947 */ /* 0x000fea0003800000 */
[----:B01----:R-:W0:Y:S01]  /*c880*/  LDS.128 R4, [R3+0x1a400] ;  /* 0x01a4000003047984 */ /* 0x003e220000000c00 */
        /* <DEDUP_REMOVED lines=117> */
.L_x_1728:
[----:B------:R-:W-:Y:S05]  /*cfe0*/  BSYNC B1 ;  /* 0x0000000000017941 */ /* 0x000fea0003800000 */
.L_x_1727:
        /* <DEDUP_REMOVED lines=124> */
.L_x_1730:
[----:B------:R-:W-:Y:S05]  /*d7b0*/  BSYNC B1 ;  /* 0x0000000000017941 */ /* 0x000fea0003800000 */
.L_x_1729:
        /* <DEDUP_REMOVED lines=120> */
.L_x_1732:
[----:B------:R-:W-:Y:S05]  /*df40*/  BSYNC B1 ;  /* 0x0000000000017941 */ /* 0x000fea0003800000 */
.L_x_1731:
        /* <DEDUP_REMOVED lines=124> */
.L_x_1716:
[----:B------:R-:W1:Y:S01]  /*e710*/  LDC R20, c[0x0][0x448] ;  /* 0x00011200ff147b82 */ /* 0x000e620000000800 */
[----:B------:R-:W-:Y:S01]  /*e720*/  IMAD.MOV.U32 R4, RZ, RZ, R26 ;  /* 0x000000ffff047224 */ /* 0x000fe200078e001a */
[----:B------:R-:W-:Y:S01]  /*e730*/  ULDC.64 UR4, c[0x0][0x3f8] ;  /* 0x0000fe0000047ab9 */ /* 0x000fe20000000a00 */
[----:B------:R-:W-:Y:S01]  /*e740*/  IMAD.MOV.U32 R6, RZ, RZ, R24 ;  /* 0x000000ffff067224 */ /* 0x000fe200078e0018 */
[----:B------:R-:W-:Y:S01]  /*e750*/  ULDC.64 UR6, c[0x0][0x408] ;  /* 0x0001020000067ab9 */ /* 0x000fe20000000a00 */
[----:B------:R-:W-:Y:S01]  /*e760*/  IMAD.MOV.U32 R7, RZ, RZ, R31 ;  /* 0x000000ffff077224 */ /* 0x000fe200078e001f */
[----:B------:R-:W-:Y:S01]  /*e770*/  ULDC.64 UR8, c[0x0][0x400] ;  /* 0x0001000000087ab9 */ /* 0x000fe20000000a00 */
[----:B-1----:R-:W-:-:S13]  /*e780*/  ISETP.NE.AND P0, PT, R20, 0x1, PT ;  /* 0x000000011400780c */ /* 0x002fda0003f05270 */
[----:B------:R-:W1:Y:S08]  /*e790*/  @P0 LDC R3, c[0x0][0x44c] ;  /* 0x00011300ff030b82 */ /* 0x000e700000000800 */
[----:B------:R-:W2:Y:S01]  /*e7a0*/  @P0 LDC R5, c[0x0][0x450] ;  /* 0x00011400ff050b82 */ /* 0x000ea20000000800 */
[----:B-1----:R-:W-:-:S04]  /*e7b0*/  @P0 IMAD.HI.U32 R0, R10, R3, RZ ;  /* 0x000000030a000227 */ /* 0x002fc800078e00ff */
[----:B------:R-:W-:Y:S01]  /*e7c0*/  IMAD.MOV.U32 R3, RZ, RZ, R10 ;  /* 0x000000ffff037224 */ /* 0x000fe200078e000a */
[----:B--2---:R-:W-:Y:S01]  /*e7d0*/  @P0 SHF.R.U32.HI R3, RZ, R5, R0 ;  /* 0x00000005ff030219 */ /* 0x004fe20000011600 */
[----:B------:R-:W-:-:S03]  /*e7e0*/  IMAD.MOV.U32 R5, RZ, RZ, R29 ;  /* 0x000000ffff057224 */ /* 0x000fc600078e001d */
[----:B------:R-:W-:Y:S01]  /*e7f0*/  SHF.R.S32.HI R0, RZ, 0x1f, R3 ;  /* 0x0000001fff007819 */ /* 0x000fe20000011403 */
[----:B------:R-:W-:-:S04]  /*e800*/  IMAD.WIDE.U32 R4, R3, UR4, R4 ;  /* 0x0000000403047c25 */ /* 0x000fc8000f8e0004 */
[----:B------:R-:W-:Y:S02]  /*e810*/  IMAD R8, R0, UR4, RZ ;  /* 0x0000000400087c24 */ /* 0x000fe4000f8e02ff */
[----:B------:R-:W-:-:S04]  /*e820*/  IMAD.WIDE.U32 R6, R3, UR6, R6 ;  /* 0x0000000603067c25 */ /* 0x000fc8000f8e0006 */
[----:B------:R-:W-:Y:S01]  /*e830*/  IMAD R0, R0, UR6, RZ ;  /* 0x0000000600007c24 */ /* 0x000fe2000f8e02ff */
[----:B------:R-:W-:Y:S01]  /*e840*/  IADD3 R39, P1, R6, UR8, RZ ;  /* 0x0000000806277c10 */ /* 0x000fe2000ff3e0ff */
        /* <DEDUP_REMOVED lines=12> */
.L_x_2050:
        /* <DEDUP_REMOVED lines=16> */
[C---:B------:R-:W-:Y:S01]  /*ea10*/  VIADD R0, R18.reuse, 0x20 ;  /* 0x0000002012007836 */ /* 0x040fe20000000000 */
[----:B------:R-:W-:Y:S01]  /*ea20*/  ULDC UR4, c[0x0][0x3f4] ;  /* 0x0000fd0000047ab9 */ /* 0x000fe20000000800 */
[C---:B------:R-:W-:Y:S01]  /*ea30*/  VIADD R4, R18.reuse, 0x40 ;  /* 0x0000004012047836 */ /* 0x040fe20000000000 */
[----:B------:R-:W-:Y:S02]  /*ea40*/  ISETP.GE.AND P2, PT, R18, UR4, PT ;  /* 0x0000000412007c0c */ /* 0x000fe4000bf46270 */
[----:B------:R-:W-:Y:S02]  /*ea50*/  CS2R R24, SRZ ;  /* 0x0000000000187805 */ /* 0x000fe4000001ff00 */
[----:B------:R-:W-:Y:S02]  /*ea60*/  ISETP.GE.AND P1, PT, R0, UR4, PT ;  /* 0x0000000400007c0c */ /* 0x000fe4000bf26270 */
[----:B------:R-:W-:Y:S02]  /*ea70*/  CS2R R26, SRZ ;  /* 0x00000000001a7805 */ /* 0x000fe4000001ff00 */
[----:B------:R-:W-:-:S02]  /*ea80*/  ISETP.GE.AND P0, PT, R4, UR4, PT ;  /* 0x0000000404007c0c */ /* 0x000fc4000bf06270 */
[----:B------:R-:W-:Y:S02]  /*ea90*/  CS2R R4, SRZ ;  /* 0x0000000000047805 */ /* 0x000fe4000001ff00 */
[----:B------:R-:W-:Y:S02]  /*eaa0*/  CS2R R6, SRZ ;  /* 0x0000000000067805 */ /* 0x000fe4000001ff00 */
[----:B------:R-:W-:Y:S02]  /*eab0*/  CS2R R28, SRZ ;  /* 0x00000000001c7805 */ /* 0x000fe4000001ff00 */
[----:B------:R-:W-:Y:S02]  /*eac0*/  CS2R R30, SRZ ;  /* 0x00000000001e7805 */ /* 0x000fe4000001ff00 */
[----:B--2---:R-:W-:Y:S01]  /*ead0*/  @!P2 IADD3 R42, P3, R18, R21, RZ ;  /* 0x00000015122aa210 */ /* 0x004fe20007f7e0ff */
[----:B------:R-:W-:Y:S02]  /*eae0*/  @!P1 IMAD.SHL.U32 R20, R213, 0x10, RZ ;  /* 0x00000010d5149824 */ /* 0x000fe400078e00ff */
[----:B------:R-:W-:-:S02]  /*eaf0*/  @!P0 IMAD.SHL.U32 R40, R214, 0x10, RZ ;  /* 0x00000010d6288824 */ /* 0x000fc400078e00ff */
[C---:B-1----:R-:W-:Y:S01]  /*eb00*/  @!P2 IMAD.X R43, R3.reuse, 0x1, R19, P3 ;  /* 0x00000001032ba824 */ /* 0x042fe200018e0613 */
[----:B------:R-:W-:Y:S02]  /*eb10*/  @!P1 SHF.R.S32.HI R0, RZ, 0x1f, R20 ;  /* 0x0000001fff009819 */ /* 0x000fe40000011414 */
[C---:B------:R-:W-:Y:S02]  /*eb20*/  @!P1 IADD3 R46, P5, R20.reuse, R21, RZ ;  /* 0x00000015142e9210 */ /* 0x040fe40007fbe0ff */
[----:B----4-:R-:W-:Y:S02]  /*eb30*/  @!P1 IADD3 R20, P4, R20, R39, RZ ;  /* 0x0000002714149210 */ /* 0x010fe40007f9e0ff */
[----:B------:R-:W-:Y:S02]  /*eb40*/  CS2R R10, SRZ ;  /* 0x00000000000a7805 */ /* 0x000fe4000001ff00 */
[C---:B------:R-:W-:Y:S01]  /*eb50*/  @!P0 IADD3 R38, P3, R40.reuse, R21, RZ ;  /* 0x0000001528268210 */ /* 0x040fe20007f7e0ff */
[----:B------:R-:W-:Y:S01]  /*eb60*/  @!P1 IMAD.X R47, R3, 0x1, R0, P5 ;  /* 0x00000001032f9824 */ /* 0x000fe200028e0600 */
[----:B------:R-:W-:Y:S01]  /*eb70*/  @!P0 SHF.R.S32.HI R8, RZ, 0x1f, R40 ;  /* 0x0000001fff088819 */ /* 0x000fe20000011428 */
[----:B---3--:R-:W-:Y:S01]  /*eb80*/  @!P1 IMAD.X R21, R37, 0x1, R0, P4 ;  /* 0x0000000125159824 */ /* 0x008fe200020e0600 */
[----:B------:R-:W-:-:S02]  /*eb90*/  @!P0 IADD3 R40, P5, R40, R39, RZ ;  /* 0x0000002728288210 */ /* 0x000fc40007fbe0ff */
[----:B------:R-:W-:Y:S02]  /*eba0*/  CS2R R32, SRZ ;  /* 0x0000000000207805 */ /* 0x000fe4000001ff00 */
[----:B------:R-:W-:Y:S01]  /*ebb0*/  @!P2 IADD3 R36, P4, R18, R39, RZ ;  /* 0x000000271224a210 */ /* 0x000fe20007f9e0ff */
[--C-:B------:R-:W-:Y:S01]  /*ebc0*/  @!P0 IMAD.X R39, R3, 0x1, R8.reuse, P3 ;  /* 0x0000000103278824 */ /* 0x100fe200018e0608 */
[----:B------:R-:W-:Y:S01]  /*ebd0*/  CS2R R34, SRZ ;  /* 0x0000000000227805 */ /* 0x000fe2000001ff00 */
[C---:B------:R-:W-:Y:S01]  /*ebe0*/  @!P0 IMAD.X R41, R37.reuse, 0x1, R8, P5 ;  /* 0x0000000125298824 */ /* 0x040fe200028e0608 */
[----:B------:R-:W-:Y:S02]  /*ebf0*/  CS2R R8, SRZ ;  /* 0x0000000000087805 */ /* 0x000fe4000001ff00 */
        /* <DEDUP_REMOVED lines=9> */
.L_x_1735:
[----:B------:R-:W-:Y:S05]  /*ec90*/  BSYNC B1 ;  /* 0x0000000000017941 */ /* 0x000fea0003800000 */
.L_x_1734:
[----:B------:R-:W-:Y:S01]  /*eca0*/  ULEA.HI UR4, UR37, UR37, URZ, 0x1 ;  /* 0x0000002525047291 */ /* 0x000fe2000f8f083f */
[----:B------:R-:W-:Y:S01]  /*ecb0*/  VIADDMNMX R0, R49, -R212, 0x80, PT ;  /* 0x0000008031007446 */ /* 0x000fe200038009d4 */
[----:B------:R-:W-:Y:S02]  /*ecc0*/  BSSY B1, `(.L_x_1736) ;  /* 0x0000008000017945 */ /* 0x000fe40003800000 */
[----:B------:R-:W-:Y:S01]  /*ecd0*/  ULOP3.LUT UR4, UR4, 0xfffffffe, URZ, 0xc0, !UPT ;  /* 0xfffffffe04047892 */ /* 0x000fe2000f8ec03f */
[----:B------:R-:W-:-:S03]  /*ece0*/  ISETP.GE.AND P1, PT, R211, R0, PT ;  /* 0x00000000d300720c */ /* 0x000fc60003f26270 */
[----:B------:R-:W-:-:S06]  /*ecf0*/  UIADD3 UR4, UR37, -UR4, URZ ;  /* 0x8000000425047290 */ /* 0x000fcc000fffe03f */
[----:B-1----:R-:W-:-:S05]  /*ed00*/  IMAD.U32 R3, RZ, RZ, UR4 ;  /* 0x00000004ff037e24 */ /* 0x002fca000f8e00ff */
[----:B------:R-:W-:-:S04]  /*ed10*/  SHF.L.U32 R3, R3, 0x1f, RZ ;  /* 0x0000001f03037819 */ /* 0x000fc800000006ff */
[----:B------:R-:W1:Y:S02]  /*ed20*/  SYNCS.PHASECHK.TRANS64.TRYWAIT P0, [R16+URZ+0x2a800], R3 ;  /* 0x02a80003100075a7 */ /* 0x000e64000800017f */
[----:B-1----:R-:W-:Y:S05]  /*ed30*/  @!P0 BRA `(.L_x_1737) ;  /* 0x000001ec00a88947 */ /* 0x002fea0003800000 */
.L_x_2051:
[----:B------:R-:W-:Y:S05]  /*ed40*/  BSYNC B1 ;  /* 0x0000000000017941 */ /* 0x000fea0003800000 */
.L_x_1736:
[----:B------:R-:W-:Y:S05]  /*ed50*/  @P1 BRA `(.L_x_1722) ;  /* 0x0000002c00f41947 */ /* 0x000fea0003800000 */
[----:B-1----:R-:W1:Y:S01]  /*ed60*/  LDC R3, c[0x0][0x3f4] ;  /* 0x0000fd00ff037b82 */ /* 0x002e620000000800 */
[C---:B------:R-:W-:Y:S01]  /*ed70*/  VIADD R0, R18.reuse, 0x20 ;  /* 0x0000002012007836 */ /* 0x040fe20000000000 */
[----:B------:R-:W-:Y:S01]  /*ed80*/  BSSY B1, `(.L_x_1738) ;  /* 0x0000100000017945 */ /* 0x000fe20003800000 */
[C---:B0-----:R-:W-:Y:S01]  /*ed90*/  VIADD R20, R18.reuse, 0x40 ;  /* 0x0000004012147836 */ /* 0x041fe20000000000 */
[-C--:B-1----:R-:W-:Y:S02]  /*eda0*/  ISETP.GE.AND P0, PT, R18, R3.reuse, PT ;  /* 0x000000031200720c */ /* 0x082fe40003f06270 */
[-C--:B------:R-:W-:Y:S02]  /*edb0*/  ISETP.GE.AND P1, PT, R0, R3.reuse, PT ;  /* 0x000000030000720c */ /* 0x080fe40003f26270 */
[----:B------:R-:W-:-:S09]  /*edc0*/  ISETP.GE.AND P2, PT, R20, R3, PT ;  /* 0x000000031400720c */ /* 0x000fd20003f46270 */
[----:B------:R-:W-:Y:S05]  /*edd0*/  @P0 BRA `(.L_x_1739) ;  /* 0x0000000c00e80947 */ /* 0x000fea0003800000 */
[----:B------:R-:W4:Y:S01]  /*ede0*/  LDL R68, [R1+0x34] ;  /* 0x0000340001447983 */ /* 0x000f220000100800 */
[C---:B------:R-:W-:Y:S02]  /*edf0*/  LEA.HI R0, R45.reuse, R45, RZ, 0x1 ;  /* 0x0000002d2d007211 */ /* 0x040fe400078f08ff */
[----:B-----5:R-:W-:Y:S02]  /*ee00*/  LOP3.LUT R20, R24, 0xff, RZ, 0xc0, !PT ;  /* 0x000000ff18147812 */ /* 0x020fe400078ec0ff */
[----:B------:R-:W-:Y:S02]  /*ee10*/  LOP3.LUT R36, R0, 0xfffffffe, RZ, 0xc0, !PT ;  /* 0xfffffffe00247812 */ /* 0x000fe400078ec0ff */
[----:B------:R-:W-:Y:S02]  /*ee20*/  SHF.R.U32.HI R0, RZ, 0x8, R24 ;  /* 0x00000008ff007819 */ /* 0x000fe40000011618 */
[----:B---3--:R-:W-:Y:S01]  /*ee30*/  SHF.R.U32.HI R37, RZ, 0x8, R25 ;  /* 0x00000008ff257819 */ /* 0x008fe20000011619 */
[----:B------:R-:W-:Y:S01]  /*ee40*/  IMAD.IADD R40, R45, 0x1, -R36 ;  /* 0x000000012d287824 */ /* 0x000fe200078e0a24 */
[----:B--2---:R-:W-:-:S02]  /*ee50*/  LOP3.LUT R21, R0, 0xff, RZ, 0xc0, !PT ;  /* 0x000000ff00157812 */ /* 0x004fc400078ec0ff */
[----:B----4-:R-:W-:Y:S02]  /*ee60*/  SHF.R.U32.HI R39, RZ, 0x8, R26 ;  /* 0x00000008ff277819 */ /* 0x010fe4000001161a */
        /* <DEDUP_REMOVED lines=15> */
[----:B------:R-:W-:Y:S02]  /*ef60*/  PRMT R49, R39, 0x7604, R38 ;  /* 0x0000760427317816 */ /* 0x000fe40000000026 */
        /* <DEDUP_REMOVED lines=12> */
[----:B------:R-:W-:Y:S02]  /*f030*/  LOP3.LUT R20, R5, 0xff, RZ, 0xc0, !PT ;  /* 0x000000ff05147812 */ /* 0x000fe400078ec0ff */
[----:B------:R-:W-:Y:S02]  /*f040*/  SHF.R.U32.HI R52, RZ, 0x8, R7 ;  /* 0x00000008ff347819 */ /* 0x000fe40000011607 */
[----:B------:R-:W-:Y:S02]  /*f050*/  PRMT R20, R21, 0x7604, R20 ;  /* 0x0000760415147816 */ /* 0x000fe40000000014 */
[----:B------:R-:W-:Y:S02]  /*f060*/  SHF.R.U32.HI R21, RZ, 0x10, R25 ;  /* 0x00000010ff157819 */ /* 0x000fe40000011619 */
[----:B------:R-:W-:Y:S02]  /*f070*/  SHF.R.U32.HI R50, RZ, 0x8, R6 ;  /* 0x00000008ff327819 */ /* 0x000fe40000011606 */
[----:B------:R-:W-:Y:S01]  /*f080*/  LOP3.LUT R51, R7, 0xff, RZ, 0xc0, !PT ;  /* 0x000000ff07337812 */ /* 0x000fe200078ec0ff */
[----:B------:R-:W-:Y:S01]  /*f090*/  IMAD.U32 R21, R21, 0x10000, RZ ;  /* 0x0001000015157824 */ /* 0x000fe200078e00ff */
[----:B------:R-:W-:-:S02]  /*f0a0*/  LOP3.LUT R52, R52, 0xff, RZ, 0xc0, !PT ;  /* 0x000000ff34347812 */ /* 0x000fc400078ec0ff */
[----:B------:R-:W-:Y:S02]  /*f0b0*/  SHF.R.U32.HI R55, RZ, 0x10, R5 ;  /* 0x00000010ff377819 */ /* 0x000fe40000011605 */
[----:B------:R-:W-:Y:S02]  /*f0c0*/  LOP3.LUT R47, R6, 0xff, RZ, 0xc0, !PT ;  /* 0x000000ff062f7812 */ /* 0x000fe400078ec0ff */
[----:B------:R-:W-:Y:S01]  /*f0d0*/  LOP3.LUT R50, R50, 0xff, RZ, 0xc0, !PT ;  /* 0x000000ff32327812 */ /* 0x000fe200078ec0ff */
[----:B------:R-:W-:Y:S01]  /*f0e0*/  IMAD.U32 R55, R55, 0x10000, RZ ;  /* 0x0001000037377824 */ /* 0x000fe200078e00ff */
[----:B------:R-:W-:Y:S02]  /*f0f0*/  PRMT R52, R52, 0x7604, R51 ;  /* 0x0000760434347816 */ /* 0x000fe40000000033 */
[----:B------:R-:W-:Y:S02]  /*f100*/  SHF.R.U32.HI R51, RZ, 0x10, R27 ;  /* 0x00000010ff337819 */ /* 0x000fe4000001161b */
[----:B------:R-:W-:-:S02]  /*f110*/  PRMT R57, R50, 0x7604, R47 ;  /* 0x0000760432397816 */ /* 0x000fc4000000002f */
[----:B------:R-:W-:Y:S01]  /*f120*/  LOP3.LUT R47, R46, 0xff0000, R21, 0xf8, !PT ;  /* 0x00ff00002e2f7812 */ /* 0x000fe200078ef815 */
[----:B------:R-:W-:Y:S01]  /*f130*/  IMAD.U32 R51, R51, 0x10000, RZ ;  /* 0x0001000033337824 */ /* 0x000fe200078e00ff */
[----:B------:R-:W-:Y:S02]  /*f140*/  LOP3.LUT R21, R45, 0xff0000, R24, 0xf8, !PT ;  /* 0x00ff00002d157812 */ /* 0x000fe400078ef818 */
[----:B------:R-:W-:Y:S02]  /*f150*/  LOP3.LUT R45, R20, 0xff0000, R55, 0xf8, !PT ;  /* 0x00ff0000142d7812 */ /* 0x000fe400078ef837 */
[----:B------:R-:W-:Y:S02]  /*f160*/  LOP3.LUT R49, R49, 0xff0000, R26, 0xf8, !PT ;  /* 0x00ff000031317812 */ /* 0x000fe400078ef81a */
[----:B------:R-:W-:Y:S02]  /*f170*/  LOP3.LUT R57, R57, 0xff0000, R6, 0xf8, !PT ;  /* 0x00ff000039397812 */ /* 0x000fe400078ef806 */
[----:B------:R-:W-:-:S02]  /*f180*/  LOP3.LUT R51, R48, 0xff0000, R51, 0xf8, !PT ;  /* 0x00ff000030337812 */ /* 0x000fc400078ef833 */
[----:B------:R-:W-:Y:S02]  /*f190*/  LOP3.LUT R56, R45, 0xff000000, R5, 0xf8, !PT ;  /* 0xff0000002d387812 */ /* 0x000fe400078ef805 */
[----:B------:R-:W-:Y:S02]  /*f1a0*/  LOP3.LUT R54, R47, 0xff000000, R25, 0xf8, !PT ;  /* 0xff0000002f367812 */ /* 0x000fe400078ef819 */
[----:B------:R-:W-:Y:S02]  /*f1b0*/  SHF.R.U32.HI R59, RZ, 0x10, R7 ;  /* 0x00000010ff3b7819 */ /* 0x000fe40000011607 */
[----:B------:R-:W-:Y:S02]  /*f1c0*/  LOP3.LUT R20, R49, 0xff000000, R26, 0xf8, !PT ;  /* 0xff00000031147812 */ /* 0x000fe400078ef81a */
[----:B------:R-:W-:Y:S01]  /*f1d0*/  LOP3.LUT R5, R57, 0xff000000, R6, 0xf8, !PT ;  /* 0xff00000039057812 */ /* 0x000fe200078ef806 */
[----:B------:R-:W-:Y:S01]  /*f1e0*/  IMAD.U32 R59, R59, 0x10000, RZ ;  /* 0x000100003b3b7824 */ /* 0x000fe200078e00ff */
[----:B------:R-:W-:-:S02]  /*f1f0*/  LOP3.LUT R55, R51, 0xff000000, R27, 0xf8, !PT ;  /* 0xff00000033377812 */ /* 0x000fc400078ef81b */
[----:B------:R-:W-:Y:S02]  /*f200*/  F2FP.F16.E4M3.UNPACK_B R57, R56 ;  /* 0x00000038ff39723e */ /* 0x000fe400020006ff */
[----:B0-----:R-:W-:Y:S02]  /*f210*/  F2FP.F16.E4M3.UNPACK_B R26, R41 ;  /* 0x00000029ff1a723e */ /* 0x001fe400020006ff */
[----:B------:R-:W-:Y:S02]  /*f220*/  F2FP.F16.E4M3.UNPACK_B R27, R54 ;  /* 0x00000036ff1b723e */ /* 0x000fe400020006ff */
[----:B------:R-:W-:Y:S01]  /*f230*/  LOP3.LUT R21, R21, 0xff000000, R24, 0xf8, !PT ;  /* 0xff00000015157812 */ /* 0x000fe200078ef818 */
[--C-:B------:R-:W-:Y:S01]  /*f240*/  HADD2.F32 R6, -RZ, R26.reuse.H0_H0 ;  /* 0x2000001aff067230 */ /* 0x100fe20000004100 */
[----:B------:R-:W-:Y:S01]  /*f250*/  LOP3.LUT R59, R52, 0xff0000, R59, 0xf8, !PT ;  /* 0x00ff0000343b7812 */ /* 0x000fe200078ef83b */
[----:B------:R-:W-:Y:S01]  /*f260*/  HADD2.F32 R26, -RZ, R26.H1_H1 ;  /* 0x3000001aff1a7230 */ /* 0x000fe20000004100 */
[----:B------:R-:W-:-:S02]  /*f270*/  F2FP.F16.E4M3.UNPACK_B R45, R40 ;  /* 0x00000028ff2d723e */ /* 0x000fc400020006ff */
[----:B------:R-:W-:Y:S02]  /*f280*/  F2FP.F16.E4M3.UNPACK_B R52, R40.H1 ;  /* 0x00000028ff34723e */ /* 0x000fe400030006ff */
[--C-:B------:R-:W-:Y:S02]  /*f290*/  LOP3.LUT R53, R53, 0xff0000, R4.reuse, 0xf8, !PT ;  /* 0x00ff000035357812 */ /* 0x100fe400078ef804 */
[----:B------:R-:W-:Y:S02]  /*f2a0*/  F2FP.F16.E4M3.UNPACK_B R41, R41.H1 ;  /* 0x00000029ff29723e */ /* 0x000fe400030006ff */
[----:B------:R-:W-:Y:S02]  /*f2b0*/  F2FP.F16.E4M3.UNPACK_B R56, R56.H1 ;  /* 0x00000038ff38723e */ /* 0x000fe400030006ff */
[----:B------:R-:W-:Y:S02]  /*f2c0*/  F2FP.F16.E4M3.UNPACK_B R54, R54.H1 ;  /* 0x00000036ff36723e */ /* 0x000fe400030006ff */
[----:B------:R-:W-:-:S02]  /*f2d0*/  LOP3.LUT R46, R53, 0xff000000, R4, 0xf8, !PT ;  /* 0xff000000352e7812 */ /* 0x000fc400078ef804 */
[-C--:B------:R-:W-:Y:S02]  /*f2e0*/  F2FP.F16.E4M3.UNPACK_B R51, R43.reuse ;  /* 0x0000002bff33723e */ /* 0x080fe400020006ff */
[----:B------:R-:W-:Y:S01]  /*f2f0*/  F2FP.F16.E4M3.UNPACK_B R53, R43.H1 ;  /* 0x0000002bff35723e */ /* 0x000fe200030006ff */
[----:B------:R-:W-:Y:S01]  /*f300*/  HADD2.F32 R43, -RZ, R56.H0_H0 ;  /* 0x20000038ff2b7230 */ /* 0x000fe20000004100 */
[----:B------:R-:W-:Y:S02]  /*f310*/  LOP3.LUT R59, R59, 0xff000000, R7, 0xf8, !PT ;  /* 0xff0000003b3b7812 */ /* 0x000fe400078ef807 */
[----:B------:R-:W-:Y:S02]  /*f320*/  F2FP.F16.E4M3.UNPACK_B R7, R42 ;  /* 0x0000002aff07723e */ /* 0x000fe400020006ff */
[-C--:B------:R-:W-:Y:S02]  /*f330*/  F2FP.F16.E4M3.UNPACK_B R60, R59.reuse ;  /* 0x0000003bff3c723e */ /* 0x080fe400020006ff */
[----:B------:R-:W-:-:S02]  /*f340*/  F2FP.F16.E4M3.UNPACK_B R59, R59.H1 ;  /* 0x0000003bff3b723e */ /* 0x000fc400030006ff */
[----:B------:R-:W-:Y:S01]  /*f350*/  F2FP.F16.E4M3.UNPACK_B R42, R42.H1 ;  /* 0x0000002aff2a723e */ /* 0x000fe200030006ff */
[----:B------:R-:W0:Y:S02]  /*f360*/  LDS.128 R36, [R68+0x18400] ;  /* 0x0184000044247984 */ /* 0x000e240000000c00 */
[-C--:B0-----:R-:W-:Y:S02]  /*f370*/  F2FP.F16.E4M3.UNPACK_B R24, R37.reuse ;  /* 0x00000025ff18723e */ /* 0x081fe400020006ff */
[----:B------:R-:W-:Y:S02]  /*f380*/  F2FP.F16.E4M3.UNPACK_B R47, R37.H1 ;  /* 0x00000025ff2f723e */ /* 0x000fe400030006ff */
[-C--:B------:R-:W-:Y:S01]  /*f390*/  F2FP.F16.E4M3.UNPACK_B R48, R39.reuse ;  /* 0x00000027ff30723e */ /* 0x080fe200020006ff */
[----:B------:R-:W-:Y:S01]  /*f3a0*/  HADD2.F32 R25, -RZ, R24.H0_H0 ;  /* 0x20000018ff197230 */ /* 0x000fe20000004100 */
[----:B------:R-:W-:Y:S01]  /*f3b0*/  F2FP.F16.E4M3.UNPACK_B R50, R39.H1 ;  /* 0x00000027ff32723e */ /* 0x000fe200030006ff */
[--C-:B------:R-:W-:Y:S01]  /*f3c0*/  HADD2.F32 R39, -RZ, R57.reuse.H0_H0 ;  /* 0x20000039ff277230 */ /* 0x100fe20000004100 */
[-C--:B------:R-:W-:Y:S01]  /*f3d0*/  F2FP.F16.E4M3.UNPACK_B R37, R36.reuse ;  /* 0x00000024ff25723e */ /* 0x080fe200020006ff */
[----:B------:R-:W-:Y:S01]  /*f3e0*/  HADD2.F32 R57, -RZ, R57.H1_H1 ;  /* 0x30000039ff397230 */ /* 0x000fe20000004100 */
[----:B------:R-:W-:Y:S01]  /*f3f0*/  F2FP.F16.E4M3.UNPACK_B R49, R36.H1 ;  /* 0x00000024ff31723e */ /* 0x000fe200030006ff */
[----:B------:R-:W-:-:S02]  /*f400*/  HADD2.F32 R36, -RZ, R27.H0_H0 ;  /* 0x2000001bff247230 */ /* 0x000fc40000004100 */
[----:B------:R-:W-:Y:S01]  /*f410*/  FMUL.FTZ R40, R6, R39 ;  /* 0x0000002706287220 */ /* 0x000fe20000410000 */
[----:B------:R-:W-:Y:S02]  /*f420*/  HADD2.F32 R24, -RZ, R24.H1_H1 ;  /* 0x30000018ff187230 */ /* 0x000fe40000004100 */
[----:B------:R-:W-:Y:S01]  /*f430*/  FMUL.FTZ R61, R26, R57 ;  /* 0x000000391a3d7220 */ /* 0x000fe20000410000 */
[----:B------:R-:W-:Y:S01]  /*f440*/  F2FP.F16.E4M3.UNPACK_B R4, R38 ;  /* 0x00000026ff04723e */ /* 0x000fe200020006ff */
[-C--:B------:R-:W-:Y:S01]  /*f450*/  FMUL.FTZ R58, R6, R36.reuse ;  /* 0x00000024063a7220 */ /* 0x080fe20000410000 */
[C---:B------:R-:W-:Y:S01]  /*f460*/  FFMA.FTZ R6, R25.reuse, R36, -R40 ;  /* 0x0000002419067223 */ /* 0x040fe20000010828 */
[----:B------:R-:W-:Y:S01]  /*f470*/  HADD2.F32 R40, -RZ, R54.H0_H0 ;  /* 0x20000036ff287230 */ /* 0x000fe20000004100 */
[----:B------:R-:W-:Y:S01]  /*f480*/  F2FP.F16.E4M3.UNPACK_B R38, R38.H1 ;  /* 0x00000026ff26723e */ /* 0x000fe200030006ff */
[----:B------:R-:W-:Y:S01]  /*f490*/  FFMA.FTZ R25, R25, R39, R58 ;  /* 0x0000002719197223 */ /* 0x000fe2000001003a */
[----:B------:R-:W-:-:S02]  /*f4a0*/  HADD2.F32 R39, -RZ, R27.H1_H1 ;  /* 0x3000001bff277230 */ /* 0x000fc40000004100 */
[----:B------:R-:W-:Y:S02]  /*f4b0*/  HADD2.F32 R27, -RZ, R41.H0_H0 ;  /* 0x20000029ff1b7230 */ /* 0x000fe40000004100 */
[----:B------:R-:W-:Y:S02]  /*f4c0*/  HADD2.F32 R36, -RZ, R47.H0_H0 ;  /* 0x2000002fff247230 */ /* 0x000fe40000004100 */
[----:B------:R-:W-:Y:S01]  /*f4d0*/  FMUL.FTZ R26, R26, R39 ;  /* 0x000000271a1a7220 */ /* 0x000fe20000410000 */
[----:B------:R-:W-:Y:S02]  /*f4e0*/  HADD2.F32 R54, -RZ, R54.H1_H1 ;  /* 0x30000036ff367230 */ /* 0x000fe40000004100 */
[C---:B------:R-:W-:Y:S01]  /*f4f0*/  FMUL.FTZ R63, R27.reuse, R43 ;  /* 0x0000002b1b3f7220 */ /* 0x040fe20000410000 */
[-C--:B------:R-:W-:Y:S01]  /*f500*/  FMUL.FTZ R58, R27, R40.reuse ;  /* 0x000000281b3a7220 */ /* 0x080fe20000410000 */
[C---:B------:R-:W-:Y:S01]  /*f510*/  FFMA.FTZ R27, R24.reuse, R39, -R61 ;  /* 0x00000027181b7223 */ /* 0x040fe2000001083d */
[----:B------:R-:W-:Y:S01]  /*f520*/  FFMA.FTZ R24, R24, R57, R26 ;  /* 0x0000003918187223 */ /* 0x000fe2000001001a */
[C---:B------:R-:W-:Y:S01]  /*f530*/  FFMA.FTZ R26, R36.reuse, R40, -R63 ;  /* 0x00000028241a7223 */ /* 0x040fe2000001083f */
[----:B------:R-:W-:Y:S01]  /*f540*/  FFMA.FTZ R36, R36, R43, R58 ;  /* 0x0000002b24247223 */ /* 0x000fe2000001003a */
[----:B------:R-:W-:Y:S01]  /*f550*/  HADD2.F32 R58, -RZ, R56.H1_H1 ;  /* 0x30000038ff3a7230 */ /* 0x000fe20000004100 */
[-C--:B------:R-:W-:Y:S01]  /*f560*/  F2FP.F16.E4M3.UNPACK_B R56, R55.reuse ;  /* 0x00000037ff38723e */ /* 0x080fe200020006ff */
[----:B------:R-:W-:Y:S01]  /*f570*/  HADD2.F32 R41, -RZ, R41.H1_H1 ;  /* 0x30000029ff297230 */ /* 0x000fe20000004100 */
[----:B------:R-:W-:Y:S01]  /*f580*/  F2FP.F16.E4M3.UNPACK_B R55, R55.H1 ;  /* 0x00000037ff37723e */ /* 0x000fe200030006ff */
[----:B------:R-:W-:-:S02]  /*f590*/  HADD2.F32 R61, -RZ, R60.H0_H0 ;  /* 0x2000003cff3d7230 */ /* 0x000fc40000004100 */
[----:B------:R-:W-:Y:S02]  /*f5a0*/  HADD2.F32 R39, -RZ, R51.H0_H0 ;  /* 0x20000033ff277230 */ /* 0x000fe40000004100 */
[C---:B------:R-:W-:Y:S01]  /*f5b0*/  FMUL.FTZ R62, R41.reuse, R58 ;  /* 0x0000003a293e7220 */ /* 0x040fe20000410000 */
[----:B------:R-:W-:Y:S02]  /*f5c0*/  HADD2.F32 R57, -RZ, R56.H0_H0 ;  /* 0x20000038ff397230 */ /* 0x000fe40000004100 */
[----:B------:R-:W-:Y:S01]  /*f5d0*/  FMUL.FTZ R43, R41, R54 ;  /* 0x00000036292b7220 */ /* 0x000fe20000410000 */
[----:B------:R-:W-:Y:S02]  /*f5e0*/  HADD2.F32 R47, -RZ, R47.H1_H1 ;  /* 0x3000002fff2f7230 */ /* 0x000fe40000004100 */
[C---:B------:R-:W-:Y:S01]  /*f5f0*/  FMUL.FTZ R41, R39.reuse, R61 ;  /* 0x0000003d27297220 */ /* 0x040fe20000410000 */
[----:B------:R-:W-:Y:S02]  /*f600*/  HADD2.F32 R40, -RZ, R48.H0_H0 ;  /* 0x20000030ff287230 */ /* 0x000fe40000004100 */
[----:B------:R-:W-:Y:S01]  /*f610*/  FMUL.FTZ R64, R39, R57 ;  /* 0x0000003927407220 */ /* 0x000fe20000410000 */
[----:B------:R-:W-:-:S02]  /*f620*/  HADD2.F32 R60, -RZ, R60.H1_H1 ;  /* 0x3000003cff3c7230 */ /* 0x000fc40000004100 */
[C---:B------:R-:W-:Y:S01]  /*f630*/  FFMA.FTZ R39, R47.reuse, R54, -R62 ;  /* 0x000000362f277223 */ /* 0x040fe2000001083e */
[----:B------:R-:W-:Y:S01]  /*f640*/  FFMA.FTZ R43, R47, R58, R43 ;  /* 0x0000003a2f2b7223 */ /* 0x000fe2000001002b */
[C---:B------:R-:W-:Y:S01]  /*f650*/  FFMA.FTZ R41, R40.reuse, R57, -R41 ;  /* 0x0000003928297223 */ /* 0x040fe20000010829 */
[----:B------:R-:W-:Y:S02]  /*f660*/  HADD2.F32 R58, -RZ, R59.H0_H0 ;  /* 0x2000003bff3a7230 */ /* 0x000fe40000004100 */
[----:B------:R-:W-:Y:S01]  /*f670*/  FFMA.FTZ R40, R40, R61, R64 ;  /* 0x0000003d28287223 */ /* 0x000fe20000010040 */
[----:B------:R-:W-:Y:S01]  /*f680*/  HADD2.F32 R54, -RZ, R53.H0_H0 ;  /* 0x20000035ff367230 */ /* 0x000fe20000004100 */
[----:B------:R-:W-:Y:S01]  /*f690*/  F2FP.SATFINITE.E4M3.F32.PACK_AB_MERGE_C R36, R43, R36, RZ ;  /* 0x000000242b24723e */ /* 0x000fe200048070ff */
[----:B------:R-:W-:Y:S02]  /*f6a0*/  HADD2.F32 R57, -RZ, R55.H0_H0 ;  /* 0x20000037ff397230 */ /* 0x000fe40000004100 */
[----:B------:R-:W-:-:S02]  /*f6b0*/  HADD2.F32 R47, -RZ, R48.H1_H1 ;  /* 0x30000030ff2f7230 */ /* 0x000fc40000004100 */
[C---:B------:R-:W-:Y:S01]  /*f6c0*/  FMUL.FTZ R64, R54.reuse, R58 ;  /* 0x0000003a36407220 */ /* 0x040fe20000410000 */
[----:B------:R-:W-:Y:S02]  /*f6d0*/  HADD2.F32 R48, -RZ, R51.H1_H1 ;  /* 0x30000033ff307230 */ /* 0x000fe40000004100 */
[----:B------:R-:W-:Y:S01]  /*f6e0*/  FMUL.FTZ R63, R54, R57 ;  /* 0x00000039363f7220 */ /* 0x000fe20000410000 */
[----:B------:R-:W-:Y:S01]  /*f6f0*/  HADD2.F32 R51, -RZ, R50.H0_H0 ;  /* 0x20000032ff337230 */ /* 0x000fe20000004100 */
[----:B------:R-:W-:Y:S01]  /*f700*/  F2FP.SATFINITE.E4M3.F32.PACK_AB_MERGE_C R25, R24, R25, R36 ;  /* 0x000000191819723e */ /* 0x000fe20004807024 */
[----:B------:R-:W-:Y:S02]  /*f710*/  HADD2.F32 R56, -RZ, R56.H1_H1 ;  /* 0x30000038ff387230 */ /* 0x000fe40000004100 */
[C---:B------:R-:W-:Y:S01]  /*f720*/  FMUL.FTZ R62, R48.reuse, R60 ;  /* 0x0000003c303e7220 */ /* 0x040fe20000410000 */
[----:B------:R-:W-:Y:S02]  /*f730*/  HADD2.F32 R54, -RZ, R53.H1_H1 ;  /* 0x30000035ff367230 */ /* 0x000fe40000004100 */
[C---:B------:R-:W-:Y:S01]  /*f740*/  FFMA.FTZ R64, R51.reuse, R57, -R64 ;  /* 0x0000003933407223 */ /* 0x040fe20000010840 */
[----:B------:R-:W-:Y:S01]  /*f750*/  FFMA.FTZ R63, R51, R58, R63 ;  /* 0x0000003a333f7223 */ /* 0x000fe2000001003f */
[----:B------:R-:W-:Y:S01]  /*f760*/  FMUL.FTZ R61, R48, R56 ;  /* 0x00000038303d7220 */ /* 0x000fe20000410000 */
[----:B------:R-:W-:Y:S01]  /*f770*/  HADD2.F32 R57, -RZ, R55.H1_H1 ;  /* 0x30000037ff397230 */ /* 0x000fe20000004100 */
[----:B------:R-:W-:Y:S01]  /*f780*/  F2FP.F16.E4M3.UNPACK_B R58, R46.H1 ;  /* 0x0000002eff3a723e */ /* 0x000fe200030006ff */
[C---:B------:R-:W-:Y:S01]  /*f790*/  FFMA.FTZ R48, R47.reuse, R56, -R62 ;  /* 0x000000382f307223 */ /* 0x040fe2000001083e */
[----:B------:R-:W-:Y:S01]  /*f7a0*/  F2FP.F16.E4M3.UNPACK_B R55, R21.H1 ;  /* 0x00000015ff37723e */ /* 0x000fe200030006ff */
[----:B------:R-:W-:Y:S01]  /*f7b0*/  FFMA.FTZ R47, R47, R60, R61 ;  /* 0x0000003c2f2f7223 */ /* 0x000fe2000001003d */
[----:B------:R-:W-:-:S02]  /*f7c0*/  HADD2.F32 R60, -RZ, R59.H1_H1 ;  /* 0x3000003bff3c7230 */ /* 0x000fc40000004100 */
[C---:B------:R-:W-:Y:S01]  /*f7d0*/  FMUL.FTZ R67, R54.reuse, R57 ;  /* 0x0000003936437220 */ /* 0x040fe20000410000 */
[----:B------:R-:W-:Y:S02]  /*f7e0*/  HADD2.F32 R59, -RZ, R58.H0_H0 ;  /* 0x2000003aff3b7230 */ /* 0x000fe40000004100 */
[----:B------:R-:W-:Y:S02]  /*f7f0*/  HADD2.F32 R53, -RZ, R52.H0_H0 ;  /* 0x20000034ff357230 */ /* 0x000fe40000004100 */
[----:B------:R-:W-:Y:S01]  /*f800*/  FMUL.FTZ R62, R54, R60 ;  /* 0x0000003c363e7220 */ /* 0x000fe20000410000 */
[----:B------:R-:W-:Y:S02]  /*f810*/  HADD2.F32 R56, -RZ, R55.H0_H0 ;  /* 0x20000037ff387230 */ /* 0x000fe40000004100 */
[----:B------:R-:W-:Y:S02]  /*f820*/  HADD2.F32 R51, -RZ, R50.H1_H1 ;  /* 0x30000032ff337230 */ /* 0x000fe40000004100 */
[----:B------:R-:W-:Y:S01]  /*f830*/  FMUL.FTZ R61, R53, R59 ;  /* 0x0000003b353d7220 */ /* 0x000fe20000410000 */
[----:B------:R-:W-:-:S02]  /*f840*/  HADD2.F32 R50, -RZ, R49.H0_H0 ;  /* 0x20000031ff327230 */ /* 0x000fc40000004100 */
[----:B------:R-:W-:Y:S01]  /*f850*/  FMUL.FTZ R54, R53, R56 ;  /* 0x0000003835367220 */ /* 0x000fe20000410000 */
[----:B------:R-:W-:Y:S02]  /*f860*/  HADD2.F32 R58, -RZ, R58.H1_H1 ;  /* 0x3000003aff3a7230 */ /* 0x000fe40000004100 */
[C---:B------:R-:W-:Y:S01]  /*f870*/  FFMA.FTZ R65, R51.reuse, R57, -R62 ;  /* 0x0000003933417223 */ /* 0x040fe2000001083e */
[----:B------:R-:W-:Y:S02]  /*f880*/  HADD2.F32 R52, -RZ, R52.H1_H1 ;  /* 0x30000034ff347230 */ /* 0x000fe40000004100 */
[----:B------:R-:W-:Y:S01]  /*f890*/  FFMA.FTZ R66, R51, R60, R67 ;  /* 0x0000003c33427223 */ /* 0x000fe20000010043 */
[----:B------:R-:W-:Y:S02]  /*f8a0*/  HADD2.F32 R55, -RZ, R55.H1_H1 ;  /* 0x30000037ff377230 */ /* 0x000fe40000004100 */
[C---:B------:R-:W-:Y:S01]  /*f8b0*/  FFMA.FTZ R61, R50.reuse, R56, -R61 ;  /* 0x00000038323d7223 */ /* 0x040fe2000001083d */
[----:B------:R-:W-:Y:S01]  /*f8c0*/  FFMA.FTZ R59, R50, R59, R54 ;  /* 0x0000003b323b7223 */ /* 0x000fe20000010036 */
[----:B------:R-:W-:Y:S01]  /*f8d0*/  F2FP.F16.E4M3.UNPACK_B R51, R46 ;  /* 0x0000002eff33723e */ /* 0x000fe200020006ff */
        /* <DEDUP_REMOVED lines=16> */
[----:B------:R-:W-:Y:S02]  /*f9e0*/  HADD2.F32 R50, -RZ, R50.H1_H1 ;  /* 0x30000032ff327230 */ /* 0x000fe40000004100 */
[----:B------:R-:W-:Y:S01]  /*f9f0*/  FFMA.FTZ R52, R21, R52, R46 ;  /* 0x0000003415347223 */ /* 0x000fe2000001002e */
[----:B------:R-:W-:Y:S01]  /*fa00*/  HADD2.F32 R37, -RZ, R37.H1_H1 ;  /* 0x30000025ff257230 */ /* 0x000fe20000004100 */
[----:B------:R-:W-:Y:S01]  /*fa10*/  F2FP.F16.E4M3.UNPACK_B R49, R5.H1 ;  /* 0x00000005ff31723e */ /* 0x000fe200030006ff */
[C---:B------:R-:W-:Y:S01]  /*fa20*/  FMUL.FTZ R58, R45.reuse, R54 ;  /* 0x000000362d3a7220 */ /* 0x040fe20000410000 */
[----:B------:R-:W-:Y:S01]  /*fa30*/  F2FP.F16.E4M3.UNPACK_B R21, R20.H1 ;  /* 0x00000014ff15723e */ /* 0x000fe200030006ff */
[-C--:B------:R-:W-:Y:S01]  /*fa40*/  FMUL.FTZ R53, R45, R50.reuse ;  /* 0x000000322d357220 */ /* 0x080fe20000410000 */
[----:B------:R-:W-:Y:S02]  /*fa50*/  HADD2.F32 R45, -RZ, R42.H0_H0 ;  /* 0x2000002aff2d7230 */ /* 0x000fe40000004100 */
[----:B------:R-:W-:Y:S01]  /*fa60*/  FFMA.FTZ R51, R37, R50, -R58 ;  /* 0x0000003225337223 */ /* 0x000fe2000001083a */
[----:B------:R-:W-:-:S02]  /*fa70*/  HADD2.F32 R50, -RZ, R49.H0_H0 ;  /* 0x20000031ff327230 */ /* 0x000fc40000004100 */
[----:B------:R-:W-:Y:S01]  /*fa80*/  FFMA.FTZ R53, R37, R54, R53 ;  /* 0x0000003625357223 */ /* 0x000fe20000010035 */
[----:B------:R-:W-:Y:S01]  /*fa90*/  HADD2.F32 R46, -RZ, R21.H0_H0 ;  /* 0x20000015ff2e7230 */ /* 0x000fe20000004100 */
[----:B------:R-:W-:Y:S01]  /*faa0*/  F2FP.F16.E4M3.UNPACK_B R20, R20 ;  /* 0x00000014ff14723e */ /* 0x000fe200020006ff */
[----:B------:R-:W-:Y:S02]  /*fab0*/  HADD2.F32 R49, -RZ, R49.H1_H1 ;  /* 0x30000031ff317230 */ /* 0x000fe40000004100 */
[C---:B------:R-:W-:Y:S01]  /*fac0*/  FMUL.FTZ R54, R45.reuse, R50 ;  /* 0x000000322d367220 */ /* 0x040fe20000410000 */
[----:B------:R-:W-:Y:S02]  /*fad0*/  HADD2.F32 R42, -RZ, R42.H1_H1 ;  /* 0x3000002aff2a7230 */ /* 0x000fe40000004100 */
[----:B------:R-:W-:Y:S01]  /*fae0*/  FMUL.FTZ R58, R45, R46 ;  /* 0x0000002e2d3a7220 */ /* 0x000fe20000410000 */
[----:B------:R-:W-:Y:S01]  /*faf0*/  HADD2.F32 R37, -RZ, R21.H1_H1 ;  /* 0x30000015ff257230 */ /* 0x000fe20000004100 */
[----:B------:R-:W-:Y:S01]  /*fb00*/  F2FP.F16.E4M3.UNPACK_B R5, R5 ;  /* 0x00000005ff05723e */ /* 0x000fe200020006ff */
[----:B------:R-:W-:-:S02]  /*fb10*/  HADD2.F32 R21, -RZ, R38.H0_H0 ;  /* 0x20000026ff157230 */ /* 0x000fc40000004100 */
[C---:B------:R-:W-:Y:S01]  /*fb20*/  FMUL.FTZ R45, R42.reuse, R49 ;  /* 0x000000312a2d7220 */ /* 0x040fe20000410000 */
[----:B------:R-:W-:Y:S02]  /*fb30*/  HADD2.F32 R38, -RZ, R38.H1_H1 ;  /* 0x30000026ff267230 */ /* 0x000fe40000004100 */
[----:B------:R-:W-:Y:S01]  /*fb40*/  FMUL.FTZ R42, R42, R37 ;  /* 0x000000252a2a7220 */ /* 0x000fe20000410000 */
[----:B------:R-:W-:Y:S01]  /*fb50*/  F2FP.SATFINITE.E4M3.F32.PACK_AB_MERGE_C R59, R62, R59, RZ ;  /* 0x0000003b3e3b723e */ /* 0x000fe200048070ff */
[C---:B------:R-:W-:Y:S01]  /*fb60*/  FFMA.FTZ R54, R21.reuse, R46, -R54 ;  /* 0x0000002e15367223 */ /* 0x040fe20000010836 */
[----:B------:R-:W-:Y:S01]  /*fb70*/  FFMA.FTZ R58, R21, R50, R58 ;  /* 0x00000032153a7223 */ /* 0x000fe2000001003a */
[C---:B------:R-:W-:Y:S01]  /*fb80*/  FFMA.FTZ R55, R38.reuse, R37, -R45 ;  /* 0x0000002526377223 */ /* 0x040fe2000001082d */
[--C-:B------:R-:W-:Y:S02]  /*fb90*/  HADD2.F32 R21, -RZ, R20.reuse.H0_H0 ;  /* 0x20000014ff157230 */ /* 0x100fe40000004100 */
[----:B------:R-:W-:Y:S01]  /*fba0*/  FFMA.FTZ R57, R38, R49, R42 ;  /* 0x0000003126397223 */ /* 0x000fe2000001002a */
[----:B------:R-:W-:Y:S01]  /*fbb0*/  HADD2.F32 R37, -RZ, R20.H1_H1 ;  /* 0x30000014ff257230 */ /* 0x000fe20000004100 */
[----:B------:R-:W-:Y:S01]  /*fbc0*/  F2FP.SATFINITE.E4M3.F32.PACK_AB_MERGE_C R24, R53, R52, R59 ;  /* 0x000000343518723e */ /* 0x000fe2000480703b */
[----:B------:R-:W-:Y:S01]  /*fbd0*/  HADD2.F32 R20, -RZ, R7.H0_H0 ;  /* 0x20000007ff147230 */ /* 0x000fe20000004100 */
[----:B------:R-:W-:Y:S01]  /*fbe0*/  F2FP.SATFINITE.E4M3.F32.PACK_AB_MERGE_C R54, R55, R54, RZ ;  /* 0x000000363736723e */ /* 0x000fe200048070ff */
[----:B------:R-:W-:-:S02]  /*fbf0*/  HADD2.F32 R38, -RZ, R5.H0_H0 ;  /* 0x20000005ff267230 */ /* 0x000fc40000004100 */
[----:B------:R-:W-:Y:S02]  /*fc00*/  HADD2.F32 R42, -RZ, R5.H1_H1 ;  /* 0x30000005ff2a7230 */ /* 0x000fe40000004100 */
[C---:B------:R-:W-:Y:S01]  /*fc10*/  FMUL.FTZ R45, R20.reuse, R21 ;  /* 0x00000015142d7220 */ /* 0x040fe20000410000 */
[----:B------:R-:W-:Y:S02]  /*fc20*/  HADD2.F32 R7, -RZ, R7.H1_H1 ;  /* 0x30000007ff077230 */ /* 0x000fe40000004100 */
[----:B------:R-:W-:Y:S01]  /*fc30*/  FMUL.FTZ R46, R20, R38 ;  /* 0x00000026142e7220 */ /* 0x000fe20000410000 */
[--C-:B------:R-:W-:Y:S02]  /*fc40*/  HADD2.F32 R5, -RZ, R4.reuse.H0_H0 ;  /* 0x20000004ff057230 */ /* 0x100fe40000004100 */
[----:B------:R-:W-:Y:S02]  /*fc50*/  HADD2.F32 R4, -RZ, R4.H1_H1 ;  /* 0x30000004ff047230 */ /* 0x000fe40000004100 */
[C---:B------:R-:W-:Y:S01]  /*fc60*/  FMUL.FTZ R49, R7.reuse, R42 ;  /* 0x0000002a07317220 */ /* 0x040fe20000410000 */
[----:B------:R-:W-:Y:S01]  /*fc70*/  FMUL.FTZ R7, R7, R37 ;  /* 0x0000002507077220 */ /* 0x000fe20000410000 */
        /* <DEDUP_REMOVED lines=14> */
[----:B------:R0:W-:Y:S04]  /*fd60*/  STS.128 [R68+0x18400], R4 ;  /* 0x0184000444007388 */ /* 0x0001e80000000c00 */
[----:B------:R0:W-:Y:S02]  /*fd70*/  STS.128 [R0+0x18400], R24 ;  /* 0x0184001800007388 */ /* 0x0001e40000000c00 */
.L_x_1739:
[----:B------:R-:W-:Y:S05]  /*fd80*/  BSYNC B1 ;  /* 0x0000000000017941 */ /* 0x000fea0003800000 */
.L_x_1738:
[----:B------:R-:W-:Y:S04]  /*fd90*/  BSSY B1, `(.L_x_1740) ;  /* 0x0000101000017945 */ /* 0x000fe80003800000 */
[----:B------:R-:W-:Y:S05]  /*fda0*/  @P1 BRA `(.L_x_1741) ;  /* 0x0000000c00fc1947 */ /* 0x000fea0003800000 */
[----:B------:R-:W4:Y:S01]  /*fdb0*/  LDL R61, [R1+0x30] ;  /* 0x00003000013d7983 */ /* 0x000f220000100800 */
[----:B0----5:R-:W-:Y:S02]  /*fdc0*/  SHF.R.U32.HI R0, RZ, 0x8, R28 ;  /* 0x00000008ff007819 */ /* 0x021fe4000001161c */
[----:B------:R-:W-:Y:S02]  /*fdd0*/  LOP3.LUT R5, R28, 0xff, RZ, 0xc0, !PT ;  /* 0x000000ff1c057812 */ /* 0x000fe400078ec0ff */
[----:B------:R-:W-:Y:S02]  /*fde0*/  LOP3.LUT R4, R0, 0xff, RZ, 0xc0, !PT ;  /* 0x000000ff00047812 */ /* 0x000fe400078ec0ff */
[----:B------:R-:W-:Y:S02]  /*fdf0*/  LEA.HI R0, R3, R213, RZ, 0x1c ;  /* 0x000000d503007211 */ /* 0x000fe400078fe0ff */
[----:B---3--:R-:W-:Y:S02]  /*fe00*/  PRMT R37, R4, 0x7604, R5 ;  /* 0x0000760404257816 */ /* 0x008fe40000000005 */
[----:B------:R-:W-:-:S02]  /*fe10*/  SHF.R.S32.HI R5, RZ, 0x1f, R0 ;  /* 0x0000001fff057819 */ /* 0x000fc40000011400 */
[----:B------:R-:W-:Y:S02]  /*fe20*/  SHF.R.U32.HI R24, RZ, 0x8, R31 ;  /* 0x00000008ff187819 */ /* 0x000fe4000001161f */
[----:B------:R-:W-:Y:S01]  /*fe30*/  LEA.HI R4, R5, R0, RZ, 0x2 ;  /* 0x0000000005047211 */ /* 0x000fe200078f10ff */
[----:B------:R-:W-:Y:S01]  /*fe40*/  IMAD.SHL.U32 R0, R0, 0x10, RZ ;  /* 0x0000001000007824 */ /* 0x000fe200078e00ff */
[----:B--2---:R-:W-:Y:S02]  /*fe50*/  LOP3.LUT R21, R31, 0xff, RZ, 0xc0, !PT ;  /* 0x000000ff1f157812 */ /* 0x004fe400078ec0ff */
[----:B------:R-:W-:Y:S01]  /*fe60*/  SHF.R.U32.HI R20, RZ, 0x8, R8 ;  /* 0x00000008ff147819 */ /* 0x000fe20000011608 */
[----:B------:R-:W-:Y:S01]  /*fe70*/  IMAD.SHL.U32 R4, R4, 0x800, RZ ;  /* 0x0000080004047824 */ /* 0x000fe200078e00ff */
[----:B------:R-:W-:Y:S02]  /*fe80*/  LOP3.LUT R5, R215, 0x30, R0, 0xf8, !PT ;  /* 0x00000030d7057812 */ /* 0x000fe400078ef800 */
[----:B------:R-:W-:-:S02]  /*fe90*/  LOP3.LUT R0, R24, 0xff, RZ, 0xc0, !PT ;  /* 0x000000ff18007812 */ /* 0x000fc400078ec0ff */
[----:B------:R-:W-:Y:S02]  /*fea0*/  SHF.R.U32.HI R6, RZ, 0x8, R29 ;  /* 0x00000008ff067819 */ /* 0x000fe4000001161d */
[----:B------:R-:W-:Y:S02]  /*feb0*/  LOP3.LUT R25, R8, 0xff, RZ, 0xc0, !PT ;  /* 0x000000ff08197812 */ /* 0x000fe400078ec0ff */
[----:B------:R-:W-:Y:S02]  /*fec0*/  LOP3.LUT R20, R20, 0xff, RZ, 0xc0, !PT ;  /* 0x000000ff14147812 */ /* 0x000fe400078ec0ff */
[----:B------:R-:W-:Y:S02]  /*fed0*/  PRMT R41, R0, 0x7604, R21 ;  /* 0x0000760400297816 */ /* 0x000fe40000000015 */
[----:B------:R-:W-:Y:S02]  /*fee0*/  LOP3.LUT R5, R5, R216, RZ, 0x3c, !PT ;  /* 0x000000d805057212 */ /* 0x000fe400078e3cff */
[----:B------:R-:W-:-:S02]  /*fef0*/  LOP3.LUT R4, R4, 0xffffe000, RZ, 0xc0, !PT ;  /* 0xffffe00004047812 */ /* 0x000fc400078ec0ff */
[----:B------:R-:W-:Y:S02]  /*ff00*/  SHF.R.U32.HI R0, RZ, 0x8, R9 ;  /* 0x00000008ff007819 */ /* 0x000fe40000011609 */
[----:B------:R-:W-:Y:S02]  /*ff10*/  LOP3.LUT R7, R29, 0xff, RZ, 0xc0, !PT ;  /* 0x000000ff1d077812 */ /* 0x000fe400078ec0ff */
[----:B------:R-:W-:Y:S02]  /*ff20*/  LOP3.LUT R6, R6, 0xff, RZ, 0xc0, !PT ;  /* 0x000000ff06067812 */ /* 0x000fe400078ec0ff */
[----:B------:R-:W-:Y:S02]  /*ff30*/  PRMT R43, R20, 0x7604, R25 ;  /* 0x00007604142b7816 */ /* 0x000fe40000000019 */
[----:B------:R-:W-:Y:S02]  /*ff40*/  IADD3 R21, R5, R217, R4 ;  /* 0x000000d905157210 */ /* 0x000fe40007ffe004 */
[----:B------:R-:W-:-:S02]  /*ff50*/  LOP3.LUT R25, R9, 0xff, RZ, 0xc0, !PT ;  /* 0x000000ff09197812 */ /* 0x000fc400078ec0ff */
[----:B------:R-:W-:Y:S02]  /*ff60*/  SHF.R.U32.HI R24, RZ, 0x8, R11 ;  /* 0x00000008ff187819 */ /* 0x000fe4000001160b */
[----:B------:R-:W-:Y:S02]  /*ff70*/  LOP3.LUT R0, R0, 0xff, RZ, 0xc0, !PT ;  /* 0x000000ff00007812 */ /* 0x000fe400078ec0ff */
[----:B------:R-:W-:Y:S02]  /*ff80*/  SHF.R.U32.HI R20, RZ, 0x8, R10 ;  /* 0x00000008ff147819 */ /* 0x000fe4000001160a */
[----:B------:R-:W-:Y:S02]  /*ff90*/  PRMT R36, R6, 0x7604, R7 ;  /* 0x0000760406247816 */ /* 0x000fe40000000007 */
[----:B------:R-:W-:Y:S02]  /*ffa0*/  SHF.R.U32.HI R6, RZ, 0x8, R30 ;  /* 0x00000008ff067819 */ /* 0x000fe4000001161e */
[----:B------:R-:W-:-:S02]  /*ffb0*/  LOP3.LUT R27, R10, 0xff, RZ, 0xc0, !PT ;  /* 0x000000ff0a1b7812 */ /* 0x000fc400078ec0ff */
[----:B------:R-:W-:Y:S02]  /*ffc0*/  LOP3.LUT R24, R24, 0xff, RZ, 0xc0, !PT ;  /* 0x000000ff18187812 */ /* 0x000fe400078ec0ff */
[----:B------:R-:W-:Y:S01]  /*ffd0*/  PRMT R45, R0, 0x7604, R25 ;  /* 0x00007604002d7816 */ /* 0x000fe20000000019 */
[----:B------:R-:W-:Y:S01]  /*ffe0*/  IMAD.IADD R0, R16, 0x1, R21 ;  /* 0x0000000110007824 */ /* 0x000fe200078e0215 */
[----:B------:R-:W-:Y:S02]  /*fff0*/  LOP3.LUT R20, R20, 0xff, RZ, 0xc0, !PT ;  /* 0x000000ff14147812 */ /* 0x000fe400078ec0ff */
[----:B------:R-:W-:Y:S02]  /*10000*/  LOP3.LUT R49, R11, 0xff, RZ, 0xc0, !PT ;  /* 0x000000ff0b317812 */ /* 0x000fe400078ec0ff */
[----:B------:R-:W-:Y:S02]  /*10010*/  LOP3.LUT R7, R30, 0xff, RZ, 0xc0, !PT ;  /* 0x000000ff1e077812 */ /* 0x000fe400078ec0ff */
[----:B------:R-:W-:-:S02]  /*10020*/  LOP3.LUT R6, R6, 0xff, RZ, 0xc0, !PT ;  /* 0x000000ff06067812 */ /* 0x000fc400078ec0ff */
[----:B------:R-:W-:Y:S02]  /*10030*/  PRMT R47, R20, 0x7604, R27 ;  /* 0x00007604142f7816 */ /* 0x000fe4000000001b */
[----:B------:R-:W-:Y:S02]  /*10040*/  PRMT R51, R24, 0x7604, R49 ;  /* 0x0000760418337816 */ /* 0x000fe40000000031 */
[----:B------:R-:W0:Y:S01]  /*10050*/  LDS.128 R24, [R0+0x18400] ;  /* 0x0184000000187984 */ /* 0x000e220000000c00 */
[----:B----4-:R-:W-:Y:S02]  /*10060*/  PRMT R39, R6, 0x7604, R7 ;  /* 0x0000760406277816 */ /* 0x010fe40000000007 */
[----:B------:R-:W-:Y:S02]  /*10070*/  SHF.R.U32.HI R21, RZ, 0x10, R29 ;  /* 0x00000010ff157819 */ /* 0x000fe4000001161d */
[----:B------:R-:W-:Y:S02]  /*10080*/  SHF.R.U32.HI R38, RZ, 0x10, R30 ;  /* 0x00000010ff267819 */ /* 0x000fe4000001161e */
[----:B------:R-:W-:-:S02]  /*10090*/  SHF.R.U32.HI R40, RZ, 0x10, R31 ;  /* 0x00000010ff287819 */ /* 0x000fc4000001161f */
        /* <DEDUP_REMOVED lines=8> */
[----:B------:R-:W-:Y:S02]  /*10120*/  PRMT R41, R40, 0x7054, R41 ;  /* 0x0000705428297816 */ /* 0x000fe40000000029 */
[----:B------:R-:W-:Y:S02]  /*10130*/  SHF.R.U32.HI R38, RZ, 0x10, R10 ;  /* 0x00000010ff267819 */ /* 0x000fe4000001160a */
[----:B------:R-:W-:Y:S02]  /*10140*/  SHF.R.U32.HI R40, RZ, 0x10, R11 ;  /* 0x00000010ff287819 */ /* 0x000fe4000001160b */
[----:B------:R-:W-:-:S02]  /*10150*/  LOP3.LUT R36, R36, 0xff, RZ, 0xc0, !PT ;  /* 0x000000ff24247812 */ /* 0x000fc400078ec0ff */
[----:B------:R-:W-:Y:S02]  /*10160*/  PRMT R37, R20, 0x7054, R37 ;  /* 0x0000705414257816 */ /* 0x000fe40000000025 */
[----:B------:R-:W-:Y:S02]  /*10170*/  SHF.R.U32.HI R20, RZ, 0x10, R8 ;  /* 0x00000010ff147819 */ /* 0x000fe40000011608 */
[----:B------:R-:W-:Y:S02]  /*10180*/  LOP3.LUT R38, R38, 0xff, RZ, 0xc0, !PT ;  /* 0x000000ff26267812 */ /* 0x000fe400078ec0ff */
[----:B------:R-:W-:Y:S02]  /*10190*/  LOP3.LUT R40, R40, 0xff, RZ, 0xc0, !PT ;  /* 0x000000ff28287812 */ /* 0x000fe400078ec0ff */
[----:B------:R-:W-:Y:S02]  /*101a0*/  PRMT R45, R36, 0x7054, R45 ;  /* 0x00007054242d7816 */ /* 0x000fe4000000002d */
[----:B------:R-:W-:-:S02]  /*101b0*/  LOP3.LUT R20, R20, 0xff, RZ, 0xc0, !PT ;  /* 0x000000ff14147812 */ /* 0x000fc400078ec0ff */
[----:B------:R-:W-:Y:S02]  /*101c0*/  PRMT R49, R38, 0x7054, R47 ;  /* 0x0000705426317816 */ /* 0x000fe4000000002f */
[----:B------:R-:W-:Y:S02]  /*101d0*/  PRMT R51, R40, 0x7054, R51 ;  /* 0x0000705428337816 */ /* 0x000fe40000000033 */
[----:B------:R-:W-:Y:S02]  /*101e0*/  LOP3.LUT R47, R45, 0xff000000, R9, 0xf8, !PT ;  /* 0xff0000002d2f7812 */ /* 0x000fe400078ef809 */
[----:B------:R-:W-:Y:S02]  /*101f0*/  LOP3.LUT R21, R21, 0xff000000, R29, 0xf8, !PT ;  /* 0xff00000015157812 */ /* 0x000fe400078ef81d */
[----:B------:R-:W-:Y:S02]  /*10200*/  PRMT R43, R20, 0x7054, R43 ;  /* 0x00007054142b7816 */ /* 0x000fe4000000002b */
[----:B------:R-:W-:-:S02]  /*10210*/  LOP3.LUT R51, R51, 0xff000000, R11, 0xf8, !PT ;  /* 0xff00000033337812 */ /* 0x000fc400078ef80b */
[----:B------:R-:W-:Y:S02]  /*10220*/  LOP3.LUT R20, R39, 0xff000000, R30, 0xf8, !PT ;  /* 0xff00000027147812 */ /* 0x000fe400078ef81e */
[----:B------:R-:W-:Y:S02]  /*10230*/  F2FP.F16.E4M3.UNPACK_B R48, R47 ;  /* 0x0000002fff30723e */ /* 0x000fe400020006ff */
[----:B0-----:R-:W-:Y:S02]  /*10240*/  F2FP.F16.E4M3.UNPACK_B R11, R25 ;  /* 0x00000019ff0b723e */ /* 0x001fe400020006ff */
[----:B------:R-:W-:Y:S01]  /*10250*/  LOP3.LUT R36, R37, 0xff000000, R28, 0xf8, !PT ;  /* 0xff00000025247812 */ /* 0x000fe200078ef81c */
[--C-:B------:R-:W-:Y:S01]  /*10260*/  HADD2.F32 R50, -RZ, R48.reuse.H0_H0 ;  /* 0x20000030ff327230 */ /* 0x100fe20000004100 */
[----:B------:R-:W-:Y:S01]  /*10270*/  F2FP.F16.E4M3.UNPACK_B R30, R21 ;  /* 0x00000015ff1e723e */ /* 0x000fe200020006ff */
[----:B------:R-:W-:Y:S01]  /*10280*/  HADD2.F32 R48, -RZ, R48.H1_H1 ;  /* 0x30000030ff307230 */ /* 0x000fe20000004100 */
[----:B------:R-:W-:-:S02]  /*10290*/  LOP3.LUT R37, R43, 0xff000000, R8, 0xf8, !PT ;  /* 0xff0000002b257812 */ /* 0x000fc400078ef808 */
[----:B------:R-:W-:Y:S01]  /*102a0*/  LOP3.LUT R8, R49, 0xff000000, R10, 0xf8, !PT ;  /* 0xff00000031087812 */ /* 0x000fe200078ef80a */
[--C-:B------:R-:W-:Y:S01]  /*102b0*/  HADD2.F32 R40, -RZ, R30.reuse.H0_H0 ;  /* 0x2000001eff287230 */ /* 0x100fe20000004100 */
[----:B------:R-:W-:Y:S01]  /*102c0*/  LOP3.LUT R46, R41, 0xff000000, R31, 0xf8, !PT ;  /* 0xff000000292e7812 */ /* 0x000fe200078ef81f */
[----:B------:R-:W-:Y:S01]  /*102d0*/  HADD2.F32 R30, -RZ, R30.H1_H1 ;  /* 0x3000001eff1e7230 */ /* 0x000fe20000004100 */
[-C--:B------:R-:W-:Y:S02]  /*102e0*/  F2FP.F16.E4M3.UNPACK_B R31, R24.reuse ;  /* 0x00000018ff1f723e */ /* 0x080fe400020006ff */
[----:B------:R-:W-:Y:S02]  /*102f0*/  F2FP.F16.E4M3.UNPACK_B R43, R24.H1 ;  /* 0x00000018ff2b723e */ /* 0x000fe400030006ff */
[-C--:B------:R-:W-:Y:S02]  /*10300*/  F2FP.F16.E4M3.UNPACK_B R42, R27.reuse ;  /* 0x0000001bff2a723e */ /* 0x080fe400020006ff */
[----:B------:R-:W-:-:S02]  /*10310*/  F2FP.F16.E4M3.UNPACK_B R45, R27.H1 ;  /* 0x0000001bff2d723e */ /* 0x000fc400030006ff */
[----:B------:R-:W-:Y:S02]  /*10320*/  F2FP.F16.E4M3.UNPACK_B R25, R25.H1 ;  /* 0x00000019ff19723e */ /* 0x000fe400030006ff */
[----:B------:R-:W-:-:S05]  /*10330*/  F2FP.F16.E4M3.UNPACK_B R47, R47.H1 ;  /* 0x0000002fff2f723e */ /* 0x000fca00030006ff */
[----:B------:R-:W-:Y:S01]  /*10340*/  HADD2.F32 R49, -RZ, R47.H0_H0 ;  /* 0x2000002fff317230 */ /* 0x000fe20000004100 */
[----:B------:R-:W0:Y:S02]  /*10350*/  LDS.128 R4, [R61+0x18400] ;  /* 0x018400003d047984 */ /* 0x000e240000000c00 */
[-C--:B0-----:R-:W-:Y:S02]  /*10360*/  F2FP.F16.E4M3.UNPACK_B R10, R5.reuse ;  /* 0x00000005ff0a723e */ /* 0x081fe400020006ff */
[----:B------:R-:W-:Y:S01]  /*10370*/  F2FP.F16.E4M3.UNPACK_B R28, R5.H1 ;  /* 0x00000005ff1c723e */ /* 0x000fe200030006ff */
[--C-:B------:R-:W-:Y:S01]  /*10380*/  HADD2.F32 R5, -RZ, R11.reuse.H0_H0 ;  /* 0x2000000bff057230 */ /* 0x100fe20000004100 */
[-C--:B------:R-:W-:Y:S01]  /*10390*/  F2FP.F16.E4M3.UNPACK_B R38, R7.reuse ;  /* 0x00000007ff26723e */ /* 0x080fe200020006ff */
[----:B------:R-:W-:Y:S01]  /*103a0*/  HADD2.F32 R9, -RZ, R10.H0_H0 ;  /* 0x2000000aff097230 */ /* 0x000fe20000004100 */
[----:B------:R-:W-:Y:S01]  /*103b0*/  F2FP.F16.E4M3.UNPACK_B R41, R7.H1 ;  /* 0x00000007ff29723e */ /* 0x000fe200030006ff */
[----:B------:R-:W-:-:S02]  /*103c0*/  HADD2.F32 R11, -RZ, R11.H1_H1 ;  /* 0x3000000bff0b7230 */ /* 0x000fc40000004100 */
[C---:B------:R-:W-:Y:S01]  /*103d0*/  FMUL.FTZ R24, R5.reuse, R50 ;  /* 0x0000003205187220 */ /* 0x040fe20000410000 */
[----:B------:R-:W-:Y:S01]  /*103e0*/  FMUL.FTZ R27, R5, R40 ;  /* 0x00000028051b7220 */ /* 0x000fe20000410000 */
[----:B------:R-:W-:Y:S02]  /*103f0*/  F2FP.F16.E4M3.UNPACK_B R39, R4.H1 ;  /* 0x00000004ff27723e */ /* 0x000fe400030006ff */
[C---:B------:R-:W-:Y:S01]  /*10400*/  FFMA.FTZ R5, R9.reuse, R40, -R24 ;  /* 0x0000002809057223 */ /* 0x040fe20000010818 */
[----:B------:R-:W-:Y:S01]  /*10410*/  FFMA.FTZ R9, R9, R50, R27 ;  /* 0x0000003209097223 */ /* 0x000fe2000001001b */
[----:B------:R-:W-:Y:S01]  /*10420*/  F2FP.F16.E4M3.UNPACK_B R27, R21.H1 ;  /* 0x00000015ff1b723e */ /* 0x000fe200030006ff */
[----:B------:R-:W-:Y:S02]  /*10430*/  HADD2.F32 R24, -RZ, R10.H1_H1 ;  /* 0x3000000aff187230 */ /* 0x000fe40000004100 */
[----:B------:R-:W-:Y:S01]  /*10440*/  FMUL.FTZ R53, R11, R48 ;  /* 0x000000300b357220 */ /* 0x000fe20000410000 */
[----:B------:R-:W-:-:S02]  /*10450*/  HADD2.F32 R10, -RZ, R25.H0_H0 ;  /* 0x20000019ff0a7230 */ /* 0x000fc40000004100 */
[----:B------:R-:W-:Y:S01]  /*10460*/  FMUL.FTZ R11, R11, R30 ;  /* 0x0000001e0b0b7220 */ /* 0x000fe20000410000 */
[----:B------:R-:W-:Y:S01]  /*10470*/  HADD2.F32 R40, -RZ, R27.H0_H0 ;  /* 0x2000001bff287230 */ /* 0x000fe20000004100 */
[----:B------:R-:W-:Y:S01]  /*10480*/  F2FP.F16.E4M3.UNPACK_B R29, R4 ;  /* 0x00000004ff1d723e */ /* 0x000fe200020006ff */
[--C-:B------:R-:W-:Y:S02]  /*10490*/  HADD2.F32 R21, -RZ, R28.reuse.H0_H0 ;  /* 0x2000001cff157230 */ /* 0x100fe40000004100 */
[CC--:B------:R-:W-:Y:S01]  /*104a0*/  FMUL.FTZ R50, R10.reuse, R49.reuse ;  /* 0x000000310a327220 */ /* 0x0c0fe20000410000 */
[----:B------:R-:W-:Y:S02]  /*104b0*/  HADD2.F32 R25, -RZ, R25.H1_H1 ;  /* 0x30000019ff197230 */ /* 0x000fe40000004100 */
[----:B------:R-:W-:Y:S01]  /*104c0*/  FMUL.FTZ R52, R10, R40 ;  /* 0x000000280a347220 */ /* 0x000fe20000410000 */
        /* <DEDUP_REMOVED lines=8> */
[----:B------:R-:W-:Y:S01]  /*10550*/  F2FP.F16.E4M3.UNPACK_B R4, R6 ;  /* 0x00000006ff04723e */ /* 0x000fe200020006ff */
[----:B------:R-:W-:-:S02]  /*10560*/  HADD2.F32 R40, -RZ, R27.H1_H1 ;  /* 0x3000001bff287230 */ /* 0x000fc40000004100 */
[CC--:B------:R-:W-:Y:S01]  /*10570*/  FMUL.FTZ R53, R25.reuse, R49.reuse ;  /* 0x0000003119357220 */ /* 0x0c0fe20000410000 */
[----:B------:R-:W-:Y:S01]  /*10580*/  HADD2.F32 R52, -RZ, R50.H0_H0 ;  /* 0x20000032ff347230 */ /* 0x000fe20000004100 */
[----:B------:R-:W-:Y:S01]  /*10590*/  F2FP.F16.E4M3.UNPACK_B R7, R6.H1 ;  /* 0x00000006ff07723e */ /* 0x000fe200030006ff */
[----:B------:R-:W-:Y:S02]  /*105a0*/  HADD2.F32 R28, -RZ, R42.H0_H0 ;  /* 0x2000002aff1c7230 */ /* 0x000fe40000004100 */
[----:B------:R-:W-:Y:S01]  /*105b0*/  FMUL.FTZ R54, R25, R40 ;  /* 0x0000002819367220 */ /* 0x000fe20000410000 */
[--C-:B------:R-:W-:Y:S01]  /*105c0*/  HADD2.F32 R48, -RZ, R47.reuse.H0_H0 ;  /* 0x2000002fff307230 */ /* 0x100fe20000004100 */
[----:B------:R-:W-:Y:S01]  /*105d0*/  F2FP.F16.E4M3.UNPACK_B R6, R26 ;  /* 0x0000001aff06723e */ /* 0x000fe200020006ff */
[--C-:B------:R-:W-:Y:S02]  /*105e0*/  HADD2.F32 R27, -RZ, R38.reuse.H0_H0 ;  /* 0x20000026ff1b7230 */ /* 0x100fe40000004100 */
[C---:B------:R-:W-:Y:S01]  /*105f0*/  FMUL.FTZ R56, R28.reuse, R52 ;  /* 0x000000341c387220 */ /* 0x040fe20000410000 */
[----:B------:R-:W-:Y:S01]  /*10600*/  F2FP.F16.E4M3.UNPACK_B R26, R26.H1 ;  /* 0x0000001aff1a723e */ /* 0x000fe200030006ff */
[----:B------:R-:W-:Y:S01]  /*10610*/  FMUL.FTZ R55, R28, R48 ;  /* 0x000000301c377220 */ /* 0x000fe20000410000 */
[C---:B------:R-:W-:Y:S01]  /*10620*/  FFMA.FTZ R28, R30.reuse, R40, -R53 ;  /* 0x000000281e1c7223 */ /* 0x040fe20000010835 */
[----:B------:R-:W-:Y:S01]  /*10630*/  FFMA.FTZ R30, R30, R49, R54 ;  /* 0x000000311e1e7223 */ /* 0x000fe20000010036 */
[----:B------:R-:W-:Y:S01]  /*10640*/  FFMA.FTZ R25, R27, R48, -R56 ;  /* 0x000000301b197223 */ /* 0x000fe20000010838 */
[----:B------:R-:W-:Y:S01]  /*10650*/  HADD2.F32 R49, -RZ, R47.H1_H1 ;  /* 0x3000002fff317230 */ /* 0x000fe20000004100 */
[----:B------:R-:W-:Y:S01]  /*10660*/  F2FP.F16.E4M3.UNPACK_B R48, R51.H1 ;  /* 0x00000033ff30723e */ /* 0x000fe200030006ff */
[----:B------:R-:W-:Y:S01]  /*10670*/  HADD2.F32 R40, -RZ, R38.H1_H1 ;  /* 0x30000026ff287230 */ /* 0x000fe20000004100 */
[----:B------:R-:W-:Y:S01]  /*10680*/  F2FP.F16.E4M3.UNPACK_B R47, R46.H1 ;  /* 0x0000002eff2f723e */ /* 0x000fe200030006ff */
[----:B------:R-:W-:-:S02]  /*10690*/  HADD2.F32 R53, -RZ, R50.H1_H1 ;  /* 0x30000032ff357230 */ /* 0x000fc40000004100 */
[----:B------:R-:W-:Y:S01]  /*106a0*/  FFMA.FTZ R27, R27, R52, R55 ;  /* 0x000000341b1b7223 */ /* 0x000fe20000010037 */
[----:B------:R-:W-:Y:S01]  /*106b0*/  HADD2.F32 R38, -RZ, R42.H1_H1 ;  /* 0x3000002aff267230 */ /* 0x000fe20000004100 */
[----:B------:R-:W-:Y:S01]  /*106c0*/  F2FP.SATFINITE.E4M3.F32.PACK_AB_MERGE_C R11, R28, R11, RZ ;  /* 0x0000000b1c0b723e */ /* 0x000fe200048070ff */
[----:B------:R-:W-:Y:S01]  /*106d0*/  HADD2.F32 R55, -RZ, R48.H0_H0 ;  /* 0x20000030ff377230 */ /* 0x000fe20000004100 */
[----:B------:R-:W-:Y:S01]  /*106e0*/  F2FP.SATFINITE.E4M3.F32.PACK_AB_MERGE_C R21, R30, R21, RZ ;  /* 0x000000151e15723e */ /* 0x000fe200048070ff */
[----:B------:R-:W-:Y:S02]  /*106f0*/  HADD2.F32 R46, -RZ, R45.H0_H0 ;  /* 0x2000002dff2e7230 */ /* 0x000fe40000004100 */
[C---:B------:R-:W-:Y:S01]  /*10700*/  FMUL.FTZ R57, R38.reuse, R53 ;  /* 0x0000003526397220 */ /* 0x040fe20000410000 */
[----:B------:R-:W-:Y:S02]  /*10710*/  HADD2.F32 R51, -RZ, R47.H0_H0 ;  /* 0x2000002fff337230 */ /* 0x000fe40000004100 */
[----:B------:R-:W-:Y:S01]  /*10720*/  FMUL.FTZ R50, R38, R49 ;  /* 0x0000003126327220 */ /* 0x000fe20000410000 */
[----:B------:R-:W-:-:S02]  /*10730*/  HADD2.F32 R42, -RZ, R41.H0_H0 ;  /* 0x20000029ff2a7230 */ /* 0x000fc40000004100 */
[----:B------:R-:W-:Y:S01]  /*10740*/  FMUL.FTZ R59, R46, R55 ;  /* 0x000000372e3b7220 */ /* 0x000fe20000410000 */
[----:B------:R-:W-:Y:S01]  /*10750*/  FFMA.FTZ R38, R40, R49, -R57 ;  /* 0x0000003128267223 */ /* 0x000fe20000010839 */
[----:B------:R-:W-:Y:S01]  /*10760*/  FMUL.FTZ R46, R46, R51 ;  /* 0x000000332e2e7220 */ /* 0x000fe20000410000 */
[----:B------:R-:W-:Y:S01]  /*10770*/  FFMA.FTZ R40, R40, R53, R50 ;  /* 0x0000003528287223 */ /* 0x000fe20000010032 */
[----:B------:R-:W-:Y:S01]  /*10780*/  HADD2.F32 R49, -RZ, R47.H1_H1 ;  /* 0x3000002fff317230 */ /* 0x000fe20000004100 */
[----:B------:R-:W-:Y:S01]  /*10790*/  F2FP.F16.E4M3.UNPACK_B R50, R37.H1 ;  /* 0x00000025ff32723e */ /* 0x000fe200030006ff */
[C---:B------:R-:W-:Y:S01]  /*107a0*/  FFMA.FTZ R59, R42.reuse, R51, -R59 ;  /* 0x000000332a3b7223 */ /* 0x040fe2000001083b */
[----:B------:R-:W-:Y:S01]  /*107b0*/  FFMA.FTZ R55, R42, R55, R46 ;  /* 0x000000372a377223 */ /* 0x000fe2000001002e */
[----:B------:R-:W-:Y:S01]  /*107c0*/  F2FP.F16.E4M3.UNPACK_B R47, R36.H1 ;  /* 0x00000024ff2f723e */ /* 0x000fe200030006ff */
[----:B------:R-:W-:Y:S01]  /*107d0*/  HADD2.F32 R51, -RZ, R48.H1_H1 ;  /* 0x30000030ff337230 */ /* 0x000fe20000004100 */
[----:B------:R-:W-:Y:S01]  /*107e0*/  F2FP.SATFINITE.E4M3.F32.PACK_AB_MERGE_C R5, R10, R5, R11 ;  /* 0x000000050a05723e */ /* 0x000fe2000480700b */
[----:B------:R-:W-:Y:S01]  /*107f0*/  HADD2.F32 R46, -RZ, R45.H1_H1 ;  /* 0x3000002dff2e7230 */ /* 0x000fe20000004100 */
[----:B------:R-:W-:Y:S01]  /*10800*/  F2FP.SATFINITE.E4M3.F32.PACK_AB_MERGE_C R9, R24, R9, R21 ;  /* 0x000000091809723e */ /* 0x000fe20004807015 */
[----:B------:R-:W-:-:S02]  /*10810*/  HADD2.F32 R52, -RZ, R50.H0_H0 ;  /* 0x20000032ff347230 */ /* 0x000fc40000004100 */
[----:B------:R-:W-:Y:S02]  /*10820*/  HADD2.F32 R45, -RZ, R43.H0_H0 ;  /* 0x2000002bff2d7230 */ /* 0x000fe40000004100 */
[C---:B------:R-:W-:Y:S01]  /*10830*/  FMUL.FTZ R53, R46.reuse, R51 ;  /* 0x000000332e357220 */ /* 0x040fe20000410000 */
[----:B------:R-:W-:Y:S02]  /*10840*/  HADD2.F32 R42, -RZ, R41.H1_H1 ;  /* 0x30000029ff2a7230 */ /* 0x000fe40000004100 */
[-C--:B------:R-:W-:Y:S01]  /*10850*/  FMUL.FTZ R54, R46, R49.reuse ;  /* 0x000000312e367220 */ /* 0x080fe20000410000 */
[----:B------:R-:W-:Y:S02]  /*10860*/  HADD2.F32 R48, -RZ, R47.H0_H0 ;  /* 0x2000002fff307230 */ /* 0x000fe40000004100 */
[C---:B------:R-:W-:Y:S01]  /*10870*/  FMUL.FTZ R46, R45.reuse, R52 ;  /* 0x000000342d2e7220 */ /* 0x040fe20000410000 */
[----:B------:R-:W-:Y:S02]  /*10880*/  HADD2.F32 R41, -RZ, R39.H0_H0 ;  /* 0x20000027ff297230 */ /* 0x000fe40000004100 */
[C---:B------:R-:W-:Y:S01]  /*10890*/  FFMA.FTZ R60, R42.reuse, R49, -R53 ;  /* 0x000000312a3c7223 */ /* 0x040fe20000010835 */
[----:B------:R-:W-:Y:S01]  /*108a0*/  FFMA.FTZ R62, R42, R51, R54 ;  /* 0x000000332a3e7223 */ /* 0x000fe20000010036 */
[----:B------:R-:W-:Y:S01]  /*108b0*/  FMUL.FTZ R45, R45, R48 ;  /* 0x000000302d2d7220 */ /* 0x000fe20000410000 */
[----:B------:R-:W-:-:S02]  /*108c0*/  HADD2.F32 R50, -RZ, R50.H1_H1 ;  /* 0x30000032ff327230 */ /* 0x000fc40000004100 */
[C---:B------:R-:W-:Y:S01]  /*108d0*/  FFMA.FTZ R49, R41.reuse, R48, -R46 ;  /* 0x0000003029317223 */ /* 0x040fe2000001082e */
[----:B------:R-:W-:Y:S02]  /*108e0*/  HADD2.F32 R43, -RZ, R43.H1_H1 ;  /* 0x3000002bff2b7230 */ /* 0x000fe40000004100 */
[----:B------:R-:W-:Y:S01]  /*108f0*/  FFMA.FTZ R52, R41, R52, R45 ;  /* 0x0000003429347223 */ /* 0x000fe2000001002d */
[----:B------:R-:W-:Y:S01]  /*10900*/  HADD2.F32 R42, -RZ, R47.H1_H1 ;  /* 0x3000002fff2a7230 */ /* 0x000fe20000004100 */
[----:B------:R-:W-:Y:S01]  /*10910*/  F2FP.F16.E4M3.UNPACK_B R41, R36 ;  /* 0x00000024ff29723e */ /* 0x000fe200020006ff */
[----:B------:R-:W-:Y:S01]  /*10920*/  HADD2.F32 R39, -RZ, R39.H1_H1 ;  /* 0x30000027ff277230 */ /* 0x000fe20000004100 */
[----:B------:R-:W-:Y:S01]  /*10930*/  F2FP.F16.E4M3.UNPACK_B R45, R37 ;  /* 0x00000025ff2d723e */ /* 0x000fe200020006ff */
[C---:B------:R-:W-:Y:S01]  /*10940*/  FMUL.FTZ R36, R43.reuse, R50 ;  /* 0x000000322b247220 */ /* 0x040fe20000410000 */
[-C--:B------:R-:W-:Y:S01]  /*10950*/  FMUL.FTZ R47, R43, R42.reuse ;  /* 0x0000002a2b2f7220 */ /* 0x080fe20000410000 */
[----:B------:R-:W-:Y:S01]  /*10960*/  HADD2.F32 R37, -RZ, R31.H0_H0 ;  /* 0x2000001fff257230 */ /* 0x000fe20000004100 */
[----:B------:R-:W-:Y:S01]  /*10970*/  F2FP.SATFINITE.E4M3.F32.PACK_AB_MERGE_C R55, R62, R55, RZ ;  /* 0x000000373e37723e */ /* 0x000fe200048070ff */
[C---:B------:R-:W-:Y:S01]  /*10980*/  FFMA.FTZ R54, R39.reuse, R42, -R36 ;  /* 0x0000002a27367223 */ /* 0x040fe20000010824 */
[----:B------:R-:W-:Y:S01]  /*10990*/  FFMA.FTZ R51, R39, R50, R47 ;  /* 0x0000003227337223 */ /* 0x000fe2000001002f */
[----:B------:R-:W-:Y:S01]  /*109a0*/  HADD2.F32 R43, -RZ, R45.H0_H0 ;  /* 0x2000002dff2b7230 */ /* 0x000fe20000004100 */
[----:B------:R-:W-:Y:S01]  /*109b0*/  F2FP.SATFINITE.E4M3.F32.PACK_AB_MERGE_C R11, R40, R27, R55 ;  /* 0x0000001b280b723e */ /* 0x000fe20004807037 */
[----:B------:R-:W-:-:S02]  /*109c0*/  HADD2.F32 R39, -RZ, R41.H0_H0 ;  /* 0x20000029ff277230 */ /* 0x000fc40000004100 */
[----:B------:R-:W-:Y:S02]  /*109d0*/  HADD2.F32 R46, -RZ, R45.H1_H1 ;  /* 0x3000002dff2e7230 */ /* 0x000fe40000004100 */
[C---:B------:R-:W-:Y:S01]  /*109e0*/  FMUL.FTZ R47, R37.reuse, R43 ;  /* 0x0000002b252f7220 */ /* 0x040fe20000410000 */
[----:B------:R-:W-:Y:S02]  /*109f0*/  HADD2.F32 R31, -RZ, R31.H1_H1 ;  /* 0x3000001fff1f7230 */ /* 0x000fe40000004100 */
[----:B------:R-:W-:Y:S01]  /*10a00*/  FMUL.FTZ R45, R37, R39 ;  /* 0x00000027252d7220 */ /* 0x000fe20000410000 */
[----:B------:R-:W-:Y:S01]  /*10a10*/  HADD2.F32 R36, -RZ, R29.H0_H0 ;  /* 0x2000001dff247230 */ /* 0x000fe20000004100 */
[----:B------:R-:W-:Y:S01]  /*10a20*/  F2FP.F16.E4M3.UNPACK_B R37, R8.H1 ;  /* 0x00000008ff25723e */ /* 0x000fe200030006ff */
[----:B------:R-:W-:Y:S02]  /*10a30*/  HADD2.F32 R42, -RZ, R41.H1_H1 ;  /* 0x30000029ff2a7230 */ /* 0x000fe40000004100 */
[----:B------:R-:W-:Y:S01]  /*10a40*/  FMUL.FTZ R48, R31, R46 ;  /* 0x0000002e1f307220 */ /* 0x000fe20000410000 */
[----:B------:R-:W-:-:S02]  /*10a50*/  HADD2.F32 R29, -RZ, R29.H1_H1 ;  /* 0x3000001dff1d7230 */ /* 0x000fc40000004100 */
[C---:B------:R-:W-:Y:S01]  /*10a60*/  FFMA.FTZ R47, R36.reuse, R39, -R47 ;  /* 0x00000027242f7223 */ /* 0x040fe2000001082f */
[----:B------:R-:W-:Y:S01]  /*10a70*/  FFMA.FTZ R45, R36, R43, R45 ;  /* 0x0000002b242d7223 */ /* 0x000fe2000001002d */
[----:B------:R-:W-:Y:S01]  /*10a80*/  F2FP.F16.E4M3.UNPACK_B R36, R20.H1 ;  /* 0x00000014ff24723e */ /* 0x000fe200030006ff */
[-C--:B------:R-:W-:Y:S01]  /*10a90*/  FMUL.FTZ R39, R31, R42.reuse ;  /* 0x0000002a1f277220 */ /* 0x080fe20000410000 */
[C---:B------:R-:W-:Y:S01]  /*10aa0*/  FFMA.FTZ R50, R29.reuse, R42, -R48 ;  /* 0x0000002a1d327223 */ /* 0x040fe20000010830 */
[----:B------:R-:W-:Y:S01]  /*10ab0*/  HADD2.F32 R48, -RZ, R37.H0_H0 ;  /* 0x20000025ff307230 */ /* 0x000fe20000004100 */
[----:B------:R-:W-:Y:S01]  /*10ac0*/  F2FP.F16.E4M3.UNPACK_B R20, R20 ;  /* 0x00000014ff14723e */ /* 0x000fe200020006ff */
        /* <DEDUP_REMOVED lines=12> */
[----:B------:R-:W-:-:S02]  /*10b90*/  HADD2.F32 R7, -RZ, R7.H1_H1 ;  /* 0x30000007ff077230 */ /* 0x000fc40000004100 */
[CC--:B------:R-:W-:Y:S01]  /*10ba0*/  FMUL.FTZ R42, R26.reuse, R37.reuse ;  /* 0x000000251a2a7220 */ /* 0x0c0fe20000410000 */
[----:B------:R-:W-:Y:S02]  /*10bb0*/  HADD2.F32 R29, -RZ, R20.H1_H1 ;  /* 0x30000014ff1d7230 */ /* 0x000fe40000004100 */
[-C--:B------:R-:W-:Y:S01]  /*10bc0*/  FMUL.FTZ R26, R26, R36.reuse ;  /* 0x000000241a1a7220 */ /* 0x080fe20000410000 */
[----:B------:R-:W-:Y:S02]  /*10bd0*/  HADD2.F32 R31, -RZ, R8.H1_H1 ;  /* 0x30000008ff1f7230 */ /* 0x000fe40000004100 */
[C---:B------:R-:W-:Y:S01]  /*10be0*/  FFMA.FTZ R41, R7.reuse, R36, -R42 ;  /* 0x0000002407297223 */ /* 0x040fe2000001082a */
[----:B------:R-:W-:Y:S01]  /*10bf0*/  FFMA.FTZ R43, R7, R37, R26 ;  /* 0x00000025072b7223 */ /* 0x000fe2000001001a */
[----:B------:R-:W-:Y:S02]  /*10c00*/  HADD2.F32 R26, -RZ, R20.H0_H0 ;  /* 0x20000014ff1a7230 */ /* 0x000fe40000004100 */
[----:B------:R-:W-:Y:S01]  /*10c10*/  HADD2.F32 R20, -RZ, R8.H0_H0 ;  /* 0x20000008ff147230 */ /* 0x000fe20000004100 */
[----:B------:R-:W-:Y:S01]  /*10c20*/  F2FP.SATFINITE.E4M3.F32.PACK_AB_MERGE_C R41, R41, R56, RZ ;  /* 0x000000382929723e */ /* 0x000fe200048070ff */
[--C-:B------:R-:W-:Y:S01]  /*10c30*/  HADD2.F32 R7, -RZ, R6.reuse.H0_H0 ;  /* 0x20000006ff077230 */ /* 0x100fe20000004100 */
[----:B------:R-:W-:Y:S01]  /*10c40*/  F2FP.SATFINITE.E4M3.F32.PACK_AB_MERGE_C R43, R43, R58, RZ ;  /* 0x0000003a2b2b723e */ /* 0x000fe200048070ff */
[----:B------:R-:W-:-:S02]  /*10c50*/  HADD2.F32 R8, -RZ, R6.H1_H1 ;  /* 0x30000006ff087230 */ /* 0x000fc40000004100 */
[--C-:B------:R-:W-:Y:S02]  /*10c60*/  HADD2.F32 R6, -RZ, R4.reuse.H0_H0 ;  /* 0x20000004ff067230 */ /* 0x100fe40000004100 */
[C---:B------:R-:W-:Y:S01]  /*10c70*/  FMUL.FTZ R37, R7.reuse, R20 ;  /* 0x0000001407257220 */ /* 0x040fe20000410000 */
[----:B------:R-:W-:Y:S02]  /*10c80*/  HADD2.F32 R4, -RZ, R4.H1_H1 ;  /* 0x30000004ff047230 */ /* 0x000fe40000004100 */
[-C--:B------:R-:W-:Y:S01]  /*10c90*/  FMUL.FTZ R7, R7, R26.reuse ;  /* 0x0000001a07077220 */ /* 0x080fe20000410000 */
        /* <DEDUP_REMOVED lines=9> */
[----:B------:R-:W-:Y:S02]  /*10d30*/  F2FP.SATFINITE.E4M3.F32.PACK_AB_MERGE_C R7, R38, R25, R7 ;  /* 0x000000192607723e */ /* 0x000fe40004807007 */
[----:B------:R-:W-:Y:S02]  /*10d40*/  F2FP.SATFINITE.E4M3.F32.PACK_AB_MERGE_C R4, R50, R47, R4 ;  /* 0x0000002f3204723e */ /* 0x000fe40004807004 */
[----:B------:R-:W-:Y:S02]  /*10d50*/  F2FP.SATFINITE.E4M3.F32.PACK_AB_MERGE_C R6, R6, R37, R41 ;  /* 0x000000250606723e */ /* 0x000fe40004807029 */
[----:B------:R-:W-:-:S02]  /*10d60*/  F2FP.SATFINITE.E4M3.F32.PACK_AB_MERGE_C R8, R46, R45, R8 ;  /* 0x0000002d2e08723e */ /* 0x000fc40004807008 */
[----:B------:R-:W-:Y:S01]  /*10d70*/  F2FP.SATFINITE.E4M3.F32.PACK_AB_MERGE_C R10, R31, R20, R43 ;  /* 0x000000141f0a723e */ /* 0x000fe2000480702b */
[----:B------:R1:W-:Y:S04]  /*10d80*/  STS.128 [R61+0x18400], R4 ;  /* 0x018400043d007388 */ /* 0x0003e80000000c00 */
[----:B------:R1:W-:Y:S02]  /*10d90*/  STS.128 [R0+0x18400], R8 ;  /* 0x0184000800007388 */ /* 0x0003e40000000c00 */
.L_x_1741:
[----:B------:R-:W-:Y:S05]  /*10da0*/  BSYNC B1 ;  /* 0x0000000000017941 */ /* 0x000fea0003800000 */
.L_x_1740:
[----:B------:R-:W-:Y:S05]  /*10db0*/  @P2 BRA `(.L_x_1722) ;  /* 0x0000000c00dc2947 */ /* 0x000fea0003800000 */
[----:B------:R-:W3:Y:S01]  /*10dc0*/  LDL R47, [R1+0x2c] ;  /* 0x00002c00012f7983 */ /* 0x000ee20000100800 */
[----:B01---5:R-:W-:Y:S02]  /*10dd0*/  SHF.R.U32.HI R4, RZ, 0x8, R32 ;  /* 0x00000008ff047819 */ /* 0x023fe40000011620 */
[----:B------:R-:W-:Y:S02]  /*10de0*/  LOP3.LUT R0, R32, 0xff, RZ, 0xc0, !PT ;  /* 0x000000ff20007812 */ /* 0x000fe400078ec0ff */
[----:B------:R-:W-:Y:S02]  /*10df0*/  SHF.R.U32.HI R8, RZ, 0x8, R34 ;  /* 0x00000008ff087819 */ /* 0x000fe40000011622 */
[----:B------:R-:W-:Y:S02]  /*10e00*/  LOP3.LUT R5, R4, 0xff, RZ, 0xc0, !PT ;  /* 0x000000ff04057812 */ /* 0x000fe400078ec0ff */
[----:B------:R-:W-:Y:S02]  /*10e10*/  LEA.HI R3, R3, R214, RZ, 0x1c ;  /* 0x000000d603037211 */ /* 0x000fe400078fe0ff */
[----:B------:R-:W-:-:S02]  /*10e20*/  LOP3.LUT R4, R34, 0xff, RZ, 0xc0, !PT ;  /* 0x000000ff22047812 */ /* 0x000fc400078ec0ff */
[----:B------:R-:W-:Y:S02]  /*10e30*/  LOP3.LUT R9, R8, 0xff, RZ, 0xc0, !PT ;  /* 0x000000ff08097812 */ /* 0x000fe400078ec0ff */
[----:B--2---:R-:W-:Y:S02]  /*10e40*/  PRMT R21, R5, 0x7604, R0 ;  /* 0x0000760405157816 */ /* 0x004fe40000000000 */
[----:B------:R-:W-:Y:S02]  /*10e50*/  SHF.R.S32.HI R0, RZ, 0x1f, R3 ;  /* 0x0000001fff007819 */ /* 0x000fe40000011403 */
[----:B------:R-:W-:Y:S02]  /*10e60*/  PRMT R25, R9, 0x7604, R4 ;  /* 0x0000760409197816 */ /* 0x000fe40000000004 */
[----:B------:R-:W-:Y:S01]  /*10e70*/  LEA.HI R4, R0, R3, RZ, 0x2 ;  /* 0x0000000300047211 */ /* 0x000fe200078f10ff */
[----:B------:R-:W-:Y:S01]  /*10e80*/  IMAD.SHL.U32 R0, R3, 0x10, RZ ;  /* 0x0000001003007824 */ /* 0x000fe200078e00ff */
[----:B------:R-:W-:-:S02]  /*10e90*/  SHF.R.U32.HI R7, RZ, 0x8, R33 ;  /* 0x00000008ff077819 */ /* 0x000fc40000011621 */
[----:B------:R-:W-:Y:S01]  /*10ea0*/  LOP3.LUT R6, R33, 0xff, RZ, 0xc0, !PT ;  /* 0x000000ff21067812 */ /* 0x000fe200078ec0ff */
[----:B------:R-:W-:Y:S01]  /*10eb0*/  IMAD.SHL.U32 R4, R4, 0x800, RZ ;  /* 0x0000080004047824 */ /* 0x000fe200078e00ff */
[----:B------:R-:W-:Y:S02]  /*10ec0*/  LOP3.LUT R3, R215, 0x30, R0, 0xf8, !PT ;  /* 0x00000030d7037812 */ /* 0x000fe400078ef800 */
[----:B------:R-:W-:Y:S02]  /*10ed0*/  LOP3.LUT R7, R7, 0xff, RZ, 0xc0, !PT ;  /* 0x000000ff07077812 */ /* 0x000fe400078ec0ff */
[----:B------:R-:W-:Y:S02]  /*10ee0*/  SHF.R.U32.HI R8, RZ, 0x8, R12 ;  /* 0x00000008ff087819 */ /* 0x000fe4000001160c */
[----:B------:R-:W-:Y:S02]  /*10ef0*/  LOP3.LUT R3, R3, R216, RZ, 0x3c, !PT ;  /* 0x000000d803037212 */ /* 0x000fe400078e3cff */
[----:B------:R-:W-:-:S02]  /*10f00*/  LOP3.LUT R0, R4, 0xffffe000, RZ, 0xc0, !PT ;  /* 0xffffe00004007812 */ /* 0x000fc400078ec0ff */
[----:B------:R-:W-:Y:S02]  /*10f10*/  PRMT R20, R7, 0x7604, R6 ;  /* 0x0000760407147816 */ /* 0x000fe40000000006 */
[----:B------:R-:W-:Y:S02]  /*10f20*/  LOP3.LUT R7, R12, 0xff, RZ, 0xc0, !PT ;  /* 0x000000ff0c077812 */ /* 0x000fe400078ec0ff */
[----:B------:R-:W-:Y:S02]  /*10f30*/  LOP3.LUT R8, R8, 0xff, RZ, 0xc0, !PT ;  /* 0x000000ff08087812 */ /* 0x000fe400078ec0ff */
[----:B------:R-:W-:Y:S02]  /*10f40*/  IADD3 R3, R3, R217, R0 ;  /* 0x000000d903037210 */ /* 0x000fe40007ffe000 */
[----:B------:R-:W-:Y:S02]  /*10f50*/  PRMT R29, R8, 0x7604, R7 ;  /* 0x00007604081d7816 */ /* 0x000fe40000000007 */
[----:B------:R-:W-:Y:S01]  /*10f60*/  SHF.R.U32.HI R6, RZ, 0x8, R35 ;  /* 0x00000008ff067819 */ /* 0x000fe20000011623 */
[----:B------:R-:W-:Y:S01]  /*10f70*/  IMAD.IADD R0, R16, 0x1, R3 ;  /* 0x0000000110007824 */ /* 0x000fe200078e0203 */
[----:B------:R-:W-:-:S02]  /*10f80*/  SHF.R.U32.HI R8, RZ, 0x8, R13 ;  /* 0x00000008ff087819 */ /* 0x000fc4000001160d */
[----:B------:R-:W-:Y:S02]  /*10f90*/  LOP3.LUT R5, R35, 0xff, RZ, 0xc0, !PT ;  /* 0x000000ff23057812 */ /* 0x000fe400078ec0ff */
[----:B------:R-:W-:Y:S02]  /*10fa0*/  LOP3.LUT R6, R6, 0xff, RZ, 0xc0, !PT ;  /* 0x000000ff06067812 */ /* 0x000fe400078ec0ff */
[----:B------:R-:W-:Y:S02]  /*10fb0*/  LOP3.LUT R3, R8, 0xff, RZ, 0xc0, !PT ;  /* 0x000000ff08037812 */ /* 0x000fe400078ec0ff */
[----:B------:R-:W0:Y:S01]  /*10fc0*/  LDS.128 R8, [R0+0x18400] ;  /* 0x0184000000087984 */ /* 0x000e220000000c00 */
[----:B------:R-:W-:Y:S02]  /*10fd0*/  PRMT R24, R6, 0x7604, R5 ;  /* 0x0000760406187816 */ /* 0x000fe40000000005 */
[----:B------:R-:W-:Y:S02]  /*10fe0*/  SHF.R.U32.HI R31, RZ, 0x8, R15 ;  /* 0x00000008ff1f7819 */ /* 0x000fe4000001160f */
[----:B------:R-:W-:-:S02]  /*10ff0*/  LOP3.LUT R30, R15, 0xff, RZ, 0xc0, !PT ;  /* 0x000000ff0f1e7812 */ /* 0x000fc400078ec0ff */
[----:B------:R-:W-:Y:S02]  /*11000*/  LOP3.LUT R31, R31, 0xff, RZ, 0xc0, !PT ;  /* 0x000000ff1f1f7812 */ /* 0x000fe400078ec0ff */
[----:B------:R-:W-:Y:S02]  /*11010*/  LOP3.LUT R26, R13, 0xff, RZ, 0xc0, !PT ;  /* 0x000000ff0d1a7812 */ /* 0x000fe400078ec0ff */
[----:B------:R-:W-:Y:S02]  /*11020*/  SHF.R.U32.HI R28, RZ, 0x8, R14 ;  /* 0x00000008ff1c7819 */ /* 0x000fe4000001160e */
[----:B------:R-:W-:Y:S02]  /*11030*/  PRMT R30, R31, 0x7604, R30 ;  /* 0x000076041f1e7816 */ /* 0x000fe4000000001e */
[----:B------:R-:W-:Y:S02]  /*11040*/  PRMT R26, R3, 0x7604, R26 ;  /* 0x00007604031a7816 */ /* 0x000fe4000000001a */
[----:B------:R-:W-:-:S02]  /*11050*/  SHF.R.U32.HI R31, RZ, 0x10, R13 ;  /* 0x00000010ff1f7819 */ /* 0x000fc4000001160d */
[----:B------:R-:W-:Y:S02]  /*11060*/  SHF.R.U32.HI R3, RZ, 0x10, R33 ;  /* 0x00000010ff037819 */ /* 0x000fe40000011621 */
[----:B------:R-:W-:Y:S01]  /*11070*/  LOP3.LUT R27, R14, 0xff, RZ, 0xc0, !PT ;  /* 0x000000ff0e1b7812 */ /* 0x000fe200078ec0ff */
[----:B------:R-:W-:Y:S01]  /*11080*/  IMAD.U32 R31, R31, 0x10000, RZ ;  /* 0x000100001f1f7824 */ /* 0x000fe200078e00ff */
[----:B------:R-:W-:Y:S01]  /*11090*/  LOP3.LUT R28, R28, 0xff, RZ, 0xc0, !PT ;  /* 0x000000ff1c1c7812 */ /* 0x000fe200078ec0ff */
[----:B------:R-:W-:Y:S01]  /*110a0*/  IMAD.U32 R3, R3, 0x10000, RZ ;  /* 0x0001000003037824 */ /* 0x000fe200078e00ff */
[----:B----4-:R-:W-:Y:S02]  /*110b0*/  SHF.R.U32.HI R39, RZ, 0x10, R15 ;  /* 0x00000010ff277819 */ /* 0x010fe4000001160f */
[----:B---3--:R-:W-:Y:S02]  /*110c0*/  PRMT R37, R28, 0x7604, R27 ;  /* 0x000076041c257816 */ /* 0x008fe4000000001b */
[----:B------:R-:W-:Y:S01]  /*110d0*/  SHF.R.U32.HI R27, RZ, 0x10, R35 ;  /* 0x00000010ff1b7819 */ /* 0x000fe20000011623 */
[----:B------:R-:W-:Y:S01]  /*110e0*/  IMAD.U32 R39, R39, 0x10000, RZ ;  /* 0x0001000027277824 */ /* 0x000fe200078e00ff */
[----:B------:R-:W-:-:S02]  /*110f0*/  LOP3.LUT R31, R26, 0xff0000, R31, 0xf8, !PT ;  /* 0x00ff00001a1f7812 */ /* 0x000fc400078ef81f */
        /* <DEDUP_REMOVED lines=10> */
[----:B------:R-:W-:Y:S02]  /*111a0*/  F2FP.F16.E4M3.UNPACK_B R34, R36 ;  /* 0x00000024ff22723e */ /* 0x000fe400020006ff */
[----:B------:R-:W-:Y:S01]  /*111b0*/  LOP3.LUT R42, R41, 0xff000000, R15, 0xf8, !PT ;  /* 0xff000000292a7812 */ /* 0x000fe200078ef80f */
[--C-:B------:R-:W-:Y:S01]  /*111c0*/  HADD2.F32 R41, -RZ, R40.reuse.H0_H0 ;  /* 0x20000028ff297230 */ /* 0x100fe20000004100 */
[----:B------:R-:W-:Y:S01]  /*111d0*/  LOP3.LUT R33, R37, 0xff0000, R14, 0xf8, !PT ;  /* 0x00ff000025217812 */ /* 0x000fe200078ef80e */
[----:B------:R-:W-:Y:S01]  /*111e0*/  HADD2.F32 R40, -RZ, R40.H1_H1 ;  /* 0x30000028ff287230 */ /* 0x000fe20000004100 */
[----:B------:R-:W-:-:S02]  /*111f0*/  LOP3.LUT R21, R21, 0xff0000, R32, 0xf8, !PT ;  /* 0x00ff000015157812 */ /* 0x000fc400078ef820 */
[----:B------:R-:W-:Y:S01]  /*11200*/  LOP3.LUT R37, R27, 0xff000000, R35, 0xf8, !PT ;  /* 0xff0000001b257812 */ /* 0x000fe200078ef823 */
[--C-:B------:R-:W-:Y:S01]  /*11210*/  HADD2.F32 R35, -RZ, R34.reuse.H0_H0 ;  /* 0x20000022ff237230 */ /* 0x100fe20000004100 */
[----:B------:R-:W-:Y:S01]  /*11220*/  LOP3.LUT R21, R21, 0xff000000, R32, 0xf8, !PT ;  /* 0xff00000015157812 */ /* 0x000fe200078ef820 */
[----:B------:R-:W-:Y:S01]  /*11230*/  HADD2.F32 R34, -RZ, R34.H1_H1 ;  /* 0x30000022ff227230 */ /* 0x000fe20000004100 */
[----:B------:R-:W-:Y:S02]  /*11240*/  LOP3.LUT R29, R29, 0xff0000, R12, 0xf8, !PT ;  /* 0x00ff00001d1d7812 */ /* 0x000fe400078ef80c */
[----:B------:R-:W-:Y:S02]  /*11250*/  F2FP.F16.E4M3.UNPACK_B R25, R9.H1 ;  /* 0x00000009ff19723e */ /* 0x000fe400030006ff */
[-C--:B------:R-:W-:Y:S02]  /*11260*/  F2FP.F16.E4M3.UNPACK_B R31, R8.reuse ;  /* 0x00000008ff1f723e */ /* 0x080fe400020006ff */
[----:B------:R-:W-:-:S02]  /*11270*/  F2FP.F16.E4M3.UNPACK_B R32, R8.H1 ;  /* 0x00000008ff20723e */ /* 0x000fc400030006ff */
[----:B------:R-:W-:Y:S02]  /*11280*/  F2FP.F16.E4M3.UNPACK_B R39, R39.H1 ;  /* 0x00000027ff27723e */ /* 0x000fe400030006ff */
[----:B------:R-:W-:Y:S02]  /*11290*/  F2FP.F16.E4M3.UNPACK_B R36, R36.H1 ;  /* 0x00000024ff24723e */ /* 0x000fe400030006ff */
[----:B------:R-:W-:Y:S02]  /*112a0*/  LOP3.LUT R38, R29, 0xff000000, R12, 0xf8, !PT ;  /* 0xff0000001d267812 */ /* 0x000fe400078ef80c */
[----:B------:R-:W-:Y:S02]  /*112b0*/  LOP3.LUT R12, R33, 0xff000000, R14, 0xf8, !PT ;  /* 0xff000000210c7812 */ /* 0x000fe400078ef80e */
[-C--:B------:R-:W-:Y:S02]  /*112c0*/  F2FP.F16.E4M3.UNPACK_B R30, R11.reuse ;  /* 0x0000000bff1e723e */ /* 0x080fe400020006ff */
[----:B------:R-:W-:Y:S01]  /*112d0*/  F2FP.F16.E4M3.UNPACK_B R33, R11.H1 ;  /* 0x0000000bff21723e */ /* 0x000fe200030006ff */
[--C-:B------:R-:W-:Y:S01]  /*112e0*/  HADD2.F32 R11, -RZ, R36.reuse.H0_H0 ;  /* 0x20000024ff0b7230 */ /* 0x100fe20000004100 */
[----:B------:R-:W-:Y:S01]  /*112f0*/  F2FP.F16.E4M3.UNPACK_B R14, R10.H1 ;  /* 0x0000000aff0e723e */ /* 0x000fe200030006ff */
[----:B------:R-:W-:Y:S01]  /*11300*/  HADD2.F32 R36, -RZ, R36.H1_H1 ;  /* 0x30000024ff247230 */ /* 0x000fe20000004100 */
[----:B------:R-:W0:Y:S02]  /*11310*/  LDS.128 R4, [R47+0x18400] ;  /* 0x018400002f047984 */ /* 0x000e240000000c00 */
        /* <DEDUP_REMOVED lines=9> */
[----:B------:R-:W-:Y:S01]  /*113b0*/  F2FP.F16.E4M3.UNPACK_B R26, R4 ;  /* 0x00000004ff1a723e */ /* 0x000fe200020006ff */
[----:B------:R-:W-:-:S02]  /*113c0*/  HADD2.F32 R13, -RZ, R13.H1_H1 ;  /* 0x3000000dff0d7230 */ /* 0x000fc40000004100 */
[C---:B------:R-:W-:Y:S01]  /*113d0*/  FFMA.FTZ R5, R20.reuse, R35, -R9 ;  /* 0x0000002314057223 */ /* 0x040fe20000010809 */
[----:B------:R-:W-:Y:S01]  /*113e0*/  F2FP.F16.E4M3.UNPACK_B R27, R4.H1 ;  /* 0x00000004ff1b723e */ /* 0x000fe200030006ff */
[----:B------:R-:W-:Y:S01]  /*113f0*/  FFMA.FTZ R9, R20, R41, R8 ;  /* 0x0000002914097223 */ /* 0x000fe20000010008 */
[-C--:B------:R-:W-:Y:S01]  /*11400*/  F2FP.F16.E4M3.UNPACK_B R4, R6.reuse ;  /* 0x00000006ff04723e */ /* 0x080fe200020006ff */
[----:B------:R-:W-:Y:S01]  /*11410*/  HADD2.F32 R35, -RZ, R39.H0_H0 ;  /* 0x20000027ff237230 */ /* 0x000fe20000004100 */
[----:B------:R-:W-:Y:S01]  /*11420*/  F2FP.F16.E4M3.UNPACK_B R7, R6.H1 ;  /* 0x00000006ff07723e */ /* 0x000fe200030006ff */
[----:B------:R-:W-:Y:S01]  /*11430*/  HADD2.F32 R8, -RZ, R25.H0_H0 ;  /* 0x20000019ff087230 */ /* 0x000fe20000004100 */
[----:B------:R-:W-:Y:S01]  /*11440*/  F2FP.F16.E4M3.UNPACK_B R6, R10 ;  /* 0x0000000aff06723e */ /* 0x000fe200020006ff */
[C---:B------:R-:W-:Y:S01]  /*11450*/  FMUL.FTZ R10, R24.reuse, R40 ;  /* 0x00000028180a7220 */ /* 0x040fe20000410000 */
[----:B------:R-:W-:Y:S01]  /*11460*/  FMUL.FTZ R41, R24, R34 ;  /* 0x0000002218297220 */ /* 0x000fe20000410000 */
[----:B------:R-:W-:-:S02]  /*11470*/  HADD2.F32 R20, -RZ, R15.H0_H0 ;  /* 0x2000000fff147230 */ /* 0x000fc40000004100 */
[C---:B------:R-:W-:Y:S01]  /*11480*/  FMUL.FTZ R43, R8.reuse, R35 ;  /* 0x00000023082b7220 */ /* 0x040fe20000410000 */
[-C--:B------:R-:W-:Y:S01]  /*11490*/  FMUL.FTZ R24, R8, R11.reuse ;  /* 0x0000000b08187220 */ /* 0x080fe20000410000 */
[C---:B------:R-:W-:Y:S01]  /*114a0*/  FFMA.FTZ R8, R13.reuse, R34, -R10 ;  /* 0x000000220d087223 */ /* 0x040fe2000001080a */
[----:B------:R-:W-:Y:S01]  /*114b0*/  FFMA.FTZ R10, R13, R40, R41 ;  /* 0x000000280d0a7223 */ /* 0x000fe20000010029 */
[-C--:B------:R-:W-:Y:S01]  /*114c0*/  F2FP.F16.E4M3.UNPACK_B R40, R42.reuse ;  /* 0x0000002aff28723e */ /* 0x080fe200020006ff */
[C---:B------:R-:W-:Y:S01]  /*114d0*/  FFMA.FTZ R11, R20.reuse, R11, -R43 ;  /* 0x0000000b140b7223 */ /* 0x040fe2000001082b */
[----:B------:R-:W-:Y:S01]  /*114e0*/  F2FP.F16.E4M3.UNPACK_B R34, R37 ;  /* 0x00000025ff22723e */ /* 0x000fe200020006ff */
[----:B------:R-:W-:Y:S01]  /*114f0*/  FFMA.FTZ R13, R20, R35, R24 ;  /* 0x00000023140d7223 */ /* 0x000fe20000010018 */
[----:B------:R-:W-:Y:S01]  /*11500*/  HADD2.F32 R39, -RZ, R39.H1_H1 ;  /* 0x30000027ff277230 */ /* 0x000fe20000004100 */
[----:B------:R-:W-:Y:S01]  /*11510*/  F2FP.F16.E4M3.UNPACK_B R42, R42.H1 ;  /* 0x0000002aff2a723e */ /* 0x000fe200030006ff */
        /* <DEDUP_REMOVED lines=9> */
[--C-:B------:R-:W-:Y:S02]  /*115b0*/  HADD2.F32 R25, -RZ, R28.reuse.H0_H0 ;  /* 0x2000001cff197230 */ /* 0x100fe40000004100 */
[----:B------:R-:W-:Y:S01]  /*115c0*/  FMUL.FTZ R52, R24, R35 ;  /* 0x0000002318347220 */ /* 0x000fe20000410000 */
[----:B------:R-:W-:-:S02]  /*115d0*/  HADD2.F32 R28, -RZ, R28.H1_H1 ;  /* 0x3000001cff1c7230 */ /* 0x000fc40000004100 */
[C---:B------:R-:W-:Y:S01]  /*115e0*/  FFMA.FTZ R20, R15.reuse, R36, -R46 ;  /* 0x000000240f147223 */ /* 0x040fe2000001082e */
[----:B------:R-:W-:Y:S01]  /*115f0*/  FFMA.FTZ R24, R15, R39, R48 ;  /* 0x000000270f187223 */ /* 0x000fe20000010030 */
[C---:B------:R-:W-:Y:S01]  /*11600*/  FFMA.FTZ R15, R25.reuse, R35, -R50 ;  /* 0x00000023190f7223 */ /* 0x040fe20000010832 */
[----:B------:R-:W-:Y:S01]  /*11610*/  FFMA.FTZ R25, R25, R41, R52 ;  /* 0x0000002919197223 */ /* 0x000fe20000010034 */
[----:B------:R-:W-:Y:S01]  /*11620*/  HADD2.F32 R41, -RZ, R40.H1_H1 ;  /* 0x30000028ff297230 */ /* 0x000fe20000004100 */
[----:B------:R-:W-:Y:S01]  /*11630*/  F2FP.SATFINITE.E4M3.F32.PACK_AB_MERGE_C R11, R20, R11, RZ ;  /* 0x0000000b140b723e */ /* 0x000fe200048070ff */
[----:B------:R-:W-:Y:S01]  /*11640*/  HADD2.F32 R39, -RZ, R34.H1_H1 ;  /* 0x30000022ff277230 */ /* 0x000fe20000004100 */
[----:B------:R-:W-:Y:S01]  /*11650*/  F2FP.SATFINITE.E4M3.F32.PACK_AB_MERGE_C R13, R24, R13, RZ ;  /* 0x0000000d180d723e */ /* 0x000fe200048070ff */
[----:B------:R-:W-:Y:S01]  /*11660*/  HADD2.F32 R40, -RZ, R42.H0_H0 ;  /* 0x2000002aff287230 */ /* 0x000fe20000004100 */
[----:B------:R-:W-:Y:S01]  /*11670*/  F2FP.SATFINITE.E4M3.F32.PACK_AB_MERGE_C R5, R8, R5, R11 ;  /* 0x000000050805723e */ /* 0x000fe2000480700b */
[----:B------:R-:W-:Y:S01]  /*11680*/  HADD2.F32 R35, -RZ, R33.H0_H0 ;  /* 0x20000021ff237230 */ /* 0x000fe20000004100 */
[----:B------:R-:W-:Y:S01]  /*11690*/  F2FP.SATFINITE.E4M3.F32.PACK_AB_MERGE_C R9, R10, R9, R13 ;  /* 0x000000090a09723e */ /* 0x000fe2000480700d */
[----:B------:R-:W-:-:S02]  /*116a0*/  HADD2.F32 R34, -RZ, R30.H1_H1 ;  /* 0x3000001eff227230 */ /* 0x000fc40000004100 */
[----:B------:R-:W-:Y:S02]  /*116b0*/  HADD2.F32 R36, -RZ, R37.H0_H0 ;  /* 0x20000025ff247230 */ /* 0x000fe40000004100 */
[C---:B------:R-:W-:Y:S01]  /*116c0*/  FMUL.FTZ R45, R35.reuse, R40 ;  /* 0x00000028232d7220 */ /* 0x040fe20000410000 */
[----:B------:R-:W-:Y:S02]  /*116d0*/  HADD2.F32 R30, -RZ, R29.H0_H0 ;  /* 0x2000001dff1e7230 */ /* 0x000fe40000004100 */
[C---:B------:R-:W-:Y:S01]  /*116e0*/  FMUL.FTZ R43, R34.reuse, R41 ;  /* 0x00000029222b7220 */ /* 0x040fe20000410000 */
[----:B------:R-:W-:Y:S01]  /*116f0*/  FMUL.FTZ R34, R34, R39 ;  /* 0x0000002722227220 */ /* 0x000fe20000410000 */
[-C--:B------:R-:W-:Y:S01]  /*11700*/  FMUL.FTZ R35, R35, R36.reuse ;  /* 0x0000002423237220 */ /* 0x080fe20000410000 */
[----:B------:R-:W-:Y:S02]  /*11710*/  HADD2.F32 R42, -RZ, R42.H1_H1 ;  /* 0x3000002aff2a7230 */ /* 0x000fe40000004100 */
[----:B------:R-:W-:Y:S01]  /*11720*/  FFMA.FTZ R45, R30, R36, -R45 ;  /* 0x000000241e2d7223 */ /* 0x000fe2000001082d */
[----:B------:R-:W-:-:S02]  /*11730*/  HADD2.F32 R36, -RZ, R37.H1_H1 ;  /* 0x30000025ff247230 */ /* 0x000fc40000004100 */
[C---:B------:R-:W-:Y:S01]  /*11740*/  FFMA.FTZ R50, R28.reuse, R41, R34 ;  /* 0x000000291c327223 */ /* 0x040fe20000010022 */
[----:B------:R-:W-:Y:S01]  /*11750*/  F2FP.F16.E4M3.UNPACK_B R37, R38.H1 ;  /* 0x00000026ff25723e */ /* 0x000fe200030006ff */
[----:B------:R-:W-:Y:S01]  /*11760*/  FFMA.FTZ R48, R28, R39, -R43 ;  /* 0x000000271c307223 */ /* 0x000fe2000001082b */
[----:B------:R-:W-:Y:S01]  /*11770*/  F2FP.F16.E4M3.UNPACK_B R34, R21.H1 ;  /* 0x00000015ff22723e */ /* 0x000fe200030006ff */
[----:B------:R-:W-:Y:S02]  /*11780*/  HADD2.F32 R33, -RZ, R33.H1_H1 ;  /* 0x30000021ff217230 */ /* 0x000fe40000004100 */
[----:B------:R-:W-:Y:S01]  /*11790*/  FFMA.FTZ R43, R30, R40, R35 ;  /* 0x000000281e2b7223 */ /* 0x000fe20000010023 */
[----:B------:R-:W-:Y:S01]  /*117a0*/  HADD2.F32 R39, -RZ, R37.H0_H0 ;  /* 0x20000025ff277230 */ /* 0x000fe20000004100 */
[----:B------:R-:W-:Y:S01]  /*117b0*/  F2FP.F16.E4M3.UNPACK_B R38, R38 ;  /* 0x00000026ff26723e */ /* 0x000fe200020006ff */
[----:B------:R-:W-:Y:S02]  /*117c0*/  HADD2.F32 R30, -RZ, R32.H0_H0 ;  /* 0x20000020ff1e7230 */ /* 0x000fe40000004100 */
[----:B------:R-:W-:Y:S01]  /*117d0*/  FMUL.FTZ R40, R33, R42 ;  /* 0x0000002a21287220 */ /* 0x000fe20000410000 */
[----:B------:R-:W-:-:S02]  /*117e0*/  HADD2.F32 R35, -RZ, R34.H0_H0 ;  /* 0x20000022ff237230 */ /* 0x000fc40000004100 */
[-C--:B------:R-:W-:Y:S01]  /*117f0*/  FMUL.FTZ R41, R33, R36.reuse ;  /* 0x0000002421297220 */ /* 0x080fe20000410000 */
[----:B------:R-:W-:Y:S02]  /*11800*/  HADD2.F32 R29, -RZ, R29.H1_H1 ;  /* 0x3000001dff1d7230 */ /* 0x000fe40000004100 */
[C---:B------:R-:W-:Y:S01]  /*11810*/  FMUL.FTZ R33, R30.reuse, R39 ;  /* 0x000000271e217220 */ /* 0x040fe20000410000 */
[----:B------:R-:W-:Y:S02]  /*11820*/  HADD2.F32 R37, -RZ, R37.H1_H1 ;  /* 0x30000025ff257230 */ /* 0x000fe40000004100 */
[----:B------:R-:W-:Y:S01]  /*11830*/  FMUL.FTZ R30, R30, R35 ;  /* 0x000000231e1e7220 */ /* 0x000fe20000410000 */
[----:B------:R-:W-:Y:S02]  /*11840*/  HADD2.F32 R32, -RZ, R32.H1_H1 ;  /* 0x30000020ff207230 */ /* 0x000fe40000004100 */
[----:B------:R-:W-:Y:S01]  /*11850*/  FFMA.FTZ R52, R29, R36, -R40 ;  /* 0x000000241d347223 */ /* 0x000fe20000010828 */
[----:B------:R-:W-:-:S02]  /*11860*/  HADD2.F32 R34, -RZ, R34.H1_H1 ;  /* 0x30000022ff227230 */ /* 0x000fc40000004100 */
[----:B------:R-:W-:Y:S01]  /*11870*/  FFMA.FTZ R54, R29, R42, R41 ;  /* 0x0000002a1d367223 */ /* 0x000fe20000010029 */
[--C-:B------:R-:W-:Y:S02]  /*11880*/  HADD2.F32 R28, -RZ, R27.reuse.H0_H0 ;  /* 0x2000001bff1c7230 */ /* 0x100fe40000004100 */
[C---:B------:R-:W-:Y:S01]  /*11890*/  FMUL.FTZ R36, R32.reuse, R37 ;  /* 0x0000002520247220 */ /* 0x040fe20000410000 */
[----:B------:R-:W-:Y:S01]  /*118a0*/  HADD2.F32 R27, -RZ, R27.H1_H1 ;  /* 0x3000001bff1b7230 */ /* 0x000fe20000004100 */
[----:B------:R-:W-:Y:S01]  /*118b0*/  F2FP.F16.E4M3.UNPACK_B R29, R21 ;  /* 0x00000015ff1d723e */ /* 0x000fe200020006ff */
[-C--:B------:R-:W-:Y:S01]  /*118c0*/  FMUL.FTZ R32, R32, R34.reuse ;  /* 0x0000002220207220 */ /* 0x080fe20000410000 */
[C---:B------:R-:W-:Y:S01]  /*118d0*/  FFMA.FTZ R35, R28.reuse, R35, -R33 ;  /* 0x000000231c237223 */ /* 0x040fe20000010821 */
[----:B------:R-:W-:Y:S01]  /*118e0*/  FFMA.FTZ R39, R28, R39, R30 ;  /* 0x000000271c277223 */ /* 0x000fe2000001001e */
[----:B------:R-:W-:Y:S02]  /*118f0*/  HADD2.F32 R30, -RZ, R38.H0_H0 ;  /* 0x20000026ff1e7230 */ /* 0x000fe40000004100 */
[----:B------:R-:W-:Y:S01]  /*11900*/  FFMA.FTZ R40, R27, R34, -R36 ;  /* 0x000000221b287223 */ /* 0x000fe20000010824 */
[----:B------:R-:W-:-:S02]  /*11910*/  HADD2.F32 R28, -RZ, R31.H0_H0 ;  /* 0x2000001fff1c7230 */ /* 0x000fc40000004100 */
[----:B------:R-:W-:Y:S01]  /*11920*/  FFMA.FTZ R42, R27, R37, R32 ;  /* 0x000000251b2a7223 */ /* 0x000fe20000010020 */
[----:B------:R-:W-:Y:S01]  /*11930*/  HADD2.F32 R27, -RZ, R29.H0_H0 ;  /* 0x2000001dff1b7230 */ /* 0x000fe20000004100 */
[----:B------:R-:W-:Y:S01]  /*11940*/  F2FP.SATFINITE.E4M3.F32.PACK_AB_MERGE_C R43, R54, R43, RZ ;  /* 0x0000002b362b723e */ /* 0x000fe200048070ff */
[----:B------:R-:W-:Y:S02]  /*11950*/  HADD2.F32 R21, -RZ, R26.H0_H0 ;  /* 0x2000001aff157230 */ /* 0x000fe40000004100 */
[C---:B------:R-:W-:Y:S01]  /*11960*/  FMUL.FTZ R32, R28.reuse, R30 ;  /* 0x0000001e1c207220 */ /* 0x040fe20000410000 */
[----:B------:R-:W-:Y:S02]  /*11970*/  HADD2.F32 R38, -RZ, R38.H1_H1 ;  /* 0x30000026ff267230 */ /* 0x000fe40000004100 */
[-C--:B------:R-:W-:Y:S01]  /*11980*/  FMUL.FTZ R28, R28, R27.reuse ;  /* 0x0000001b1c1c7220 */ /* 0x080fe20000410000 */
[----:B------:R-:W-:Y:S02]  /*11990*/  HADD2.F32 R31, -RZ, R31.H1_H1 ;  /* 0x3000001fff1f7230 */ /* 0x000fe40000004100 */
[----:B------:R-:W-:Y:S01]  /*119a0*/  FFMA.FTZ R33, R21, R27, -R32 ;  /* 0x0000001b15217223 */ /* 0x000fe20000010820 */
[----:B------:R-:W-:Y:S01]  /*119b0*/  HADD2.F32 R29, -RZ, R29.H1_H1 ;  /* 0x3000001dff1d7230 */ /* 0x000fe20000004100 */
[----:B------:R-:W-:Y:S01]  /*119c0*/  F2FP.F16.E4M3.UNPACK_B R32, R12.H1 ;  /* 0x0000000cff20723e */ /* 0x000fe200030006ff */
[----:B------:R-:W-:-:S02]  /*119d0*/  HADD2.F32 R26, -RZ, R26.H1_H1 ;  /* 0x3000001aff1a7230 */ /* 0x000fc40000004100 */
[----:B------:R-:W-:Y:S01]  /*119e0*/  FMUL.FTZ R27, R31, R38 ;  /* 0x000000261f1b7220 */ /* 0x000fe20000410000 */
        /* <DEDUP_REMOVED lines=8> */
[--C-:B------:R-:W-:Y:S01]  /*11a70*/  HADD2.F32 R26, -RZ, R21.reuse.H0_H0 ;  /* 0x20000015ff1a7230 */ /* 0x100fe20000004100 */
[----:B------:R-:W-:Y:S01]  /*11a80*/  F2FP.SATFINITE.E4M3.F32.PACK_AB_MERGE_C R39, R42, R39, RZ ;  /* 0x000000272a27723e */ /* 0x000fe200048070ff */
[----:B------:R-:W-:-:S02]  /*11a90*/  HADD2.F32 R28, -RZ, R21.H1_H1 ;  /* 0x30000015ff1c7230 */ /* 0x000fc40000004100 */
[C---:B------:R-:W-:Y:S01]  /*11aa0*/  FMUL.FTZ R38, R27.reuse, R30 ;  /* 0x0000001e1b267220 */ /* 0x040fe20000410000 */
[--C-:B------:R-:W-:Y:S02]  /*11ab0*/  HADD2.F32 R21, -RZ, R7.reuse.H0_H0 ;  /* 0x20000007ff157230 */ /* 0x100fe40000004100 */
[-C--:B------:R-:W-:Y:S01]  /*11ac0*/  FMUL.FTZ R46, R27, R26.reuse ;  /* 0x0000001a1b2e7220 */ /* 0x080fe20000410000 */
[----:B------:R-:W-:Y:S01]  /*11ad0*/  HADD2.F32 R32, -RZ, R32.H1_H1 ;  /* 0x30000020ff207230 */ /* 0x000fe20000004100 */
[----:B------:R-:W-:Y:S01]  /*11ae0*/  F2FP.SATFINITE.E4M3.F32.PACK_AB_MERGE_C R11, R50, R25, R43 ;  /* 0x00000019320b723e */ /* 0x000fe2000480702b */
[----:B------:R-:W-:Y:S02]  /*11af0*/  HADD2.F32 R14, -RZ, R14.H1_H1 ;  /* 0x3000000eff0e7230 */ /* 0x000fe40000004100 */
[C---:B------:R-:W-:Y:S01]  /*11b00*/  FFMA.FTZ R38, R21.reuse, R26, -R38 ;  /* 0x0000001a15267223 */ /* 0x040fe20000010826 */
[----:B------:R-:W-:Y:S02]  /*11b10*/  HADD2.F32 R7, -RZ, R7.H1_H1 ;  /* 0x30000007ff077230 */ /* 0x000fe40000004100 */
[----:B------:R-:W-:Y:S01]  /*11b20*/  FFMA.FTZ R46, R21, R30, R46 ;  /* 0x0000001e152e7223 */ /* 0x000fe2000001002e */
[----:B------:R-:W-:-:S02]  /*11b30*/  HADD2.F32 R21, -RZ, R3.H1_H1 ;  /* 0x30000003ff157230 */ /* 0x000fc40000004100 */
[C---:B------:R-:W-:Y:S01]  /*11b40*/  FMUL.FTZ R26, R14.reuse, R32 ;  /* 0x000000200e1a7220 */ /* 0x040fe20000410000 */
[----:B------:R-:W-:Y:S01]  /*11b50*/  FMUL.FTZ R27, R14, R28 ;  /* 0x0000001c0e1b7220 */ /* 0x000fe20000410000 */
[----:B------:R-:W-:Y:S01]  /*11b60*/  F2FP.F16.E4M3.UNPACK_B R14, R12 ;  /* 0x0000000cff0e723e */ /* 0x000fe200020006ff */
[----:B------:R-:W-:Y:S02]  /*11b70*/  HADD2.F32 R12, -RZ, R3.H0_H0 ;  /* 0x20000003ff0c7230 */ /* 0x000fe40000004100 */
[C---:B------:R-:W-:Y:S01]  /*11b80*/  FFMA.FTZ R37, R7.reuse, R28, -R26 ;  /* 0x0000001c07257223 */ /* 0x040fe2000001081a */
[----:B------:R-:W-:Y:S01]  /*11b90*/  FFMA.FTZ R41, R7, R32, R27 ;  /* 0x0000002007297223 */ /* 0x000fe2000001001b */
[----:B------:R-:W-:Y:S01]  /*11ba0*/  HADD2.F32 R7, -RZ, R6.H0_H0 ;  /* 0x20000006ff077230 */ /* 0x000fe20000004100 */
[----:B------:R-:W-:Y:S01]  /*11bb0*/  F2FP.SATFINITE.E4M3.F32.PACK_AB_MERGE_C R8, R31, R34, R39 ;  /* 0x000000221f08723e */ /* 0x000fe20004807027 */
[--C-:B------:R-:W-:Y:S01]  /*11bc0*/  HADD2.F32 R26, -RZ, R14.reuse.H0_H0 ;  /* 0x2000000eff1a7230 */ /* 0x100fe20000004100 */
[----:B------:R-:W-:Y:S01]  /*11bd0*/  F2FP.SATFINITE.E4M3.F32.PACK_AB_MERGE_C R37, R37, R38, RZ ;  /* 0x000000262525723e */ /* 0x000fe200048070ff */
[----:B------:R-:W-:Y:S01]  /*11be0*/  HADD2.F32 R27, -RZ, R14.H1_H1 ;  /* 0x3000000eff1b7230 */ /* 0x000fe20000004100 */
[----:B------:R-:W-:Y:S01]  /*11bf0*/  F2FP.SATFINITE.E4M3.F32.PACK_AB_MERGE_C R41, R41, R46, RZ ;  /* 0x0000002e2929723e */ /* 0x000fe200048070ff */
[----:B------:R-:W-:-:S02]  /*11c00*/  HADD2.F32 R6, -RZ, R6.H1_H1 ;  /* 0x30000006ff067230 */ /* 0x000fc40000004100 */
[C---:B------:R-:W-:Y:S01]  /*11c10*/  FMUL.FTZ R14, R7.reuse, R26 ;  /* 0x0000001a070e7220 */ /* 0x040fe20000410000 */
[--C-:B------:R-:W-:Y:S02]  /*11c20*/  HADD2.F32 R3, -RZ, R4.reuse.H0_H0 ;  /* 0x20000004ff037230 */ /* 0x100fe40000004100 */
[-C--:B------:R-:W-:Y:S01]  /*11c30*/  FMUL.FTZ R7, R7, R12.reuse ;  /* 0x0000000c07077220 */ /* 0x080fe20000410000 */
        /* <DEDUP_REMOVED lines=9> */
[----:B------:R-:W-:Y:S02]  /*11cd0*/  F2FP.SATFINITE.E4M3.F32.PACK_AB_MERGE_C R7, R48, R15, R7 ;  /* 0x0000000f3007723e */ /* 0x000fe40004807007 */
[----:B------:R-:W-:Y:S02]  /*11ce0*/  F2FP.SATFINITE.E4M3.F32.PACK_AB_MERGE_C R4, R36, R33, R4 ;  /* 0x000000212404723e */ /* 0x000fe40004807004 */
[----:B------:R-:W-:Y:S02]  /*11cf0*/  F2FP.SATFINITE.E4M3.F32.PACK_AB_MERGE_C R6, R29, R6, R37 ;  /* 0x000000061d06723e */ /* 0x000fe40004807025 */
[----:B------:R-:W-:-:S03]  /*11d00*/  F2FP.SATFINITE.E4M3.F32.PACK_AB_MERGE_C R10, R28, R3, R41 ;  /* 0x000000031c0a723e */ /* 0x000fc60004807029 */
[----:B------:R0:W-:Y:S04]  /*11d10*/  STS.128 [R47+0x18400], R4 ;  /* 0x018400042f007388 */ /* 0x0001e80000000c00 */
[----:B------:R0:W-:Y:S02]  /*11d20*/  STS.128 [R0+0x18400], R8 ;  /* 0x0184000800007388 */ /* 0x0001e40000000c00 */
.L_x_1722:
[----:B------:R-:W-:Y:S05]  /*11d30*/  BSYNC B0 ;  /* 0x0000000000007941 */ /* 0x000fea0003800000 */
.L_x_1715:
        /* <DEDUP_REMOVED lines=8> */
.L_x_1713:
[----:B0--3--:R-:W-:-:S05]  /*11dc0*/  IMAD.U32 R0, RZ, RZ, UR40 ;  /* 0x00000028ff007e24 */ /* 0x009fca000f8e00ff */
[----:B------:R-:W-:-:S13]  /*11dd0*/  ISETP.NE.AND P0, PT, R0, 0x3, PT ;  /* 0x000000030000780c */ /* 0x000fda0003f05270 */
[----:B------:R-:W-:Y:S05]  /*11de0*/  @!P0 BRA `(.L_x_1742) ;  /* 0x0000000000048947 */ /* 0x000fea0003800000 */
[----:B------:R-:W-:Y:S01]  /*11df0*/  BPT.TRAP 0x1 ;  /* 0x000000040000795c */ /* 0x000fe20000300000 */
.L_x_1742:
[----:B-----5:R-:W-:Y:S01]  /*11e00*/  IMAD R11, R17, 0x8, R16 ;  /* 0x00000008110b7824 */ /* 0x020fe200078e0210 */
[----:B------:R-:W-:-:S04]  /*11e10*/  SHF.L.U32 R0, R200, 0x1f, RZ ;  /* 0x0000001fc8007819 */ /* 0x000fc800000006ff */
[----:B------:R0:W3:Y:S01]  /*11e20*/  SYNCS.PHASECHK.TRANS64.TRYWAIT P1, [R11+URZ+0x2a830], R0 ;  /* 0x02a830000b0075a7 */ /* 0x0000e2000802017f */
[----:B------:R-:W-:Y:S05]  /*11e30*/  @!P0 BRA `(.L_x_1743) ;  /* 0x0000000000048947 */ /* 0x000fea0003800000 */
[----:B------:R-:W-:Y:S01]  /*11e40*/  BPT.TRAP 0x1 ;  /* 0x000000040000795c */ /* 0x000fe20000300000 */
.L_x_1743:
[----:B---3--:R-:W-:Y:S05]  /*11e50*/  @P1 BRA `(.L_x_1744) ;  /* 0x0000000000081947 */ /* 0x008fea0003800000 */
[----:B------:R-:W3:Y:S02]  /*11e60*/  SYNCS.PHASECHK.TRANS64.TRYWAIT P1, [R11+URZ+0x2a830], R0 ;  /* 0x02a830000b0075a7 */ /* 0x000ee4000802017f */
[----:B---3--:R-:W-:Y:S05]  /*11e70*/  @!P1 BRA `(.L_x_1745) ;  /* 0x000001bc006c9947 */ /* 0x008fea0003800000 */
.L_x_1744:
[----:B------:R-:W-:Y:S05]  /*11e80*/  WARPSYNC.ALL ;  /* 0x0000000000007948 */ /* 0x000fea0003800000 */
[----:B0--3--:R-:W-:Y:S01]  /*11e90*/  VIADD R0, R16, 0x1e400 ;  /* 0x0001e40010007836 */ /* 0x009fe20000000000 */
[----:B------:R-:W-:Y:S01]  /*11ea0*/  R2UR UR24, R44 ;  /* 0x000000002c1872ca */ /* 0x000fe200000e0000 */
[----:B--2-4-:R-:W-:Y:S01]  /*11eb0*/  IMAD.MOV.U32 R5, RZ, RZ, -0x7fffffe0 ;  /* 0x80000020ff057424 */ /* 0x014fe200078e00ff */
[----:B------:R-:W-:Y:S01]  /*11ec0*/  WARPGROUP.ARRIVE ;  /* 0x00000000000079c5 */ /* 0x000fe20000000000 */
[----:B------:R-:W-:Y:S01]  /*11ed0*/  UMOV UR25, 0x80000020 ;  /* 0x8000002000197882 */ /* 0x000fe20000000000 */
[----:B------:R-:W-:Y:S01]  /*11ee0*/  SHF.R.U32.HI R0, RZ, 0x4, R0 ;  /* 0x00000004ff007819 */ /* 0x000fe20000011600 */
[----:B------:R-:W-:Y:S01]  /*11ef0*/  IMAD.MOV.U32 R9, RZ, RZ, -0x7fffffe0 ;  /* 0x80000020ff097424 */ /* 0x000fe200078e00ff */
[----:B------:R-:W-:Y:S01]  /*11f00*/  R2UR UR27, R5 ;  /* 0x00000000051b72ca */ /* 0x000fe200000e0000 */
[----:B------:R-:W-:Y:S01]  /*11f10*/  UMOV UR5, 0x80000020 ;  /* 0x8000002000057882 */ /* 0x000fe20000000000 */
[----:B------:R-:W-:Y:S01]  /*11f20*/  LOP3.LUT R0, R0, 0x3fff, RZ, 0xc0, !PT ;  /* 0x00003fff00007812 */ /* 0x000fe200078ec0ff */
[----:B------:R-:W-:Y:S01]  /*11f30*/  UMOV UR9, 0x80000020 ;  /* 0x8000002000097882 */ /* 0x000fe20000000000 */
[----:B------:R-:W-:Y:S01]  /*11f40*/  R2UR UR7, R9 ;  /* 0x00000000090772ca */ /* 0x000fe200000e0000 */
[----:B------:R-:W-:Y:S01]  /*11f50*/  IMAD.MOV.U32 R9, RZ, RZ, -0x7fffffe0 ;  /* 0x80000020ff097424 */ /* 0x000fe200078e00ff */
[----:B------:R-:W-:Y:S01]  /*11f60*/  LOP3.LUT R7, R0, 0x10000, RZ, 0xfc, !PT ;  /* 0x0001000000077812 */ /* 0x000fe200078efcff */
[----:B------:R-:W-:Y:S01]  /*11f70*/  ULOP3.LUT UR24, UR24, 0x10000, URZ, 0xfc, !UPT ;  /* 0x0001000018187892 */ /* 0x000fe2000f8efc3f */
[----:B------:R-:W-:Y:S01]  /*11f80*/  IMAD.MOV.U32 R5, RZ, RZ, -0x7fffffe0 ;  /* 0x80000020ff057424 */ /* 0x000fe200078e00ff */
[----:B------:R-:W-:Y:S01]  /*11f90*/  UMOV UR13, 0x80000020 ;  /* 0x80000020000d7882 */ /* 0x000fe20000000000 */
[----:B------:R-:W-:Y:S01]  /*11fa0*/  R2UR UR11, R9 ;  /* 0x00000000090b72ca */ /* 0x000fe200000e0000 */
[----:B------:R-:W-:Y:S01]  /*11fb0*/  IMAD R4, R17, 0x600, R7 ;  /* 0x0000060011047824 */ /* 0x000fe200078e0207 */
[----:B------:R-:W-:Y:S01]  /*11fc0*/  UIADD3 UR4, UR24, 0x2, URZ ;  /* 0x0000000218047890 */ /* 0x000fe2000fffe03f */
[----:B------:R-:W-:Y:S01]  /*11fd0*/  IMAD.MOV.U32 R9, RZ, RZ, -0x7fffffe0 ;  /* 0x80000020ff097424 */ /* 0x000fe200078e00ff */
[----:B------:R-:W-:Y:S01]  /*11fe0*/  UIADD3 UR8, UR24, 0x200, URZ ;  /* 0x0000020018087890 */ /* 0x000fe2000fffe03f */
[C---:B------:R-:W-:Y:S01]  /*11ff0*/  VIADD R8, R4.reuse, 0x2 ;  /* 0x0000000204087836 */ /* 0x040fe20000000000 */
[----:B------:R-:W-:Y:S01]  /*12000*/  R2UR UR26, R4 ;  /* 0x00000000041a72ca */ /* 0x000fe200000e0000 */
[----:B------:R-:W-:Y:S01]  /*12010*/  UIADD3 UR12, UR24, 0x202, URZ ;  /* 0x00000202180c7890 */ /* 0x000fe2000fffe03f */
[----:B------:R-:W-:Y:S01]  /*12020*/  R2UR UR15, R9 ;  /* 0x00000000090f72ca */ /* 0x000fe200000e0000 */
[----:B------:R-:W-:Y:S01]  /*12030*/  IMAD.MOV.U32 R9, RZ, RZ, -0x7fffffe0 ;  /* 0x80000020ff097424 */ /* 0x000fe200078e00ff */
[----:B------:R-:W-:Y:S01]  /*12040*/  R2UR UR6, R8 ;  /* 0x00000000080672ca */ /* 0x000fe200000e0000 */
[----:B------:R-:W-:Y:S01]  /*12050*/  VIADD R8, R4, 0x200 ;  /* 0x0000020004087836 */ /* 0x000fe20000000000 */
[----:B------:R-:W-:Y:S01]  /*12060*/  UIADD3 UR16, UR24, 0x400, URZ ;  /* 0x0000040018107890 */ /* 0x000fe2000fffe03f */
[----:B------:R-:W-:Y:S01]  /*12070*/  R2UR UR23, R5 ;  /* 0x00000000051772ca */ /* 0x000fe200000e0000 */
[----:B------:R-:W-:Y:S01]  /*12080*/  UMOV UR17, 0x80000020 ;  /* 0x8000002000117882 */ /* 0x000fe20000000000 */
[----:B------:R-:W-:Y:S01]  /*12090*/  R2UR UR19, R9 ;  /* 0x00000000091372ca */ /* 0x000fe200000e0000 */
[----:B------:R-:W-:Y:S01]  /*120a0*/  UIADD3 UR20, UR24, 0x402, URZ ;  /* 0x0000040218147890 */ /* 0x000fe2000fffe03f */
[----:B------:R-:W-:Y:S01]  /*120b0*/  R2UR UR10, R8 ;  /* 0x00000000080a72ca */ /* 0x000fe200000e0000 */
[----:B------:R-:W-:Y:S01]  /*120c0*/  VIADD R8, R4, 0x202 ;  /* 0x0000020204087836 */ /* 0x000fe20000000000 */
[----:B------:R-:W-:Y:S01]  /*120d0*/  QGMMA.64x128x32.F32.E4M3.E4M3 R24, gdesc[UR24], RZ, !UPT, gsb0 ;  /* 0x01e00000181879f3 */ /* 0x000fe2000c0008ff */
[----:B------:R-:W-:-:S03]  /*120e0*/  UMOV UR21, 0x80000020 ;  /* 0x8000002000157882 */ /* 0x000fc60000000000 */
[----:B------:R-:W-:Y:S01]  /*120f0*/  R2UR UR14, R8 ;  /* 0x00000000080e72ca */ /* 0x000fe200000e0000 */
[C---:B------:R-:W-:Y:S02]  /*12100*/  VIADD R8, R4.reuse, 0x400 ;  /* 0x0000040004087836 */ /* 0x040fe40000000000 */
[----:B------:R-:W-:-:S03]  /*12110*/  VIADD R4, R4, 0x402 ;  /* 0x0000040204047836 */ /* 0x000fc60000000000 */
[----:B------:R-:W-:Y:S02]  /*12120*/  R2UR UR18, R8 ;  /* 0x00000000081272ca */ /* 0x000fe400000e0000 */
[----:B------:R-:W-:Y:S01]  /*12130*/  R2UR UR22, R4 ;  /* 0x00000000041672ca */ /* 0x000fe200000e0000 */
        /* <DEDUP_REMOVED lines=18> */
.L_x_1746:
[----:B-1----:R-:W2:Y:S01]  /*12260*/  LDL R3, [R1+0x4] ;  /* 0x0000040001037983 */ /* 0x002ea20000100800 */
[----:B------:R-:W0:Y:S01]  /*12270*/  LDC R225, c[0x0][0x448] ;  /* 0x00011200ffe17b82 */ /* 0x000e220000000800 */
[----:B------:R-:W-:Y:S01]  /*12280*/  IMAD.MOV.U32 R111, RZ, RZ, -0x80 ;  /* 0xffffff80ff6f7424 */ /* 0x000fe200078e00ff */
[----:B------:R-:W-:Y:S01]  /*12290*/  LOP3.LUT R22, R22, 0xfffffff7, RZ, 0xc0, !PT ;  /* 0xfffffff716167812 */ /* 0x000fe200078ec0ff */
[----:B------:R-:W-:Y:S01]  /*122a0*/  ULDC UR34, c[0x0][0x9dc] ;  /* 0x0002770000227ab9 */ /* 0x000fe20000000800 */
[C---:B------:R-:W-:Y:S01]  /*122b0*/  LEA R6, R90.reuse, 0xffffff80, 0x7 ;  /* 0xffffff805a067811 */ /* 0x040fe200078e38ff */
[----:B------:R-:W-:Y:S01]  /*122c0*/  IMAD R111, R90, R111, 0x80 ;  /* 0x000000805a6f7424 */ /* 0x000fe200078e026f */
[----:B------:R-:W-:Y:S02]  /*122d0*/  ULOP3.LUT UR6, URZ, UR34, URZ, 0x33, !UPT ;  /* 0x000000223f067292 */ /* 0x000fe4000f8e333f */
[----:B------:R-:W1:Y:S01]  /*122e0*/  LDC.64 R8, c[0x0][0x9e0] ;  /* 0x00027800ff087b82 */ /* 0x000e620000000a00 */
[----:B0-----:R-:W-:-:S13]  /*122f0*/  ISETP.NE.AND P1, PT, R225, 0x1, PT ;  /* 0x00000001e100780c */ /* 0x001fda0003f25270 */
[----:B------:R-:W0:Y:S01]  /*12300*/  @P1 LDC R0, c[0x0][0x44c] ;  /* 0x00011300ff001b82 */ /* 0x000e220000000800 */
[----:B------:R-:W-:-:S04]  /*12310*/  @P1 LOP3.LUT R22, R22, 0x8, RZ, 0xfc, !PT ;  /* 0x0000000816161812 */ /* 0x000fc800078efcff */
[----:B------:R-:W-:-:S03]  /*12320*/  LOP3.LUT R22, R22, 0xfffffffb, RZ, 0xc0, !PT ;  /* 0xfffffffb16167812 */ /* 0x000fc600078ec0ff */
[----:B------:R-:W3:Y:S01]  /*12330*/  @P1 LDC R5, c[0x0][0x450] ;  /* 0x00011400ff051b82 */ /* 0x000ee20000000800 */
[----:B--2---:R-:W-:-:S04]  /*12340*/  IMAD.IADD R3, R3, 0x1, R212 ;  /* 0x0000000103037824 */ /* 0x004fc800078e02d4 */
[----:B0-----:R-:W-:-:S05]  /*12350*/  @P1 IMAD.HI.U32 R0, R3, R0, RZ ;  /* 0x0000000003001227 */ /* 0x001fca00078e00ff */
[----:B---3--:R-:W-:Y:S01]  /*12360*/  @P1 SHF.R.U32.HI R3, RZ, R5, R0 ;  /* 0x00000005ff031219 */ /* 0x008fe20000011600 */
[----:B------:R-:W-:Y:S01]  /*12370*/  VIADD R0, R11, 0x2a840 ;  /* 0x0002a8400b007836 */ /* 0x000fe20000000000 */
[----:B-1----:R-:W-:Y:S01]  /*12380*/  ISETP.GE.AND P1, PT, R9, 0x1, PT ;  /* 0x000000010900780c */ /* 0x002fe20003f26270 */
[----:B------:R-:W-:Y:S02]  /*12390*/  IMAD.U32 R5, RZ, RZ, UR38 ;  /* 0x00000026ff057e24 */ /* 0x000fe4000f8e00ff */
[----:B------:R-:W0:Y:S03]  /*123a0*/  SHFL.IDX PT, R11, R3, RZ, 0x1c1f ;  /* 0x001c1fff030b7589 */ /* 0x000e2600000e0000 */
[----:B------:R-:W-:-:S04]  /*123b0*/  PRMT R0, R5, 0x654, R0 ;  /* 0x0000065405007816 */ /* 0x000fc80000000000 */
[----:B------:R1:W-:Y:S03]  /*123c0*/  SYNCS.ARRIVE.TRANS64.RED.A1T0 RZ, [R0+URZ], RZ ;  /* 0x000000ff00ff79a7 */ /* 0x0003e6000810043f */
[----:B------:R-:W-:Y:S02]  /*123d0*/  @P1 LOP3.LUT R22, R22, 0x4, RZ, 0xfc, !PT ;  /* 0x0000000416161812 */ /* 0x000fe400078efcff */
[----:B-1----:R-:W-:-:S04]  /*123e0*/  IADD3 R0, -R202, 0x1, R111 ;  /* 0x00000001ca007810 */ /* 0x002fc80007ffe16f */
[----:B------:R-:W-:Y:S02]  /*123f0*/  IADD3 R113, -R203, R0, R204 ;  /* 0x00000000cb717210 */ /* 0x000fe40007ffe1cc */
[----:B------:R-:W-:-:S03]  /*12400*/  IADD3 R0, -R202, R204, R111 ;  /* 0x000000ccca007210 */ /* 0x000fc60007ffe16f */
[C---:B------:R-:W-:Y:S02]  /*12410*/  VIADD R10, R113.reuse, UR6 ;  /* 0x00000006710a7c36 */ /* 0x040fe40008000000 */
[----:B------:R-:W-:Y:S02]  /*12420*/  IMAD.IADD R113, R113, 0x1, R8 ;  /* 0x0000000171717824 */ /* 0x000fe400078e0208 */
[----:B0-----:R-:W-:-:S03]  /*12430*/  IMAD.IADD R14, R10, 0x1, R11 ;  /* 0x000000010a0e7824 */ /* 0x001fc600078e020b */
[----:B------:R-:W-:Y:S01]  /*12440*/  VIADDMNMX R12, R11, R113, R0, PT ;  /* 0x000000710b0c7246 */ /* 0x000fe20003800100 */
[----:B------:R-:W-:Y:S06]  /*12450*/  @!P1 BRA `(.L_x_1747) ;  /* 0x0000000000509947 */ /* 0x000fec0003800000 */
[----:B------:R-:W-:Y:S01]  /*12460*/  IADD3 R11, -R203, R204, R11 ;  /* 0x000000cccb0b7210 */ /* 0x000fe20007ffe10b */
[----:B------:R-:W-:Y:S03]  /*12470*/  BSSY B0, `(.L_x_1748) ;  /* 0x000000e000007945 */ /* 0x000fe60003800000 */
[----:B------:R-:W-:-:S13]  /*12480*/  ISETP.GT.AND P1, PT, R11, -0x1, PT ;  /* 0xffffffff0b00780c */ /* 0x000fda0003f24270 */
        /* <DEDUP_REMOVED lines=8> */
.L_x_1749:
[----:B------:R-:W-:-:S13]  /*12510*/  ISETP.NE.AND P1, PT, R9, 0x1, PT ;  /* 0x000000010900780c */ /* 0x000fda0003f25270 */
[----:B------:R-:W0:Y:S02]  /*12520*/  @P1 LDC.64 R4, c[0x0][0x9e8] ;  /* 0x00027a00ff041b82 */ /* 0x000e240000000a00 */
[----:B0-----:R-:W-:-:S05]  /*12530*/  @P1 IMAD.HI.U32 R4, R11, R4, RZ ;  /* 0x000000040b041227 */ /* 0x001fca00078e00ff */
[----:B------:R-:W-:-:S07]  /*12540*/  @P1 SHF.R.U32.HI R11, RZ, R5, R4 ;  /* 0x00000005ff0b1219 */ /* 0x000fce0000011604 */
.L_x_1750:
[----:B------:R-:W-:Y:S05]  /*12550*/  BSYNC B0 ;  /* 0x0000000000007941 */ /* 0x000fea0003800000 */
.L_x_1748:
[----:B------:R-:W-:-:S04]  /*12560*/  IMAD R11, R11, R9, -R6 ;  /* 0x000000090b0b7224 */ /* 0x000fc800078e0a06 */
[----:B------:R-:W-:-:S05]  /*12570*/  IMAD.IADD R11, R11, 0x1, -R202 ;  /* 0x000000010b0b7824 */ /* 0x000fca00078e0aca */
[----:B------:R-:W-:Y:S02]  /*12580*/  VIMNMX R14, R14, R11, !PT ;  /* 0x0000000b0e0e7248 */ /* 0x000fe40007fe0100 */
[----:B------:R-:W-:-:S07]  /*12590*/  VIADDMNMX R12, R11, R9, R12, PT ;  /* 0x000000090b0c7246 */ /* 0x000fce000380010c */
.L_x_1747:
[C---:B------:R-:W-:Y:S01]  /*125a0*/  ISETP.GE.AND P1, PT, R111.reuse, 0x2, PT ;  /* 0x000000026f00780c */ /* 0x040fe20003f26270 */
[----:B------:R-:W0:Y:S01]  /*125b0*/  SHFL.IDX PT, R3, R3, 0x1, 0x1c1f ;  /* 0x003c1f0003037f89 */ /* 0x000e2200000e0000 */
[C---:B------:R-:W-:Y:S02]  /*125c0*/  ISETP.GE.AND P6, PT, R111.reuse, 0x9, PT ;  /* 0x000000096f00780c */ /* 0x040fe40003fc6270 */
[----:B------:R-:W-:Y:S02]  /*125d0*/  ISETP.GT.AND P2, PT, R14, 0x1, !P1 ;  /* 0x000000010e00780c */ /* 0x000fe40004f44270 */
[----:B------:R-:W-:Y:S02]  /*125e0*/  ISETP.GE.AND P3, PT, R111, 0xa, PT ;  /* 0x0000000a6f00780c */ /* 0x000fe40003f66270 */
[----:B------:R-:W-:Y:S02]  /*125f0*/  ISETP.LT.OR P2, PT, R12, 0x2, P2 ;  /* 0x000000020c00780c */ /* 0x000fe40001741670 */
[----:B------:R-:W-:-:S02]  /*12600*/  P2R R104, PR, RZ, 0x8 ;  /* 0x00000008ff687803 */ /* 0x000fc40000000000 */
[----:B------:R-:W-:Y:S02]  /*12610*/  FSEL R25, R25, -INF , !P2 ;  /* 0xff80000019197808 */ /* 0x000fe40005000000 */
[----:B------:R-:W-:Y:S02]  /*12620*/  ISETP.GT.AND P2, PT, R14, 0x8, !P6 ;  /* 0x000000080e00780c */ /* 0x000fe40007744270 */
[----:B------:R-:W-:Y:S02]  /*12630*/  ISETP.GE.AND P5, PT, R111, 0x1, PT ;  /* 0x000000016f00780c */ /* 0x000fe40003fa6270 */
[----:B------:R-:W-:-:S04]  /*12640*/  ISETP.LT.OR P2, PT, R12, 0x9, P2 ;  /* 0x000000090c00780c */ /* 0x000fc80001741670 */
[----:B------:R-:W-:Y:S02]  /*12650*/  FSEL R11, R28, -INF , !P2 ;  /* 0xff8000001c0b7808 */ /* 0x000fe40005000000 */
[----:B------:R-:W-:Y:S01]  /*12660*/  ISETP.GT.AND P2, PT, R14, 0x9, !P3 ;  /* 0x000000090e00780c */ /* 0x000fe20005f44270 */
[----:B0-----:R-:W-:Y:S01]  /*12670*/  IMAD.IADD R10, R10, 0x1, R3 ;  /* 0x000000010a0a7824 */ /* 0x001fe200078e0203 */
[----:B------:R-:W-:Y:S02]  /*12680*/  ISETP.GE.AND P3, PT, R111, 0x11, PT ;  /* 0x000000116f00780c */ /* 0x000fe40003f66270 */
[----:B------:R-:W-:Y:S02]  /*12690*/  ISETP.LT.OR P2, PT, R12, 0xa, P2 ;  /* 0x0000000a0c00780c */ /* 0x000fe40001741670 */
[----:B------:R-:W-:Y:S02]  /*126a0*/  P2R R20, PR, RZ, 0x8 ;  /* 0x00000008ff147803 */ /* 0x000fe40000000000 */
[----:B------:R-:W-:-:S02]  /*126b0*/  FSEL R29, R29, -INF , !P2 ;  /* 0xff8000001d1d7808 */ /* 0x000fc40005000000 */
[----:B------:R-:W-:Y:S02]  /*126c0*/  ISETP.GT.AND P2, PT, R14, 0x10, !P3 ;  /* 0x000000100e00780c */ /* 0x000fe40005f44270 */
[----:B------:R-:W-:Y:S02]  /*126d0*/  ISETP.GE.AND P3, PT, R111, 0x12, PT ;  /* 0x000000126f00780c */ /* 0x000fe40003f66270 */
[----:B------:R-:W-:Y:S02]  /*126e0*/  ISETP.LT.OR P2, PT, R12, 0x11, P2 ;  /* 0x000000110c00780c */ /* 0x000fe40001741670 */
[----:B------:R-:W-:Y:S02]  /*126f0*/  P2R R106, PR, RZ, 0x8 ;  /* 0x00000008ff6a7803 */ /* 0x000fe40000000000 */
[----:B------:R-:W-:Y:S02]  /*12700*/  FSEL R13, R32, -INF , !P2 ;  /* 0xff800000200d7808 */ /* 0x000fe40005000000 */
[----:B------:R-:W-:-:S02]  /*12710*/  ISETP.GT.AND P2, PT, R14, 0x11, !P3 ;  /* 0x000000110e00780c */ /* 0x000fc40005f44270 */
[----:B------:R-:W-:Y:S02]  /*12720*/  ISETP.GE.AND P3, PT, R111, 0x19, PT ;  /* 0x000000196f00780c */ /* 0x000fe40003f66270 */
[----:B------:R-:W-:Y:S02]  /*12730*/  ISETP.LT.OR P2, PT, R12, 0x12, P2 ;  /* 0x000000120c00780c */ /* 0x000fe40001741670 */
[----:B------:R-:W-:Y:S02]  /*12740*/  P2R R108, PR, RZ, 0x8 ;  /* 0x00000008ff6c7803 */ /* 0x000fe40000000000 */
[----:B------:R-:W-:Y:S02]  /*12750*/  FSEL R33, R33, -INF , !P2 ;  /* 0xff80000021217808 */ /* 0x000fe40005000000 */
[----:B------:R-:W-:Y:S02]  /*12760*/  ISETP.GT.AND P2, PT, R14, 0x18, !P3 ;  /* 0x000000180e00780c */ /* 0x000fe40005f44270 */
[----:B------:R-:W-:-:S02]  /*12770*/  ISETP.GE.AND P3, PT, R111, 0x1a, PT ;  /* 0x0000001a6f00780c */ /* 0x000fc40003f66270 */
[----:B------:R-:W-:Y:S02]  /*12780*/  ISETP.LT.OR P2, PT, R12, 0x19, P2 ;  /* 0x000000190c00780c */ /* 0x000fe40001741670 */
[----:B------:R-:W-:Y:S02]  /*12790*/  P2R R28, PR, RZ, 0x8 ;  /* 0x00000008ff1c7803 */ /* 0x000fe40000000000 */
[----:B------:R-:W-:Y:S02]  /*127a0*/  FSEL R15, R36, -INF , !P2 ;  /* 0xff800000240f7808 */ /* 0x000fe40005000000 */
[----:B------:R-:W-:Y:S02]  /*127b0*/  ISETP.GT.AND P2, PT, R14, 0x19, !P3 ;  /* 0x000000190e00780c */ /* 0x000fe40005f44270 */
[----:B------:R-:W-:Y:S02]  /*127c0*/  ISETP.GE.AND P3, PT, R111, 0x21, PT ;  /* 0x000000216f00780c */ /* 0x000fe40003f66270 */
[----:B------:R-:W-:-:S02]  /*127d0*/  ISETP.LT.OR P2, PT, R12, 0x1a, P2 ;  /* 0x0000001a0c00780c */ /* 0x000fc40001741670 */
[----:B------:R-:W-:Y:S02]  /*127e0*/  P2R R32, PR, RZ, 0x8 ;  /* 0x00000008ff207803 */ /* 0x000fe40000000000 */
[----:B------:R-:W-:Y:S02]  /*127f0*/  FSEL R37, R37, -INF , !P2 ;  /* 0xff80000025257808 */ /* 0x000fe40005000000 */
[----:B------:R-:W-:Y:S02]  /*12800*/  ISETP.GT.AND P2, PT, R14, 0x20, !P3 ;  /* 0x000000200e00780c */ /* 0x000fe40005f44270 */
[----:B------:R-:W-:Y:S02]  /*12810*/  ISETP.GE.AND P3, PT, R111, 0x22, PT ;  /* 0x000000226f00780c */ /* 0x000fe40003f66270 */
[----:B------:R-:W-:Y:S02]  /*12820*/  ISETP.LT.OR P2, PT, R12, 0x21, P2 ;  /* 0x000000210c00780c */ /* 0x000fe40001741670 */
[----:B------:R-:W-:-:S02]  /*12830*/  P2R R36, PR, RZ, 0x8 ;  /* 0x00000008ff247803 */ /* 0x000fc40000000000 */
[----:B------:R-:W-:Y:S02]  /*12840*/  FSEL R21, R40, -INF , !P2 ;  /* 0xff80000028157808 */ /* 0x000fe40005000000 */
[----:B------:R-:W-:Y:S02]  /*12850*/  ISETP.GT.AND P2, PT, R14, 0x21, !P3 ;  /* 0x000000210e00780c */ /* 0x000fe40005f44270 */
[----:B------:R-:W-:Y:S02]  /*12860*/  ISETP.GE.AND P3, PT, R111, 0x29, PT ;  /* 0x000000296f00780c */ /* 0x000fe40003f66270 */
[----:B------:R-:W-:Y:S02]  /*12870*/  ISETP.LT.OR P2, PT, R12, 0x22, P2 ;  /* 0x000000220c00780c */ /* 0x000fe40001741670 */
[----:B------:R-:W-:Y:S02]  /*12880*/  P2R R40, PR, RZ, 0x8 ;  /* 0x00000008ff287803 */ /* 0x000fe40000000000 */
[----:B------:R-:W-:-:S02]  /*12890*/  FSEL R41, R41, -INF , !P2 ;  /* 0xff80000029297808 */ /* 0x000fc40005000000 */
[----:B------:R-:W-:Y:S02]  /*128a0*/  ISETP.GT.AND P2, PT, R14, 0x28, !P3 ;  /* 0x000000280e00780c */ /* 0x000fe40005f44270 */
[----:B------:R-:W-:Y:S02]  /*128b0*/  ISETP.GE.AND P3, PT, R111, 0x2a, PT ;  /* 0x0000002a6f00780c */ /* 0x000fe40003f66270 */
[----:B------:R-:W-:Y:S02]  /*128c0*/  ISETP.LT.OR P2, PT, R12, 0x29, P2 ;  /* 0x000000290c00780c */ /* 0x000fe40001741670 */
[----:B------:R-:W-:Y:S02]  /*128d0*/  VIADDMNMX R0, R3, R113, R0, PT ;  /* 0x0000007103007246 */ /* 0x000fe40003800100 */
        /* <DEDUP_REMOVED lines=98> */
[----:B------:R-:W-:-:S04]  /*12f00*/  ISETP.GT.AND P4, PT, R14, RZ, !P5 ;  /* 0x000000ff0e00720c */ /* 0x000fc80006f84270 */
[----:B------:R-:W-:-:S04]  /*12f10*/  ISETP.LT.OR P4, PT, R12, 0x1, P4 ;  /* 0x000000010c00780c */ /* 0x000fc80002781670 */
[----:B------:R-:W-:Y:S02]  /*12f20*/  FSEL R24, R24, -INF , !P4 ;  /* 0xff80000018187808 */ /* 0x000fe40006000000 */
[----:B------:R-:W-:-:S04]  /*12f30*/  ISETP.GE.AND P4, PT, R111, 0x7a, PT ;  /* 0x0000007a6f00780c */ /* 0x000fc80003f86270 */
[----:B------:R-:W-:Y:S02]  /*12f40*/  P2R R76, PR, RZ, 0x10 ;  /* 0x00000010ff4c7803 */ /* 0x000fe40000000000 */
[----:B------:R-:W-:-:S04]  /*12f50*/  ISETP.GT.AND P4, PT, R14, 0x79, !P4 ;  /* 0x000000790e00780c */ /* 0x000fc80006784270 */
[----:B------:R-:W-:-:S04]  /*12f60*/  ISETP.LT.OR P4, PT, R12, 0x7a, P4 ;  /* 0x0000007a0c00780c */ /* 0x000fc80002781670 */
[----:B------:R-:W-:Y:S02]  /*12f70*/  FSEL R85, R85, -INF , !P4 ;  /* 0xff80000055557808 */ /* 0x000fe40006000000 */
[----:B------:R-:W-:-:S13]  /*12f80*/  ISETP.GE.AND P4, PT, R9, 0x1, PT ;  /* 0x000000010900780c */ /* 0x000fda0003f86270 */
[----:B------:R-:W-:Y:S05]  /*12f90*/  @!P4 BRA `(.L_x_1751) ;  /* 0x000000000050c947 */ /* 0x000fea0003800000 */
        /* <DEDUP_REMOVED lines=11> */
.L_x_1753:
[----:B------:R-:W-:-:S13]  /*13050*/  ISETP.NE.AND P4, PT, R9, 0x1, PT ;  /* 0x000000010900780c */ /* 0x000fda0003f85270 */
[----:B------:R-:W0:Y:S02]  /*13060*/  @P4 LDC.64 R4, c[0x0][0x9e8] ;  /* 0x00027a00ff044b82 */ /* 0x000e240000000a00 */
[----:B0-----:R-:W-:-:S05]  /*13070*/  @P4 IMAD.HI.U32 R4, R3, R4, RZ ;  /* 0x0000000403044227 */ /* 0x001fca00078e00ff */
[----:B------:R-:W-:-:S07]  /*13080*/  @P4 SHF.R.U32.HI R3, RZ, R5, R4 ;  /* 0x00000005ff034219 */ /* 0x000fce0000011604 */
.L_x_1754:
[----:B------:R-:W-:Y:S05]  /*13090*/  BSYNC B0 ;  /* 0x0000000000007941 */ /* 0x000fea0003800000 */
.L_x_1752:
[----:B------:R-:W-:-:S04]  /*130a0*/  IMAD R3, R3, R9, -R6 ;  /* 0x0000000903037224 */ /* 0x000fc800078e0a06 */
[----:B------:R-:W-:-:S05]  /*130b0*/  IMAD.IADD R3, R3, 0x1, -R202 ;  /* 0x0000000103037824 */ /* 0x000fca00078e0aca */
[----:B------:R-:W-:Y:S02]  /*130c0*/  VIMNMX R10, R10, R3, !PT ;  /* 0x000000030a0a7248 */ /* 0x000fe40007fe0100 */
[----:B------:R-:W-:-:S07]  /*130d0*/  VIADDMNMX R0, R3, R9, R0, PT ;  /* 0x0000000903007246 */ /* 0x000fce0003800100 */
.L_x_1751:
[C---:B------:R-:W-:Y:S02]  /*130e0*/  ISETP.GT.AND P1, PT, R10.reuse, 0x1, !P1 ;  /* 0x000000010a00780c */ /* 0x040fe40004f24270 */
[----:B------:R-:W-:Y:S02]  /*130f0*/  ISETP.GT.AND P6, PT, R10, 0x8, !P6 ;  /* 0x000000080a00780c */ /* 0x000fe400077c4270 */
[C---:B------:R-:W-:Y:S02]  /*13100*/  ISETP.LT.OR P1, PT, R0.reuse, 0x2, P1 ;  /* 0x000000020000780c */ /* 0x040fe40000f21670 */
[----:B------:R-:W-:Y:S02]  /*13110*/  ISETP.LT.OR P6, PT, R0, 0x9, P6 ;  /* 0x000000090000780c */ /* 0x000fe400037c1670 */
[----:B------:R-:W-:Y:S02]  /*13120*/  FSEL R27, R27, -INF , !P1 ;  /* 0xff8000001b1b7808 */ /* 0x000fe40004800000 */
[----:B------:R-:W-:-:S02]  /*13130*/  ISETP.NE.AND P1, PT, R104, RZ, PT ;  /* 0x000000ff6800720c */ /* 0x000fc40003f25270 */
[----:B------:R-:W-:Y:S02]  /*13140*/  FSEL R5, R30, -INF , !P6 ;  /* 0xff8000001e057808 */ /* 0x000fe40007000000 */
[----:B------:R-:W-:Y:S02]  /*13150*/  ISETP.GT.AND P1, PT, R10, 0x9, !P1 ;  /* 0x000000090a00780c */ /* 0x000fe40004f24270 */
[----:B------:R-:W-:Y:S02]  /*13160*/  ISETP.NE.AND P6, PT, R106, RZ, PT ;  /* 0x000000ff6a00720c */ /* 0x000fe40003fc5270 */
[----:B------:R-:W-:Y:S02]  /*13170*/  ISETP.LT.OR P1, PT, R0, 0xa, P1 ;  /* 0x0000000a0000780c */ /* 0x000fe40000f21670 */
[----:B------:R-:W-:Y:S02]  /*13180*/  ISETP.NE.AND P4, PT, R108, RZ, PT ;  /* 0x000000ff6c00720c */ /* 0x000fe40003f85270 */
        /* <DEDUP_REMOVED lines=19> */
[----:B------:R-:W-:Y:S02]  /*132c0*/  ISETP.NE.AND P6, PT, R112, RZ, PT ;  /* 0x000000ff7000720c */ /* 0x000fe40003fc5270 */
[----:B------:R-:W-:Y:S02]  /*132d0*/  ISETP.GT.AND P1, PT, R10, 0x19, !P1 ;  /* 0x000000190a00780c */ /* 0x000fe40004f24270 */
[----:B------:R-:W-:Y:S02]  /*132e0*/  FMNMX.FTZ R4, R21, R4, !PT ;  /* 0x0000000415047209 */ /* 0x000fe40007810000 */
[----:B------:R-:W-:Y:S02]  /*132f0*/  ISETP.LT.OR P1, PT, R0, 0x1a, P1 ;  /* 0x0000001a0000780c */ /* 0x000fe40000f21670 */
[----:B------:R-:W-:Y:S02]  /*13300*/  FMNMX.FTZ R4, R41, R4, !PT ;  /* 0x0000000429047209 */ /* 0x000fe40007810000 */
[----:B------:R-:W-:-:S02]  /*13310*/  FSEL R39, R39, -INF , !P1 ;  /* 0xff80000027277808 */ /* 0x000fc40004800000 */
[----:B------:R-:W-:Y:S02]  /*13320*/  ISETP.NE.AND P1, PT, R32, RZ, PT ;  /* 0x000000ff2000720c */ /* 0x000fe40003f25270 */
[----:B------:R-:W-:Y:S02]  /*13330*/  ISETP.NE.AND P4, PT, R114, RZ, PT ;  /* 0x000000ff7200720c */ /* 0x000fe40003f85270 */
[----:B------:R-:W-:Y:S02]  /*13340*/  ISETP.GT.AND P1, PT, R10, 0x20, !P1 ;  /* 0x000000200a00780c */ /* 0x000fe40004f24270 */
[----:B------:R-:W-:Y:S02]  /*13350*/  FMNMX.FTZ R4, R89, R4, !PT ;  /* 0x0000000459047209 */ /* 0x000fe40007810000 */
        /* <DEDUP_REMOVED lines=50> */
[C---:B------:R-:W-:Y:S01]  /*13680*/  ISETP.GT.AND P5, PT, R10.reuse, RZ, !P5 ;  /* 0x000000ff0a00720c */ /* 0x040fe20006fa4270 */
[----:B------:R-:W0:Y:S01]  /*13690*/  SHFL.BFLY PT, R3, R4, 0x2, 0x1f ;  /* 0x0c401f0004037f89 */ /* 0x000e2200000e0000 */
[----:B------:R-:W-:Y:S02]  /*136a0*/  FSEL R55, R55, -INF , !P1 ;  /* 0xff80000037377808 */ /* 0x000fe40004800000 */
[----:B------:R-:W-:Y:S02]  /*136b0*/  ISETP.GT.AND P1, PT, R10, 0x40, !P6 ;  /* 0x000000400a00780c */ /* 0x000fe40007724270 */
[C---:B------:R-:W-:Y:S02]  /*136c0*/  ISETP.LT.OR P5, PT, R0.reuse, 0x1, P5 ;  /* 0x000000010000780c */ /* 0x040fe40002fa1670 */
[----:B------:R-:W-:Y:S02]  /*136d0*/  ISETP.LT.OR P1, PT, R0, 0x41, P1 ;  /* 0x000000410000780c */ /* 0x000fe40000f21670 */
[----:B------:R-:W-:-:S02]  /*136e0*/  FSEL R26, R26, -INF , !P5 ;  /* 0xff8000001a1a7808 */ /* 0x000fc40006800000 */
[----:B------:R-:W-:Y:S02]  /*136f0*/  FSEL R123, R58, -INF , !P1 ;  /* 0xff8000003a7b7808 */ /* 0x000fe40004800000 */
[----:B------:R-:W-:Y:S02]  /*13700*/  ISETP.GT.AND P1, PT, R10, 0x41, !P4 ;  /* 0x000000410a00780c */ /* 0x000fe40006724270 */
[----:B------:R-:W-:Y:S02]  /*13710*/  ISETP.NE.AND P6, PT, R110, RZ, PT ;  /* 0x000000ff6e00720c */ /* 0x000fe40003fc5270 */
[----:B------:R-:W-:Y:S02]  /*13720*/  ISETP.LT.OR P1, PT, R0, 0x42, P1 ;  /* 0x000000420000780c */ /* 0x000fe40000f21670 */
[----:B------:R-:W-:Y:S02]  /*13730*/  FMNMX.FTZ R12, R26, R27, !PT ;  /* 0x0000001b1a0c7209 */ /* 0x000fe40007810000 */
[----:B------:R-:W-:-:S02]  /*13740*/  FSEL R59, R59, -INF , !P1 ;  /* 0xff8000003b3b7808 */ /* 0x000fc40004800000 */
[----:B------:R-:W-:Y:S02]  /*13750*/  ISETP.NE.AND P1, PT, R56, RZ, PT ;  /* 0x000000ff3800720c */ /* 0x000fe40003f25270 */
[----:B0-----:R-:W-:Y:S02]  /*13760*/  FMNMX.FTZ R6, R4, R3, !PT ;  /* 0x0000000304067209 */ /* 0x001fe40007810000 */
[----:B------:R-:W-:Y:S02]  /*13770*/  ISETP.GT.AND P1, PT, R10, 0x48, !P1 ;  /* 0x000000480a00780c */ /* 0x000fe40004f24270 */
[----:B------:R-:W-:Y:S01]  /*13780*/  FMNMX.FTZ R14, R5, R12, !PT ;  /* 0x0000000c050e7209 */ /* 0x000fe20007810000 */
[----:B------:R-:W0:Y:S01]  /*13790*/  SHFL.BFLY PT, R3, R6, 0x1, 0x1f ;  /* 0x0c201f0006037f89 */ /* 0x000e2200000e0000 */
[----:B------:R-:W-:Y:S02]  /*137a0*/  ISETP.LT.OR P1, PT, R0, 0x49, P1 ;  /* 0x000000490000780c */ /* 0x000fe40000f21670 */
[----:B------:R-:W-:-:S02]  /*137b0*/  FMNMX.FTZ R14, R31, R14, !PT ;  /* 0x0000000e1f0e7209 */ /* 0x000fc40007810000 */
[----:B------:R-:W-:Y:S02]  /*137c0*/  FSEL R125, R62, -INF , !P1 ;  /* 0xff8000003e7d7808 */ /* 0x000fe40004800000 */
[----:B------:R-:W-:Y:S02]  /*137d0*/  ISETP.NE.AND P1, PT, R60, RZ, PT ;  /* 0x000000ff3c00720c */ /* 0x000fe40003f25270 */
[----:B------:R-:W-:Y:S02]  /*137e0*/  ISETP.NE.AND P4, PT, R116, RZ, PT ;  /* 0x000000ff7400720c */ /* 0x000fe40003f85270 */
        /* <DEDUP_REMOVED lines=8> */
[----:B0-----:R-:W-:-:S02]  /*13870*/  FMNMX.FTZ R3, R6, R3, !PT ;  /* 0x0000000306037209 */ /* 0x001fc40007810000 */
[----:B------:R-:W-:Y:S02]  /*13880*/  ISETP.LT.OR P1, PT, R0, 0x51, P1 ;  /* 0x000000510000780c */ /* 0x000fe40000f21670 */
[----:B------:R-:W-:Y:S01]  /*13890*/  FMNMX.FTZ R20, R39, R20, !PT ;  /* 0x0000001427147209 */ /* 0x000fe20007810000 */
[----:B------:R-:W-:-:S01]  /*138a0*/  FFMA.FTZ R137, R2, R3, -8 ;  /* 0xc100000002897423 */ /* 0x000fc20000010003 */
[----:B------:R-:W-:Y:S02]  /*138b0*/  FSEL R127, R66, -INF , !P1 ;  /* 0xff800000427f7808 */ /* 0x000fe40004800000 */
[----:B------:R-:W-:Y:S02]  /*138c0*/  ISETP.NE.AND P1, PT, R64, RZ, PT ;  /* 0x000000ff4000720c */ /* 0x000fe40003f25270 */
[----:B------:R-:W-:Y:S02]  /*138d0*/  FMNMX.FTZ R20, R115, R20, !PT ;  /* 0x0000001473147209 */ /* 0x000fe40007810000 */
[----:B------:R-:W-:-:S02]  /*138e0*/  ISETP.GT.AND P1, PT, R10, 0x51, !P1 ;  /* 0x000000510a00780c */ /* 0x000fc40004f24270 */
[----:B------:R-:W-:Y:S02]  /*138f0*/  FMNMX.FTZ R20, R43, R20, !PT ;  /* 0x000000142b147209 */ /* 0x000fe40007810000 */
[----:B------:R-:W-:Y:S02]  /*13900*/  ISETP.LT.OR P1, PT, R0, 0x52, P1 ;  /* 0x000000520000780c */ /* 0x000fe40000f21670 */
[----:B------:R-:W-:Y:S02]  /*13910*/  ISETP.GT.AND P2, PT, R10, 0x71, !P2 ;  /* 0x000000710a00780c */ /* 0x000fe40005744270 */
[----:B------:R-:W-:Y:S02]  /*13920*/  FSEL R67, R67, -INF , !P1 ;  /* 0xff80000043437808 */ /* 0x000fe40004800000 */
[----:B------:R-:W-:Y:S02]  /*13930*/  ISETP.NE.AND P1, PT, R98, RZ, PT ;  /* 0x000000ff6200720c */ /* 0x000fe40003f25270 */
[----:B------:R-:W-:-:S02]  /*13940*/  ISETP.GT.AND P3, PT, R10, 0x78, !P3 ;  /* 0x000000780a00780c */ /* 0x000fc40005f64270 */
[----:B------:R-:W-:Y:S02]  /*13950*/  ISETP.GT.AND P1, PT, R10, 0x58, !P1 ;  /* 0x000000580a00780c */ /* 0x000fe40004f24270 */
[C---:B------:R-:W-:Y:S02]  /*13960*/  ISETP.LT.OR P2, PT, R0.reuse, 0x72, P2 ;  /* 0x000000720000780c */ /* 0x040fe40001741670 */
[C---:B------:R-:W-:Y:S02]  /*13970*/  ISETP.LT.OR P1, PT, R0.reuse, 0x59, P1 ;  /* 0x000000590000780c */ /* 0x040fe40000f21670 */
[----:B------:R-:W-:Y:S02]  /*13980*/  ISETP.LT.OR P3, PT, R0, 0x79, P3 ;  /* 0x000000790000780c */ /* 0x000fe40001f61670 */
[----:B------:R-:W-:Y:S02]  /*13990*/  FSEL R129, R70, -INF , !P1 ;  /* 0xff80000046817808 */ /* 0x000fe40004800000 */
[----:B------:R-:W-:-:S02]  /*139a0*/  ISETP.NE.AND P1, PT, R68, RZ, PT ;  /* 0x000000ff4400720c */ /* 0x000fc40003f25270 */
[----:B------:R-:W-:Y:S02]  /*139b0*/  FSEL R83, R83, -INF , !P2 ;  /* 0xff80000053537808 */ /* 0x000fe40005000000 */
        /* <DEDUP_REMOVED lines=15> */
[----:B------:R-:W-:-:S04]  /*13ab0*/  ISETP.GT.AND P1, PT, R10, 0x69, !P6 ;  /* 0x000000690a00780c */ /* 0x000fc80007724270 */
[----:B------:R-:W-:-:S04]  /*13ac0*/  ISETP.LT.OR P1, PT, R0, 0x6a, P1 ;  /* 0x0000006a0000780c */ /* 0x000fc80000f21670 */
[----:B------:R-:W-:Y:S02]  /*13ad0*/  FSEL R79, R79, -INF , !P1 ;  /* 0xff8000004f4f7808 */ /* 0x000fe40004800000 */
[----:B------:R-:W-:Y:S02]  /*13ae0*/  ISETP.GT.AND P1, PT, R10, 0x70, !P4 ;  /* 0x000000700a00780c */ /* 0x000fe40006724270 */
[----:B------:R-:W-:Y:S02]  /*13af0*/  ISETP.NE.AND P4, PT, R76, RZ, PT ;  /* 0x000000ff4c00720c */ /* 0x000fe40003f85270 */
[----:B------:R-:W-:-:S04]  /*13b00*/  ISETP.LT.OR P1, PT, R0, 0x71, P1 ;  /* 0x000000710000780c */ /* 0x000fc80000f21670 */
[----:B------:R-:W-:Y:S02]  /*13b10*/  FSEL R135, R82, -INF , !P1 ;  /* 0xff80000052877808 */ /* 0x000fe40004800000 */
[----:B------:R-:W-:-:S04]  /*13b20*/  FSETP.NEU.FTZ.AND P1, PT, R3, -INF , PT ;  /* 0xff8000000300780b */ /* 0x000fc80003f3d000 */
[----:B------:R-:W-:Y:S02]  /*13b30*/  FSEL R137, R137, RZ, P1 ;  /* 0x000000ff89897208 */ /* 0x000fe40000800000 */
[----:B------:R-:W-:Y:S02]  /*13b40*/  ISETP.GT.AND P1, PT, R10, 0x79, !P4 ;  /* 0x000000790a00780c */ /* 0x000fe40006724270 */
[----:B------:R-:W-:Y:S01]  /*13b50*/  ISETP.NE.AND P4, PT, R225, 0x1, PT ;  /* 0x00000001e100780c */ /* 0x000fe20003f85270 */
[----:B------:R-:W-:-:S01]  /*13b60*/  FFMA.FTZ R24, R2, R24, -R137 ;  /* 0x0000001802187223 */ /* 0x000fc20000010889 */
[C-C-:B------:R-:W-:Y:S01]  /*13b70*/  FFMA.FTZ R28, R2.reuse, R13, -R137.reuse ;  /* 0x0000000d021c7223 */ /* 0x140fe20000010889 */
[----:B------:R-:W-:-:S01]  /*13b80*/  FFMA.FTZ R30, R2, R21, -R137 ;  /* 0x00000015021e7223 */ /* 0x000fc20000010889 */
[--C-:B------:R-:W-:Y:S01]  /*13b90*/  FFMA.FTZ R21, R2, R41, -R137.reuse ;  /* 0x0000002902157223 */ /* 0x100fe20000010889 */
[----:B------:R0:W-:Y:S01]  /*13ba0*/  MUFU.EX2 R4, R24 ;  /* 0x0000001800047308 */ /* 0x0001e20000000800 */
[----:B------:R-:W-:Y:S01]  /*13bb0*/  ISETP.LT.OR P1, PT, R0, 0x7a, P1 ;  /* 0x0000007a0000780c */ /* 0x000fe20000f21670 */
[--C-:B------:R-:W-:Y:S01]  /*13bc0*/  FFMA.FTZ R13, R2, R33, -R137.reuse ;  /* 0x00000021020d7223 */ /* 0x100fe20000010889 */
[----:B------:R-:W-:Y:S01]  /*13bd0*/  FSEL R41, R86, -INF , !P3 ;  /* 0xff80000056297808 */ /* 0x000fe20005800000 */
[C-C-:B------:R-:W-:Y:S01]  /*13be0*/  FFMA.FTZ R33, R2.reuse, R49, -R137.reuse ;  /* 0x0000003102217223 */ /* 0x140fe20000010889 */
[----:B------:R-:W-:Y:S01]  /*13bf0*/  FSEL R87, R87, -INF , !P1 ;  /* 0xff80000057577808 */ /* 0x000fe20004800000 */
[C-C-:B------:R-:W-:Y:S01]  /*13c00*/  FFMA.FTZ R49, R2.reuse, R61, -R137.reuse ;  /* 0x0000003d02317223 */ /* 0x140fe20000010889 */
[----:B------:R-:W-:-:S01]  /*13c10*/  FFMA.FTZ R25, R2, R25, -R137 ;  /* 0x0000001902197223 */ /* 0x000fc20000010889 */
[----:B------:R1:W-:Y:S01]  /*13c20*/  MUFU.EX2 R12, R28 ;  /* 0x0000001c000c7308 */ /* 0x0003e20000000800 */
[----:B0-----:R-:W-:Y:S01]  /*13c30*/  FMNMX.FTZ R24, R117, R20, !PT ;  /* 0x0000001475187209 */ /* 0x001fe20007810000 */
[C-C-:B------:R-:W-:Y:S01]  /*13c40*/  FFMA.FTZ R6, R2.reuse, R11, -R137.reuse ;  /* 0x0000000b02067223 */ /* 0x140fe20000010889 */
[----:B------:R-:W-:-:S01]  /*13c50*/  FFMA.FTZ R11, R2, R29, -R137 ;  /* 0x0000001d020b7223 */ /* 0x000fc20000010889 */
[C-C-:B------:R-:W-:Y:S01]  /*13c60*/  FFMA.FTZ R29, R2.reuse, R15, -R137.reuse ;  /* 0x0000000f021d7223 */ /* 0x140fe20000010889 */
[----:B------:R-:W-:Y:S01]  /*13c70*/  FMNMX.FTZ R24, R47, R24, !PT ;  /* 0x000000182f187209 */ /* 0x000fe20007810000 */
[C-C-:B------:R-:W-:Y:S01]  /*13c80*/  FFMA.FTZ R15, R2.reuse, R37, -R137.reuse ;  /* 0x00000025020f7223 */ /* 0x140fe20000010889 */
[----:B------:R-:W-:-:S01]  /*13c90*/  FFMA.FTZ R37, R2, R53, -R137 ;  /* 0x0000003502257223 */ /* 0x000fc20000010889 */
[----:B------:R0:W-:Y:S01]  /*13ca0*/  MUFU.EX2 R20, R30 ;  /* 0x0000001e00147308 */ /* 0x0001e20000000800 */
[----:B------:R-:W-:Y:S01]  /*13cb0*/  FMNMX.FTZ R24, R119, R24, !PT ;  /* 0x0000001877187209 */ /* 0x000fe20007810000 */
[C-C-:B------:R-:W-:Y:S01]  /*13cc0*/  FFMA.FTZ R53, R2.reuse, R65, -R137.reuse ;  /* 0x0000004102357223 */ /* 0x140fe20000010889 */
[----:B------:R-:W-:-:S01]  /*13cd0*/  FFMA.FTZ R65, R2, R77, -R137 ;  /* 0x0000004d02417223 */ /* 0x000fc20000010889 */
[C-C-:B------:R-:W-:Y:S01]  /*13ce0*/  FFMA.FTZ R89, R2.reuse, R89, -R137.reuse ;  /* 0x0000005902597223 */ /* 0x140fe20000010889 */
[----:B------:R-:W-:Y:S01]  /*13cf0*/  FMNMX.FTZ R24, R51, R24, !PT ;  /* 0x0000001833187209 */ /* 0x000fe20007810000 */
[C-C-:B------:R-:W-:Y:S01]  /*13d00*/  FFMA.FTZ R91, R2.reuse, R91, -R137.reuse ;  /* 0x0000005b025b7223 */ /* 0x140fe20000010889 */
[----:B------:R-:W-:-:S01]  /*13d10*/  FFMA.FTZ R93, R2, R93, -R137 ;  /* 0x0000005d025d7223 */ /* 0x000fc20000010889 */
[----:B------:R-:W2:Y:S01]  /*13d20*/  MUFU.EX2 R25, R25 ;  /* 0x0000001900197308 */ /* 0x000ea20000000800 */
[----:B-1----:R-:W-:Y:S01]  /*13d30*/  FMNMX.FTZ R28, R121, R24, !PT ;  /* 0x00000018791c7209 */ /* 0x002fe20007810000 */
[C-C-:B------:R-:W-:Y:S01]  /*13d40*/  FFMA.FTZ R97, R2.reuse, R97, -R137.reuse ;  /* 0x0000006102617223 */ /* 0x140fe20000010889 */
[----:B------:R-:W-:-:S01]  /*13d50*/  FFMA.FTZ R95, R2, R95, -R137 ;  /* 0x0000005f025f7223 */ /* 0x000fc20000010889 */
[C-C-:B------:R-:W-:Y:S01]  /*13d60*/  FFMA.FTZ R36, R2.reuse, R101, -R137.reuse ;  /* 0x0000006502247223 */ /* 0x140fe20000010889 */
[----:B------:R-:W-:Y:S01]  /*13d70*/  FMNMX.FTZ R28, R55, R28, !PT ;  /* 0x0000001c371c7209 */ /* 0x000fe20007810000 */
[C-C-:B------:R-:W-:Y:S01]  /*13d80*/  FFMA.FTZ R34, R2.reuse, R99, -R137.reuse ;  /* 0x0000006302227223 */ /* 0x140fe20000010889 */
[----:B------:R-:W-:-:S01]  /*13d90*/  FFMA.FTZ R40, R2, R105, -R137 ;  /* 0x0000006902287223 */ /* 0x000fc20000010889 */
[----:B------:R-:W1:Y:S01]  /*13da0*/  MUFU.EX2 R6, R6 ;  /* 0x0000000600067308 */ /* 0x000e620000000800 */
[----:B------:R-:W-:Y:S01]  /*13db0*/  FMNMX.FTZ R28, R123, R28, !PT ;  /* 0x0000001c7b1c7209 */ /* 0x000fe20007810000 */
[C-C-:B------:R-:W-:Y:S01]  /*13dc0*/  FFMA.FTZ R38, R2.reuse, R103, -R137.reuse ;  /* 0x0000006702267223 */ /* 0x140fe20000010889 */
[----:B------:R-:W-:-:S02]  /*13dd0*/  FFMA.FTZ R42, R2, R107, -R137 ;  /* 0x0000006b022a7223 */ /* 0x000fc40000010889 */
[----:B------:R-:W-:-:S03]  /*13de0*/  FMNMX.FTZ R28, R59, R28, !PT ;  /* 0x0000001c3b1c7209 */ /* 0x000fc60007810000 */
[----:B------:R-:W3:Y:S01]  /*13df0*/  MUFU.EX2 R11, R11 ;  /* 0x0000000b000b7308 */ /* 0x000ee20000000800 */
[----:B0-----:R-:W-:Y:S01]  /*13e00*/  FMNMX.FTZ R30, R125, R28, !PT ;  /* 0x0000001c7d1e7209 */ /* 0x001fe20007810000 */
[----:B--2---:R-:W-:-:S03]  /*13e10*/  FADD.FTZ R77, R4, R25 ;  /* 0x00000019044d7221 */ /* 0x004fc60000010000 */
[----:B------:R-:W-:-:S03]  /*13e20*/  FMNMX.FTZ R30, R63, R30, !PT ;  /* 0x0000001e3f1e7209 */ /* 0x000fc60007810000 */
[----:B------:R-:W-:Y:S01]  /*13e30*/  MUFU.EX2 R13, R13 ;  /* 0x0000000d000d7308 */ /* 0x000fe20000000800 */
[----:B------:R-:W-:Y:S01]  /*13e40*/  FMNMX.FTZ R30, R127, R30, !PT ;  /* 0x0000001e7f1e7209 */ /* 0x000fe20007810000 */
[----:B-1----:R-:W-:-:S03]  /*13e50*/  FADD.FTZ R64, R6, R77 ;  /* 0x0000004d06407221 */ /* 0x002fc60000010000 */
[----:B------:R-:W-:-:S03]  /*13e60*/  FMNMX.FTZ R30, R67, R30, !PT ;  /* 0x0000001e431e7209 */ /* 0x000fc60007810000 */
[----:B------:R0:W-:Y:S01]  /*13e70*/  MUFU.EX2 R14, R29 ;  /* 0x0000001d000e7308 */ /* 0x0001e20000000800 */
[----:B------:R-:W-:Y:S01]  /*13e80*/  FMNMX.FTZ R32, R129, R30, !PT ;  /* 0x0000001e81207209 */ /* 0x000fe20007810000 */
[C---:B---3--:R-:W-:Y:S01]  /*13e90*/  FADD.FTZ R77, R11.reuse, R64 ;  /* 0x000000400b4d7221 */ /* 0x048fe20000010000 */
[----:B------:R-:W-:Y:S02]  /*13ea0*/  F2FP.SATFINITE.E4M3.F32.PACK_AB_MERGE_C R196, R11, R6, RZ ;  /* 0x000000060bc4723e */ /* 0x000fe400048070ff */
[----:B------:R-:W-:Y:S01]  /*13eb0*/  FMNMX.FTZ R32, R71, R32, !PT ;  /* 0x0000002047207209 */ /* 0x000fe20007810000 */
[----:B------:R-:W-:-:S01]  /*13ec0*/  FADD.FTZ R68, R12, R77 ;  /* 0x0000004d0c447221 */ /* 0x000fc20000010000 */
[----:B------:R-:W-:Y:S01]  /*13ed0*/  F2FP.SATFINITE.E4M3.F32.PACK_AB_MERGE_C R196, R25, R4, R196 ;  /* 0x0000000419c4723e */ /* 0x000fe200048070c4 */
[----:B------:R-:W1:Y:S01]  /*13ee0*/  MUFU.EX2 R15, R15 ;  /* 0x0000000f000f7308 */ /* 0x000e620000000800 */
[----:B------:R-:W-:Y:S01]  /*13ef0*/  FMNMX.FTZ R32, R131, R32, !PT ;  /* 0x0000002083207209 */ /* 0x000fe20007810000 */
[C-C-:B0-----:R-:W-:Y:S01]  /*13f00*/  FFMA.FTZ R29, R2.reuse, R45, -R137.reuse ;  /* 0x0000002d021d7223 */ /* 0x141fe20000010889 */
[----:B------:R-:W-:-:S01]  /*13f10*/  FFMA.FTZ R45, R2, R57, -R137 ;  /* 0x00000039022d7223 */ /* 0x000fc20000010889 */
[C-C-:B------:R-:W-:Y:S01]  /*13f20*/  FFMA.FTZ R57, R2.reuse, R69, -R137.reuse ;  /* 0x0000004502397223 */ /* 0x140fe20000010889 */
[----:B------:R-:W-:Y:S01]  /*13f30*/  FMNMX.FTZ R32, R75, R32, !PT ;  /* 0x000000204b207209 */ /* 0x000fe20007810000 */
[----:B------:R-:W-:-:S02]  /*13f40*/  FFMA.FTZ R69, R2, R109, -R137 ;  /* 0x0000006d02457223 */ /* 0x000fc40000010889 */
[----:B------:R-:W-:Y:S01]  /*13f50*/  MUFU.EX2 R21, R21 ;  /* 0x0000001500157308 */ /* 0x000fe20000000800 */
[----:B------:R-:W-:-:S04]  /*13f60*/  FMNMX.FTZ R32, R133, R32, !PT ;  /* 0x0000002085207209 */ /* 0x000fc80007810000 */
[----:B------:R-:W-:-:S03]  /*13f70*/  FMNMX.FTZ R32, R79, R32, !PT ;  /* 0x000000204f207209 */ /* 0x000fc60007810000 */
[----:B------:R-:W-:Y:S01]  /*13f80*/  MUFU.EX2 R24, R89 ;  /* 0x0000005900187308 */ /* 0x000fe20000000800 */
[----:B------:R-:W-:Y:S02]  /*13f90*/  FMNMX.FTZ R32, R135, R32, !PT ;  /* 0x0000002087207209 */ /* 0x000fe40007810000 */
[----:B-1----:R-:W-:Y:S02]  /*13fa0*/  F2FP.SATFINITE.E4M3.F32.PACK_AB_MERGE_C R198, R15, R14, RZ ;  /* 0x0000000e0fc6723e */ /* 0x002fe400048070ff */
[----:B------:R-:W-:Y:S02]  /*13fb0*/  FMNMX.FTZ R32, R83, R32, !PT ;  /* 0x0000002053207209 */ /* 0x000fe40007810000 */
[----:B------:R-:W-:Y:S01]  /*13fc0*/  F2FP.SATFINITE.E4M3.F32.PACK_AB_MERGE_C R198, R13, R12, R198 ;  /* 0x0000000c0dc6723e */ /* 0x000fe200048070c6 */
[----:B------:R-:W0:Y:S01]  /*13fd0*/  MUFU.EX2 R29, R29 ;  /* 0x0000001d001d7308 */ /* 0x000e220000000800 */
[----:B------:R-:W-:-:S04]  /*13fe0*/  FMNMX.FTZ R0, R41, R32, !PT ;  /* 0x0000002029007209 */ /* 0x000fc80007810000 */
[----:B------:R-:W-:-:S03]  /*13ff0*/  FMNMX.FTZ R0, R87, R0, !PT ;  /* 0x0000000057007209 */ /* 0x000fc60007810000 */
[----:B------:R-:W-:Y:S02]  /*14000*/  MUFU.EX2 R28, R91 ;  /* 0x0000005b001c7308 */ /* 0x000fe40000000800 */
[----:B------:R-:W1:Y:S06]  /*14010*/  SHFL.BFLY PT, R61, R0, 0x2, 0x1f ;  /* 0x0c401f00003d7f89 */ /* 0x000e6c00000e0000 */
[----:B------:R-:W-:Y:S01]  /*14020*/  MUFU.EX2 R33, R33 ;  /* 0x0000002100217308 */ /* 0x000fe20000000800 */
[----:B0-----:R-:W-:-:S04]  /*14030*/  F2FP.SATFINITE.E4M3.F32.PACK_AB_MERGE_C R192, R29, R24, RZ ;  /* 0x000000181dc0723e */ /* 0x001fc800048070ff */
[----:B------:R-:W-:-:S03]  /*14040*/  F2FP.SATFINITE.E4M3.F32.PACK_AB_MERGE_C R192, R21, R20, R192 ;  /* 0x0000001415c0723e */ /* 0x000fc600048070c0 */
[----:B------:R-:W-:Y:S08]  /*14050*/  MUFU.EX2 R30, R93 ;  /* 0x0000005d001e7308 */ /* 0x000ff00000000800 */
[----:B------:R-:W0:Y:S01]  /*14060*/  MUFU.EX2 R37, R37 ;  /* 0x0000002500257308 */ /* 0x000e220000000800 */
[----:B-1----:R-:W-:Y:S01]  /*14070*/  FMNMX.FTZ R44, R0, R61, !PT ;  /* 0x0000003d002c7209 */ /* 0x002fe20007810000 */
[----:B------:R-:W-:-:S04]  /*14080*/  FFMA.FTZ R61, R2, R73, -R137 ;  /* 0x00000049023d7223 */ /* 0x000fc80000010889 */
[----:B------:R-:W1:Y:S02]  /*14090*/  SHFL.BFLY PT, R73, R44, 0x1, 0x1f ;  /* 0x0c201f002c497f89 */ /* 0x000e6400000e0000 */
[----:B------:R-:W-:Y:S08]  /*140a0*/  MUFU.EX2 R32, R97 ;  /* 0x0000006100207308 */ /* 0x000ff00000000800 */
[----:B------:R-:W2:Y:S01]  /*140b0*/  MUFU.EX2 R49, R49 ;  /* 0x0000003100317308 */ /* 0x000ea20000000800 */
[----:B0-----:R-:W-:-:S04]  /*140c0*/  F2FP.SATFINITE.E4M3.F32.PACK_AB_MERGE_C R194, R37, R30, RZ ;  /* 0x0000001e25c2723e */ /* 0x001fc800048070ff */
[----:B------:R-:W-:-:S03]  /*140d0*/  F2FP.SATFINITE.E4M3.F32.PACK_AB_MERGE_C R194, R33, R28, R194 ;  /* 0x0000001c21c2723e */ /* 0x000fc600048070c2 */
[----:B------:R-:W-:Y:S01]  /*140e0*/  MUFU.EX2 R10, R95 ;  /* 0x0000005f000a7308 */ /* 0x000fe20000000800 */
[----:B-1----:R-:W-:Y:S01]  /*140f0*/  FMNMX.FTZ R0, R44, R73, !PT ;  /* 0x000000492c007209 */ /* 0x002fe20007810000 */
[----:B------:R-:W-:Y:S01]  /*14100*/  FFMA.FTZ R44, R2, R81, -R137 ;  /* 0x00000051022c7223 */ /* 0x000fe20000010889 */
[----:B------:R-:W-:-:S05]  /*14110*/  FADD.FTZ R81, R13, R68 ;  /* 0x000000440d517221 */ /* 0x000fca0000010000 */
[----:B------:R-:W0:Y:S01]  /*14120*/  MUFU.EX2 R45, R45 ;  /* 0x0000002d002d7308 */ /* 0x000e220000000800 */
[----:B------:R-:W-:Y:S01]  /*14130*/  FSETP.NEU.FTZ.AND P1, PT, R0, -INF , PT ;  /* 0xff8000000000780b */ /* 0x000fe20003f3d000 */
[----:B------:R-:W-:Y:S01]  /*14140*/  FFMA.FTZ R46, R2, R0, -8 ;  /* 0xc1000000022e7423 */ /* 0x000fe20000010000 */
[----:B------:R-:W-:-:S01]  /*14150*/  FADD.FTZ R68, R14, R81 ;  /* 0x000000510e447221 */ /* 0x000fc20000010000 */
[----:B--2---:R-:W-:Y:S01]  /*14160*/  F2FP.SATFINITE.E4M3.F32.PACK_AB_MERGE_C R188, R49, R32, RZ ;  /* 0x0000002031bc723e */ /* 0x004fe200048070ff */
[----:B------:R-:W-:-:S02]  /*14170*/  FFMA.FTZ R73, R2, R85, -R137 ;  /* 0x0000005502497223 */ /* 0x000fc40000010889 */
[----:B------:R-:W-:Y:S01]  /*14180*/  FSEL R46, R46, RZ, P1 ;  /* 0x000000ff2e2e7208 */ /* 0x000fe20000800000 */
[----:B------:R-:W-:Y:S04]  /*14190*/  MUFU.EX2 R36, R36 ;  /* 0x0000002400247308 */ /* 0x000fe80000000800 */
[----:B------:R-:W-:-:S01]  /*141a0*/  FFMA.FTZ R26, R2, R26, -R46 ;  /* 0x0000001a021a7223 */ /* 0x000fc2000001082e */
[C-C-:B------:R-:W-:Y:S01]  /*141b0*/  FFMA.FTZ R27, R2.reuse, R27, -R46.reuse ;  /* 0x0000001b021b7223 */ /* 0x140fe2000001082e */
[----:B------:R-:W-:-:S01]  /*141c0*/  FFMA.FTZ R5, R2, R5, -R46 ;  /* 0x0000000502057223 */ /* 0x000fc2000001082e */
[C-C-:B------:R-:W-:Y:S01]  /*141d0*/  FFMA.FTZ R48, R2.reuse, R31, -R46.reuse ;  /* 0x0000001f02307223 */ /* 0x140fe2000001082e */
[----:B------:R-:W-:-:S01]  /*141e0*/  FFMA.FTZ R31, R2, R111, -R46 ;  /* 0x0000006f021f7223 */ /* 0x000fc2000001082e */
[C-C-:B------:R-:W-:Y:S01]  /*141f0*/  FFMA.FTZ R50, R2.reuse, R35, -R46.reuse ;  /* 0x0000002302327223 */ /* 0x140fe2000001082e */
[----:B------:R-:W-:Y:S01]  /*14200*/  MUFU.EX2 R26, R26 ;  /* 0x0000001a001a7308 */ /* 0x000fe20000000800 */
[----:B------:R-:W-:-:S01]  /*14210*/  FFMA.FTZ R52, R2, R113, -R46 ;  /* 0x0000007102347223 */ /* 0x000fc2000001082e */
[C-C-:B------:R-:W-:Y:S01]  /*14220*/  FFMA.FTZ R39, R2.reuse, R39, -R46.reuse ;  /* 0x0000002702277223 */ /* 0x140fe2000001082e */
[----:B------:R-:W-:-:S01]  /*14230*/  FFMA.FTZ R35, R2, R115, -R46 ;  /* 0x0000007302237223 */ /* 0x000fc2000001082e */
[C-C-:B------:R-:W-:Y:S01]  /*14240*/  FFMA.FTZ R54, R2.reuse, R43, -R46.reuse ;  /* 0x0000002b02367223 */ /* 0x140fe2000001082e */
[----:B------:R-:W-:-:S01]  /*14250*/  FFMA.FTZ R43, R2, R117, -R46 ;  /* 0x00000075022b7223 */ /* 0x000fc2000001082e */
[C-C-:B------:R-:W-:Y:S01]  /*14260*/  FFMA.FTZ R56, R2.reuse, R47, -R46.reuse ;  /* 0x0000002f02387223 */ /* 0x140fe2000001082e */
[----:B------:R-:W-:-:S01]  /*14270*/  FFMA.FTZ R47, R2, R119, -R46 ;  /* 0x00000077022f7223 */ /* 0x000fc2000001082e */
[----:B------:R-:W1:Y:S01]  /*14280*/  MUFU.EX2 R27, R27 ;  /* 0x0000001b001b7308 */ /* 0x000e620000000800 */
[----:B------:R-:W-:-:S01]  /*14290*/  FFMA.FTZ R58, R2, R51, -R46 ;  /* 0x00000033023a7223 */ /* 0x000fc2000001082e */
[C-C-:B------:R-:W-:Y:S01]  /*142a0*/  FFMA.FTZ R51, R2.reuse, R121, -R46.reuse ;  /* 0x0000007902337223 */ /* 0x140fe2000001082e */
[----:B------:R-:W-:-:S01]  /*142b0*/  FFMA.FTZ R60, R2, R55, -R46 ;  /* 0x00000037023c7223 */ /* 0x000fc2000001082e */
[C-C-:B------:R-:W-:Y:S01]  /*142c0*/  FFMA.FTZ R55, R2.reuse, R123, -R46.reuse ;  /* 0x0000007b02377223 */ /* 0x140fe2000001082e */
[----:B------:R-:W-:-:S01]  /*142d0*/  FFMA.FTZ R62, R2, R59, -R46 ;  /* 0x0000003b023e7223 */ /* 0x000fc2000001082e */
[C-C-:B------:R-:W-:Y:S01]  /*142e0*/  FFMA.FTZ R59, R2.reuse, R125, -R46.reuse ;  /* 0x0000007d023b7223 */ /* 0x140fe2000001082e */
[----:B------:R-:W-:-:S01]  /*142f0*/  FFMA.FTZ R64, R2, R63, -R46 ;  /* 0x0000003f02407223 */ /* 0x000fc2000001082e */
[----:B------:R-:W2:Y:S01]  /*14300*/  MUFU.EX2 R5, R5 ;  /* 0x0000000500057308 */ /* 0x000ea20000000800 */
[----:B------:R-:W-:-:S01]  /*14310*/  FFMA.FTZ R63, R2, R127, -R46 ;  /* 0x0000007f023f7223 */ /* 0x000fc2000001082e */
[C-C-:B------:R-:W-:Y:S01]  /*14320*/  FFMA.FTZ R6, R2.reuse, R67, -R46.reuse ;  /* 0x0000004302067223 */ /* 0x140fe2000001082e */
[----:B------:R-:W-:-:S01]  /*14330*/  FFMA.FTZ R129, R2, R129, -R46 ;  /* 0x0000008102817223 */ /* 0x000fc2000001082e */
[----:B0-----:R-:W-:Y:S01]  /*14340*/  F2FP.SATFINITE.E4M3.F32.PACK_AB_MERGE_C R188, R45, R10, R188 ;  /* 0x0000000a2dbc723e */ /* 0x001fe200048070bc */
[----:B------:R-:W-:-:S01]  /*14350*/  FFMA.FTZ R71, R2, R71, -R46 ;  /* 0x0000004702477223 */ /* 0x000fc2000001082e */
[C-C-:B------:R-:W-:Y:S01]  /*14360*/  FFMA.FTZ R131, R2.reuse, R131, -R46.reuse ;  /* 0x0000008302837223 */ /* 0x140fe2000001082e */
[----:B------:R-:W-:-:S01]  /*14370*/  FFMA.FTZ R75, R2, R75, -R46 ;  /* 0x0000004b024b7223 */ /* 0x000fc2000001082e */
[----:B------:R-:W0:Y:S01]  /*14380*/  MUFU.EX2 R48, R48 ;  /* 0x0000003000307308 */ /* 0x000e220000000800 */
[----:B-1----:R-:W-:-:S01]  /*14390*/  FADD.FTZ R66, R26, R27 ;  /* 0x0000001b1a427221 */ /* 0x002fc20000010000 */
[C-C-:B------:R-:W-:Y:S01]  /*143a0*/  FFMA.FTZ R133, R2.reuse, R133, -R46.reuse ;  /* 0x0000008502857223 */ /* 0x140fe2000001082e */
[----:B------:R-:W-:-:S01]  /*143b0*/  FFMA.FTZ R79, R2, R79, -R46 ;  /* 0x0000004f024f7223 */ /* 0x000fc2000001082e */
[C-C-:B------:R-:W-:Y:S01]  /*143c0*/  FFMA.FTZ R135, R2.reuse, R135, -R46.reuse ;  /* 0x0000008702877223 */ /* 0x140fe2000001082e */
[----:B------:R-:W-:-:S01]  /*143d0*/  FFMA.FTZ R83, R2, R83, -R46 ;  /* 0x0000005302537223 */ /* 0x000fc2000001082e */
[C-C-:B------:R-:W-:Y:S01]  /*143e0*/  FFMA.FTZ R41, R2.reuse, R41, -R46.reuse ;  /* 0x0000002902297223 */ /* 0x140fe2000001082e */
[----:B------:R-:W-:-:S01]  /*143f0*/  FFMA.FTZ R46, R2, R87, -R46 ;  /* 0x00000057022e7223 */ /* 0x000fc2000001082e */
[----:B------:R-:W1:Y:S01]  /*14400*/  MUFU.EX2 R31, R31 ;  /* 0x0000001f001f7308 */ /* 0x000e620000000800 */
[----:B--2---:R-:W-:-:S07]  /*14410*/  FADD.FTZ R77, R5, R66 ;  /* 0x00000042054d7221 */ /* 0x004fce0000010000 */
[----:B------:R-:W2:Y:S01]  /*14420*/  MUFU.EX2 R50, R50 ;  /* 0x0000003200327308 */ /* 0x000ea20000000800 */
[----:B0-----:R-:W-:-:S01]  /*14430*/  FADD.FTZ R66, R48, R77 ;  /* 0x0000004d30427221 */ /* 0x001fc20000010000 */
[----:B------:R-:W-:Y:S01]  /*14440*/  FADD.FTZ R77, R15, R68 ;  /* 0x000000440f4d7221 */ /* 0x000fe20000010000 */
[----:B------:R-:W-:-:S03]  /*14450*/  F2FP.SATFINITE.E4M3.F32.PACK_AB_MERGE_C R48, R48, R5, RZ ;  /* 0x000000053030723e */ /* 0x000fc600048070ff */
[----:B------:R-:W-:Y:S01]  /*14460*/  FADD.FTZ R14, R20, R77 ;  /* 0x0000004d140e7221 */ /* 0x000fe20000010000 */
[----:B------:R-:W-:Y:S01]  /*14470*/  F2FP.SATFINITE.E4M3.F32.PACK_AB_MERGE_C R197, R27, R26, R48 ;  /* 0x0000001a1bc5723e */ /* 0x000fe20004807030 */
        /* <DEDUP_REMOVED lines=14> */
[----:B------:R-:W-:Y:S01]  /*14560*/  FADD.FTZ R37, R37, R30 ;  /* 0x0000001e25257221 */ /* 0x000fe20000010000 */
[----:B------:R-:W1:Y:S01]  /*14570*/  @P4 LDC R13, c[0x0][0x44c] ;  /* 0x00011300ff0d4b82 */ /* 0x000e620000000800 */
[----:B------:R-:W-:Y:S02]  /*14580*/  F2FP.SATFINITE.E4M3.F32.PACK_AB_MERGE_C R39, R39, R52, RZ ;  /* 0x000000342727723e */ /* 0x000fe400048070ff */
[----:B------:R-:W-:Y:S02]  /*14590*/  FADD.FTZ R14, R10, R37 ;  /* 0x000000250a0e7221 */ /* 0x000fe40000010000 */
[----:B------:R-:W3:Y:S01]  /*145a0*/  MUFU.EX2 R43, R43 ;  /* 0x0000002b002b7308 */ /* 0x000ee20000000800 */
[----:B--2---:R-:W-:-:S01]  /*145b0*/  FADD.FTZ R11, R35, R4 ;  /* 0x00000004230b7221 */ /* 0x004fc20000010000 */
[----:B------:R-:W-:Y:S01]  /*145c0*/  FADD.FTZ R45, R45, R14 ;  /* 0x0000000e2d2d7221 */ /* 0x000fe20000010000 */
[----:B------:R-:W-:-:S03]  /*145d0*/  F2FP.SATFINITE.E4M3.F32.PACK_AB_MERGE_C R199, R50, R31, R39 ;  /* 0x0000001f32c7723e */ /* 0x000fc60004807027 */
[----:B------:R-:W-:Y:S02]  /*145e0*/  FADD.FTZ R32, R32, R45 ;  /* 0x0000002d20207221 */ /* 0x000fe40000010000 */
[----:B------:R-:W2:Y:S01]  /*145f0*/  MUFU.EX2 R56, R56 ;  /* 0x0000003800387308 */ /* 0x000ea20000000800 */
[----:B0-----:R-:W-:-:S01]  /*14600*/  FADD.FTZ R12, R54, R11 ;  /* 0x0000000b360c7221 */ /* 0x001fc20000010000 */
[----:B------:R-:W-:-:S06]  /*14610*/  FADD.FTZ R49, R49, R32 ;  /* 0x0000002031317221 */ /* 0x000fcc0000010000 */
[----:B------:R-:W0:Y:S01]  /*14620*/  MUFU.EX2 R47, R47 ;  /* 0x0000002f002f7308 */ /* 0x000e220000000800 */
[----:B---3--:R-:W-:-:S01]  /*14630*/  FADD.FTZ R11, R43, R12 ;  /* 0x0000000c2b0b7221 */ /* 0x008fc20000010000 */
[----:B-1----:R-:W-:-:S06]  /*14640*/  @P4 IMAD.HI.U32 R13, R212, R13, RZ ;  /* 0x0000000dd40d4227 */ /* 0x002fcc00078e00ff */
        /* <DEDUP_REMOVED lines=22> */
[----:B------:R-:W-:-:S04]  /*147b0*/  F2FP.SATFINITE.E4M3.F32.PACK_AB_MERGE_C R59, R64, R59, RZ ;  /* 0x0000003b403b723e */ /* 0x000fc800048070ff */
[----:B------:R-:W-:Y:S02]  /*147c0*/  F2FP.SATFINITE.E4M3.F32.PACK_AB_MERGE_C R189, R62, R55, R59 ;  /* 0x000000373ebd723e */ /* 0x000fe4000480703b */
[----:B------:R-:W1:Y:S01]  /*147d0*/  MUFU.EX2 R6, R6 ;  /* 0x0000000600067308 */ /* 0x000e620000000800 */
[----:B--2---:R-:W-:-:S07]  /*147e0*/  FADD.FTZ R5, R63, R14 ;  /* 0x0000000e3f057221 */ /* 0x004fce0000010000 */
[----:B------:R-:W-:Y:S01]  /*147f0*/  MUFU.EX2 R34, R34 ;  /* 0x0000002200227308 */ /* 0x000fe20000000800 */
[----:B0-----:R-:W-:-:S07]  /*14800*/  F2FP.SATFINITE.E4M3.F32.PACK_AB_MERGE_C R11, R57, R36, RZ ;  /* 0x00000024390b723e */ /* 0x001fce00048070ff */
[----:B------:R-:W0:Y:S01]  /*14810*/  MUFU.EX2 R53, R53 ;  /* 0x0000003500357308 */ /* 0x000e220000000800 */
[----:B-1----:R-:W-:-:S07]  /*14820*/  FADD.FTZ R20, R6, R5 ;  /* 0x0000000506147221 */ /* 0x002fce0000010000 */
[----:B------:R-:W1:Y:S08]  /*14830*/  MUFU.EX2 R129, R129 ;  /* 0x0000008100817308 */ /* 0x000e700000000800 */
[----:B------:R-:W-:Y:S01]  /*14840*/  MUFU.EX2 R40, R40 ;  /* 0x0000002800287308 */ /* 0x000fe20000000800 */
[----:B0-----:R-:W-:Y:S01]  /*14850*/  F2FP.SATFINITE.E4M3.F32.PACK_AB_MERGE_C R190, R53, R34, R11 ;  /* 0x0000002235be723e */ /* 0x001fe2000480700b */
[----:B------:R-:W-:-:S04]  /*14860*/  FADD.FTZ R34, R34, R49 ;  /* 0x0000003122227221 */ /* 0x000fc80000010000 */
[----:B------:R-:W-:Y:S02]  /*14870*/  FADD.FTZ R53, R53, R34 ;  /* 0x0000002235357221 */ /* 0x000fe40000010000 */
[----:B------:R-:W0:Y:S01]  /*14880*/  MUFU.EX2 R65, R65 ;  /* 0x0000004100417308 */ /* 0x000e220000000800 */
[----:B-1----:R-:W-:-:S01]  /*14890*/  FADD.FTZ R5, R129, R20 ;  /* 0x0000001481057221 */ /* 0x002fc20000010000 */
[----:B------:R-:W-:Y:S01]  /*148a0*/  FADD.FTZ R36, R36, R53 ;  /* 0x0000003524247221 */ /* 0x000fe20000010000 */
[----:B------:R-:W1:Y:S03]  /*148b0*/  @P4 LDC R20, c[0x0][0x450] ;  /* 0x00011400ff144b82 */ /* 0x000e660000000800 */
[----:B------:R-:W-:-:S02]  /*148c0*/  FADD.FTZ R57, R57, R36 ;  /* 0x0000002439397221 */ /* 0x000fc40000010000 */
[----:B------:R-:W2:Y:S08]  /*148d0*/  MUFU.EX2 R4, R71 ;  /* 0x0000004700047308 */ /* 0x000eb00000000800 */
[----:B------:R-:W-:Y:S01]  /*148e0*/  MUFU.EX2 R38, R38 ;  /* 0x0000002600267308 */ /* 0x000fe20000000800 */
[----:B0-----:R-:W-:-:S07]  /*148f0*/  F2FP.SATFINITE.E4M3.F32.PACK_AB_MERGE_C R11, R65, R40, RZ ;  /* 0x00000028410b723e */ /* 0x001fce00048070ff */
[----:B------:R-:W0:Y:S01]  /*14900*/  MUFU.EX2 R61, R61 ;  /* 0x0000003d003d7308 */ /* 0x000e220000000800 */
[C---:B--2---:R-:W-:Y:S01]  /*14910*/  F2FP.SATFINITE.E4M3.F32.PACK_AB_MERGE_C R129, R4.reuse, R129, RZ ;  /* 0x000000810481723e */ /* 0x044fe200048070ff */
[----:B------:R-:W-:-:S03]  /*14920*/  FADD.FTZ R4, R4, R5 ;  /* 0x0000000504047221 */ /* 0x000fc60000010000 */
[----:B------:R-:W-:-:S03]  /*14930*/  F2FP.SATFINITE.E4M3.F32.PACK_AB_MERGE_C R191, R6, R63, R129 ;  /* 0x0000003f06bf723e */ /* 0x000fc60004807081 */
[----:B------:R-:W2:Y:S08]  /*14940*/  MUFU.EX2 R131, R131 ;  /* 0x0000008300837308 */ /* 0x000eb00000000800 */
[----:B------:R-:W3:Y:S01]  /*14950*/  MUFU.EX2 R10, R75 ;  /* 0x0000004b000a7308 */ /* 0x000ee20000000800 */
[----:B0-----:R-:W-:Y:S01]  /*14960*/  F2FP.SATFINITE.E4M3.F32.PACK_AB_MERGE_C R184, R61, R38, R11 ;  /* 0x000000263db8723e */ /* 0x001fe2000480700b */
[----:B------:R-:W-:Y:S01]  /*14970*/  FADD.FTZ R38, R38, R57 ;  /* 0x0000003926267221 */ /* 0x000fe20000010000 */
[----:B------:R-:W-:Y:S01]  /*14980*/  IMAD.MOV.U32 R11, RZ, RZ, R212 ;  /* 0x000000ffff0b7224 */ /* 0x000fe200078e00d4 */
[----:B-1----:R-:W-:-:S02]  /*14990*/  @P4 SHF.R.U32.HI R11, RZ, R20, R13 ;  /* 0x00000014ff0b4219 */ /* 0x002fc4000001160d */
[----:B------:R-:W-:-:S01]  /*149a0*/  FADD.FTZ R61, R61, R38 ;  /* 0x000000263d3d7221 */ /* 0x000fc20000010000 */
[----:B------:R-:W-:Y:S01]  /*149b0*/  ISETP.GE.AND P4, PT, R9, 0x1, PT ;  /* 0x000000010900780c */ /* 0x000fe20003f86270 */
[----:B------:R-:W0:Y:S01]  /*149c0*/  MUFU.EX2 R133, R133 ;  /* 0x0000008500857308 */ /* 0x000e220000000800 */
[----:B--2---:R-:W-:-:S01]  /*149d0*/  FADD.FTZ R5, R131, R4 ;  /* 0x0000000483057221 */ /* 0x004fc20000010000 */
[----:B------:R-:W-:Y:S01]  /*149e0*/  FADD.FTZ R40, R40, R61 ;  /* 0x0000003d28287221 */ /* 0x000fe20000010000 */
[----:B------:R-:W-:-:S03]  /*149f0*/  IMAD.IADD R11, R94, 0x1, R11 ;  /* 0x000000015e0b7824 */ /* 0x000fc600078e020b */
[----:B------:R-:W-:Y:S01]  /*14a00*/  FADD.FTZ R65, R65, R40 ;  /* 0x0000002841417221 */ /* 0x000fe20000010000 */
[----:B------:R-:W-:Y:S01]  /*14a10*/  IMAD.IADD R8, R11, 0x1, R8 ;  /* 0x000000010b087824 */ /* 0x000fe200078e0208 */
[----:B------:R-:W-:Y:S01]  /*14a20*/  MUFU.EX2 R44, R44 ;  /* 0x0000002c002c7308 */ /* 0x000fe20000000800 */
[----:B---3--:R-:W-:-:S07]  /*14a30*/  FADD.FTZ R4, R10, R5 ;  /* 0x000000050a047221 */ /* 0x008fce0000010000 */
        /* <DEDUP_REMOVED lines=18> */
[----:B------:R-:W0:Y:S01]  /*14b60*/  MUFU.EX2 R46, R46 ;  /* 0x0000002e002e7308 */ /* 0x000e220000000800 */
[----:B--2---:R-:W-:-:S04]  /*14b70*/  FADD.FTZ R4, R14, R5 ;  /* 0x000000050e047221 */ /* 0x004fc80000010000 */
[----:B-1----:R-:W-:Y:S01]  /*14b80*/  FADD.FTZ R5, R41, R4 ;  /* 0x0000000429057221 */ /* 0x002fe20000010000 */
[----:B------:R-:W-:Y:S01]  /*14b90*/  VIADD R4, R90, 0xfffffffe ;  /* 0xfffffffe5a047836 */ /* 0x000fe20000000000 */
[C---:B0-----:R-:W-:Y:S02]  /*14ba0*/  F2FP.SATFINITE.E4M3.F32.PACK_AB_MERGE_C R10, R46.reuse, R41, RZ ;  /* 0x000000292e0a723e */ /* 0x041fe400048070ff */
[----:B------:R-:W-:-:S02]  /*14bb0*/  FADD.FTZ R5, R46, R5 ;  /* 0x000000052e057221 */ /* 0x000fc40000010000 */
[----:B------:R-:W-:Y:S01]  /*14bc0*/  F2FP.SATFINITE.E4M3.F32.PACK_AB_MERGE_C R187, R14, R135, R10 ;  /* 0x000000870ebb723e */ /* 0x000fe2000480700a */
        /* <DEDUP_REMOVED lines=12> */
.L_x_1757:
[----:B------:R-:W-:-:S13]  /*14c90*/  ISETP.NE.AND P1, PT, R9, 0x1, PT ;  /* 0x000000010900780c */ /* 0x000fda0003f25270 */
[----:B------:R-:W0:Y:S02]  /*14ca0*/  @P1 LDC.64 R12, c[0x0][0x9e8] ;  /* 0x00027a00ff0c1b82 */ /* 0x000e240000000a00 */
[----:B0-----:R-:W-:-:S05]  /*14cb0*/  @P1 IMAD.HI.U32 R12, R10, R12, RZ ;  /* 0x0000000c0a0c1227 */ /* 0x001fca00078e00ff */
[----:B------:R-:W-:-:S07]  /*14cc0*/  @P1 SHF.R.U32.HI R10, RZ, R13, R12 ;  /* 0x0000000dff0a1219 */ /* 0x000fce000001160c */
.L_x_1758:
[----:B------:R-:W-:Y:S05]  /*14cd0*/  BSYNC B0 ;  /* 0x0000000000007941 */ /* 0x000fea0003800000 */
.L_x_1756:
[----:B------:R-:W-:-:S05]  /*14ce0*/  IMAD R9, R10, R9, R9 ;  /* 0x000000090a097224 */ /* 0x000fca00078e0209 */
[----:B------:R-:W-:-:S07]  /*14cf0*/  VIMNMX R8, R8, R9, PT ;  /* 0x0000000908087248 */ /* 0x000fce0003fe0100 */
.L_x_1755:
[----:B------:R-:W-:Y:S01]  /*14d00*/  SHF.R.S32.HI R9, RZ, 0x1f, R8 ;  /* 0x0000001fff097819 */ /* 0x000fe20000011408 */
[----:B------:R-:W-:Y:S01]  /*14d10*/  ULDC UR29, c[0x0][0x9e4] ;  /* 0x00027900001d7ab9 */ /* 0x000fe20000000800 */
[----:B------:R-:W-:Y:S01]  /*14d20*/  ULDC UR28, c[0x0][0x9e4] ;  /* 0x00027900001c7ab9 */ /* 0x000fe20000000800 */
[----:B------:R-:W-:Y:S01]  /*14d30*/  ULDC UR30, c[0x0][0x9dc] ;  /* 0x00027700001e7ab9 */ /* 0x000fe20000000800 */
[----:B------:R-:W-:Y:S01]  /*14d40*/  LEA.HI R9, R9, R8, RZ, 0x7 ;  /* 0x0000000809097211 */ /* 0x000fe200078f38ff */
[----:B------:R-:W-:Y:S01]  /*14d50*/  ULDC UR32, c[0x0][0x9dc] ;  /* 0x0002770000207ab9 */ /* 0x000fe20000000800 */
[----:B------:R-:W-:Y:S01]  /*14d60*/  ULDC UR33, c[0x0][0x9e0] ;  /* 0x0002780000217ab9 */ /* 0x000fe20000000800 */
[----:B------:R-:W-:Y:S01]  /*14d70*/  ULDC UR31, c[0x0][0x9e0] ;  /* 0x00027800001f7ab9 */ /* 0x000fe20000000800 */
[----:B------:R-:W-:Y:S02]  /*14d80*/  SHF.R.S32.HI R9, RZ, 0x7, R9 ;  /* 0x00000007ff097819 */ /* 0x000fe40000011409 */
[----:B------:R-:W-:-:S02]  /*14d90*/  CS2R R24, SRZ ;  /* 0x0000000000187805 */ /* 0x000fc4000001ff00 */
[----:B------:R-:W-:Y:S02]  /*14da0*/  CS2R R26, SRZ ;  /* 0x00000000001a7805 */ /* 0x000fe4000001ff00 */
[----:B------:R-:W-:Y:S02]  /*14db0*/  CS2R R28, SRZ ;  /* 0x00000000001c7805 */ /* 0x000fe4000001ff00 */
[----:B------:R-:W-:Y:S02]  /*14dc0*/  VIMNMX R14, R224, R9, !PT ;  /* 0x00000009e00e7248 */ /* 0x000fe40007fe0100 */
[----:B------:R-:W-:Y:S02]  /*14dd0*/  CS2R R30, SRZ ;  /* 0x00000000001e7805 */ /* 0x000fe4000001ff00 */
[----:B------:R-:W-:Y:S02]  /*14de0*/  CS2R R32, SRZ ;  /* 0x0000000000207805 */ /* 0x000fe4000001ff00 */
[----:B------:R-:W-:-:S02]  /*14df0*/  CS2R R34, SRZ ;  /* 0x0000000000227805 */ /* 0x000fc4000001ff00 */
[----:B------:R-:W-:Y:S02]  /*14e00*/  ISETP.GE.AND P1, PT, R4, R14, PT ;  /* 0x0000000e0400720c */ /* 0x000fe40003f26270 */
        /* <DEDUP_REMOVED lines=42> */
[----:B------:R-:W-:Y:S06]  /*150b0*/  @!P1 BRA `(.L_x_1759) ;  /* 0x0000003400a89947 */ /* 0x000fec0003800000 */
        /* <DEDUP_REMOVED lines=47> */
[----:B------:R-:W-:-:S07]  /*153b0*/  CS2R R24, SRZ ;  /* 0x0000000000187805 */ /* 0x000fce000001ff00 */
.L_x_1779:
[----:B------:R-:W-:Y:S01]  /*153c0*/  ISETP.NE.AND P1, PT, R218, RZ, PT ;  /* 0x000000ffda00720c */ /* 0x000fe20003f25270 */
[----:B------:R-:W-:Y:S01]  /*153d0*/  VIADD R12, R17, 0x1 ;  /* 0x00000001110c7836 */ /* 0x000fe20000000000 */
[----:B------:R-:W-:Y:S05]  /*153e0*/  YIELD ;  /* 0x0000000000007946 */ /* 0x000fea0003800000 */
[----:B------:R-:W-:-:S04]  /*153f0*/  ISETP.NE.AND P2, PT, R12, 0x2, PT ;  /* 0x000000020c00780c */ /* 0x000fc80003f45270 */
[----:B------:R-:W-:Y:S02]  /*15400*/  SEL R13, RZ, 0x1, P2 ;  /* 0x00000001ff0d7807 */ /* 0x000fe40001000000 */
[----:B------:R-:W-:Y:S02]  /*15410*/  SEL R12, R12, RZ, P2 ;  /* 0x000000ff0c0c7207 */ /* 0x000fe40001000000 */
[----:B------:R-:W-:Y:S01]  /*15420*/  LOP3.LUT R13, R200, R13, RZ, 0x3c, !PT ;  /* 0x0000000dc80d7212 */ /* 0x000fe200078e3cff */
[----:B------:R-:W-:Y:S06]  /*15430*/  @P1 BRA `(.L_x_1760) ;  /* 0x0000000000301947 */ /* 0x000fec0003800000 */
[----:B------:R-:W-:Y:S05]  /*15440*/  @!P0 BRA `(.L_x_1761) ;  /* 0x0000000000048947 */ /* 0x000fea0003800000 */
[----:B------:R-:W-:Y:S01]  /*15450*/  BPT.TRAP 0x1 ;  /* 0x000000040000795c */ /* 0x000fe20000300000 */
.L_x_1761:
[----:B------:R-:W-:Y:S01]  /*15460*/  IMAD R9, R12, 0x8, R16 ;  /* 0x000000080c097824 */ /* 0x000fe200078e0210 */
[----:B------:R-:W-:-:S04]  /*15470*/  SHF.L.U32 R8, R13, 0x1f, RZ ;  /* 0x0000001f0d087819 */ /* 0x000fc800000006ff */
[----:B------:R0:W1:Y:S01]  /*15480*/  SYNCS.PHASECHK.TRANS64.TRYWAIT P2, [R9+URZ+0x2a830], R8 ;  /* 0x02a83008090075a7 */ /* 0x000062000804017f */
[----:B------:R-:W-:Y:S05]  /*15490*/  @!P0 BRA `(.L_x_1762) ;  /* 0x0000000000048947 */ /* 0x000fea0003800000 */
[----:B------:R-:W-:Y:S01]  /*154a0*/  BPT.TRAP 0x1 ;  /* 0x000000040000795c */ /* 0x000fe20000300000 */
.L_x_1762:
[----:B------:R-:W-:Y:S04]  /*154b0*/  BSSY B0, `(.L_x_1760) ;  /* 0x0000004000007945 */ /* 0x000fe80003800000 */
[----:B-1----:R-:W-:Y:S05]  /*154c0*/  @P2 BRA `(.L_x_1763) ;  /* 0x0000000000082947 */ /* 0x002fea0003800000 */
[----:B------:R-:W1:Y:S02]  /*154d0*/  SYNCS.PHASECHK.TRANS64.TRYWAIT P2, [R9+URZ+0x2a830], R8 ;  /* 0x02a83008090075a7 */ /* 0x000e64000804017f */
[----:B-1----:R-:W-:Y:S05]  /*154e0*/  @!P2 BRA `(.L_x_1764) ;  /* 0x0000018400e4a947 */ /* 0x002fea0003800000 */
.L_x_1763:
[----:B------:R-:W-:Y:S05]  /*154f0*/  BSYNC B0 ;  /* 0x0000000000007941 */ /* 0x000fea0003800000 */
.L_x_1760:
[----:B01----:R-:W0:Y:S01]  /*15500*/  S2R R8, SR_TID.X ;  /* 0x0000000000087919 */ /* 0x003e220000002100 */
[----:B------:R-:W-:Y:S05]  /*15510*/  WARPSYNC.ALL ;  /* 0x0000000000007948 */ /* 0x000fea0003800000 */
[----:B------:R-:W-:Y:S02]  /*15520*/  IMAD.MOV.U32 R9, RZ, RZ, -0x7fffffe0 ;  /* 0x80000020ff097424 */ /* 0x000fe400078e00ff */
[----:B------:R-:W-:Y:S02]  /*15530*/  IMAD.MOV.U32 R121, RZ, RZ, -0x7fffffe0 ;  /* 0x80000020ff797424 */ /* 0x000fe400078e00ff */
[----:B------:R-:W-:Y:S01]  /*15540*/  IMAD.MOV.U32 R21, RZ, RZ, -0x7fffffe0 ;  /* 0x80000020ff157424 */ /* 0x000fe200078e00ff */
[----:B------:R-:W-:Y:S01]  /*15550*/  R2UR UR27, R9 ;  /* 0x00000000091b72ca */ /* 0x000fe200000e0000 */
[----:B------:R-:W-:Y:S01]  /*15560*/  IMAD.MOV.U32 R11, RZ, RZ, -0x7fffffe0 ;  /* 0x80000020ff0b7424 */ /* 0x000fe200078e00ff */
[----:B------:R-:W-:-:S02]  /*15570*/  R2UR UR19, R121 ;  /* 0x00000000791372ca */ /* 0x000fc400000e0000 */
[----:B------:R-:W-:Y:S02]  /*15580*/  R2UR UR7, R21 ;  /* 0x00000000150772ca */ /* 0x000fe400000e0000 */
[----:B------:R-:W-:Y:S02]  /*15590*/  R2UR UR11, R11 ;  /* 0x000000000b0b72ca */ /* 0x000fe400000e0000 */
[----:B------:R-:W-:Y:S02]  /*155a0*/  R2UR UR15, R21 ;  /* 0x00000000150f72ca */ /* 0x000fe400000e0000 */
[----:B------:R-:W-:Y:S02]  /*155b0*/  R2UR UR23, R9 ;  /* 0x00000000091772ca */ /* 0x000fe400000e0000 */
[----:B0-----:R-:W-:Y:S01]  /*155c0*/  SHF.R.U32.HI R10, RZ, 0x7, R8 ;  /* 0x00000007ff0a7819 */ /* 0x001fe20000011608 */
[----:B------:R-:W-:-:S04]  /*155d0*/  IMAD R8, R12, 0x600, R7 ;  /* 0x000006000c087824 */ /* 0x000fc800078e0207 */
[----:B------:R-:W-:Y:S01]  /*155e0*/  VIADD R15, R10, 0x8 ;  /* 0x000000080a0f7836 */ /* 0x000fe20000000000 */
[C---:B------:R-:W-:Y:S01]  /*155f0*/  R2UR UR26, R8.reuse ;  /* 0x00000000081a72ca */ /* 0x040fe200000e0000 */
[C---:B------:R-:W-:Y:S02]  /*15600*/  VIADD R120, R8.reuse, 0x400 ;  /* 0x0000040008787836 */ /* 0x040fe40000000000 */
[C---:B------:R-:W-:Y:S01]  /*15610*/  VIADD R20, R8.reuse, 0x2 ;  /* 0x0000000208147836 */ /* 0x040fe20000000000 */
[----:B------:R0:W-:Y:S01]  /*15620*/  BAR.SYNC.DEFER_BLOCKING R15, 0x100 ;  /* 0x0004000f0000751d */ /* 0x0001e20000010000 */
[----:B------:R-:W-:Y:S01]  /*15630*/  VIADD R10, R8, 0x200 ;  /* 0x00000200080a7836 */ /* 0x000fe20000000000 */
[----:B------:R-:W-:Y:S02]  /*15640*/  R2UR UR18, R120 ;  /* 0x00000000781272ca */ /* 0x000fe400000e0000 */
[----:B------:R-:W-:Y:S01]  /*15650*/  R2UR UR6, R20 ;  /* 0x00000000140672ca */ /* 0x000fe200000e0000 */
[----:B------:R-:W-:Y:S01]  /*15660*/  VIADD R20, R8, 0x202 ;  /* 0x0000020208147836 */ /* 0x000fe20000000000 */
[----:B------:R-:W-:Y:S01]  /*15670*/  R2UR UR10, R10 ;  /* 0x000000000a0a72ca */ /* 0x000fe200000e0000 */
[----:B------:R-:W-:-:S03]  /*15680*/  VIADD R8, R8, 0x402 ;  /* 0x0000040208087836 */ /* 0x000fc60000000000 */
[----:B------:R-:W-:Y:S02]  /*15690*/  R2UR UR14, R20 ;  /* 0x00000000140e72ca */ /* 0x000fe400000e0000 */
[----:B------:R-:W-:Y:S01]  /*156a0*/  R2UR UR22, R8 ;  /* 0x00000000081672ca */ /* 0x000fe200000e0000 */
        /* <DEDUP_REMOVED lines=21> */
.L_x_1766:
[----:B------:R-:W-:Y:S01]  /*15800*/  SHF.L.U32 R8, R200, 0x1f, RZ ;  /* 0x0000001fc8087819 */ /* 0x000fe200000006ff */
[----:B------:R-:W-:-:S04]  /*15810*/  IMAD R9, R17, 0x8, R16 ;  /* 0x0000000811097824 */ /* 0x000fc800078e0210 */
[----:B------:R0:W1:Y:S01]  /*15820*/  SYNCS.PHASECHK.TRANS64.TRYWAIT P1, [R9+URZ+0x2a850], R8 ;  /* 0x02a85008090075a7 */ /* 0x000062000802017f */
[----:B------:R-:W-:Y:S05]  /*15830*/  @!P0 BRA `(.L_x_1767) ;  /* 0x0000000000048947 */ /* 0x000fea0003800000 */
[----:B------:R-:W-:Y:S01]  /*15840*/  BPT.TRAP 0x1 ;  /* 0x000000040000795c */ /* 0x000fe20000300000 */
.L_x_1767:
[----:B-1----:R-:W-:Y:S05]  /*15850*/  @P1 BRA `(.L_x_1765) ;  /* 0x0000000000081947 */ /* 0x002fea0003800000 */
[----:B------:R-:W1:Y:S02]  /*15860*/  SYNCS.PHASECHK.TRANS64.TRYWAIT P1, [R9+URZ+0x2a850], R8 ;  /* 0x02a85008090075a7 */ /* 0x000e64000802017f */
[----:B-1----:R-:W-:Y:S05]  /*15870*/  @!P1 BRA `(.L_x_1768) ;  /* 0x0000018400149947 */ /* 0x002fea0003800000 */
.L_x_1765:
[----:B01----:R-:W-:Y:S01]  /*15880*/  VIADD R8, R16, 0x400 ;  /* 0x0000040010087836 */ /* 0x003fe20000000000 */
[----:B------:R-:W-:Y:S05]  /*15890*/  WARPSYNC.ALL ;  /* 0x0000000000007948 */ /* 0x000fea0003800000 */
[----:B------:R-:W-:Y:S01]  /*158a0*/  SHF.R.U32.HI R8, RZ, 0x4, R8 ;  /* 0x00000004ff087819 */ /* 0x000fe20000011608 */
[----:B------:R-:W-:Y:S01]  /*158b0*/  IMAD.MOV.U32 R9, RZ, RZ, 0x40000040 ;  /* 0x40000040ff097424 */ /* 0x000fe200078e00ff */
[----:B------:R-:W-:Y:S01]  /*158c0*/  WARPGROUP.ARRIVE ;  /* 0x00000000000079c5 */ /* 0x000fe20000000000 */
[----:B------:R-:W-:Y:S01]  /*158d0*/  IMAD.MOV.U32 R11, RZ, RZ, 0x40000040 ;  /* 0x40000040ff0b7424 */ /* 0x000fe200078e00ff */
[----:B------:R-:W-:-:S04]  /*158e0*/  LOP3.LUT R8, R8, 0x3fff, RZ, 0xc0, !PT ;  /* 0x00003fff08087812 */ /* 0x000fc800078ec0ff */
[----:B------:R-:W0:Y:S01]  /*158f0*/  S2R R15, SR_TID.X ;  /* 0x00000000000f7919 */ /* 0x000e220000002100 */
[----:B------:R-:W-:Y:S01]  /*15900*/  R2UR UR7, R9 ;  /* 0x00000000090772ca */ /* 0x000fe200000e0000 */
[----:B------:R-:W-:Y:S01]  /*15910*/  IMAD.MOV.U32 R9, RZ, RZ, 0x40000040 ;  /* 0x40000040ff097424 */ /* 0x000fe200078e00ff */
[----:B------:R-:W-:-:S05]  /*15920*/  LOP3.LUT R8, R8, 0x10000, RZ, 0xfc, !PT ;  /* 0x0001000008087812 */ /* 0x000fca00078efcff */
[----:B------:R-:W-:-:S04]  /*15930*/  IMAD R8, R17, 0x600, R8 ;  /* 0x0000060011087824 */ /* 0x000fc800078e0208 */
[C---:B------:R-:W-:Y:S01]  /*15940*/  VIADD R10, R8.reuse, 0x2 ;  /* 0x00000002080a7836 */ /* 0x040fe20000000000 */
[----:B------:R-:W-:-:S13]  /*15950*/  R2UR UR6, R8 ;  /* 0x00000000080672ca */ /* 0x000fda00000e0000 */
[----:B------:R-:W-:Y:S01]  /*15960*/  QGMMA.64x192x32.F32.E4M3.E4M3 R24, R196, gdesc[UR4], R24, gsb0 ;  /* 0x02e00004c4187df3 */ /* 0x000fe20008000818 */
[----:B------:R-:W-:Y:S01]  /*15970*/  R2UR UR6, R10 ;  /* 0x000000000a0672ca */ /* 0x000fe200000e0000 */
[C---:B------:R-:W-:Y:S01]  /*15980*/  VIADD R10, R8.reuse, 0x4 ;  /* 0x00000004080a7836 */ /* 0x040fe20000000000 */
[----:B------:R-:W-:Y:S01]  /*15990*/  R2UR UR7, R11 ;  /* 0x000000000b0772ca */ /* 0x000fe200000e0000 */
[----:B------:R-:W-:Y:S02]  /*159a0*/  IMAD.MOV.U32 R11, RZ, RZ, 0x40000040 ;  /* 0x40000040ff0b7424 */ /* 0x000fe400078e00ff */
[----:B------:R-:W-:Y:S01]  /*159b0*/  VIADD R8, R8, 0x6 ;  /* 0x0000000608087836 */ /* 0x000fe20000000000 */
[----:B0-----:R-:W-:Y:S01]  /*159c0*/  SHF.R.U32.HI R15, RZ, 0x7, R15 ;  /* 0x00000007ff0f7819 */ /* 0x001fe2000001160f */
[----:B------:R-:W-:Y:S02]  /*159d0*/  WARPGROUP.DEPBAR.LE gsb0, 0x0 ;  /* 0x00008000000079c5 */ /* 0x000fe40000010000 */
[----:B------:R-:W-:-:S10]  /*159e0*/  WARPGROUP.ARRIVE ;  /* 0x00000000000079c5 */ /* 0x000fd40000000000 */
[----:B------:R-:W-:Y:S01]  /*159f0*/  QGMMA.64x192x32.F32.E4M3.E4M3 R24, R192, gdesc[UR4], R24, gsb0 ;  /* 0x02e00004c0187df3 */ /* 0x000fe20008000818 */
[----:B------:R-:W-:Y:S02]  /*15a00*/  R2UR UR6, R10 ;  /* 0x000000000a0672ca */ /* 0x000fe400000e0000 */
[----:B------:R-:W-:Y:S01]  /*15a10*/  R2UR UR7, R11 ;  /* 0x000000000b0772ca */ /* 0x000fe200000e0000 */
[----:B------:R-:W-:Y:S02]  /*15a20*/  WARPGROUP.DEPBAR.LE gsb0, 0x0 ;  /* 0x00008000000079c5 */ /* 0x000fe40000010000 */
[----:B------:R-:W-:-:S14]  /*15a30*/  WARPGROUP.ARRIVE ;  /* 0x00000000000079c5 */ /* 0x000fdc0000000000 */
[----:B------:R-:W-:Y:S01]  /*15a40*/  QGMMA.64x192x32.F32.E4M3.E4M3 R24, R188, gdesc[UR4], R24, gsb0 ;  /* 0x02e00004bc187df3 */ /* 0x000fe20008000818 */
[----:B------:R-:W-:Y:S02]  /*15a50*/  R2UR UR6, R8 ;  /* 0x00000000080672ca */ /* 0x000fe400000e0000 */
[----:B------:R-:W-:Y:S02]  /*15a60*/  R2UR UR7, R9 ;  /* 0x00000000090772ca */ /* 0x000fe400000e0000 */
[----:B------:R-:W-:Y:S01]  /*15a70*/  IADD3 R8, -R15, 0xb, RZ ;  /* 0x0000000b0f087810 */ /* 0x000fe20007ffe1ff */
[----:B------:R-:W-:Y:S02]  /*15a80*/  WARPGROUP.DEPBAR.LE gsb0, 0x0 ;  /* 0x00008000000079c5 */ /* 0x000fe40000010000 */
[----:B------:R-:W-:-:S12]  /*15a90*/  WARPGROUP.ARRIVE ;  /* 0x00000000000079c5 */ /* 0x000fd80000000000 */
[----:B------:R-:W-:Y:S03]  /*15aa0*/  QGMMA.64x192x32.F32.E4M3.E4M3 R24, R184, gdesc[UR4], R24, gsb0 ;  /* 0x02e00004b8187df3 */ /* 0x000fe60008000818 */
[----:B------:R-:W-:Y:S02]  /*15ab0*/  WARPGROUP.DEPBAR.LE gsb0, 0x0 ;  /* 0x00008000000079c5 */ /* 0x000fe40000010000 */
[----:B------:R0:W-:Y:S06]  /*15ac0*/  BAR.ARV R8, 0x100 ;  /* 0x000400080000751d */ /* 0x0001ec0000002000 */
[----:B------:R-:W-:Y:S05]  /*15ad0*/  @!P0 BRA `(.L_x_1769) ;  /* 0x0000000000048947 */ /* 0x000fea0003800000 */
[----:B------:R-:W-:Y:S01]  /*15ae0*/  BPT.TRAP 0x1 ;  /* 0x000000040000795c */ /* 0x000fe20000300000 */
.L_x_1769:
[----:B------:R-:W2:Y:S01]  /*15af0*/  LDL R10, [R1+0x4] ;  /* 0x00000400010a7983 */ /* 0x000ea20000100800 */
[----:B------:R-:W-:Y:S01]  /*15b00*/  ISETP.NE.AND P1, PT, R225, 0x1, PT ;  /* 0x00000001e100780c */ /* 0x000fe20003f25270 */
[----:B------:R-:W-:Y:S01]  /*15b10*/  UMOV UR34, UR30 ;  /* 0x0000001e00227c82 */ /* 0x000fe20008000000 */
[----:B------:R-:W-:Y:S01]  /*15b20*/  LOP3.LUT P3, RZ, R22, 0x4, RZ, 0xc0, !PT ;  /* 0x0000000416ff7812 */ /* 0x000fe2000786c0ff */
[----:B------:R-:W-:-:S10]  /*15b30*/  ULOP3.LUT UR6, URZ, UR34, URZ, 0x33, !UPT ;  /* 0x000000223f067292 */ /* 0x000fd4000f8e333f */
[----:B------:R-:W1:Y:S08]  /*15b40*/  @P1 LDC R9, c[0x0][0x44c] ;  /* 0x00011300ff091b82 */ /* 0x000e700000000800 */
[----:B0-----:R-:W0:Y:S01]  /*15b50*/  @P1 LDC R8, c[0x0][0x450] ;  /* 0x00011400ff081b82 */ /* 0x001e220000000800 */
[----:B--2---:R-:W-:Y:S02]  /*15b60*/  IMAD.IADD R11, R10, 0x1, R212 ;  /* 0x000000010a0b7824 */ /* 0x004fe400078e02d4 */
[----:B------:R-:W-:-:S02]  /*15b70*/  IMAD.SHL.U32 R10, R4, 0x80, RZ ;  /* 0x00000080040a7824 */ /* 0x000fc400078e00ff */
[----:B-1----:R-:W-:-:S03]  /*15b80*/  @P1 IMAD.HI.U32 R9, R11, R9, RZ ;  /* 0x000000090b091227 */ /* 0x002fc600078e00ff */
[----:B------:R-:W-:Y:S02]  /*15b90*/  IADD3 R20, -R202, 0x1, -R10 ;  /* 0x00000001ca147810 */ /* 0x000fe40007ffe90a */
[----:B0-----:R-:W-:Y:S01]  /*15ba0*/  @P1 SHF.R.U32.HI R11, RZ, R8, R9 ;  /* 0x00000008ff0b1219 */ /* 0x001fe20000011609 */
[----:B------:R-:W-:Y:S01]  /*15bb0*/  IMAD R8, R12, 0x8, R16 ;  /* 0x000000080c087824 */ /* 0x000fe200078e0210 */
[----:B------:R-:W-:Y:S01]  /*15bc0*/  IADD3 R20, -R203, R20, R204 ;  /* 0x00000014cb147210 */ /* 0x000fe20007ffe1cc */
[----:B------:R-:W-:Y:S02]  /*15bd0*/  IMAD.U32 R9, RZ, RZ, UR38 ;  /* 0x00000026ff097e24 */ /* 0x000fe4000f8e00ff */
[----:B------:R-:W0:Y:S01]  /*15be0*/  SHFL.IDX PT, R185, R11, RZ, 0x1c1f ;  /* 0x001c1fff0bb97589 */ /* 0x000e2200000e0000 */
[----:B------:R-:W-:Y:S02]  /*15bf0*/  VIADD R8, R8, 0x2a840 ;  /* 0x0002a84008087836 */ /* 0x000fe40000000000 */
[----:B------:R-:W-:-:S02]  /*15c00*/  VIADD R15, R20, UR33 ;  /* 0x00000021140f7c36 */ /* 0x000fc40008000000 */
[----:B------:R-:W-:Y:S01]  /*15c10*/  VIADD R20, R20, UR6 ;  /* 0x0000000614147c36 */ /* 0x000fe20008000000 */
[----:B------:R-:W-:-:S04]  /*15c20*/  PRMT R8, R9, 0x654, R8 ;  /* 0x0000065409087816 */ /* 0x000fc80000000008 */
[----:B------:R1:W-:Y:S01]  /*15c30*/  SYNCS.ARRIVE.TRANS64.RED.A1T0 RZ, [R8+URZ], RZ ;  /* 0x000000ff08ff79a7 */ /* 0x0003e2000810043f */
[--C-:B0-----:R-:W-:Y:S02]  /*15c40*/  IMAD.IADD R21, R15, 0x1, R185.reuse ;  /* 0x000000010f157824 */ /* 0x101fe400078e02b9 */
[----:B------:R-:W-:Y:S01]  /*15c50*/  IMAD.IADD R184, R20, 0x1, R185 ;  /* 0x0000000114b87824 */ /* 0x000fe200078e02b9 */
[----:B-1----:R-:W-:Y:S06]  /*15c60*/  @!P3 BRA `(.L_x_1770) ;  /* 0x000000000058b947 */ /* 0x002fec0003800000 */
[----:B------:R-:W-:Y:S01]  /*15c70*/  IADD3 R185, -R203, R204, R185 ;  /* 0x000000cccbb97210 */ /* 0x000fe20007ffe1b9 */
[----:B------:R-:W-:Y:S03]  /*15c80*/  BSSY B0, `(.L_x_1771) ;  /* 0x0000010000007945 */ /* 0x000fe60003800000 */
        /* <DEDUP_REMOVED lines=10> */
.L_x_1772:
[----:B------:R-:W-:-:S05]  /*15d30*/  IMAD.U32 R186, RZ, RZ, UR29 ;  /* 0x0000001dffba7e24 */ /* 0x000fca000f8e00ff */
[----:B------:R-:W-:-:S13]  /*15d40*/  ISETP.NE.AND P1, PT, R186, 0x1, PT ;  /* 0x00000001ba00780c */ /* 0x000fda0003f25270 */
[----:B------:R-:W0:Y:S02]  /*15d50*/  @P1 LDC.64 R8, c[0x0][0x9e8] ;  /* 0x00027a00ff081b82 */ /* 0x000e240000000a00 */
[----:B0-----:R-:W-:-:S05]  /*15d60*/  @P1 IMAD.HI.U32 R8, R185, R8, RZ ;  /* 0x00000008b9081227 */ /* 0x001fca00078e00ff */
[----:B------:R-:W-:-:S07]  /*15d70*/  @P1 SHF.R.U32.HI R185, RZ, R9, R8 ;  /* 0x00000009ffb91219 */ /* 0x000fce0000011608 */
.L_x_1773:
[----:B------:R-:W-:Y:S05]  /*15d80*/  BSYNC B0 ;  /* 0x0000000000007941 */ /* 0x000fea0003800000 */
.L_x_1771:
[----:B------:R-:W-:-:S04]  /*15d90*/  IMAD R185, R185, R186, -R10 ;  /* 0x000000bab9b97224 */ /* 0x000fc800078e0a0a */
[----:B------:R-:W-:-:S05]  /*15da0*/  IMAD.IADD R185, R185, 0x1, -R202 ;  /* 0x00000001b9b97824 */ /* 0x000fca00078e0aca */
[----:B------:R-:W-:Y:S02]  /*15db0*/  VIMNMX R184, R184, R185, !PT ;  /* 0x000000b9b8b87248 */ /* 0x000fe40007fe0100 */
[----:B------:R-:W-:-:S07]  /*15dc0*/  VIADDMNMX R21, R185, R186, R21, PT ;  /* 0x000000bab9157246 */ /* 0x000fce0003800115 */
.L_x_1770:
[----:B------:R-:W-:Y:S01]  /*15dd0*/  ISETP.GT.AND P5, PT, R4, -0x1, PT ;  /* 0xffffffff0400780c */ /* 0x000fe20003fa4270 */
[----:B------:R-:W0:Y:S03]  /*15de0*/  SHFL.IDX PT, R11, R11, 0x1, 0x1c1f ;  /* 0x003c1f000b0b7f89 */ /* 0x000e2600000e0000 */
[C---:B------:R-:W-:Y:S02]  /*15df0*/  ISETP.GT.AND P2, PT, R184.reuse, RZ, P5 ;  /* 0x000000ffb800720c */ /* 0x040fe40002f44270 */
[----:B------:R-:W-:Y:S02]  /*15e00*/  ISETP.GT.AND P1, PT, R184, 0x1, P5 ;  /* 0x00000001b800780c */ /* 0x000fe40002f24270 */
[C---:B------:R-:W-:Y:S02]  /*15e10*/  ISETP.LT.OR P2, PT, R21.reuse, 0x1, P2 ;  /* 0x000000011500780c */ /* 0x040fe40001741670 */
[----:B------:R-:W-:-:S02]  /*15e20*/  ISETP.LT.OR P1, PT, R21, 0x2, P1 ;  /* 0x000000021500780c */ /* 0x000fc40000f21670 */
[----:B------:R-:W-:Y:S02]  /*15e30*/  FSEL R120, R120, -INF , !P2 ;  /* 0xff80000078787808 */ /* 0x000fe40005000000 */
[----:B------:R-:W-:Y:S02]  /*15e40*/  FSEL R121, R121, -INF , !P1 ;  /* 0xff80000079797808 */ /* 0x000fe40004800000 */
[C---:B------:R-:W-:Y:S02]  /*15e50*/  ISETP.GT.AND P2, PT, R184.reuse, 0x8, P5 ;  /* 0x00000008b800780c */ /* 0x040fe40002f44270 */
[----:B------:R-:W-:Y:S02]  /*15e60*/  ISETP.GT.AND P1, PT, R184, 0x9, P5 ;  /* 0x00000009b800780c */ /* 0x000fe40002f24270 */
[C---:B------:R-:W-:Y:S02]  /*15e70*/  ISETP.LT.OR P2, PT, R21.reuse, 0x9, P2 ;  /* 0x000000091500780c */ /* 0x040fe40001741670 */
[----:B------:R-:W-:-:S02]  /*15e80*/  ISETP.LT.OR P1, PT, R21, 0xa, P1 ;  /* 0x0000000a1500780c */ /* 0x000fc40000f21670 */
[----:B------:R-:W-:Y:S01]  /*15e90*/  FSEL R124, R124, -INF , !P2 ;  /* 0xff8000007c7c7808 */ /* 0x000fe20005000000 */
[--C-:B0-----:R-:W-:Y:S01]  /*15ea0*/  IMAD.IADD R15, R15, 0x1, R11.reuse ;  /* 0x000000010f0f7824 */ /* 0x101fe200078e020b */
[----:B------:R-:W-:Y:S01]  /*15eb0*/  FSEL R125, R125, -INF , !P1 ;  /* 0xff8000007d7d7808 */ /* 0x000fe20004800000 */
[----:B------:R-:W-:Y:S01]  /*15ec0*/  IMAD.IADD R20, R20, 0x1, R11 ;  /* 0x0000000114147824 */ /* 0x000fe200078e020b */
[C---:B------:R-:W-:Y:S02]  /*15ed0*/  ISETP.GT.AND P2, PT, R184.reuse, 0x10, P5 ;  /* 0x00000010b800780c */ /* 0x040fe40002f44270 */
        /* <DEDUP_REMOVED lines=82> */
[----:B------:R-:W-:Y:S01]  /*16400*/  FSEL R181, R181, -INF , !P1 ;  /* 0xff800000b5b57808 */ /* 0x000fe20004800000 */
[----:B------:R-:W-:Y:S08]  /*16410*/  @!P3 BRA `(.L_x_1774) ;  /* 0x000000000058b947 */ /* 0x000ff00003800000 */
        /* <DEDUP_REMOVED lines=12> */
.L_x_1776:
[----:B------:R-:W-:-:S05]  /*164e0*/  IMAD.U32 R21, RZ, RZ, UR29 ;  /* 0x0000001dff157e24 */ /* 0x000fca000f8e00ff */
[----:B------:R-:W-:-:S13]  /*164f0*/  ISETP.NE.AND P1, PT, R21, 0x1, PT ;  /* 0x000000011500780c */ /* 0x000fda0003f25270 */
[----:B------:R-:W0:Y:S02]  /*16500*/  @P1 LDC.64 R8, c[0x0][0x9e8] ;  /* 0x00027a00ff081b82 */ /* 0x000e240000000a00 */
[----:B0-----:R-:W-:-:S05]  /*16510*/  @P1 IMAD.HI.U32 R8, R11, R8, RZ ;  /* 0x000000080b081227 */ /* 0x001fca00078e00ff */
[----:B------:R-:W-:-:S07]  /*16520*/  @P1 SHF.R.U32.HI R11, RZ, R9, R8 ;  /* 0x00000009ff0b1219 */ /* 0x000fce0000011608 */
.L_x_1777:
[----:B------:R-:W-:Y:S05]  /*16530*/  BSYNC B0 ;  /* 0x0000000000007941 */ /* 0x000fea0003800000 */
.L_x_1775:
[----:B------:R-:W-:-:S04]  /*16540*/  IMAD R10, R11, R21, -R10 ;  /* 0x000000150b0a7224 */ /* 0x000fc800078e0a0a */
[----:B------:R-:W-:-:S05]  /*16550*/  IMAD.IADD R10, R10, 0x1, -R202 ;  /* 0x000000010a0a7824 */ /* 0x000fca00078e0aca */
[----:B------:R-:W-:Y:S02]  /*16560*/  VIMNMX R20, R20, R10, !PT ;  /* 0x0000000a14147248 */ /* 0x000fe40007fe0100 */
[----:B------:R-:W-:-:S07]  /*16570*/  VIADDMNMX R15, R10, R21, R15, PT ;  /* 0x000000150a0f7246 */ /* 0x000fce000380010f */
.L_x_1774:
[----:B------:R-:W-:Y:S02]  /*16580*/  FMNMX.FTZ R8, R120, R3, !PT ;  /* 0x0000000378087209 */ /* 0x000fe40007810000 */
[----:B------:R-:W-:Y:S02]  /*16590*/  ISETP.GT.AND P1, PT, R20, 0x1, P5 ;  /* 0x000000011400780c */ /* 0x000fe40002f24270 */
[----:B------:R-:W-:Y:S02]  /*165a0*/  FMNMX.FTZ R8, R121, R8, !PT ;  /* 0x0000000879087209 */ /* 0x000fe40007810000 */
[----:B------:R-:W-:Y:S02]  /*165b0*/  LOP3.LUT R22, R22, 0xbfffffff, RZ, 0xc0, !PT ;  /* 0xbfffffff16167812 */ /* 0x000fe400078ec0ff */
[----:B------:R-:W-:Y:S02]  /*165c0*/  FMNMX.FTZ R8, R124, R8, !PT ;  /* 0x000000087c087209 */ /* 0x000fe40007810000 */
[----:B------:R-:W-:-:S02]  /*165d0*/  ISETP.LT.OR P1, PT, R15, 0x2, P1 ;  /* 0x000000020f00780c */ /* 0x000fc40000f21670 */
[----:B------:R-:W-:Y:S02]  /*165e0*/  FMNMX.FTZ R8, R125, R8, !PT ;  /* 0x000000087d087209 */ /* 0x000fe40007810000 */
[----:B------:R-:W-:Y:S02]  /*165f0*/  ISETP.GT.AND P2, PT, R20, 0x8, P5 ;  /* 0x000000081400780c */ /* 0x000fe40002f44270 */
[----:B------:R-:W-:Y:S02]  /*16600*/  FMNMX.FTZ R8, R128, R8, !PT ;  /* 0x0000000880087209 */ /* 0x000fe40007810000 */
[----:B------:R-:W-:Y:S02]  /*16610*/  @P0 LOP3.LUT R22, R22, 0x40000000, RZ, 0xfc, !PT ;  /* 0x4000000016160812 */ /* 0x000fe400078efcff */
        /* <DEDUP_REMOVED lines=9> */
[C---:B------:R-:W-:Y:S02]  /*166b0*/  ISETP.LT.OR P0, PT, R15.reuse, 0x1, P0 ;  /* 0x000000010f00780c */ /* 0x040fe40000701670 */
[----:B------:R-:W-:Y:S02]  /*166c0*/  FMNMX.FTZ R8, R140, R8, !PT ;  /* 0x000000088c087209 */ /* 0x000fe40007810000 */
[----:B------:R-:W-:Y:S02]  /*166d0*/  ISETP.LT.OR P1, PT, R15, 0xa, P1 ;  /* 0x0000000a0f00780c */ /* 0x000fe40000f21670 */
[----:B------:R-:W-:Y:S02]  /*166e0*/  FMNMX.FTZ R8, R141, R8, !PT ;  /* 0x000000088d087209 */ /* 0x000fe40007810000 */
[----:B------:R-:W-:-:S02]  /*166f0*/  FSEL R126, R126, -INF , !P2 ;  /* 0xff8000007e7e7808 */ /* 0x000fc40005000000 */
[----:B------:R-:W-:Y:S02]  /*16700*/  FMNMX.FTZ R8, R144, R8, !PT ;  /* 0x0000000890087209 */ /* 0x000fe40007810000 */
[----:B------:R-:W-:Y:S02]  /*16710*/  ISETP.GT.AND P2, PT, R20, 0x10, P5 ;  /* 0x000000101400780c */ /* 0x000fe40002f44270 */
[----:B------:R-:W-:Y:S02]  /*16720*/  FMNMX.FTZ R8, R145, R8, !PT ;  /* 0x0000000891087209 */ /* 0x000fe40007810000 */
[----:B------:R-:W-:Y:S02]  /*16730*/  FSEL R122, R122, -INF , !P0 ;  /* 0xff8000007a7a7808 */ /* 0x000fe40004000000 */
[----:B------:R-:W-:Y:S02]  /*16740*/  FMNMX.FTZ R8, R148, R8, !PT ;  /* 0x0000000894087209 */ /* 0x000fe40007810000 */
[----:B------:R-:W-:-:S02]  /*16750*/  FSEL R127, R127, -INF , !P1 ;  /* 0xff8000007f7f7808 */ /* 0x000fc40004800000 */
[----:B------:R-:W-:Y:S02]  /*16760*/  FMNMX.FTZ R8, R149, R8, !PT ;  /* 0x0000000895087209 */ /* 0x000fe40007810000 */
[----:B------:R-:W-:Y:S02]  /*16770*/  ISETP.GT.AND P1, PT, R20, 0x11, P5 ;  /* 0x000000111400780c */ /* 0x000fe40002f24270 */
[----:B------:R-:W-:Y:S02]  /*16780*/  FMNMX.FTZ R8, R152, R8, !PT ;  /* 0x0000000898087209 */ /* 0x000fe40007810000 */
[----:B------:R-:W-:Y:S02]  /*16790*/  ISETP.LT.OR P2, PT, R15, 0x11, P2 ;  /* 0x000000110f00780c */ /* 0x000fe40001741670 */
[----:B------:R-:W-:Y:S02]  /*167a0*/  FMNMX.FTZ R8, R153, R8, !PT ;  /* 0x0000000899087209 */ /* 0x000fe40007810000 */
[----:B------:R-:W-:-:S02]  /*167b0*/  FMNMX.FTZ R10, R122, R0, !PT ;  /* 0x000000007a0a7209 */ /* 0x000fc40007810000 */
[----:B------:R-:W-:Y:S02]  /*167c0*/  FMNMX.FTZ R8, R156, R8, !PT ;  /* 0x000000089c087209 */ /* 0x000fe40007810000 */
[----:B------:R-:W-:Y:S02]  /*167d0*/  ISETP.LT.OR P1, PT, R15, 0x12, P1 ;  /* 0x000000120f00780c */ /* 0x000fe40000f21670 */
[----:B------:R-:W-:Y:S02]  /*167e0*/  FMNMX.FTZ R8, R157, R8, !PT ;  /* 0x000000089d087209 */ /* 0x000fe40007810000 */
[----:B------:R-:W-:Y:S02]  /*167f0*/  FSEL R130, R130, -INF , !P2 ;  /* 0xff80000082827808 */ /* 0x000fe40005000000 */
[----:B------:R-:W-:Y:S02]  /*16800*/  FMNMX.FTZ R8, R160, R8, !PT ;  /* 0x00000008a0087209 */ /* 0x000fe40007810000 */
[----:B------:R-:W-:-:S02]  /*16810*/  ISETP.GT.AND P2, PT, R20, 0x18, P5 ;  /* 0x000000181400780c */ /* 0x000fc40002f44270 */
[----:B------:R-:W-:Y:S02]  /*16820*/  FMNMX.FTZ R8, R161, R8, !PT ;  /* 0x00000008a1087209 */ /* 0x000fe40007810000 */
[----:B------:R-:W-:Y:S02]  /*16830*/  FMNMX.FTZ R10, R123, R10, !PT ;  /* 0x0000000a7b0a7209 */ /* 0x000fe40007810000 */
[----:B------:R-:W-:Y:S02]  /*16840*/  FMNMX.FTZ R8, R164, R8, !PT ;  /* 0x00000008a4087209 */ /* 0x000fe40007810000 */
[----:B------:R-:W-:Y:S02]  /*16850*/  FSEL R131, R131, -INF , !P1 ;  /* 0xff80000083837808 */ /* 0x000fe40004800000 */
[----:B------:R-:W-:Y:S02]  /*16860*/  FMNMX.FTZ R8, R165, R8, !PT ;  /* 0x00000008a5087209 */ /* 0x000fe40007810000 */
[----:B------:R-:W-:-:S02]  /*16870*/  ISETP.GT.AND P1, PT, R20, 0x19, P5 ;  /* 0x000000191400780c */ /* 0x000fc40002f24270 */
[----:B------:R-:W-:Y:S02]  /*16880*/  FMNMX.FTZ R8, R168, R8, !PT ;  /* 0x00000008a8087209 */ /* 0x000fe40007810000 */
[----:B------:R-:W-:Y:S02]  /*16890*/  ISETP.LT.OR P2, PT, R15, 0x19, P2 ;  /* 0x000000190f00780c */ /* 0x000fe40001741670 */
[----:B------:R-:W-:Y:S02]  /*168a0*/  FMNMX.FTZ R8, R169, R8, !PT ;  /* 0x00000008a9087209 */ /* 0x000fe40007810000 */
[----:B------:R-:W-:Y:S02]  /*168b0*/  FMNMX.FTZ R10, R126, R10, !PT ;  /* 0x0000000a7e0a7209 */ /* 0x000fe40007810000 */
[----:B------:R-:W-:Y:S02]  /*168c0*/  FMNMX.FTZ R8, R172, R8, !PT ;  /* 0x00000008ac087209 */ /* 0x000fe40007810000 */
[----:B------:R-:W-:-:S02]  /*168d0*/  ISETP.LT.OR P1, PT, R15, 0x1a, P1 ;  /* 0x0000001a0f00780c */ /* 0x000fc40000f21670 */
[----:B------:R-:W-:Y:S02]  /*168e0*/  FMNMX.FTZ R8, R173, R8, !PT ;  /* 0x00000008ad087209 */ /* 0x000fe40007810000 */
[----:B------:R-:W-:Y:S02]  /*168f0*/  FSEL R134, R134, -INF , !P2 ;  /* 0xff80000086867808 */ /* 0x000fe40005000000 */
[----:B------:R-:W-:Y:S02]  /*16900*/  FMNMX.FTZ R8, R176, R8, !PT ;  /* 0x00000008b0087209 */ /* 0x000fe40007810000 */
[----:B------:R-:W-:Y:S02]  /*16910*/  ISETP.GT.AND P2, PT, R20, 0x20, P5 ;  /* 0x000000201400780c */ /* 0x000fe40002f44270 */
[----:B------:R-:W-:Y:S02]  /*16920*/  FMNMX.FTZ R8, R177, R8, !PT ;  /* 0x00000008b1087209 */ /* 0x000fe40007810000 */
[----:B------:R-:W-:-:S02]  /*16930*/  FMNMX.FTZ R10, R127, R10, !PT ;  /* 0x0000000a7f0a7209 */ /* 0x000fc40007810000 */
[----:B------:R-:W-:Y:S02]  /*16940*/  FMNMX.FTZ R8, R180, R8, !PT ;  /* 0x00000008b4087209 */ /* 0x000fe40007810000 */
[----:B------:R-:W-:Y:S02]  /*16950*/  FSEL R135, R135, -INF , !P1 ;  /* 0xff80000087877808 */ /* 0x000fe40004800000 */
[----:B------:R-:W-:Y:S02]  /*16960*/  ISETP.GT.AND P1, PT, R20, 0x21, P5 ;  /* 0x000000211400780c */ /* 0x000fe40002f24270 */
[----:B------:R-:W-:Y:S02]  /*16970*/  ISETP.LT.OR P2, PT, R15, 0x21, P2 ;  /* 0x000000210f00780c */ /* 0x000fe40001741670 */
[----:B------:R-:W-:Y:S02]  /*16980*/  FMNMX.FTZ R10, R130, R10, !PT ;  /* 0x0000000a820a7209 */ /* 0x000fe40007810000 */
[----:B------:R-:W-:-:S02]  /*16990*/  FMNMX.FTZ R8, R181, R8, !PT ;  /* 0x00000008b5087209 */ /* 0x000fc40007810000 */
[----:B------:R-:W-:Y:S02]  /*169a0*/  ISETP.LT.OR P1, PT, R15, 0x22, P1 ;  /* 0x000000220f00780c */ /* 0x000fe40000f21670 */
[----:B------:R-:W-:Y:S01]  /*169b0*/  FSEL R138, R138, -INF , !P2 ;  /* 0xff8000008a8a7808 */ /* 0x000fe20005000000 */
[----:B------:R-:W0:Y:S01]  /*169c0*/  SHFL.BFLY PT, R9, R8, 0x2, 0x1f ;  /* 0x0c401f0008097f89 */ /* 0x000e2200000e0000 */
[----:B------:R-:W-:Y:S02]  /*169d0*/  FMNMX.FTZ R10, R131, R10, !PT ;  /* 0x0000000a830a7209 */ /* 0x000fe40007810000 */
[----:B------:R-:W-:Y:S02]  /*169e0*/  ISETP.GT.AND P2, PT, R20, 0x28, P5 ;  /* 0x000000281400780c */ /* 0x000fe40002f44270 */
[----:B------:R-:W-:Y:S02]  /*169f0*/  FSEL R139, R139, -INF , !P1 ;  /* 0xff8000008b8b7808 */ /* 0x000fe40004800000 */
[----:B------:R-:W-:-:S02]  /*16a00*/  FMNMX.FTZ R10, R134, R10, !PT ;  /* 0x0000000a860a7209 */ /* 0x000fc40007810000 */
[----:B------:R-:W-:Y:S02]  /*16a10*/  ISETP.GT.AND P1, PT, R20, 0x29, P5 ;  /* 0x000000291400780c */ /* 0x000fe40002f24270 */
[----:B------:R-:W-:Y:S02]  /*16a20*/  ISETP.LT.OR P2, PT, R15, 0x29, P2 ;  /* 0x000000290f00780c */ /* 0x000fe40001741670 */
[----:B------:R-:W-:Y:S02]  /*16a30*/  FMNMX.FTZ R10, R135, R10, !PT ;  /* 0x0000000a870a7209 */ /* 0x000fe40007810000 */
[----:B------:R-:W-:Y:S02]  /*16a40*/  ISETP.LT.OR P1, PT, R15, 0x2a, P1 ;  /* 0x0000002a0f00780c */ /* 0x000fe40000f21670 */
[----:B------:R-:W-:Y:S02]  /*16a50*/  FSEL R142, R142, -INF , !P2 ;  /* 0xff8000008e8e7808 */ /* 0x000fe40005000000 */
[----:B------:R-:W-:-:S02]  /*16a60*/  ISETP.GT.AND P2, PT, R20, 0x30, P5 ;  /* 0x000000301400780c */ /* 0x000fc40002f44270 */
[----:B------:R-:W-:Y:S02]  /*16a70*/  FMNMX.FTZ R10, R138, R10, !PT ;  /* 0x0000000a8a0a7209 */ /* 0x000fe40007810000 */
[----:B------:R-:W-:Y:S02]  /*16a80*/  FSEL R143, R143, -INF , !P1 ;  /* 0xff8000008f8f7808 */ /* 0x000fe40004800000 */
[----:B------:R-:W-:Y:S02]  /*16a90*/  ISETP.GT.AND P1, PT, R20, 0x31, P5 ;  /* 0x000000311400780c */ /* 0x000fe40002f24270 */
[----:B------:R-:W-:Y:S02]  /*16aa0*/  ISETP.LT.OR P2, PT, R15, 0x31, P2 ;  /* 0x000000310f00780c */ /* 0x000fe40001741670 */
[----:B------:R-:W-:Y:S02]  /*16ab0*/  FMNMX.FTZ R10, R139, R10, !PT ;  /* 0x0000000a8b0a7209 */ /* 0x000fe40007810000 */
[----:B------:R-:W-:-:S02]  /*16ac0*/  ISETP.LT.OR P1, PT, R15, 0x32, P1 ;  /* 0x000000320f00780c */ /* 0x000fc40000f21670 */
[----:B------:R-:W-:Y:S02]  /*16ad0*/  FSEL R146, R146, -INF , !P2 ;  /* 0xff80000092927808 */ /* 0x000fe40005000000 */
[----:B------:R-:W-:Y:S02]  /*16ae0*/  ISETP.GT.AND P2, PT, R20, 0x38, P5 ;  /* 0x000000381400780c */ /* 0x000fe40002f44270 */
[----:B------:R-:W-:Y:S02]  /*16af0*/  FMNMX.FTZ R10, R142, R10, !PT ;  /* 0x0000000a8e0a7209 */ /* 0x000fe40007810000 */
[----:B------:R-:W-:Y:S02]  /*16b00*/  FSEL R147, R147, -INF , !P1 ;  /* 0xff80000093937808 */ /* 0x000fe40004800000 */
[----:B------:R-:W-:Y:S02]  /*16b10*/  ISETP.GT.AND P1, PT, R20, 0x39, P5 ;  /* 0x000000391400780c */ /* 0x000fe40002f24270 */
[----:B------:R-:W-:-:S02]  /*16b20*/  ISETP.LT.OR P2, PT, R15, 0x39, P2 ;  /* 0x000000390f00780c */ /* 0x000fc40001741670 */
[----:B------:R-:W-:Y:S02]  /*16b30*/  FMNMX.FTZ R10, R143, R10, !PT ;  /* 0x0000000a8f0a7209 */ /* 0x000fe40007810000 */
[----:B------:R-:W-:Y:S02]  /*16b40*/  ISETP.LT.OR P1, PT, R15, 0x3a, P1 ;  /* 0x0000003a0f00780c */ /* 0x000fe40000f21670 */
[----:B------:R-:W-:Y:S02]  /*16b50*/  FSEL R150, R150, -INF , !P2 ;  /* 0xff80000096967808 */ /* 0x000fe40005000000 */
[----:B0-----:R-:W-:Y:S02]  /*16b60*/  FMNMX.FTZ R8, R8, R9, !PT ;  /* 0x0000000908087209 */ /* 0x001fe40007810000 */
[----:B------:R-:W-:Y:S02]  /*16b70*/  ISETP.GT.AND P2, PT, R20, 0x40, P5 ;  /* 0x000000401400780c */ /* 0x000fe40002f44270 */
[----:B------:R-:W-:Y:S01]  /*16b80*/  FMNMX.FTZ R10, R146, R10, !PT ;  /* 0x0000000a920a7209 */ /* 0x000fe20007810000 */
[----:B------:R-:W0:Y:S01]  /*16b90*/  SHFL.BFLY PT, R9, R8, 0x1, 0x1f ;  /* 0x0c201f0008097f89 */ /* 0x000e2200000e0000 */
[----:B------:R-:W-:-:S02]  /*16ba0*/  FSEL R151, R151, -INF , !P1 ;  /* 0xff80000097977808 */ /* 0x000fc40004800000 */
[----:B------:R-:W-:Y:S02]  /*16bb0*/  ISETP.GT.AND P1, PT, R20, 0x41, P5 ;  /* 0x000000411400780c */ /* 0x000fe40002f24270 */
[----:B------:R-:W-:Y:S02]  /*16bc0*/  ISETP.LT.OR P2, PT, R15, 0x41, P2 ;  /* 0x000000410f00780c */ /* 0x000fe40001741670 */
[----:B------:R-:W-:Y:S02]  /*16bd0*/  FMNMX.FTZ R10, R147, R10, !PT ;  /* 0x0000000a930a7209 */ /* 0x000fe40007810000 */
[----:B------:R-:W-:Y:S02]  /*16be0*/  ISETP.LT.OR P1, PT, R15, 0x42, P1 ;  /* 0x000000420f00780c */ /* 0x000fe40000f21670 */
[----:B------:R-:W-:Y:S02]  /*16bf0*/  FSEL R154, R154, -INF , !P2 ;  /* 0xff8000009a9a7808 */ /* 0x000fe40005000000 */
[----:B------:R-:W-:-:S02]  /*16c00*/  FMNMX.FTZ R10, R150, R10, !PT ;  /* 0x0000000a960a7209 */ /* 0x000fc40007810000 */
[C---:B------:R-:W-:Y:S02]  /*16c10*/  ISETP.GT.AND P2, PT, R20.reuse, 0x48, P5 ;  /* 0x000000481400780c */ /* 0x040fe40002f44270 */
[----:B------:R-:W-:Y:S02]  /*16c20*/  FSEL R155, R155, -INF , !P1 ;  /* 0xff8000009b9b7808 */ /* 0x000fe40004800000 */
[----:B------:R-:W-:Y:S02]  /*16c30*/  FMNMX.FTZ R10, R151, R10, !PT ;  /* 0x0000000a970a7209 */ /* 0x000fe40007810000 */
[C---:B------:R-:W-:Y:S02]  /*16c40*/  ISETP.GT.AND P1, PT, R20.reuse, 0x49, P5 ;  /* 0x000000491400780c */ /* 0x040fe40002f24270 */
[----:B------:R-:W-:Y:S02]  /*16c50*/  ISETP.LT.OR P2, PT, R15, 0x49, P2 ;  /* 0x000000490f00780c */ /* 0x000fe40001741670 */
[----:B------:R-:W-:-:S02]  /*16c60*/  ISETP.GT.AND P4, PT, R20, 0x68, P5 ;  /* 0x000000681400780c */ /* 0x000fc40002f84270 */
[----:B------:R-:W-:Y:S02]  /*16c70*/  FMNMX.FTZ R10, R154, R10, !PT ;  /* 0x0000000a9a0a7209 */ /* 0x000fe40007810000 */
[C---:B------:R-:W-:Y:S02]  /*16c80*/  ISETP.LT.OR P1, PT, R15.reuse, 0x4a, P1 ;  /* 0x0000004a0f00780c */ /* 0x040fe40000f21670 */
[----:B------:R-:W-:Y:S02]  /*16c90*/  FSEL R158, R158, -INF , !P2 ;  /* 0xff8000009e9e7808 */ /* 0x000fe40005000000 */
[----:B------:R-:W-:Y:S02]  /*16ca0*/  ISETP.LT.OR P4, PT, R15, 0x69, P4 ;  /* 0x000000690f00780c */ /* 0x000fe40002781670 */
[----:B------:R-:W-:Y:S02]  /*16cb0*/  ISETP.GT.AND P2, PT, R20, 0x50, P5 ;  /* 0x000000501400780c */ /* 0x000fe40002f44270 */
[----:B------:R-:W-:-:S02]  /*16cc0*/  FMNMX.FTZ R10, R155, R10, !PT ;  /* 0x0000000a9b0a7209 */ /* 0x000fc40007810000 */
[----:B------:R-:W-:Y:S02]  /*16cd0*/  FSEL R159, R159, -INF , !P1 ;  /* 0xff8000009f9f7808 */ /* 0x000fe40004800000 */
[----:B------:R-:W-:Y:S02]  /*16ce0*/  ISETP.GT.AND P1, PT, R20, 0x51, P5 ;  /* 0x000000511400780c */ /* 0x000fe40002f24270 */
[C---:B------:R-:W-:Y:S02]  /*16cf0*/  ISETP.LT.OR P2, PT, R15.reuse, 0x51, P2 ;  /* 0x000000510f00780c */ /* 0x040fe40001741670 */
[----:B------:R-:W-:Y:S02]  /*16d00*/  FMNMX.FTZ R10, R158, R10, !PT ;  /* 0x0000000a9e0a7209 */ /* 0x000fe40007810000 */
[----:B------:R-:W-:Y:S02]  /*16d10*/  ISETP.LT.OR P1, PT, R15, 0x52, P1 ;  /* 0x000000520f00780c */ /* 0x000fe40000f21670 */
[----:B------:R-:W-:-:S02]  /*16d20*/  FSEL R162, R162, -INF , !P2 ;  /* 0xff800000a2a27808 */ /* 0x000fc40005000000 */
[----:B------:R-:W-:Y:S02]  /*16d30*/  LOP3.LUT R22, R22, 0xfffffffd, RZ, 0xc0, !PT ;  /* 0xfffffffd16167812 */ /* 0x000fe400078ec0ff */
[C---:B------:R-:W-:Y:S02]  /*16d40*/  ISETP.GT.AND P2, PT, R20.reuse, 0x58, P5 ;  /* 0x000000581400780c */ /* 0x040fe40002f44270 */
[----:B------:R-:W-:Y:S02]  /*16d50*/  ISETP.GT.AND P6, PT, R20, 0x69, P5 ;  /* 0x000000691400780c */ /* 0x000fe40002fc4270 */
[----:B0-----:R-:W-:Y:S02]  /*16d60*/  FMNMX.FTZ R8, R8, R9, !PT ;  /* 0x0000000908087209 */ /* 0x001fe40007810000 */
[----:B------:R-:W-:Y:S02]  /*16d70*/  FMNMX.FTZ R10, R159, R10, !PT ;  /* 0x0000000a9f0a7209 */ /* 0x000fe40007810000 */
[----:B------:R-:W-:-:S02]  /*16d80*/  FSEL R163, R163, -INF , !P1 ;  /* 0xff800000a3a37808 */ /* 0x000fc40004800000 */
[----:B------:R-:W-:Y:S02]  /*16d90*/  @P4 LOP3.LUT R22, R22, 0x2, RZ, 0xfc, !PT ;  /* 0x0000000216164812 */ /* 0x000fe400078efcff */
[----:B------:R-:W-:Y:S02]  /*16da0*/  ISETP.GT.AND P1, PT, R20, 0x59, P5 ;  /* 0x000000591400780c */ /* 0x000fe40002f24270 */
[C---:B------:R-:W-:Y:S02]  /*16db0*/  ISETP.LT.OR P2, PT, R15.reuse, 0x59, P2 ;  /* 0x000000590f00780c */ /* 0x040fe40001741670 */
[----:B------:R-:W-:Y:S02]  /*16dc0*/  ISETP.LT.OR P4, PT, R15, 0x6a, P6 ;  /* 0x0000006a0f00780c */ /* 0x000fe40003781670 */
[----:B------:R-:W-:Y:S02]  /*16dd0*/  FSETP.NEU.FTZ.AND P6, PT, R8, -INF , PT ;  /* 0xff8000000800780b */ /* 0x000fe40003fdd000 */
[----:B------:R-:W-:-:S02]  /*16de0*/  FMNMX.FTZ R10, R162, R10, !PT ;  /* 0x0000000aa20a7209 */ /* 0x000fc40007810000 */
[----:B------:R-:W-:Y:S02]  /*16df0*/  ISETP.LT.OR P1, PT, R15, 0x5a, P1 ;  /* 0x0000005a0f00780c */ /* 0x000fe40000f21670 */
[----:B------:R-:W-:Y:S02]  /*16e00*/  FSEL R166, R166, -INF , !P2 ;  /* 0xff800000a6a67808 */ /* 0x000fe40005000000 */
[----:B------:R-:W-:Y:S02]  /*16e10*/  ISETP.GT.AND P2, PT, R20, 0x60, P5 ;  /* 0x000000601400780c */ /* 0x000fe40002f44270 */
[----:B------:R-:W-:Y:S02]  /*16e20*/  FSEL R9, R8, RZ, P6 ;  /* 0x000000ff08097208 */ /* 0x000fe40003000000 */
[----:B------:R-:W-:Y:S02]  /*16e30*/  FMNMX.FTZ R10, R163, R10, !PT ;  /* 0x0000000aa30a7209 */ /* 0x000fe40007810000 */
[----:B------:R-:W-:Y:S01]  /*16e40*/  FSEL R167, R167, -INF , !P1 ;  /* 0xff800000a7a77808 */ /* 0x000fe20004800000 */
[----:B------:R-:W-:-:S01]  /*16e50*/  FADD.FTZ R3, -R9, R3 ;  /* 0x0000000309037221 */ /* 0x000fc20000010100 */
[----:B------:R-:W-:Y:S01]  /*16e60*/  ISETP.GT.AND P1, PT, R20, 0x61, P5 ;  /* 0x000000611400780c */ /* 0x000fe20002f24270 */
[----:B------:R-:W-:-:S01]  /*16e70*/  FFMA.FTZ R9, R2, R8, -8 ;  /* 0xc100000002097423 */ /* 0x000fc20000010008 */
[----:B------:R-:W-:Y:S01]  /*16e80*/  ISETP.LT.OR P2, PT, R15, 0x61, P2 ;  /* 0x000000610f00780c */ /* 0x000fe20001741670 */
[----:B------:R-:W-:Y:S01]  /*16e90*/  FMUL.FTZ R3, R2, R3 ;  /* 0x0000000302037220 */ /* 0x000fe20000410000 */
[----:B------:R-:W-:-:S02]  /*16ea0*/  FMNMX.FTZ R10, R166, R10, !PT ;  /* 0x0000000aa60a7209 */ /* 0x000fc40007810000 */
[----:B------:R-:W-:Y:S02]  /*16eb0*/  ISETP.LT.OR P1, PT, R15, 0x62, P1 ;  /* 0x000000620f00780c */ /* 0x000fe40000f21670 */
[----:B------:R-:W-:Y:S01]  /*16ec0*/  FSEL R170, R170, -INF , !P2 ;  /* 0xff800000aaaa7808 */ /* 0x000fe20005000000 */
[----:B------:R-:W-:Y:S01]  /*16ed0*/  MUFU.EX2 R3, R3 ;  /* 0x0000000300037308 */ /* 0x000fe20000000800 */
[----:B------:R-:W-:Y:S02]  /*16ee0*/  FMNMX.FTZ R10, R167, R10, !PT ;  /* 0x0000000aa70a7209 */ /* 0x000fe40007810000 */
[----:B------:R-:W-:Y:S02]  /*16ef0*/  FSEL R9, R9, RZ, P6 ;  /* 0x000000ff09097208 */ /* 0x000fe40003000000 */
[----:B------:R-:W-:Y:S02]  /*16f00*/  FSEL R171, R171, -INF , !P1 ;  /* 0xff800000abab7808 */ /* 0x000fe40004800000 */
[----:B------:R-:W-:Y:S01]  /*16f10*/  LOP3.LUT P6, RZ, R22, 0x2, RZ, 0xc0, !PT ;  /* 0x0000000216ff7812 */ /* 0x000fe200078cc0ff */
[----:B------:R-:W-:-:S01]  /*16f20*/  FFMA.FTZ R120, R2, R120, -R9 ;  /* 0x0000007802787223 */ /* 0x000fc20000010809 */
[----:B------:R-:W-:Y:S01]  /*16f30*/  FMNMX.FTZ R10, R170, R10, !PT ;  /* 0x0000000aaa0a7209 */ /* 0x000fe20007810000 */
[----:B------:R-:W-:-:S01]  /*16f40*/  FFMA.FTZ R121, R2, R121, -R9 ;  /* 0x0000007902797223 */ /* 0x000fc20000010809 */
[----:B------:R-:W-:Y:S01]  /*16f50*/  ISETP.GT.AND P3, PT, R20, 0x70, P5 ;  /* 0x000000701400780c */ /* 0x000fe20002f64270 */
[----:B------:R-:W-:-:S01]  /*16f60*/  FFMA.FTZ R124, R2, R124, -R9 ;  /* 0x0000007c027c7223 */ /* 0x000fc20000010809 */
[----:B------:R-:W-:Y:S01]  /*16f70*/  FSEL R174, R174, -INF , !P6 ;  /* 0xff800000aeae7808 */ /* 0x000fe20007000000 */
[----:B------:R-:W0:Y:S01]  /*16f80*/  MUFU.EX2 R120, R120 ;  /* 0x0000007800787308 */ /* 0x000e220000000800 */
[----:B------:R-:W-:Y:S01]  /*16f90*/  FMNMX.FTZ R10, R171, R10, !PT ;  /* 0x0000000aab0a7209 */ /* 0x000fe20007810000 */
[--C-:B------:R-:W-:Y:S01]  /*16fa0*/  FFMA.FTZ R125, R2, R125, -R9.reuse ;  /* 0x0000007d027d7223 */ /* 0x100fe20000010809 */
[----:B------:R-:W-:Y:S01]  /*16fb0*/  ISETP.GT.AND P2, PT, R20, 0x71, P5 ;  /* 0x000000711400780c */ /* 0x000fe20002f44270 */
[C-C-:B------:R-:W-:Y:S01]  /*16fc0*/  FFMA.FTZ R128, R2.reuse, R128, -R9.reuse ;  /* 0x0000008002807223 */ /* 0x140fe20000010809 */
[----:B------:R-:W-:Y:S01]  /*16fd0*/  ISETP.LT.OR P3, PT, R15, 0x71, P3 ;  /* 0x000000710f00780c */ /* 0x000fe20001f61670 */
[--C-:B------:R-:W-:Y:S01]  /*16fe0*/  FFMA.FTZ R129, R2, R129, -R9.reuse ;  /* 0x0000008102817223 */ /* 0x100fe20000010809 */
[----:B------:R-:W-:Y:S01]  /*16ff0*/  FSEL R175, R175, -INF , !P4 ;  /* 0xff800000afaf7808 */ /* 0x000fe20006000000 */
[----:B------:R-:W1:Y:S01]  /*17000*/  MUFU.EX2 R121, R121 ;  /* 0x0000007900797308 */ /* 0x000e620000000800 */
[----:B------:R-:W-:Y:S01]  /*17010*/  FMNMX.FTZ R10, R174, R10, !PT ;  /* 0x0000000aae0a7209 */ /* 0x000fe20007810000 */
[--C-:B------:R-:W-:Y:S01]  /*17020*/  FFMA.FTZ R132, R2, R132, -R9.reuse ;  /* 0x0000008402847223 */ /* 0x100fe20000010809 */
[----:B------:R-:W-:Y:S01]  /*17030*/  ISETP.GT.AND P1, PT, R20, 0x78, P5 ;  /* 0x000000781400780c */ /* 0x000fe20002f24270 */
[C-C-:B------:R-:W-:Y:S01]  /*17040*/  FFMA.FTZ R133, R2.reuse, R133, -R9.reuse ;  /* 0x0000008502857223 */ /* 0x140fe20000010809 */
[----:B------:R-:W-:Y:S01]  /*17050*/  ISETP.LT.OR P2, PT, R15, 0x72, P2 ;  /* 0x000000720f00780c */ /* 0x000fe20001741670 */
[--C-:B------:R-:W-:Y:S01]  /*17060*/  FFMA.FTZ R136, R2, R136, -R9.reuse ;  /* 0x0000008802887223 */ /* 0x100fe20000010809 */
[----:B------:R-:W-:Y:S01]  /*17070*/  FSEL R178, R178, -INF , !P3 ;  /* 0xff800000b2b27808 */ /* 0x000fe20005800000 */
[----:B------:R-:W-:Y:S01]  /*17080*/  MUFU.EX2 R124, R124 ;  /* 0x0000007c007c7308 */ /* 0x000fe20000000800 */
[----:B------:R-:W-:Y:S01]  /*17090*/  FMNMX.FTZ R10, R175, R10, !PT ;  /* 0x0000000aaf0a7209 */ /* 0x000fe20007810000 */
[----:B0-----:R-:W-:Y:S01]  /*170a0*/  FFMA.FTZ R6, R3, R6, R120 ;  /* 0x0000000603067223 */ /* 0x001fe20000010078 */
[----:B------:R-:W-:Y:S01]  /*170b0*/  ISETP.GT.AND P5, PT, R20, 0x79, P5 ;  /* 0x000000791400780c */ /* 0x000fe20002fa4270 */
[C-C-:B------:R-:W-:Y:S01]  /*170c0*/  FFMA.FTZ R137, R2.reuse, R137, -R9.reuse ;  /* 0x0000008902897223 */ /* 0x140fe20000010809 */
[----:B------:R-:W-:Y:S01]  /*170d0*/  ISETP.LT.OR P1, PT, R15, 0x79, P1 ;  /* 0x000000790f00780c */ /* 0x000fe20000f21670 */
[--C-:B------:R-:W-:Y:S01]  /*170e0*/  FFMA.FTZ R140, R2, R140, -R9.reuse ;  /* 0x0000008c028c7223 */ /* 0x100fe20000010809 */
[----:B------:R-:W-:Y:S01]  /*170f0*/  FSEL R179, R179, -INF , !P2 ;  /* 0xff800000b3b37808 */ /* 0x000fe20005000000 */
[----:B------:R-:W-:Y:S01]  /*17100*/  MUFU.EX2 R125, R125 ;  /* 0x0000007d007d7308 */ /* 0x000fe20000000800 */
[----:B------:R-:W-:Y:S01]  /*17110*/  FMNMX.FTZ R10, R178, R10, !PT ;  /* 0x0000000ab20a7209 */ /* 0x000fe20007810000 */
[----:B-1----:R-:W-:Y:S01]  /*17120*/  FADD.FTZ R6, R121, R6 ;  /* 0x0000000679067221 */ /* 0x002fe20000010000 */
[----:B------:R-:W-:Y:S01]  /*17130*/  ISETP.LT.OR P5, PT, R15, 0x7a, P5 ;  /* 0x0000007a0f00780c */ /* 0x000fe20002fa1670 */
[--C-:B------:R-:W-:Y:S01]  /*17140*/  FFMA.FTZ R141, R2, R141, -R9.reuse ;  /* 0x0000008d028d7223 */ /* 0x100fe20000010809 */
[----:B------:R-:W-:Y:S01]  /*17150*/  FSEL R182, R182, -INF , !P1 ;  /* 0xff800000b6b67808 */ /* 0x000fe20004800000 */
[C-C-:B------:R-:W-:Y:S01]  /*17160*/  FFMA.FTZ R144, R2.reuse, R144, -R9.reuse ;  /* 0x0000009002907223 */ /* 0x140fe20000010809 */
[----:B------:R-:W-:Y:S01]  /*17170*/  FMNMX.FTZ R10, R179, R10, !PT ;  /* 0x0000000ab30a7209 */ /* 0x000fe20007810000 */
[----:B------:R-:W-:Y:S01]  /*17180*/  MUFU.EX2 R128, R128 ;  /* 0x0000008000807308 */ /* 0x000fe20000000800 */
[----:B------:R-:W-:Y:S01]  /*17190*/  FSEL R183, R183, -INF , !P5 ;  /* 0xff800000b7b77808 */ /* 0x000fe20006800000 */
[--C-:B------:R-:W-:Y:S01]  /*171a0*/  FFMA.FTZ R145, R2, R145, -R9.reuse ;  /* 0x0000009102917223 */ /* 0x100fe20000010809 */
[----:B------:R-:W-:Y:S01]  /*171b0*/  FMNMX.FTZ R10, R182, R10, !PT ;  /* 0x0000000ab60a7209 */ /* 0x000fe20007810000 */
[C-C-:B------:R-:W-:Y:S01]  /*171c0*/  FFMA.FTZ R148, R2.reuse, R148, -R9.reuse ;  /* 0x0000009402947223 */ /* 0x140fe20000010809 */
[----:B------:R-:W-:-:S01]  /*171d0*/  FFMA.FTZ R149, R2, R149, -R9 ;  /* 0x0000009502957223 */ /* 0x000fc20000010809 */
[C-C-:B------:R-:W-:Y:S01]  /*171e0*/  FFMA.FTZ R152, R2.reuse, R152, -R9.reuse ;  /* 0x0000009802987223 */ /* 0x140fe20000010809 */
[----:B------:R-:W-:Y:S01]  /*171f0*/  FMNMX.FTZ R10, R183, R10, !PT ;  /* 0x0000000ab70a7209 */ /* 0x000fe20007810000 */
[----:B------:R-:W-:Y:S01]  /*17200*/  MUFU.EX2 R129, R129 ;  /* 0x0000008100817308 */ /* 0x000fe20000000800 */
[----:B------:R-:W-:-:S01]  /*17210*/  FFMA.FTZ R153, R2, R153, -R9 ;  /* 0x0000009902997223 */ /* 0x000fc20000010809 */
[C-C-:B------:R-:W-:Y:S01]  /*17220*/  FFMA.FTZ R156, R2.reuse, R156, -R9.reuse ;  /* 0x0000009c029c7223 */ /* 0x140fe20000010809 */
[----:B------:R-:W-:-:S01]  /*17230*/  FFMA.FTZ R157, R2, R157, -R9 ;  /* 0x0000009d029d7223 */ /* 0x000fc20000010809 */
[----:B------:R-:W0:Y:S01]  /*17240*/  SHFL.BFLY PT, R11, R10, 0x2, 0x1f ;  /* 0x0c401f000a0b7f89 */ /* 0x000e2200000e0000 */
[----:B------:R-:W-:-:S01]  /*17250*/  FFMA.FTZ R160, R2, R160, -R9 ;  /* 0x000000a002a07223 */ /* 0x000fc20000010809 */
[C-C-:B------:R-:W-:Y:S01]  /*17260*/  FFMA.FTZ R161, R2.reuse, R161, -R9.reuse ;  /* 0x000000a102a17223 */ /* 0x140fe20000010809 */
[----:B------:R-:W-:-:S01]  /*17270*/  FFMA.FTZ R164, R2, R164, -R9 ;  /* 0x000000a402a47223 */ /* 0x000fc20000010809 */
        /* <DEDUP_REMOVED lines=8> */
[----:B------:R-:W-:Y:S01]  /*17300*/  MUFU.EX2 R133, R133 ;  /* 0x0000008500857308 */ /* 0x000fe20000000800 */
[----:B------:R-:W-:-:S01]  /*17310*/  FFMA.FTZ R180, R2, R180, -R9 ;  /* 0x000000b402b47223 */ /* 0x000fc20000010809 */
[----:B------:R-:W-:Y:S01]  /*17320*/  FFMA.FTZ R9, R2, R181, -R9 ;  /* 0x000000b502097223 */ /* 0x000fe20000010809 */
[----:B------:R-:W-:-:S05]  /*17330*/  LOP3.LUT P0, RZ, R22, 0x40000000, RZ, 0xc0, !PT ;  /* 0x4000000016ff7812 */ /* 0x000fca000780c0ff */
[----:B------:R-:W-:Y:S01]  /*17340*/  MUFU.EX2 R136, R136 ;  /* 0x0000008800887308 */ /* 0x000fe20000000800 */
[----:B0-----:R-:W-:-:S07]  /*17350*/  FMNMX.FTZ R10, R10, R11, !PT ;  /* 0x0000000b0a0a7209 */ /* 0x001fce0007810000 */
[----:B------:R-:W-:Y:S01]  /*17360*/  MUFU.EX2 R137, R137 ;  /* 0x0000008900897308 */ /* 0x000fe20000000800 */
[----:B------:R-:W0:Y:S07]  /*17370*/  SHFL.BFLY PT, R11, R10, 0x1, 0x1f ;  /* 0x0c201f000a0b7f89 */ /* 0x000e2e00000e0000 */
[----:B------:R-:W-:Y:S08]  /*17380*/  MUFU.EX2 R140, R140 ;  /* 0x0000008c008c7308 */ /* 0x000ff00000000800 */
[----:B------:R-:W-:Y:S08]  /*17390*/  MUFU.EX2 R141, R141 ;  /* 0x0000008d008d7308 */ /* 0x000ff00000000800 */
[----:B------:R-:W-:Y:S01]  /*173a0*/  MUFU.EX2 R144, R144 ;  /* 0x0000009000907308 */ /* 0x000fe20000000800 */
[----:B0-----:R-:W-:-:S04]  /*173b0*/  FMNMX.FTZ R10, R10, R11, !PT ;  /* 0x0000000b0a0a7209 */ /* 0x001fc80007810000 */
[----:B------:R-:W-:-:S03]  /*173c0*/  FSETP.NEU.FTZ.AND P1, PT, R10, -INF , PT ;  /* 0xff8000000a00780b */ /* 0x000fc60003f3d000 */
[----:B------:R-:W-:Y:S01]  /*173d0*/  MUFU.EX2 R145, R145 ;  /* 0x0000009100917308 */ /* 0x000fe20000000800 */
[----:B------:R-:W-:-:S05]  /*173e0*/  FSEL R11, R10, RZ, P1 ;  /* 0x000000ff0a0b7208 */ /* 0x000fca0000800000 */
[----:B------:R-:W-:Y:S01]  /*173f0*/  FADD.FTZ R0, -R11, R0 ;  /* 0x000000000b007221 */ /* 0x000fe20000010100 */
[----:B------:R-:W-:-:S01]  /*17400*/  FFMA.FTZ R11, R2, R10, -8 ;  /* 0xc1000000020b7423 */ /* 0x000fc2000001000a */
[----:B------:R-:W-:Y:S02]  /*17410*/  MUFU.EX2 R148, R148 ;  /* 0x0000009400947308 */ /* 0x000fe40000000800 */
[----:B------:R-:W-:Y:S02]  /*17420*/  FMUL.FTZ R0, R2, R0 ;  /* 0x0000000002007220 */ /* 0x000fe40000410000 */
[----:B------:R-:W-:-:S04]  /*17430*/  FSEL R11, R11, RZ, P1 ;  /* 0x000000ff0b0b7208 */ /* 0x000fc80000800000 */
        /* <DEDUP_REMOVED lines=8> */
[----:B------:R-:W0:Y:S01]  /*174c0*/  MUFU.EX2 R122, R122 ;  /* 0x0000007a007a7308 */ /* 0x000e220000000800 */
        /* <DEDUP_REMOVED lines=16> */
[----:B0-----:R-:W-:-:S01]  /*175d0*/  FFMA.FTZ R5, R0, R5, R122 ;  /* 0x0000000500057223 */ /* 0x001fc2000001007a */
[C-C-:B------:R-:W-:Y:S01]  /*175e0*/  FFMA.FTZ R163, R2.reuse, R163, -R11.reuse ;  /* 0x000000a302a37223 */ /* 0x140fe2000001080b */
[----:B------:R-:W-:-:S01]  /*175f0*/  FFMA.FTZ R166, R2, R166, -R11 ;  /* 0x000000a602a67223 */ /* 0x000fc2000001080b */
[C-C-:B------:R-:W-:Y:S01]  /*17600*/  FFMA.FTZ R167, R2.reuse, R167, -R11.reuse ;  /* 0x000000a702a77223 */ /* 0x140fe2000001080b */
[----:B------:R-:W-:-:S01]  /*17610*/  FFMA.FTZ R170, R2, R170, -R11 ;  /* 0x000000aa02aa7223 */ /* 0x000fc2000001080b */
[C-C-:B------:R-:W-:Y:S01]  /*17620*/  FFMA.FTZ R171, R2.reuse, R171, -R11.reuse ;  /* 0x000000ab02ab7223 */ /* 0x140fe2000001080b */
[----:B------:R-:W-:-:S01]  /*17630*/  FFMA.FTZ R174, R2, R174, -R11 ;  /* 0x000000ae02ae7223 */ /* 0x000fc2000001080b */
[----:B------:R-:W0:Y:S01]  /*17640*/  MUFU.EX2 R127, R127 ;  /* 0x0000007f007f7308 */ /* 0x000e220000000800 */
[----:B-1----:R-:W-:-:S01]  /*17650*/  FADD.FTZ R15, R123, R5 ;  /* 0x000000057b0f7221 */ /* 0x002fc20000010000 */
[----:B------:R-:W-:Y:S01]  /*17660*/  FADD.FTZ R5, R124, R6 ;  /* 0x000000067c057221 */ /* 0x000fe20000010000 */
[----:B------:R-:W-:-:S01]  /*17670*/  FFMA.FTZ R175, R2, R175, -R11 ;  /* 0x000000af02af7223 */ /* 0x000fc2000001080b */
[C-C-:B------:R-:W-:Y:S01]  /*17680*/  FFMA.FTZ R178, R2.reuse, R178, -R11.reuse ;  /* 0x000000b202b27223 */ /* 0x140fe2000001080b */
[----:B------:R-:W-:-:S01]  /*17690*/  FFMA.FTZ R179, R2, R179, -R11 ;  /* 0x000000b302b37223 */ /* 0x000fc2000001080b */
[----:B------:R-:W-:Y:S01]  /*176a0*/  FADD.FTZ R5, R125, R5 ;  /* 0x000000057d057221 */ /* 0x000fe20000010000 */
[----:B------:R-:W-:-:S01]  /*176b0*/  FFMA.FTZ R182, R2, R182, -R11 ;  /* 0x000000b602b67223 */ /* 0x000fc2000001080b */
[----:B------:R-:W1:Y:S01]  /*176c0*/  MUFU.EX2 R130, R130 ;  /* 0x0000008200827308 */ /* 0x000e620000000800 */
[----:B--2---:R-:W-:-:S01]  /*176d0*/  FADD.FTZ R6, R126, R15 ;  /* 0x0000000f7e067221 */ /* 0x004fc20000010000 */
[----:B------:R-:W-:Y:S01]  /*176e0*/  FADD.FTZ R5, R128, R5 ;  /* 0x0000000580057221 */ /* 0x000fe20000010000 */
[----:B------:R-:W-:-:S03]  /*176f0*/  FFMA.FTZ R11, R2, R183, -R11 ;  /* 0x000000b7020b7223 */ /* 0x000fc6000001080b */
        /* <DEDUP_REMOVED lines=98> */
[----:B--2---:R-:W-:-:S03]  /*17d20*/  FADD.FTZ R6, R9, R5 ;  /* 0x0000000509067221 */ /* 0x004fc60000010000 */
[----:B0-----:R-:W-:Y:S01]  /*17d30*/  FADD.FTZ R5, R11, R15 ;  /* 0x0000000f0b057221 */ /* 0x001fe20000010000 */
[----:B------:R-:W-:Y:S06]  /*17d40*/  @!P0 BRA `(.L_x_1778) ;  /* 0x0000000000048947 */ /* 0x000fec0003800000 */
[----:B------:R-:W-:Y:S01]  /*17d50*/  BPT.TRAP 0x1 ;  /* 0x000000040000795c */ /* 0x000fe20000300000 */
.L_x_1778:
[----:B------:R-:W-:Y:S01]  /*17d60*/  IMAD R15, R17, 0x8, R16 ;  /* 0x00000008110f7824 */ /* 0x000fe200078e0210 */
[----:B------:R-:W-:Y:S01]  /*17d70*/  ISETP.GT.AND P1, PT, R4, R14, PT ;  /* 0x0000000e0400720c */ /* 0x000fe20003f24270 */
[----:B------:R-:W-:Y:S01]  /*17d80*/  IMAD.U32 R17, RZ, RZ, UR38 ;  /* 0x00000026ff117e24 */ /* 0x000fe2000f8e00ff */
[----:B------:R-:W-:Y:S01]  /*17d90*/  F2FP.SATFINITE.E4M3.F32.PACK_AB_MERGE_C R124, R125, R124, RZ ;  /* 0x0000007c7d7c723e */ /* 0x000fe200048070ff */
[----:B------:R-:W-:Y:S01]  /*17da0*/  VIADD R15, R15, 0x2a860 ;  /* 0x0002a8600f0f7836 */ /* 0x000fe20000000000 */
        /* <DEDUP_REMOVED lines=30> */
[----:B------:R-:W-:Y:S01]  /*17f90*/  PRMT R15, R17, 0x654, R15 ;  /* 0x00000654110f7816 */ /* 0x000fe2000000000f */
[-C--:B------:R-:W-:Y:S01]  /*17fa0*/  FMUL.FTZ R53, R53, R3.reuse ;  /* 0x0000000335357220 */ /* 0x080fe20000410000 */
[----:B------:R-:W-:Y:S01]  /*17fb0*/  F2FP.SATFINITE.E4M3.F32.PACK_AB_MERGE_C R120, R121, R120, R124 ;  /* 0x000000787978723e */ /* 0x000fe2000480707c */
[-C--:B------:R-:W-:Y:S01]  /*17fc0*/  FMUL.FTZ R56, R56, R3.reuse ;  /* 0x0000000338387220 */ /* 0x080fe20000410000 */
[----:B------:R-:W-:Y:S01]  /*17fd0*/  F2FP.SATFINITE.E4M3.F32.PACK_AB_MERGE_C R126, R123, R122, R126 ;  /* 0x0000007a7b7e723e */ /* 0x000fe2000480707e */
[----:B------:R0:W-:Y:S01]  /*17fe0*/  SYNCS.ARRIVE.TRANS64.RED.A1T0 RZ, [R15+URZ], RZ ;  /* 0x000000ff0fff79a7 */ /* 0x0001e2000810043f */
        /* <DEDUP_REMOVED lines=114> */
[----:B0-----:R-:W-:Y:S06]  /*18710*/  @P1 BRA `(.L_x_1779) ;  /* 0xffffffcc00281947 */ /* 0x001fec000383ffff */
[----:B------:R-:W-:Y:S02]  /*18720*/  IMAD.MOV.U32 R0, RZ, RZ, R10 ;  /* 0x000000ffff007224 */ /* 0x000fe400078e000a */
[----:B------:R-:W-:Y:S02]  /*18730*/  IMAD.MOV.U32 R3, RZ, RZ, R8 ;  /* 0x000000ffff037224 */ /* 0x000fe400078e0008 */
[----:B------:R-:W-:Y:S02]  /*18740*/  IMAD.MOV.U32 R17, RZ, RZ, R12 ;  /* 0x000000ffff117224 */ /* 0x000fe400078e000c */
[----:B------:R-:W-:-:S07]  /*18750*/  IMAD.MOV.U32 R200, RZ, RZ, R13 ;  /* 0x000000ffffc87224 */ /* 0x000fce00078e000d */
.L_x_1759:
[----:B------:R-:W0:Y:S01]  /*18760*/  LDC R226, c[0x0][0x448] ;  /* 0x00011200ffe27b82 */ /* 0x000e220000000800 */
[----:B------:R-:W-:Y:S01]  /*18770*/  VIADD R8, R212, 0x7f ;  /* 0x0000007fd4087836 */ /* 0x000fe20000000000 */
[----:B------:R-:W-:-:S06]  /*18780*/  LOP3.LUT R22, R22, 0xfffffffb, RZ, 0xc0, !PT ;  /* 0xfffffffb16167812 */ /* 0x000fcc00078ec0ff */
[----:B------:R-:W1:Y:S01]  /*18790*/  LDC R225, c[0x0][0x9e4] ;  /* 0x00027900ffe17b82 */ /* 0x000e620000000800 */
[----:B0-----:R-:W-:-:S13]  /*187a0*/  ISETP.NE.AND P1, PT, R226, 0x1, PT ;  /* 0x00000001e200780c */ /* 0x001fda0003f25270 */
[----:B------:R-:W0:Y:S01]  /*187b0*/  @P1 LDC R9, c[0x0][0x44c] ;  /* 0x00011300ff091b82 */ /* 0x000e220000000800 */
[----:B------:R-:W-:-:S04]  /*187c0*/  @P1 LOP3.LUT R22, R22, 0x4, RZ, 0xfc, !PT ;  /* 0x0000000416161812 */ /* 0x000fc800078efcff */
[----:B------:R-:W-:-:S03]  /*187d0*/  LOP3.LUT R22, R22, 0xfffffff7, RZ, 0xc0, !PT ;  /* 0xfffffff716167812 */ /* 0x000fc600078ec0ff */
[----:B------:R-:W2:Y:S01]  /*187e0*/  @P1 LDC R10, c[0x0][0x450] ;  /* 0x00011400ff0a1b82 */ /* 0x000ea20000000800 */
[----:B0-----:R-:W-:-:S05]  /*187f0*/  @P1 IMAD.HI.U32 R9, R8, R9, RZ ;  /* 0x0000000908091227 */ /* 0x001fca00078e00ff */
[----:B--2---:R-:W-:Y:S02]  /*18800*/  @P1 SHF.R.U32.HI R8, RZ, R10, R9 ;  /* 0x0000000aff081219 */ /* 0x004fe40000011609 */
[----:B-1----:R-:W-:Y:S02]  /*18810*/  ISETP.GE.AND P1, PT, R225, 0x1, PT ;  /* 0x00000001e100780c */ /* 0x002fe40003f26270 */
[----:B------:R-:W-:-:S05]  /*18820*/  IADD3 R9, R204, 0x1, -R203 ;  /* 0x00000001cc097810 */ /* 0x000fca0007ffe8cb */
[----:B------:R-:W-:-:S04]  /*18830*/  IMAD.IADD R8, R9, 0x1, R8 ;  /* 0x0000000109087824 */ /* 0x000fc800078e0208 */
[----:B------:R-:W-:Y:S02]  /*18840*/  VIADD R11, R8, -UR34 ;  /* 0x80000022080b7c36 */ /* 0x000fe40008000000 */
[----:B------:R-:W-:Y:S01]  /*18850*/  @P1 LOP3.LUT R22, R22, 0x8, RZ, 0xfc, !PT ;  /* 0x0000000816161812 */ /* 0x000fe200078efcff */
[----:B------:R-:W-:Y:S06]  /*18860*/  @!P1 BRA `(.L_x_1780) ;  /* 0x0000000000489947 */ /* 0x000fec0003800000 */
[----:B------:R-:W-:Y:S01]  /*18870*/  IMAD.MOV.U32 R10, RZ, RZ, R8 ;  /* 0x000000ffff0a7224 */ /* 0x000fe200078e0008 */
[----:B------:R-:W-:Y:S04]  /*18880*/  BSSY B0, `(.L_x_1781) ;  /* 0x000000e000007945 */ /* 0x000fe80003800000 */
        /* <DEDUP_REMOVED lines=9> */
.L_x_1782:
[----:B------:R-:W-:-:S13]  /*18920*/  ISETP.NE.AND P1, PT, R225, 0x1, PT ;  /* 0x00000001e100780c */ /* 0x000fda0003f25270 */
[----:B------:R-:W0:Y:S02]  /*18930*/  @P1 LDC.64 R8, c[0x0][0x9e8] ;  /* 0x00027a00ff081b82 */ /* 0x000e240000000a00 */
[----:B0-----:R-:W-:-:S05]  /*18940*/  @P1 IMAD.HI.U32 R8, R10, R8, RZ ;  /* 0x000000080a081227 */ /* 0x001fca00078e00ff */
[----:B------:R-:W-:-:S07]  /*18950*/  @P1 SHF.R.U32.HI R10, RZ, R9, R8 ;  /* 0x00000009ff0a1219 */ /* 0x000fce0000011608 */
.L_x_1783:
[----:B------:R-:W-:Y:S05]  /*18960*/  BSYNC B0 ;  /* 0x0000000000007941 */ /* 0x000fea0003800000 */
.L_x_1781:
[----:B------:R-:W-:-:S05]  /*18970*/  IMAD R10, R10, R225, RZ ;  /* 0x000000e10a0a7224 */ /* 0x000fca00078e02ff */
[----:B------:R-:W-:-:S07]  /*18980*/  VIMNMX R11, R11, R10, !PT ;  /* 0x0000000a0b0b7248 */ /* 0x000fce0007fe0100 */
.L_x_1780:
[----:B------:R-:W-:-:S05]  /*18990*/  VIADD R11, R11, 0x7f ;  /* 0x0000007f0b0b7836 */ /* 0x000fca0000000000 */
[----:B------:R-:W-:-:S04]  /*189a0*/  SHF.R.S32.HI R8, RZ, 0x1f, R11 ;  /* 0x0000001fff087819 */ /* 0x000fc8000001140b */
[----:B------:R-:W-:-:S04]  /*189b0*/  LEA.HI R8, R8, R11, RZ, 0x7 ;  /* 0x0000000b08087211 */ /* 0x000fc800078f38ff */
[----:B------:R-:W-:-:S04]  /*189c0*/  SHF.R.S32.HI R9, RZ, 0x7, R8 ;  /* 0x00000007ff097819 */ /* 0x000fc80000011408 */
[----:B------:R-:W-:-:S04]  /*189d0*/  VIMNMX R14, R224, R9, !PT ;  /* 0x00000009e00e7248 */ /* 0x000fc80007fe0100 */
[----:B------:R-:W-:-:S13]  /*189e0*/  ISETP.GE.AND P1, PT, R4, R14, PT ;  /* 0x0000000e0400720c */ /* 0x000fda0003f26270 */
[----:B------:R-:W-:Y:S05]  /*189f0*/  @!P1 BRA `(.L_x_1784) ;  /* 0x0000002000b89947 */ /* 0x000fea0003800000 */
[----:B------:R-:W-:Y:S02]  /*18a00*/  IMAD.MOV.U32 R13, RZ, RZ, R0 ;  /* 0x000000ffff0d7224 */ /* 0x000fe400078e0000 */
[----:B------:R-:W-:Y:S02]  /*18a10*/  IMAD.MOV.U32 R12, RZ, RZ, R3 ;  /* 0x000000ffff0c7224 */ /* 0x000fe400078e0003 */
[----:B------:R-:W-:Y:S02]  /*18a20*/  IMAD.MOV.U32 R8, RZ, RZ, R200 ;  /* 0x000000ffff087224 */ /* 0x000fe400078e00c8 */
[----:B------:R-:W-:-:S07]  /*18a30*/  IMAD.MOV.U32 R15, RZ, RZ, R17 ;  /* 0x000000ffff0f7224 */ /* 0x000fce00078e0011 */
.L_x_1796:
[----:B------:R-:W-:Y:S01]  /*18a40*/  ISETP.NE.AND P1, PT, R15, 0x1, PT ;  /* 0x000000010f00780c */ /* 0x000fe20003f25270 */
[----:B------:R-:W-:Y:S05]  /*18a50*/  YIELD ;  /* 0x0000000000007946 */ /* 0x000fea0003800000 */
[----:B------:R-:W-:Y:S02]  /*18a60*/  SEL R3, RZ, 0x1, P1 ;  /* 0x00000001ff037807 */ /* 0x000fe40000800000 */
[----:B------:R-:W-:Y:S02]  /*18a70*/  ISETP.NE.AND P1, PT, R218, RZ, PT ;  /* 0x000000ffda00720c */ /* 0x000fe40003f25270 */
[----:B------:R-:W-:-:S11]  /*18a80*/  LOP3.LUT R200, R8, R3, RZ, 0x3c, !PT ;  /* 0x0000000308c87212 */ /* 0x000fd600078e3cff */
[----:B------:R-:W-:Y:S05]  /*18a90*/  @P1 BRA `(.L_x_1785) ;  /* 0x00000000003c1947 */ /* 0x000fea0003800000 */
[----:B------:R-:W-:Y:S05]  /*18aa0*/  @!P0 BRA `(.L_x_1786) ;  /* 0x0000000000048947 */ /* 0x000fea0003800000 */
[----:B------:R-:W-:Y:S01]  /*18ab0*/  BPT.TRAP 0x1 ;  /* 0x000000040000795c */ /* 0x000fe20000300000 */
.L_x_1786:
[----:B------:R-:W-:-:S05]  /*18ac0*/  VIADD R0, R15, 0x1 ;  /* 0x000000010f007836 */ /* 0x000fca0000000000 */
[----:B------:R-:W-:-:S04]  /*18ad0*/  ISETP.NE.AND P2, PT, R0, 0x2, PT ;  /* 0x000000020000780c */ /* 0x000fc80003f45270 */
[----:B------:R-:W-:Y:S02]  /*18ae0*/  SEL R3, R0, RZ, P2 ;  /* 0x000000ff00037207 */ /* 0x000fe40001000000 */
[----:B------:R-:W-:-:S03]  /*18af0*/  SHF.L.U32 R0, R200, 0x1f, RZ ;  /* 0x0000001fc8007819 */ /* 0x000fc600000006ff */
[----:B------:R-:W-:-:S04]  /*18b00*/  IMAD R3, R3, 0x8, R16 ;  /* 0x0000000803037824 */ /* 0x000fc800078e0210 */
[----:B------:R0:W1:Y:S01]  /*18b10*/  SYNCS.PHASECHK.TRANS64.TRYWAIT P2, [R3+URZ+0x2a830], R0 ;  /* 0x02a83000030075a7 */ /* 0x000062000804017f */
[----:B------:R-:W-:Y:S05]  /*18b20*/  @!P0 BRA `(.L_x_1787) ;  /* 0x0000000000048947 */ /* 0x000fea0003800000 */
[----:B------:R-:W-:Y:S01]  /*18b30*/  BPT.TRAP 0x1 ;  /* 0x000000040000795c */ /* 0x000fe20000300000 */
.L_x_1787:
[----:B------:R-:W-:Y:S04]  /*18b40*/  BSSY B0, `(.L_x_1785) ;  /* 0x0000004000007945 */ /* 0x000fe80003800000 */
[----:B-1----:R-:W-:Y:S05]  /*18b50*/  @P2 BRA `(.L_x_1788) ;  /* 0x0000000000082947 */ /* 0x002fea0003800000 */
[----:B------:R-:W1:Y:S02]  /*18b60*/  SYNCS.PHASECHK.TRANS64.TRYWAIT P2, [R3+URZ+0x2a830], R0 ;  /* 0x02a83000030075a7 */ /* 0x000e64000804017f */
[----:B-1----:R-:W-:Y:S05]  /*18b70*/  @!P2 BRA `(.L_x_1789) ;  /* 0x000001500068a947 */ /* 0x002fea0003800000 */
.L_x_1788:
[----:B------:R-:W-:Y:S05]  /*18b80*/  BSYNC B0 ;  /* 0x0000000000007941 */ /* 0x000fea0003800000 */
.L_x_1785:
[----:B01----:R-:W0:Y:S01]  /*18b90*/  S2R R0, SR_TID.X ;  /* 0x0000000000007919 */ /* 0x003e220000002100 */
[----:B------:R-:W-:Y:S01]  /*18ba0*/  VIADD R17, R15, 0x1 ;  /* 0x000000010f117836 */ /* 0x000fe20000000000 */
[----:B------:R-:W-:Y:S05]  /*18bb0*/  WARPSYNC.ALL ;  /* 0x0000000000007948 */ /* 0x000fea0003800000 */
[C---:B------:R-:W-:Y:S01]  /*18bc0*/  ISETP.NE.AND P2, PT, R17.reuse, 0x2, PT ;  /* 0x000000021100780c */ /* 0x040fe20003f45270 */
[----:B------:R-:W-:Y:S02]  /*18bd0*/  IMAD.MOV.U32 R11, RZ, RZ, -0x7fffffe0 ;  /* 0x80000020ff0b7424 */ /* 0x000fe400078e00ff */
[----:B------:R-:W-:Y:S01]  /*18be0*/  IMAD.MOV.U32 R121, RZ, RZ, -0x7fffffe0 ;  /* 0x80000020ff797424 */ /* 0x000fe200078e00ff */
[----:B------:R-:W-:Y:S01]  /*18bf0*/  SEL R17, R17, RZ, P2 ;  /* 0x000000ff11117207 */ /* 0x000fe20001000000 */
[----:B------:R-:W-:Y:S01]  /*18c00*/  IMAD.MOV.U32 R123, RZ, RZ, -0x7fffffe0 ;  /* 0x80000020ff7b7424 */ /* 0x000fe200078e00ff */
[----:B------:R-:W-:Y:S01]  /*18c10*/  R2UR UR27, R11 ;  /* 0x000000000b1b72ca */ /* 0x000fe200000e0000 */
[----:B------:R-:W-:Y:S01]  /*18c20*/  IMAD.MOV.U32 R21, RZ, RZ, -0x7fffffe0 ;  /* 0x80000020ff157424 */ /* 0x000fe200078e00ff */
[----:B------:R-:W-:Y:S01]  /*18c30*/  R2UR UR7, R121 ;  /* 0x00000000790772ca */ /* 0x000fe200000e0000 */
[----:B------:R-:W-:Y:S01]  /*18c40*/  IMAD R10, R17, 0x600, R7 ;  /* 0x00000600110a7824 */ /* 0x000fe200078e0207 */
[----:B------:R-:W-:-:S02]  /*18c50*/  R2UR UR15, R121 ;  /* 0x00000000790f72ca */ /* 0x000fc400000e0000 */
[----:B------:R-:W-:Y:S01]  /*18c60*/  R2UR UR19, R123 ;  /* 0x000000007b1372ca */ /* 0x000fe200000e0000 */
[C---:B------:R-:W-:Y:S01]  /*18c70*/  VIADD R120, R10.reuse, 0x2 ;  /* 0x000000020a787836 */ /* 0x040fe20000000000 */
[C---:B------:R-:W-:Y:S01]  /*18c80*/  R2UR UR26, R10.reuse ;  /* 0x000000000a1a72ca */ /* 0x040fe200000e0000 */
[C---:B------:R-:W-:Y:S01]  /*18c90*/  VIADD R122, R10.reuse, 0x400 ;  /* 0x000004000a7a7836 */ /* 0x040fe20000000000 */
[----:B------:R-:W-:Y:S01]  /*18ca0*/  R2UR UR11, R21 ;  /* 0x00000000150b72ca */ /* 0x000fe200000e0000 */
[----:B------:R-:W-:Y:S01]  /*18cb0*/  VIADD R20, R10, 0x200 ;  /* 0x000002000a147836 */ /* 0x000fe20000000000 */
[----:B------:R-:W-:Y:S01]  /*18cc0*/  R2UR UR6, R120 ;  /* 0x00000000780672ca */ /* 0x000fe200000e0000 */
[----:B------:R-:W-:Y:S01]  /*18cd0*/  VIADD R120, R10, 0x202 ;  /* 0x000002020a787836 */ /* 0x000fe20000000000 */
[----:B------:R-:W-:Y:S01]  /*18ce0*/  R2UR UR18, R122 ;  /* 0x000000007a1272ca */ /* 0x000fe200000e0000 */
[----:B------:R-:W-:Y:S01]  /*18cf0*/  VIADD R10, R10, 0x402 ;  /* 0x000004020a0a7836 */ /* 0x000fe20000000000 */
[----:B------:R-:W-:-:S02]  /*18d00*/  R2UR UR10, R20 ;  /* 0x00000000140a72ca */ /* 0x000fc400000e0000 */
[----:B------:R-:W-:Y:S02]  /*18d10*/  R2UR UR14, R120 ;  /* 0x00000000780e72ca */ /* 0x000fe400000e0000 */
[----:B0-----:R-:W-:Y:S02]  /*18d20*/  SHF.R.U32.HI R0, RZ, 0x7, R0 ;  /* 0x00000007ff007819 */ /* 0x001fe40000011600 */
[----:B------:R-:W-:Y:S02]  /*18d30*/  R2UR UR22, R10 ;  /* 0x000000000a1672ca */ /* 0x000fe400000e0000 */
[----:B------:R-:W-:Y:S01]  /*18d40*/  R2UR UR23, R11 ;  /* 0x000000000b1772ca */ /* 0x000fe200000e0000 */
[----:B------:R-:W-:-:S05]  /*18d50*/  VIADD R0, R0, 0x8 ;  /* 0x0000000800007836 */ /* 0x000fca0000000000 */
        /* <DEDUP_REMOVED lines=22> */
.L_x_1791:
[----:B------:R-:W-:Y:S01]  /*18ec0*/  SHF.L.U32 R0, R8, 0x1f, RZ ;  /* 0x0000001f08007819 */ /* 0x000fe200000006ff */
[----:B------:R-:W-:-:S04]  /*18ed0*/  IMAD R3, R15, 0x8, R16 ;  /* 0x000000080f037824 */ /* 0x000fc800078e0210 */
[----:B------:R0:W1:Y:S01]  /*18ee0*/  SYNCS.PHASECHK.TRANS64.TRYWAIT P1, [R3+URZ+0x2a850], R0 ;  /* 0x02a85000030075a7 */ /* 0x000062000802017f */
[----:B------:R-:W-:Y:S05]  /*18ef0*/  @!P0 BRA `(.L_x_1792) ;  /* 0x0000000000048947 */ /* 0x000fea0003800000 */
[----:B------:R-:W-:Y:S01]  /*18f00*/  BPT.TRAP 0x1 ;  /* 0x000000040000795c */ /* 0x000fe20000300000 */
.L_x_1792:
[----:B-1----:R-:W-:Y:S05]  /*18f10*/  @P1 BRA `(.L_x_1790) ;  /* 0x0000000000081947 */ /* 0x002fea0003800000 */
[----:B------:R-:W1:Y:S02]  /*18f20*/  SYNCS.PHASECHK.TRANS64.TRYWAIT P1, [R3+URZ+0x2a850], R0 ;  /* 0x02a85000030075a7 */ /* 0x000e64000802017f */
[----:B-1----:R-:W-:Y:S05]  /*18f30*/  @!P1 BRA `(.L_x_1793) ;  /* 0x0000014c008c9947 */ /* 0x002fea0003800000 */
.L_x_1790:
        /* <DEDUP_REMOVED lines=20> */
[----:B0-----:R-:W-:-:S04]  /*19080*/  SHF.R.U32.HI R20, RZ, 0x7, R20 ;  /* 0x00000007ff147819 */ /* 0x001fc80000011614 */
[----:B------:R-:W-:Y:S01]  /*19090*/  IADD3 R0, -R20, 0xb, RZ ;  /* 0x0000000b14007810 */ /* 0x000fe20007ffe1ff */
[----:B------:R-:W-:Y:S02]  /*190a0*/  WARPGROUP.DEPBAR.LE gsb0, 0x0 ;  /* 0x00008000000079c5 */ /* 0x000fe40000010000 */
[----:B------:R-:W-:-:S06]  /*190b0*/  WARPGROUP.ARRIVE ;  /* 0x00000000000079c5 */ /* 0x000fcc0000000000 */
        /* <DEDUP_REMOVED lines=15> */
.L_x_1794:
[----:B0-----:R-:W-:Y:S02]  /*191b0*/  IMAD R0, R17, 0x8, R16 ;  /* 0x0000000811007824 */ /* 0x001fe400078e0210 */
[----:B------:R-:W-:Y:S02]  /*191c0*/  IMAD.U32 R3, RZ, RZ, UR38 ;  /* 0x00000026ff037e24 */ /* 0x000fe4000f8e00ff */
        /* <DEDUP_REMOVED lines=40> */
[----:B------:R-:W-:Y:S01]  /*19450*/  FFMA.FTZ R9, R2, R3, -8 ;  /* 0xc100000002097423 */ /* 0x000fe20000010003 */
[----:B------:R-:W-:-:S03]  /*19460*/  FMNMX.FTZ R0, R123, R0, !PT ;  /* 0x000000007b007209 */ /* 0x000fc60007810000 */
        /* <DEDUP_REMOVED lines=50> */
[----:B------:R-:W-:-:S03]  /*19790*/  FFMA.FTZ R9, R2, R181, -R9 ;  /* 0x000000b502097223 */ /* 0x000fc60000010809 */
        /* <DEDUP_REMOVED lines=30> */
[----:B0-----:R-:W-:-:S07]  /*19980*/  FMNMX.FTZ R0, R0, R8, !PT ;  /* 0x0000000800007209 */ /* 0x001fce0007810000 */
[----:B------:R-:W-:Y:S01]  /*19990*/  MUFU.EX2 R156, R156 ;  /* 0x0000009c009c7308 */ /* 0x000fe20000000800 */
[----:B------:R-:W0:Y:S07]  /*199a0*/  SHFL.BFLY PT, R8, R0, 0x1, 0x1f ;  /* 0x0c201f0000087f89 */ /* 0x000e2e00000e0000 */
[----:B------:R-:W-:Y:S08]  /*199b0*/  MUFU.EX2 R157, R157 ;  /* 0x0000009d009d7308 */ /* 0x000ff00000000800 */
[----:B------:R-:W-:Y:S08]  /*199c0*/  MUFU.EX2 R160, R160 ;  /* 0x000000a000a07308 */ /* 0x000ff00000000800 */
[----:B------:R-:W-:Y:S01]  /*199d0*/  MUFU.EX2 R161, R161 ;  /* 0x000000a100a17308 */ /* 0x000fe20000000800 */
[----:B0-----:R-:W-:Y:S01]  /*199e0*/  FMNMX.FTZ R0, R0, R8, !PT ;  /* 0x0000000800007209 */ /* 0x001fe20007810000 */
[----:B------:R-:W-:-:S04]  /*199f0*/  FADD.FTZ R8, -R3, R12 ;  /* 0x0000000c03087221 */ /* 0x000fc80000010100 */
[----:B------:R-:W-:Y:S01]  /*19a00*/  FADD.FTZ R10, -R0, R13 ;  /* 0x0000000d000a7221 */ /* 0x000fe20000010100 */
[----:B------:R-:W-:-:S01]  /*19a10*/  FFMA.FTZ R11, R2, R0, -8 ;  /* 0xc1000000020b7423 */ /* 0x000fc20000010000 */
[C---:B------:R-:W-:Y:S01]  /*19a20*/  FMUL.FTZ R8, R2.reuse, R8 ;  /* 0x0000000802087220 */ /* 0x040fe20000410000 */
[----:B------:R-:W-:Y:S01]  /*19a30*/  MUFU.EX2 R164, R164 ;  /* 0x000000a400a47308 */ /* 0x000fe20000000800 */
[C---:B------:R-:W-:Y:S01]  /*19a40*/  FMUL.FTZ R10, R2.reuse, R10 ;  /* 0x0000000a020a7220 */ /* 0x040fe20000410000 */
        /* <DEDUP_REMOVED lines=23> */
[----:B0-----:R-:W-:-:S01]  /*19bc0*/  FFMA.FTZ R6, R8, R6, R120 ;  /* 0x0000000608067223 */ /* 0x001fc20000010078 */
[C-C-:B------:R-:W-:Y:S01]  /*19bd0*/  FFMA.FTZ R162, R2.reuse, R162, -R11.reuse ;  /* 0x000000a202a27223 */ /* 0x140fe2000001080b */
[----:B------:R-:W-:-:S01]  /*19be0*/  FFMA.FTZ R163, R2, R163, -R11 ;  /* 0x000000a302a37223 */ /* 0x000fc2000001080b */
[----:B------:R-:W-:Y:S01]  /*19bf0*/  FFMA.FTZ R166, R2, R166, -R11 ;  /* 0x000000a602a67223 */ /* 0x000fe2000001080b */
[----:B------:R-:W-:-:S01]  /*19c00*/  FADD.FTZ R6, R121, R6 ;  /* 0x0000000679067221 */ /* 0x000fc20000010000 */
        /* <DEDUP_REMOVED lines=11> */
[----:B-1----:R-:W-:-:S07]  /*19cc0*/  FFMA.FTZ R5, R10, R5, R122 ;  /* 0x000000050a057223 */ /* 0x002fce000001007a */
        /* <DEDUP_REMOVED lines=10> */
[----:B------:R-:W-:-:S04]  /*19d70*/  FADD.FTZ R5, R132, R5 ;  /* 0x0000000584057221 */ /* 0x000fc80000010000 */
[----:B------:R-:W-:Y:S02]  /*19d80*/  FADD.FTZ R5, R133, R5 ;  /* 0x0000000585057221 */ /* 0x000fe40000010000 */
        /* <DEDUP_REMOVED lines=30> */
[----:B------:R-:W-:-:S06]  /*19f70*/  FADD.FTZ R5, R164, R5 ;  /* 0x00000005a4057221 */ /* 0x000fcc0000010000 */
        /* <DEDUP_REMOVED lines=53> */
[----:B--2---:R-:W-:-:S01]  /*1a2d0*/  FADD.FTZ R12, R182, R6 ;  /* 0x00000006b60c7221 */ /* 0x004fc20000010000 */
[----:B-1----:R-:W-:-:S03]  /*1a2e0*/  FADD.FTZ R6, R9, R5 ;  /* 0x0000000509067221 */ /* 0x002fc60000010000 */
[----:B0-----:R-:W-:Y:S01]  /*1a2f0*/  FADD.FTZ R5, R11, R12 ;  /* 0x0000000c0b057221 */ /* 0x001fe20000010000 */
[----:B------:R-:W-:Y:S06]  /*1a300*/  @!P0 BRA `(.L_x_1795) ;  /* 0x0000000000048947 */ /* 0x000fec0003800000 */
[----:B------:R-:W-:Y:S01]  /*1a310*/  BPT.TRAP 0x1 ;  /* 0x000000040000795c */ /* 0x000fe20000300000 */
.L_x_1795:
[----:B------:R-:W-:Y:S01]  /*1a320*/  IMAD R12, R15, 0x8, R16 ;  /* 0x000000080f0c7824 */ /* 0x000fe200078e0210 */
[----:B------:R-:W-:Y:S01]  /*1a330*/  ISETP.GT.AND P1, PT, R4, R14, PT ;  /* 0x0000000e0400720c */ /* 0x000fe20003f24270 */
[----:B------:R-:W-:Y:S01]  /*1a340*/  IMAD.U32 R13, RZ, RZ, UR38 ;  /* 0x00000026ff0d7e24 */ /* 0x000fe2000f8e00ff */
[----:B------:R-:W-:Y:S01]  /*1a350*/  F2FP.SATFINITE.E4M3.F32.PACK_AB_MERGE_C R124, R125, R124, RZ ;  /* 0x0000007c7d7c723e */ /* 0x000fe200048070ff */
        /* <DEDUP_REMOVED lines=132> */
[----:B0-----:R-:W-:Y:S02]  /*1aba0*/  IMAD.MOV.U32 R12, RZ, RZ, R3 ;  /* 0x000000ffff0c7224 */ /* 0x001fe400078e0003 */
        /* <DEDUP_REMOVED lines=18> */
[----:B------:R-:W-:Y:S06]  /*1acd0*/  @P1 BRA `(.L_x_1796) ;  /* 0xffffffdc00581947 */ /* 0x000fec000383ffff */
.L_x_1784:
[----:B------:R-:W-:-:S13]  /*1ace0*/  ISETP.GE.AND P1, PT, R4, R224, PT ;  /* 0x000000e00400720c */ /* 0x000fda0003f26270 */
[----:B------:R-:W-:Y:S05]  /*1acf0*/  @!P1 BRA `(.L_x_1797) ;  /* 0x0000003000f49947 */ /* 0x000fea0003800000 */
[----:B------:R-:W-:Y:S02]  /*1ad00*/  IMAD.MOV.U32 R12, RZ, RZ, R0 ;  /* 0x000000ffff0c7224 */ /* 0x000fe400078e0000 */
[----:B------:R-:W-:Y:S02]  /*1ad10*/  IMAD.MOV.U32 R13, RZ, RZ, R3 ;  /* 0x000000ffff0d7224 */ /* 0x000fe400078e0003 */
[----:B------:R-:W-:Y:S02]  /*1ad20*/  IMAD.MOV.U32 R8, RZ, RZ, R200 ;  /* 0x000000ffff087224 */ /* 0x000fe400078e00c8 */
[----:B------:R-:W-:-:S07]  /*1ad30*/  IMAD.MOV.U32 R14, RZ, RZ, R17 ;  /* 0x000000ffff0e7224 */ /* 0x000fce00078e0011 */
.L_x_1817:
        /* <DEDUP_REMOVED lines=8> */
.L_x_1799:
        /* <DEDUP_REMOVED lines=8> */
.L_x_1800:
[----:B------:R-:W-:Y:S04]  /*1ae40*/  BSSY B0, `(.L_x_1798) ;  /* 0x0000004000007945 */ /* 0x000fe80003800000 */
[----:B-1----:R-:W-:Y:S05]  /*1ae50*/  @P2 BRA `(.L_x_1801) ;  /* 0x0000000000082947 */ /* 0x002fea0003800000 */
[----:B------:R-:W1:Y:S02]  /*1ae60*/  SYNCS.PHASECHK.TRANS64.TRYWAIT P2, [R3+URZ+0x2a830], R0 ;  /* 0x02a83000030075a7 */ /* 0x000e64000804017f */
[----:B-1----:R-:W-:Y:S05]  /*1ae70*/  @!P2 BRA `(.L_x_1802) ;  /* 0x0000012c00d0a947 */ /* 0x002fea0003800000 */
.L_x_1801:
[----:B------:R-:W-:Y:S05]  /*1ae80*/  BSYNC B0 ;  /* 0x0000000000007941 */ /* 0x000fea0003800000 */
.L_x_1798:
        /* <DEDUP_REMOVED lines=51> */
.L_x_1804:
[----:B------:R-:W-:Y:S01]  /*1b1c0*/  SHF.L.U32 R0, R8, 0x1f, RZ ;  /* 0x0000001f08007819 */ /* 0x000fe200000006ff */
[----:B------:R-:W-:-:S04]  /*1b1d0*/  IMAD R3, R14, 0x8, R16 ;  /* 0x000000080e037824 */ /* 0x000fc800078e0210 */
[----:B------:R0:W1:Y:S01]  /*1b1e0*/  SYNCS.PHASECHK.TRANS64.TRYWAIT P1, [R3+URZ+0x2a850], R0 ;  /* 0x02a85000030075a7 */ /* 0x000062000802017f */
[----:B------:R-:W-:Y:S05]  /*1b1f0*/  @!P0 BRA `(.L_x_1805) ;  /* 0x0000000000048947 */ /* 0x000fea0003800000 */
[----:B------:R-:W-:Y:S01]  /*1b200*/  BPT.TRAP 0x1 ;  /* 0x000000040000795c */ /* 0x000fe20000300000 */
.L_x_1805:
[----:B-1----:R-:W-:Y:S05]  /*1b210*/  @P1 BRA `(.L_x_1803) ;  /* 0x0000000000081947 */ /* 0x002fea0003800000 */
[----:B------:R-:W1:Y:S02]  /*1b220*/  SYNCS.PHASECHK.TRANS64.TRYWAIT P1, [R3+URZ+0x2a850], R0 ;  /* 0x02a85000030075a7 */ /* 0x000e64000802017f */
[----:B-1----:R-:W-:Y:S05]  /*1b230*/  @!P1 BRA `(.L_x_1806) ;  /* 0x0000012800f49947 */ /* 0x002fea0003800000 */
.L_x_1803:
        /* <DEDUP_REMOVED lines=39> */
.L_x_1807:
[----:B------:R-:W2:Y:S01]  /*1b4b0*/  LDL R3, [R1+0x4] ;  /* 0x0000040001037983 */ /* 0x000ea20000100800 */
[----:B------:R-:W-:Y:S01]  /*1b4c0*/  ISETP.NE.AND P1, PT, R226, 0x1, PT ;  /* 0x00000001e200780c */ /* 0x000fe20003f25270 */
[----:B------:R-:W-:Y:S01]  /*1b4d0*/  ULOP3.LUT UR6, URZ, UR32, URZ, 0x33, !UPT ;  /* 0x000000203f067292 */ /* 0x000fe2000f8e333f */
[----:B------:R-:W-:-:S11]  /*1b4e0*/  ISETP.GE.AND P3, PT, R225, 0x1, PT ;  /* 0x00000001e100780c */ /* 0x000fd60003f66270 */
[----:B------:R-:W1:Y:S08]  /*1b4f0*/  @P1 LDC R8, c[0x0][0x44c] ;  /* 0x00011300ff081b82 */ /* 0x000e700000000800 */
[----:B0-----:R-:W0:Y:S01]  /*1b500*/  @P1 LDC R0, c[0x0][0x450] ;  /* 0x00011400ff001b82 */ /* 0x001e220000000800 */
[----:B--2---:R-:W-:-:S04]  /*1b510*/  IMAD.IADD R3, R3, 0x1, R212 ;  /* 0x0000000103037824 */ /* 0x004fc800078e02d4 */
[----:B-1----:R-:W-:-:S05]  /*1b520*/  @P1 IMAD.HI.U32 R8, R3, R8, RZ ;  /* 0x0000000803081227 */ /* 0x002fca00078e00ff */
[----:B0-----:R-:W-:Y:S01]  /*1b530*/  @P1 SHF.R.U32.HI R3, RZ, R0, R8 ;  /* 0x00000000ff031219 */ /* 0x001fe20000011608 */
[----:B------:R-:W-:Y:S02]  /*1b540*/  IMAD R0, R17, 0x8, R16 ;  /* 0x0000000811007824 */ /* 0x000fe400078e0210 */
[----:B------:R-:W-:Y:S02]  /*1b550*/  IMAD.U32 R8, RZ, RZ, UR38 ;  /* 0x00000026ff087e24 */ /* 0x000fe4000f8e00ff */
[----:B------:R-:W-:Y:S01]  /*1b560*/  VIADD R0, R0, 0x2a840 ;  /* 0x0002a84000007836 */ /* 0x000fe20000000000 */
[----:B------:R-:W0:Y:S04]  /*1b570*/  SHFL.IDX PT, R21, R3, RZ, 0x1c1f ;  /* 0x001c1fff03157589 */ /* 0x000e2800000e0000 */
[----:B------:R-:W-:-:S04]  /*1b580*/  PRMT R0, R8, 0x654, R0 ;  /* 0x0000065408007816 */ /* 0x000fc80000000000 */
[----:B------:R1:W-:Y:S02]  /*1b590*/  SYNCS.ARRIVE.TRANS64.RED.A1T0 RZ, [R0+URZ], RZ ;  /* 0x000000ff00ff79a7 */ /* 0x0003e4000810043f */
[----:B-1----:R-:W-:-:S05]  /*1b5a0*/  IMAD.SHL.U32 R0, R4, 0x80, RZ ;  /* 0x0000008004007824 */ /* 0x002fca00078e00ff */
[----:B------:R-:W-:-:S04]  /*1b5b0*/  IADD3 R11, -R202, 0x1, -R0 ;  /* 0x00000001ca0b7810 */ /* 0x000fc80007ffe900 */
[----:B------:R-:W-:-:S05]  /*1b5c0*/  IADD3 R11, -R203, R11, R204 ;  /* 0x0000000bcb0b7210 */ /* 0x000fca0007ffe1cc */
[C---:B------:R-:W-:Y:S02]  /*1b5d0*/  VIADD R10, R11.reuse, UR31 ;  /* 0x0000001f0b0a7c36 */ /* 0x040fe40008000000 */
[----:B------:R-:W-:Y:S02]  /*1b5e0*/  VIADD R11, R11, UR6 ;  /* 0x000000060b0b7c36 */ /* 0x000fe40008000000 */
[--C-:B0-----:R-:W-:Y:S02]  /*1b5f0*/  IMAD.IADD R15, R10, 0x1, R21.reuse ;  /* 0x000000010a0f7824 */ /* 0x101fe400078e0215 */
[----:B------:R-:W-:Y:S01]  /*1b600*/  IMAD.IADD R20, R11, 0x1, R21 ;  /* 0x000000010b147824 */ /* 0x000fe200078e0215 */
[----:B------:R-:W-:Y:S06]  /*1b610*/  @!P3 BRA `(.L_x_1808) ;  /* 0x000000000058b947 */ /* 0x000fec0003800000 */
        /* <DEDUP_REMOVED lines=12> */
.L_x_1810:
[----:B------:R-:W-:-:S05]  /*1b6e0*/  IMAD.U32 R184, RZ, RZ, UR28 ;  /* 0x0000001cffb87e24 */ /* 0x000fca000f8e00ff */
[----:B------:R-:W-:-:S13]  /*1b6f0*/  ISETP.NE.AND P1, PT, R184, 0x1, PT ;  /* 0x00000001b800780c */ /* 0x000fda0003f25270 */
[----:B------:R-:W0:Y:S02]  /*1b700*/  @P1 LDC.64 R8, c[0x0][0x9e8] ;  /* 0x00027a00ff081b82 */ /* 0x000e240000000a00 */
[----:B0-----:R-:W-:-:S05]  /*1b710*/  @P1 IMAD.HI.U32 R8, R21, R8, RZ ;  /* 0x0000000815081227 */ /* 0x001fca00078e00ff */
[----:B------:R-:W-:-:S07]  /*1b720*/  @P1 SHF.R.U32.HI R21, RZ, R9, R8 ;  /* 0x00000009ff151219 */ /* 0x000fce0000011608 */
.L_x_1811:
[----:B------:R-:W-:Y:S05]  /*1b730*/  BSYNC B0 ;  /* 0x0000000000007941 */ /* 0x000fea0003800000 */
.L_x_1809:
[----:B------:R-:W-:-:S04]  /*1b740*/  IMAD R21, R21, R184, -R0 ;  /* 0x000000b815157224 */ /* 0x000fc800078e0a00 */
[----:B------:R-:W-:-:S05]  /*1b750*/  IMAD.IADD R21, R21, 0x1, -R202 ;  /* 0x0000000115157824 */ /* 0x000fca00078e0aca */
[----:B------:R-:W-:Y:S02]  /*1b760*/  VIMNMX R20, R20, R21, !PT ;  /* 0x0000001514147248 */ /* 0x000fe40007fe0100 */
[----:B------:R-:W-:-:S07]  /*1b770*/  VIADDMNMX R15, R21, R184, R15, PT ;  /* 0x000000b8150f7246 */ /* 0x000fce000380010f */
.L_x_1808:
        /* <DEDUP_REMOVED lines=113> */
.L_x_1814:
[----:B------:R-:W-:-:S05]  /*1be90*/  IMAD.U32 R15, RZ, RZ, UR28 ;  /* 0x0000001cff0f7e24 */ /* 0x000fca000f8e00ff */
[----:B------:R-:W-:-:S13]  /*1bea0*/  ISETP.NE.AND P1, PT, R15, 0x1, PT ;  /* 0x000000010f00780c */ /* 0x000fda0003f25270 */
[----:B------:R-:W0:Y:S02]  /*1beb0*/  @P1 LDC.64 R8, c[0x0][0x9e8] ;  /* 0x00027a00ff081b82 */ /* 0x000e240000000a00 */
[----:B0-----:R-:W-:-:S05]  /*1bec0*/  @P1 IMAD.HI.U32 R8, R3, R8, RZ ;  /* 0x0000000803081227 */ /* 0x001fca00078e00ff */
[----:B------:R-:W-:-:S07]  /*1bed0*/  @P1 SHF.R.U32.HI R3, RZ, R9, R8 ;  /* 0x00000009ff031219 */ /* 0x000fce0000011608 */
.L_x_1815:
[----:B------:R-:W-:Y:S05]  /*1bee0*/  BSYNC B0 ;  /* 0x0000000000007941 */ /* 0x000fea0003800000 */
.L_x_1813:
[----:B------:R-:W-:-:S04]  /*1bef0*/  IMAD R0, R3, R15, -R0 ;  /* 0x0000000f03007224 */ /* 0x000fc800078e0a00 */
[----:B------:R-:W-:-:S05]  /*1bf00*/  IMAD.IADD R0, R0, 0x1, -R202 ;  /* 0x0000000100007824 */ /* 0x000fca00078e0aca */
[----:B------:R-:W-:Y:S02]  /*1bf10*/  VIMNMX R11, R11, R0, !PT ;  /* 0x000000000b0b7248 */ /* 0x000fe40007fe0100 */
[----:B------:R-:W-:-:S07]  /*1bf20*/  VIADDMNMX R10, R0, R15, R10, PT ;  /* 0x0000000f000a7246 */ /* 0x000fce000380010a */
.L_x_1812:
        /* <DEDUP_REMOVED lines=13> */
[----:B------:R-:W-:Y:S02]  /*1c000*/  ISETP.GT.AND P0, PT, R11, RZ, P5 ;  /* 0x000000ff0b00720c */ /* 0x000fe40002f04270 */
[----:B------:R-:W-:Y:S02]  /*1c010*/  FMNMX.FTZ R0, R133, R0, !PT ;  /* 0x0000000085007209 */ /* 0x000fe40007810000 */
[----:B------:R-:W-:Y:S02]  /*1c020*/  ISETP.GT.AND P1, PT, R11, 0x9, P5 ;  /* 0x000000090b00780c */ /* 0x000fe40002f24270 */
[----:B------:R-:W-:Y:S02]  /*1c030*/  FMNMX.FTZ R0, R136, R0, !PT ;  /* 0x0000000088007209 */ /* 0x000fe40007810000 */
[----:B------:R-:W-:-:S02]  /*1c040*/  ISETP.LT.OR P2, PT, R10, 0x9, P2 ;  /* 0x000000090a00780c */ /* 0x000fc40001741670 */
[----:B------:R-:W-:Y:S02]  /*1c050*/  FMNMX.FTZ R0, R137, R0, !PT ;  /* 0x0000000089007209 */ /* 0x000fe40007810000 */
[----:B------:R-:W-:Y:S02]  /*1c060*/  ISETP.LT.OR P0, PT, R10, 0x1, P0 ;  /* 0x000000010a00780c */ /* 0x000fe40000701670 */
        /* <DEDUP_REMOVED lines=13> */
[C---:B------:R-:W-:Y:S02]  /*1c140*/  ISETP.LT.OR P2, PT, R10.reuse, 0x11, P2 ;  /* 0x000000110a00780c */ /* 0x040fe40001741670 */
        /* <DEDUP_REMOVED lines=30> */
[----:B------:R-:W-:Y:S01]  /*1c330*/  FSEL R139, R139, -INF , !P1 ;  /* 0xff8000008b8b7808 */ /* 0x000fe20004800000 */
[----:B------:R-:W0:Y:S01]  /*1c340*/  SHFL.BFLY PT, R3, R0, 0x2, 0x1f ;  /* 0x0c401f0000037f89 */ /* 0x000e2200000e0000 */
[----:B------:R-:W-:-:S02]  /*1c350*/  ISETP.GT.AND P1, PT, R11, 0x29, P5 ;  /* 0x000000290b00780c */ /* 0x000fc40002f24270 */
[C---:B------:R-:W-:Y:S02]  /*1c360*/  ISETP.LT.OR P2, PT, R10.reuse, 0x29, P2 ;  /* 0x000000290a00780c */ /* 0x040fe40001741670 */
[----:B------:R-:W-:Y:S02]  /*1c370*/  ISETP.LT.OR P1, PT, R10, 0x2a, P1 ;  /* 0x0000002a0a00780c */ /* 0x000fe40000f21670 */
[----:B------:R-:W-:Y:S02]  /*1c380*/  FSEL R142, R142, -INF , !P2 ;  /* 0xff8000008e8e7808 */ /* 0x000fe40005000000 */
[----:B------:R-:W-:Y:S02]  /*1c390*/  ISETP.GT.AND P2, PT, R11, 0x30, P5 ;  /* 0x000000300b00780c */ /* 0x000fe40002f44270 */
[----:B------:R-:W-:Y:S02]  /*1c3a0*/  FSEL R143, R143, -INF , !P1 ;  /* 0xff8000008f8f7808 */ /* 0x000fe40004800000 */
[----:B------:R-:W-:-:S02]  /*1c3b0*/  ISETP.GT.AND P1, PT, R11, 0x31, P5 ;  /* 0x000000310b00780c */ /* 0x000fc40002f24270 */
[C---:B------:R-:W-:Y:S02]  /*1c3c0*/  ISETP.LT.OR P2, PT, R10.reuse, 0x31, P2 ;  /* 0x000000310a00780c */ /* 0x040fe40001741670 */
[----:B------:R-:W-:Y:S02]  /*1c3d0*/  ISETP.LT.OR P1, PT, R10, 0x32, P1 ;  /* 0x000000320a00780c */ /* 0x000fe40000f21670 */
[----:B------:R-:W-:Y:S02]  /*1c3e0*/  FSEL R146, R146, -INF , !P2 ;  /* 0xff80000092927808 */ /* 0x000fe40005000000 */
[----:B------:R-:W-:Y:S02]  /*1c3f0*/  ISETP.GT.AND P2, PT, R11, 0x38, P5 ;  /* 0x000000380b00780c */ /* 0x000fe40002f44270 */
[----:B------:R-:W-:Y:S02]  /*1c400*/  FSEL R147, R147, -INF , !P1 ;  /* 0xff80000093937808 */ /* 0x000fe40004800000 */
[----:B0-----:R-:W-:-:S02]  /*1c410*/  FMNMX.FTZ R3, R0, R3, !PT ;  /* 0x0000000300037209 */ /* 0x001fc40007810000 */
[C---:B------:R-:W-:Y:S02]  /*1c420*/  ISETP.GT.AND P1, PT, R11.reuse, 0x39, P5 ;  /* 0x000000390b00780c */ /* 0x040fe40002f24270 */
[C---:B------:R-:W-:Y:S01]  /*1c430*/  ISETP.LT.OR P2, PT, R10.reuse, 0x39, P2 ;  /* 0x000000390a00780c */ /* 0x040fe20001741670 */
[----:B------:R-:W0:Y:S01]  /*1c440*/  SHFL.BFLY PT, R0, R3, 0x1, 0x1f ;  /* 0x0c201f0003007f89 */ /* 0x000e2200000e0000 */
[----:B------:R-:W-:Y:S02]  /*1c450*/  ISETP.LT.OR P1, PT, R10, 0x3a, P1 ;  /* 0x0000003a0a00780c */ /* 0x000fe40000f21670 */
[----:B------:R-:W-:Y:S02]  /*1c460*/  FSEL R150, R150, -INF , !P2 ;  /* 0xff80000096967808 */ /* 0x000fe40005000000 */
[----:B------:R-:W-:Y:S02]  /*1c470*/  ISETP.GT.AND P2, PT, R11, 0x40, P5 ;  /* 0x000000400b00780c */ /* 0x000fe40002f44270 */
[----:B------:R-:W-:-:S02]  /*1c480*/  FSEL R151, R151, -INF , !P1 ;  /* 0xff80000097977808 */ /* 0x000fc40004800000 */
[C---:B------:R-:W-:Y:S02]  /*1c490*/  ISETP.GT.AND P1, PT, R11.reuse, 0x41, P5 ;  /* 0x000000410b00780c */ /* 0x040fe40002f24270 */
[C---:B------:R-:W-:Y:S02]  /*1c4a0*/  ISETP.LT.OR P2, PT, R10.reuse, 0x41, P2 ;  /* 0x000000410a00780c */ /* 0x040fe40001741670 */
[----:B------:R-:W-:Y:S02]  /*1c4b0*/  ISETP.LT.OR P1, PT, R10, 0x42, P1 ;  /* 0x000000420a00780c */ /* 0x000fe40000f21670 */
[----:B------:R-:W-:Y:S02]  /*1c4c0*/  FSEL R154, R154, -INF , !P2 ;  /* 0xff8000009a9a7808 */ /* 0x000fe40005000000 */
[----:B------:R-:W-:Y:S02]  /*1c4d0*/  ISETP.GT.AND P2, PT, R11, 0x48, P5 ;  /* 0x000000480b00780c */ /* 0x000fe40002f44270 */
[----:B------:R-:W-:-:S02]  /*1c4e0*/  FSEL R155, R155, -INF , !P1 ;  /* 0xff8000009b9b7808 */ /* 0x000fc40004800000 */
[----:B------:R-:W-:Y:S02]  /*1c4f0*/  ISETP.GT.AND P1, PT, R11, 0x49, P5 ;  /* 0x000000490b00780c */ /* 0x000fe40002f24270 */
[----:B------:R-:W-:Y:S02]  /*1c500*/  ISETP.LT.OR P2, PT, R10, 0x49, P2 ;  /* 0x000000490a00780c */ /* 0x000fe40001741670 */
[----:B0-----:R-:W-:Y:S02]  /*1c510*/  FMNMX.FTZ R3, R3, R0, !PT ;  /* 0x0000000003037209 */ /* 0x001fe40007810000 */
[----:B------:R-:W-:Y:S02]  /*1c520*/  FMNMX.FTZ R0, R122, R12, !PT ;  /* 0x0000000c7a007209 */ /* 0x000fe40007810000 */
[----:B------:R-:W-:Y:S01]  /*1c530*/  ISETP.LT.OR P1, PT, R10, 0x4a, P1 ;  /* 0x0000004a0a00780c */ /* 0x000fe20000f21670 */
[----:B------:R-:W-:-:S01]  /*1c540*/  FFMA.FTZ R9, R2, R3, -8 ;  /* 0xc100000002097423 */ /* 0x000fc20000010003 */
[----:B------:R-:W-:-:S02]  /*1c550*/  FMNMX.FTZ R0, R123, R0, !PT ;  /* 0x000000007b007209 */ /* 0x000fc40007810000 */
[----:B------:R-:W-:Y:S02]  /*1c560*/  FSEL R158, R158, -INF , !P2 ;  /* 0xff8000009e9e7808 */ /* 0x000fe40005000000 */
[----:B------:R-:W-:Y:S02]  /*1c570*/  FMNMX.FTZ R0, R126, R0, !PT ;  /* 0x000000007e007209 */ /* 0x000fe40007810000 */
[----:B------:R-:W-:Y:S02]  /*1c580*/  ISETP.GT.AND P2, PT, R11, 0x50, P5 ;  /* 0x000000500b00780c */ /* 0x000fe40002f44270 */
[----:B------:R-:W-:Y:S02]  /*1c590*/  FMNMX.FTZ R0, R127, R0, !PT ;  /* 0x000000007f007209 */ /* 0x000fe40007810000 */
[----:B------:R-:W-:Y:S02]  /*1c5a0*/  FSEL R159, R159, -INF , !P1 ;  /* 0xff8000009f9f7808 */ /* 0x000fe40004800000 */
[----:B------:R-:W-:-:S02]  /*1c5b0*/  FMNMX.FTZ R0, R130, R0, !PT ;  /* 0x0000000082007209 */ /* 0x000fc40007810000 */
[----:B------:R-:W-:Y:S02]  /*1c5c0*/  ISETP.GT.AND P1, PT, R11, 0x51, P5 ;  /* 0x000000510b00780c */ /* 0x000fe40002f24270 */
[----:B------:R-:W-:Y:S02]  /*1c5d0*/  FMNMX.FTZ R0, R131, R0, !PT ;  /* 0x0000000083007209 */ /* 0x000fe40007810000 */
[----:B------:R-:W-:Y:S02]  /*1c5e0*/  ISETP.LT.OR P2, PT, R10, 0x51, P2 ;  /* 0x000000510a00780c */ /* 0x000fe40001741670 */
[----:B------:R-:W-:Y:S02]  /*1c5f0*/  FMNMX.FTZ R0, R134, R0, !PT ;  /* 0x0000000086007209 */ /* 0x000fe40007810000 */
[----:B------:R-:W-:Y:S02]  /*1c600*/  ISETP.GT.AND P4, PT, R11, 0x68, P5 ;  /* 0x000000680b00780c */ /* 0x000fe40002f84270 */
[----:B------:R-:W-:-:S02]  /*1c610*/  FMNMX.FTZ R0, R135, R0, !PT ;  /* 0x0000000087007209 */ /* 0x000fc40007810000 */
[----:B------:R-:W-:Y:S02]  /*1c620*/  ISETP.LT.OR P1, PT, R10, 0x52, P1 ;  /* 0x000000520a00780c */ /* 0x000fe40000f21670 */
[----:B------:R-:W-:Y:S02]  /*1c630*/  FMNMX.FTZ R0, R138, R0, !PT ;  /* 0x000000008a007209 */ /* 0x000fe40007810000 */
[----:B------:R-:W-:Y:S02]  /*1c640*/  FSEL R162, R162, -INF , !P2 ;  /* 0xff800000a2a27808 */ /* 0x000fe40005000000 */
        /* <DEDUP_REMOVED lines=11> */
[----:B------:R-:W-:Y:S02]  /*1c700*/  ISETP.LT.OR P1, PT, R10, 0x5a, P1 ;  /* 0x0000005a0a00780c */ /* 0x000fe40000f21670 */
[----:B------:R-:W-:Y:S02]  /*1c710*/  FMNMX.FTZ R0, R151, R0, !PT ;  /* 0x0000000097007209 */ /* 0x000fe40007810000 */
[----:B------:R-:W-:Y:S02]  /*1c720*/  FSEL R166, R166, -INF , !P2 ;  /* 0xff800000a6a67808 */ /* 0x000fe40005000000 */
[----:B------:R-:W-:-:S02]  /*1c730*/  FMNMX.FTZ R0, R154, R0, !PT ;  /* 0x000000009a007209 */ /* 0x000fc40007810000 */
[----:B------:R-:W-:Y:S02]  /*1c740*/  ISETP.GT.AND P2, PT, R11, 0x60, P5 ;  /* 0x000000600b00780c */ /* 0x000fe40002f44270 */
[----:B------:R-:W-:Y:S02]  /*1c750*/  FMNMX.FTZ R0, R155, R0, !PT ;  /* 0x000000009b007209 */ /* 0x000fe40007810000 */
[----:B------:R-:W-:Y:S02]  /*1c760*/  LOP3.LUT R22, R22, 0xfffffffd, RZ, 0xc0, !PT ;  /* 0xfffffffd16167812 */ /* 0x000fe400078ec0ff */
[----:B------:R-:W-:Y:S02]  /*1c770*/  FMNMX.FTZ R0, R158, R0, !PT ;  /* 0x000000009e007209 */ /* 0x000fe40007810000 */
[----:B------:R-:W-:Y:S02]  /*1c780*/  ISETP.GT.AND P6, PT, R11, 0x69, P5 ;  /* 0x000000690b00780c */ /* 0x000fe40002fc4270 */
[----:B------:R-:W-:-:S02]  /*1c790*/  FMNMX.FTZ R0, R159, R0, !PT ;  /* 0x000000009f007209 */ /* 0x000fc40007810000 */
[----:B------:R-:W-:Y:S02]  /*1c7a0*/  FSEL R167, R167, -INF , !P1 ;  /* 0xff800000a7a77808 */ /* 0x000fe40004800000 */
[----:B------:R-:W-:Y:S02]  /*1c7b0*/  FMNMX.FTZ R0, R162, R0, !PT ;  /* 0x00000000a2007209 */ /* 0x000fe40007810000 */
[----:B------:R-:W-:Y:S02]  /*1c7c0*/  ISETP.GT.AND P1, PT, R11, 0x61, P5 ;  /* 0x000000610b00780c */ /* 0x000fe40002f24270 */
[----:B------:R-:W-:Y:S02]  /*1c7d0*/  FMNMX.FTZ R0, R163, R0, !PT ;  /* 0x00000000a3007209 */ /* 0x000fe40007810000 */
[----:B------:R-:W-:Y:S02]  /*1c7e0*/  ISETP.LT.OR P2, PT, R10, 0x61, P2 ;  /* 0x000000610a00780c */ /* 0x000fe40001741670 */
[----:B------:R-:W-:-:S02]  /*1c7f0*/  FMNMX.FTZ R0, R166, R0, !PT ;  /* 0x00000000a6007209 */ /* 0x000fc40007810000 */
[----:B------:R-:W-:Y:S02]  /*1c800*/  @P4 LOP3.LUT R22, R22, 0x2, RZ, 0xfc, !PT ;  /* 0x0000000216164812 */ /* 0x000fe400078efcff */
[C---:B------:R-:W-:Y:S02]  /*1c810*/  ISETP.LT.OR P4, PT, R10.reuse, 0x6a, P6 ;  /* 0x0000006a0a00780c */ /* 0x040fe40003781670 */
[----:B------:R-:W-:Y:S02]  /*1c820*/  FSETP.NEU.FTZ.AND P6, PT, R3, -INF , PT ;  /* 0xff8000000300780b */ /* 0x000fe40003fdd000 */
[----:B------:R-:W-:Y:S02]  /*1c830*/  ISETP.LT.OR P1, PT, R10, 0x62, P1 ;  /* 0x000000620a00780c */ /* 0x000fe40000f21670 */
[----:B------:R-:W-:Y:S02]  /*1c840*/  FSEL R170, R170, -INF , !P2 ;  /* 0xff800000aaaa7808 */ /* 0x000fe40005000000 */
[----:B------:R-:W-:-:S02]  /*1c850*/  FMNMX.FTZ R0, R167, R0, !PT ;  /* 0x00000000a7007209 */ /* 0x000fc40007810000 */
[----:B------:R-:W-:Y:S02]  /*1c860*/  FSEL R8, R3, RZ, P6 ;  /* 0x000000ff03087208 */ /* 0x000fe40003000000 */
[----:B------:R-:W-:Y:S02]  /*1c870*/  FSEL R9, R9, RZ, P6 ;  /* 0x000000ff09097208 */ /* 0x000fe40003000000 */
[----:B------:R-:W-:Y:S01]  /*1c880*/  FSEL R171, R171, -INF , !P1 ;  /* 0xff800000abab7808 */ /* 0x000fe20004800000 */
[----:B------:R-:W-:Y:S01]  /*1c890*/  FADD.FTZ R8, -R8, R13 ;  /* 0x0000000d08087221 */ /* 0x000fe20000010100 */
[----:B------:R-:W-:Y:S01]  /*1c8a0*/  LOP3.LUT P6, RZ, R22, 0x2, RZ, 0xc0, !PT ;  /* 0x0000000216ff7812 */ /* 0x000fe200078cc0ff */
[--C-:B------:R-:W-:Y:S01]  /*1c8b0*/  FFMA.FTZ R120, R2, R120, -R9.reuse ;  /* 0x0000007802787223 */ /* 0x100fe20000010809 */
[----:B------:R-:W-:Y:S01]  /*1c8c0*/  FMNMX.FTZ R0, R170, R0, !PT ;  /* 0x00000000aa007209 */ /* 0x000fe20007810000 */
[C---:B------:R-:W-:Y:S01]  /*1c8d0*/  FMUL.FTZ R8, R2.reuse, R8 ;  /* 0x0000000802087220 */ /* 0x040fe20000410000 */
[----:B------:R-:W-:Y:S01]  /*1c8e0*/  ISETP.GT.AND P3, PT, R11, 0x70, P5 ;  /* 0x000000700b00780c */ /* 0x000fe20002f64270 */
[--C-:B------:R-:W-:Y:S01]  /*1c8f0*/  FFMA.FTZ R121, R2, R121, -R9.reuse ;  /* 0x0000007902797223 */ /* 0x100fe20000010809 */
[----:B------:R-:W-:Y:S01]  /*1c900*/  FSEL R174, R174, -INF , !P6 ;  /* 0xff800000aeae7808 */ /* 0x000fe20007000000 */
[----:B------:R-:W-:Y:S01]  /*1c910*/  MUFU.EX2 R120, R120 ;  /* 0x0000007800787308 */ /* 0x000fe20000000800 */
[----:B------:R-:W-:Y:S01]  /*1c920*/  FMNMX.FTZ R0, R171, R0, !PT ;  /* 0x00000000ab007209 */ /* 0x000fe20007810000 */
[C-C-:B------:R-:W-:Y:S01]  /*1c930*/  FFMA.FTZ R124, R2.reuse, R124, -R9.reuse ;  /* 0x0000007c027c7223 */ /* 0x140fe20000010809 */
[----:B------:R-:W-:Y:S01]  /*1c940*/  ISETP.GT.AND P2, PT, R11, 0x71, P5 ;  /* 0x000000710b00780c */ /* 0x000fe20002f44270 */
[--C-:B------:R-:W-:Y:S01]  /*1c950*/  FFMA.FTZ R125, R2, R125, -R9.reuse ;  /* 0x0000007d027d7223 */ /* 0x100fe20000010809 */
[----:B------:R-:W-:Y:S01]  /*1c960*/  ISETP.LT.OR P3, PT, R10, 0x71, P3 ;  /* 0x000000710a00780c */ /* 0x000fe20001f61670 */
[--C-:B------:R-:W-:Y:S01]  /*1c970*/  FFMA.FTZ R128, R2, R128, -R9.reuse ;  /* 0x0000008002807223 */ /* 0x100fe20000010809 */
[----:B------:R-:W-:Y:S01]  /*1c980*/  FSEL R175, R175, -INF , !P4 ;  /* 0xff800000afaf7808 */ /* 0x000fe20006000000 */
[----:B------:R-:W0:Y:S01]  /*1c990*/  MUFU.EX2 R8, R8 ;  /* 0x0000000800087308 */ /* 0x000e220000000800 */
[----:B------:R-:W-:Y:S01]  /*1c9a0*/  FMNMX.FTZ R0, R174, R0, !PT ;  /* 0x00000000ae007209 */ /* 0x000fe20007810000 */
[C-C-:B------:R-:W-:Y:S01]  /*1c9b0*/  FFMA.FTZ R129, R2.reuse, R129, -R9.reuse ;  /* 0x0000008102817223 */ /* 0x140fe20000010809 */
[----:B------:R-:W-:Y:S01]  /*1c9c0*/  ISETP.GT.AND P1, PT, R11, 0x78, P5 ;  /* 0x000000780b00780c */ /* 0x000fe20002f24270 */
[--C-:B------:R-:W-:Y:S01]  /*1c9d0*/  FFMA.FTZ R132, R2, R132, -R9.reuse ;  /* 0x0000008402847223 */ /* 0x100fe20000010809 */
[----:B------:R-:W-:Y:S01]  /*1c9e0*/  ISETP.LT.OR P2, PT, R10, 0x72, P2 ;  /* 0x000000720a00780c */ /* 0x000fe20001741670 */
[--C-:B------:R-:W-:Y:S01]  /*1c9f0*/  FFMA.FTZ R133, R2, R133, -R9.reuse ;  /* 0x0000008502857223 */ /* 0x100fe20000010809 */
[----:B------:R-:W-:Y:S01]  /*1ca00*/  FSEL R178, R178, -INF , !P3 ;  /* 0xff800000b2b27808 */ /* 0x000fe20005800000 */
[----:B------:R-:W1:Y:S01]  /*1ca10*/  MUFU.EX2 R121, R121 ;  /* 0x0000007900797308 */ /* 0x000e620000000800 */
[----:B------:R-:W-:Y:S01]  /*1ca20*/  FMNMX.FTZ R0, R175, R0, !PT ;  /* 0x00000000af007209 */ /* 0x000fe20007810000 */
[C-C-:B------:R-:W-:Y:S01]  /*1ca30*/  FFMA.FTZ R136, R2.reuse, R136, -R9.reuse ;  /* 0x0000008802887223 */ /* 0x140fe20000010809 */
[----:B------:R-:W-:Y:S01]  /*1ca40*/  ISETP.GT.AND P5, PT, R11, 0x79, P5 ;  /* 0x000000790b00780c */ /* 0x000fe20002fa4270 */
[--C-:B------:R-:W-:Y:S01]  /*1ca50*/  FFMA.FTZ R137, R2, R137, -R9.reuse ;  /* 0x0000008902897223 */ /* 0x100fe20000010809 */
[----:B------:R-:W-:Y:S01]  /*1ca60*/  ISETP.LT.OR P1, PT, R10, 0x79, P1 ;  /* 0x000000790a00780c */ /* 0x000fe20000f21670 */
[--C-:B------:R-:W-:Y:S01]  /*1ca70*/  FFMA.FTZ R140, R2, R140, -R9.reuse ;  /* 0x0000008c028c7223 */ /* 0x100fe20000010809 */
[----:B------:R-:W-:Y:S01]  /*1ca80*/  FSEL R179, R179, -INF , !P2 ;  /* 0xff800000b3b37808 */ /* 0x000fe20005000000 */
[----:B------:R-:W-:Y:S01]  /*1ca90*/  MUFU.EX2 R124, R124 ;  /* 0x0000007c007c7308 */ /* 0x000fe20000000800 */
[----:B------:R-:W-:Y:S01]  /*1caa0*/  FMNMX.FTZ R0, R178, R0, !PT ;  /* 0x00000000b2007209 */ /* 0x000fe20007810000 */
[----:B0-----:R-:W-:Y:S01]  /*1cab0*/  FFMA.FTZ R6, R8, R6, R120 ;  /* 0x0000000608067223 */ /* 0x001fe20000010078 */
[----:B------:R-:W-:Y:S01]  /*1cac0*/  ISETP.LT.OR P5, PT, R10, 0x7a, P5 ;  /* 0x0000007a0a00780c */ /* 0x000fe20002fa1670 */
[--C-:B------:R-:W-:Y:S01]  /*1cad0*/  FFMA.FTZ R141, R2, R141, -R9.reuse ;  /* 0x0000008d028d7223 */ /* 0x100fe20000010809 */
[----:B------:R-:W-:Y:S01]  /*1cae0*/  FSEL R182, R182, -INF , !P1 ;  /* 0xff800000b6b67808 */ /* 0x000fe20004800000 */
[--C-:B------:R-:W-:Y:S01]  /*1caf0*/  FFMA.FTZ R144, R2, R144, -R9.reuse ;  /* 0x0000009002907223 */ /* 0x100fe20000010809 */
[----:B------:R-:W-:Y:S01]  /*1cb00*/  FMNMX.FTZ R0, R179, R0, !PT ;  /* 0x00000000b3007209 */ /* 0x000fe20007810000 */
[----:B------:R-:W-:Y:S01]  /*1cb10*/  MUFU.EX2 R125, R125 ;  /* 0x0000007d007d7308 */ /* 0x000fe20000000800 */
[----:B------:R-:W-:Y:S01]  /*1cb20*/  FSEL R183, R183, -INF , !P5 ;  /* 0xff800000b7b77808 */ /* 0x000fe20006800000 */
[----:B-1----:R-:W-:Y:S01]  /*1cb30*/  FADD.FTZ R6, R121, R6 ;  /* 0x0000000679067221 */ /* 0x002fe20000010000 */
        /* <DEDUP_REMOVED lines=25> */
[----:B------:R-:W-:-:S04]  /*1ccd0*/  LOP3.LUT P0, RZ, R22, 0x40000000, RZ, 0xc0, !PT ;  /* 0x4000000016ff7812 */ /* 0x000fc8000780c0ff */
        /* <DEDUP_REMOVED lines=8> */
[----:B------:R-:W-:Y:S01]  /*1cd60*/  FSETP.NEU.FTZ.AND P1, PT, R0, -INF , PT ;  /* 0xff8000000000780b */ /* 0x000fe20003f3d000 */
[----:B------:R-:W-:-:S02]  /*1cd70*/  FFMA.FTZ R11, R2, R0, -8 ;  /* 0xc1000000020b7423 */ /* 0x000fc40000010000 */
[----:B------:R-:W-:Y:S01]  /*1cd80*/  MUFU.EX2 R144, R144 ;  /* 0x0000009000907308 */ /* 0x000fe20000000800 */
[----:B------:R-:W-:Y:S02]  /*1cd90*/  FSEL R10, R0, RZ, P1 ;  /* 0x000000ff000a7208 */ /* 0x000fe40000800000 */
[----:B------:R-:W-:-:S03]  /*1cda0*/  FSEL R11, R11, RZ, P1 ;  /* 0x000000ff0b0b7208 */ /* 0x000fc60000800000 */
[----:B------:R-:W-:Y:S02]  /*1cdb0*/  FADD.FTZ R10, -R10, R12 ;  /* 0x0000000c0a0a7221 */ /* 0x000fe40000010100 */
[----:B------:R-:W-:-:S01]  /*1cdc0*/  FFMA.FTZ R122, R2, R122, -R11 ;  /* 0x0000007a027a7223 */ /* 0x000fc2000001080b */
[C-C-:B------:R-:W-:Y:S01]  /*1cdd0*/  FFMA.FTZ R123, R2.reuse, R123, -R11.reuse ;  /* 0x0000007b027b7223 */ /* 0x140fe2000001080b */
[C---:B------:R-:W-:Y:S01]  /*1cde0*/  FMUL.FTZ R10, R2.reuse, R10 ;  /* 0x0000000a020a7220 */ /* 0x040fe20000410000 */
        /* <DEDUP_REMOVED lines=146> */
.L_x_1816:
        /* <DEDUP_REMOVED lines=135> */
[----:B0-----:R-:W-:Y:S02]  /*1df80*/  IMAD.MOV.U32 R12, RZ, RZ, R0 ;  /* 0x000000ffff0c7224 */ /* 0x001fe400078e0000 */
        /* <DEDUP_REMOVED lines=20> */
.L_x_1797:
[----:B------:R-:W-:Y:S05]  /*1e0d0*/  WARPSYNC.ALL ;  /* 0x0000000000007948 */ /* 0x000fea0003800000 */
[----:B------:R-:W-:Y:S06]  /*1e0e0*/  BAR.ARV 0x8, 0x180 ;  /* 0x0206000000007b1d */ /* 0x000fec0000002000 */
[----:B------:R-:W-:Y:S05]  /*1e0f0*/  @!P0 BRA `(.L_x_1818) ;  /* 0x0000000000048947 */ /* 0x000fea0003800000 */
[----:B------:R-:W-:Y:S01]  /*1e100*/  BPT.TRAP 0x1 ;  /* 0x000000040000795c */ /* 0x000fe20000300000 */
.L_x_1818:
[----:B------:R-:W-:Y:S01]  /*1e110*/  IMAD R4, R17, 0x8, R16 ;  /* 0x0000000811047824 */ /* 0x000fe200078e0210 */
[----:B------:R-:W-:-:S04]  /*1e120*/  SHF.L.U32 R7, R200, 0x1f, RZ ;  /* 0x0000001fc8077819 */ /* 0x000fc800000006ff */
[----:B------:R0:W1:Y:S01]  /*1e130*/  SYNCS.PHASECHK.TRANS64.TRYWAIT P1, [R4+URZ+0x2a850], R7 ;  /* 0x02a85007040075a7 */ /* 0x000062000802017f */
[----:B------:R-:W-:Y:S05]  /*1e140*/  @!P0 BRA `(.L_x_1819) ;  /* 0x0000000000048947 */ /* 0x000fea0003800000 */
[----:B------:R-:W-:Y:S01]  /*1e150*/  BPT.TRAP 0x1 ;  /* 0x000000040000795c */ /* 0x000fe20000300000 */
.L_x_1819:
[----:B------:R-:W-:-:S05]  /*1e160*/  VIADD R16, R16, 0x400 ;  /* 0x0000040010107836 */ /* 0x000fca0000000000 */
[----:B------:R-:W-:-:S04]  /*1e170*/  SHF.R.U32.HI R16, RZ, 0x4, R16 ;  /* 0x00000004ff107819 */ /* 0x000fc80000011610 */
[----:B------:R-:W-:-:S04]  /*1e180*/  LOP3.LUT R16, R16, 0x3fff, RZ, 0xc0, !PT ;  /* 0x00003fff10107812 */ /* 0x000fc800078ec0ff */
[----:B------:R-:W-:Y:S01]  /*1e190*/  LOP3.LUT R16, R16, 0x10000, RZ, 0xfc, !PT ;  /* 0x0001000010107812 */ /* 0x000fe200078efcff */
[----:B-1----:R-:W-:Y:S06]  /*1e1a0*/  @P1 BRA `(.L_x_1820) ;  /* 0x0000000000081947 */ /* 0x002fec0003800000 */
[----:B------:R-:W1:Y:S02]  /*1e1b0*/  SYNCS.PHASECHK.TRANS64.TRYWAIT P1, [R4+URZ+0x2a850], R7 ;  /* 0x02a85007040075a7 */ /* 0x000e64000802017f */
[----:B-1----:R-:W-:Y:S05]  /*1e1c0*/  @!P1 BRA `(.L_x_1821) ;  /* 0x000000fc00249947 */ /* 0x002fea0003800000 */
.L_x_1820:
[----:B------:R-:W-:Y:S01]  /*1e1d0*/  IMAD R8, R17, 0x600, R16 ;  /* 0x0000060011087824 */ /* 0x000fe200078e0210 */
[----:B------:R-:W-:Y:S05]  /*1e1e0*/  WARPSYNC.ALL ;  /* 0x0000000000007948 */ /* 0x000fea0003800000 */
[----:B------:R-:W-:Y:S01]  /*1e1f0*/  IMAD.MOV.U32 R9, RZ, RZ, 0x40000040 ;  /* 0x40000040ff097424 */ /* 0x000fe200078e00ff */
[C---:B------:R-:W-:Y:S01]  /*1e200*/  R2UR UR6, R8.reuse ;  /* 0x00000000080672ca */ /* 0x040fe200000e0000 */
[----:B------:R-:W-:Y:S01]  /*1e210*/  WARPGROUP.ARRIVE ;  /* 0x00000000000079c5 */ /* 0x000fe20000000000 */
[----:B------:R-:W-:Y:S01]  /*1e220*/  VIADD R10, R8, 0x2 ;  /* 0x00000002080a7836 */ /* 0x000fe20000000000 */
[----:B------:R-:W-:Y:S01]  /*1e230*/  ULDC.64 UR4, c[0x0][0x9a0] ;  /* 0x0002680000047ab9 */ /* 0x000fe20000000a00 */
[----:B------:R-:W-:Y:S01]  /*1e240*/  R2UR UR7, R9 ;  /* 0x00000000090772ca */ /* 0x000fe200000e0000 */
[----:B------:R-:W-:Y:S01]  /*1e250*/  IMAD.MOV.U32 R11, RZ, RZ, 0x40000040 ;  /* 0x40000040ff0b7424 */ /* 0x000fe200078e00ff */
[----:B------:R-:W-:-:S04]  /*1e260*/  ISETP.NE.U32.AND P1, PT, RZ, UR4, PT ;  /* 0x00000004ff007c0c */ /* 0x000fc8000bf25070 */
[----:B------:R-:W-:-:S07]  /*1e270*/  ISETP.NE.AND.EX P1, PT, RZ, UR5, PT, P1 ;  /* 0x00000005ff007c0c */ /* 0x000fce000bf25310 */
[----:B------:R-:W-:Y:S01]  /*1e280*/  QGMMA.64x192x32.F32.E4M3.E4M3 R24, R196, gdesc[UR4], R24, gsb0 ;  /* 0x02e00004c4187df3 */ /* 0x000fe20008000818 */
[----:B------:R-:W-:Y:S02]  /*1e290*/  R2UR UR6, R10 ;  /* 0x000000000a0672ca */ /* 0x000fe400000e0000 */
[----:B------:R-:W-:-:S03]  /*1e2a0*/  R2UR UR7, R11 ;  /* 0x000000000b0772ca */ /* 0x000fc600000e0000 */
[----:B------:R-:W2:Y:S01]  /*1e2b0*/  @P1 LDC.64 R10, c[0x0][0x9c8] ;  /* 0x00027200ff0a1b82 */ /* 0x000ea20000000a00 */
[----:B01----:R-:W-:-:S07]  /*1e2c0*/  @P1 SHF.R.S32.HI R7, RZ, 0x1f, R227 ;  /* 0x0000001fff071819 */ /* 0x003fce00000114e3 */
[----:B------:R-:W0:Y:S01]  /*1e2d0*/  @P1 LDC.64 R12, c[0x0][0x9d0] ;  /* 0x00027400ff0c1b82 */ /* 0x000e220000000a00 */
[----:B--2---:R-:W-:-:S04]  /*1e2e0*/  @P1 IMAD R14, R7, R10, RZ ;  /* 0x0000000a070e1224 */ /* 0x004fc800078e02ff */
[C---:B------:R-:W-:Y:S02]  /*1e2f0*/  @P1 IMAD R7, R227.reuse, R11, R14 ;  /* 0x0000000be3071224 */ /* 0x040fe400078e020e */
[----:B------:R-:W-:-:S04]  /*1e300*/  @P1 IMAD.WIDE.U32 R10, R227, R10, RZ ;  /* 0x0000000ae30a1225 */ /* 0x000fc800078e00ff */
[----:B------:R-:W-:Y:S02]  /*1e310*/  @P1 IMAD.IADD R11, R11, 0x1, R7 ;  /* 0x000000010b0b1824 */ /* 0x000fe400078e0207 */
[----:B------:R-:W-:Y:S02]  /*1e320*/  IMAD.MOV.U32 R7, RZ, RZ, 0x3f800000 ;  /* 0x3f800000ff077424 */ /* 0x000fe400078e00ff */
[----:B0-----:R-:W-:-:S04]  /*1e330*/  @P1 IMAD.WIDE.U32 R10, R201, R12, R10 ;  /* 0x0000000cc90a1225 */ /* 0x001fc800078e000a */
[----:B------:R-:W-:Y:S01]  /*1e340*/  @P1 IMAD R13, R201, R13, R11 ;  /* 0x0000000dc90d1224 */ /* 0x000fe200078e020b */
[----:B------:R-:W-:-:S04]  /*1e350*/  @P1 LEA R12, P2, R10, UR4, 0x2 ;  /* 0x000000040a0c1c11 */ /* 0x000fc8000f8410ff */
[----:B------:R-:W-:-:S05]  /*1e360*/  @P1 LEA.HI.X R13, R10, UR5, R13, 0x2, P2 ;  /* 0x000000050a0d1c11 */ /* 0x000fca00090f140d */
[----:B------:R0:W2:Y:S01]  /*1e370*/  @P1 LDG.E R7, desc[UR42][R12.64] ;  /* 0x0000002a0c071981 */ /* 0x0000a2000c1e1900 */
[----:B------:R-:W-:Y:S02]  /*1e380*/  VIADD R10, R8, 0x4 ;  /* 0x00000004080a7836 */ /* 0x000fe40000000000 */
[----:B------:R-:W-:Y:S01]  /*1e390*/  IMAD.MOV.U32 R11, RZ, RZ, 0x40000040 ;  /* 0x40000040ff0b7424 */ /* 0x000fe200078e00ff */
[----:B------:R-:W-:Y:S02]  /*1e3a0*/  WARPGROUP.DEPBAR.LE gsb0, 0x0 ;  /* 0x00008000000079c5 */ /* 0x000fe40000010000 */
[----:B------:R-:W-:-:S06]  /*1e3b0*/  WARPGROUP.ARRIVE ;  /* 0x00000000000079c5 */ /* 0x000fcc0000000000 */
[----:B------:R-:W-:Y:S01]  /*1e3c0*/  QGMMA.64x192x32.F32.E4M3.E4M3 R24, R192, gdesc[UR4], R24, gsb0 ;  /* 0x02e00004c0187df3 */ /* 0x000fe20008000818 */
[----:B------:R-:W-:Y:S02]  /*1e3d0*/  R2UR UR6, R10 ;  /* 0x000000000a0672ca */ /* 0x000fe400000e0000 */
[----:B------:R-:W-:Y:S01]  /*1e3e0*/  R2UR UR7, R11 ;  /* 0x000000000b0772ca */ /* 0x000fe200000e0000 */
[----:B------:R-:W-:Y:S02]  /*1e3f0*/  VIADD R8, R8, 0x6 ;  /* 0x0000000608087836 */ /* 0x000fe40000000000 */
[----:B------:R-:W-:Y:S01]  /*1e400*/  IMAD.MOV.U32 R9, RZ, RZ, 0x40000040 ;  /* 0x40000040ff097424 */ /* 0x000fe200078e00ff */
[----:B------:R-:W1:Y:S01]  /*1e410*/  SHFL.BFLY PT, R10, R5, 0x2, 0x1f ;  /* 0x0c401f00050a7f89 */ /* 0x000e6200000e0000 */
[----:B------:R-:W-:Y:S02]  /*1e420*/  WARPGROUP.DEPBAR.LE gsb0, 0x0 ;  /* 0x00008000000079c5 */ /* 0x000fe40000010000 */
[----:B------:R-:W-:-:S10]  /*1e430*/  WARPGROUP.ARRIVE ;  /* 0x00000000000079c5 */ /* 0x000fd40000000000 */
[----:B------:R-:W-:Y:S01]  /*1e440*/  QGMMA.64x192x32.F32.E4M3.E4M3 R24, R188, gdesc[UR4], R24, gsb0 ;  /* 0x02e00004bc187df3 */ /* 0x000fe20008000818 */
[----:B------:R-:W-:Y:S02]  /*1e450*/  R2UR UR6, R8 ;  /* 0x00000000080672ca */ /* 0x000fe400000e0000 */
[----:B------:R-:W-:Y:S02]  /*1e460*/  R2UR UR7, R9 ;  /* 0x00000000090772ca */ /* 0x000fe400000e0000 */
[----:B------:R-:W3:Y:S01]  /*1e470*/  SHFL.BFLY PT, R9, R6, 0x2, 0x1f ;  /* 0x0c401f0006097f89 */ /* 0x000ee200000e0000 */
[----:B-1----:R-:W-:-:S05]  /*1e480*/  FADD.FTZ R10, R10, R5 ;  /* 0x000000050a0a7221 */ /* 0x002fca0000010000 */
[----:B------:R-:W1:Y:S01]  /*1e490*/  SHFL.BFLY PT, R11, R10, 0x1, 0x1f ;  /* 0x0c201f000a0b7f89 */ /* 0x000e6200000e0000 */
[----:B---3--:R-:W-:-:S05]  /*1e4a0*/  FADD.FTZ R9, R9, R6 ;  /* 0x0000000609097221 */ /* 0x008fca0000010000 */
[----:B------:R-:W0:Y:S01]  /*1e4b0*/  SHFL.BFLY PT, R8, R9, 0x1, 0x1f ;  /* 0x0c201f0009087f89 */ /* 0x000e2200000e0000 */
[----:B-1----:R-:W-:-:S01]  /*1e4c0*/  FADD.FTZ R11, R10, R11 ;  /* 0x0000000b0a0b7221 */ /* 0x002fc20000010000 */
[----:B------:R-:W-:-:S03]  /*1e4d0*/  IMAD.MOV.U32 R6, RZ, RZ, RZ ;  /* 0x000000ffff067224 */ /* 0x000fc600078e00ff */
[----:B------:R-:W-:-:S05]  /*1e4e0*/  FMUL.FTZ R14, R11, 0.00390625 ;  /* 0x3b8000000b0e7820 */ /* 0x000fca0000410000 */
[----:B------:R-:W-:Y:S01]  /*1e4f0*/  FSETP.NE.FTZ.AND P3, PT, R14, RZ, PT ;  /* 0x000000ff0e00720b */ /* 0x000fe20003f75000 */
[----:B0-----:R-:W-:-:S05]  /*1e500*/  FADD.FTZ R12, R9, R8 ;  /* 0x00000008090c7221 */ /* 0x001fca0000010000 */
[C---:B------:R-:W-:Y:S01]  /*1e510*/  FSETP.NE.FTZ.AND P1, PT, R12.reuse, RZ, PT ;  /* 0x000000ff0c00720b */ /* 0x040fe20003f35000 */
[----:B------:R-:W-:-:S05]  /*1e520*/  FMUL.FTZ R13, R12, 0.00390625 ;  /* 0x3b8000000c0d7820 */ /* 0x000fca0000410000 */
        /* <DEDUP_REMOVED lines=13> */
[----:B------:R-:W-:-:S02]  /*1e600*/  IMAD.MOV.U32 R152, RZ, RZ, -0x800000 ;  /* 0xff800000ff987424 */ /* 0x000fc400078e00ff */
[----:B------:R-:W-:Y:S02]  /*1e610*/  IMAD.MOV.U32 R151, RZ, RZ, -0x800000 ;  /* 0xff800000ff977424 */ /* 0x000fe400078e00ff */
[----:B-1----:R-:W-:Y:S01]  /*1e620*/  @P2 FMUL.FTZ R5, R5, 0.69314718246459960938 ;  /* 0x3f31721805052820 */ /* 0x002fe20000410000 */
[----:B------:R-:W-:-:S01]  /*1e630*/  @P3 FFMA.FTZ R152, R2, R0, R9 ;  /* 0x0000000002983223 */ /* 0x000fc20000010009 */
[----:B--2---:R-:W-:Y:S02]  /*1e640*/  FMUL.FTZ R2, R6, R7 ;  /* 0x0000000706027220 */ /* 0x004fe40000410000 */
[----:B------:R-:W-:-:S01]  /*1e650*/  @P2 FFMA.FTZ R151, R8, R3, R5 ;  /* 0x0000000308972223 */ /* 0x000fc20000010005 */
[----:B---3--:R-:W-:Y:S01]  /*1e660*/  FMUL.FTZ R0, R10, R7 ;  /* 0x000000070a007220 */ /* 0x008fe20000410000 */
[----:B------:R-:W-:Y:S02]  /*1e670*/  WARPGROUP.DEPBAR.LE gsb0, 0x0 ;  /* 0x00008000000079c5 */ /* 0x000fe40000010000 */
[----:B------:R-:W-:Y:S05]  /*1e680*/  @!P0 BRA `(.L_x_1822) ;  /* 0x0000000000048947 */ /* 0x000fea0003800000 */
[----:B------:R-:W-:Y:S01]  /*1e690*/  BPT.TRAP 0x1 ;  /* 0x000000040000795c */ /* 0x000fe20000300000 */
.L_x_1822:
[----:B------:R-:W-:Y:S02]  /*1e6a0*/  VIADD R17, R17, 0x1 ;  /* 0x0000000111117836 */ /* 0x000fe40000000000 */
[-C--:B------:R-:W-:Y:S01]  /*1e6b0*/  FMUL.FTZ R10, R48, R2.reuse ;  /* 0x00000002300a7220 */ /* 0x080fe20000410000 */
[----:B------:R-:W-:Y:S02]  /*1e6c0*/  VIADD R11, R4, 0x2a860 ;  /* 0x0002a860040b7836 */ /* 0x000fe40000000000 */
[-C--:B------:R-:W-:Y:S01]  /*1e6d0*/  FMUL.FTZ R7, R32, R2.reuse ;  /* 0x0000000220077220 */ /* 0x080fe20000410000 */
[----:B------:R-:W-:Y:S01]  /*1e6e0*/  IMAD.U32 R4, RZ, RZ, UR38 ;  /* 0x00000026ff047e24 */ /* 0x000fe2000f8e00ff */
[----:B------:R-:W-:Y:S01]  /*1e6f0*/  ISETP.NE.AND P1, PT, R17, 0x2, PT ;  /* 0x000000021100780c */ /* 0x000fe20003f25270 */
[-C--:B------:R-:W-:Y:S01]  /*1e700*/  FMUL.FTZ R15, R56, R2.reuse ;  /* 0x00000002380f7220 */ /* 0x080fe20000410000 */
[-C--:B------:R-:W-:Y:S01]  /*1e710*/  FMUL.FTZ R48, R112, R2.reuse ;  /* 0x0000000270307220 */ /* 0x080fe20000410000 */
[-C--:B------:R-:W-:Y:S01]  /*1e720*/  FMUL.FTZ R56, R88, R2.reuse ;  /* 0x0000000258387220 */ /* 0x080fe20000410000 */
[----:B------:R-:W-:Y:S01]  /*1e730*/  PRMT R11, R4, 0x654, R11 ;  /* 0x00000654040b7816 */ /* 0x000fe2000000000b */
[-C--:B------:R-:W-:Y:S01]  /*1e740*/  FMUL.FTZ R3, R117, R2.reuse ;  /* 0x0000000275037220 */ /* 0x080fe20000410000 */
[----:B------:R-:W-:Y:S01]  /*1e750*/  SEL R13, RZ, 0x1, P1 ;  /* 0x00000001ff0d7807 */ /* 0x000fe20000800000 */
[-C--:B------:R-:W-:Y:S01]  /*1e760*/  FMUL.FTZ R122, R36, R2.reuse ;  /* 0x00000002247a7220 */ /* 0x080fe20000410000 */
[-C--:B------:R-:W-:Y:S01]  /*1e770*/  FMUL.FTZ R126, R33, R2.reuse ;  /* 0x00000002217e7220 */ /* 0x080fe20000410000 */
[-C--:B------:R-:W-:Y:S01]  /*1e780*/  FMUL.FTZ R135, R49, R2.reuse ;  /* 0x0000000231877220 */ /* 0x080fe20000410000 */
[-C--:B------:R-:W-:Y:S01]  /*1e790*/  FMUL.FTZ R127, R60, R2.reuse ;  /* 0x000000023c7f7220 */ /* 0x080fe20000410000 */
[-C--:B------:R-:W-:Y:S01]  /*1e7a0*/  FMUL.FTZ R112, R84, R2.reuse ;  /* 0x0000000254707220 */ /* 0x080fe20000410000 */
        /* <DEDUP_REMOVED lines=17> */
[----:B------:R0:W-:Y:S01]  /*1e8c0*/  SYNCS.ARRIVE.TRANS64.RED.A1T0 RZ, [R11+URZ], RZ ;  /* 0x000000ff0bff79a7 */ /* 0x0001e2000810043f */
        /* <DEDUP_REMOVED lines=48> */
[-C--:B0-----:R-:W-:Y:S01]  /*1ebd0*/  FMUL.FTZ R11, R114, R0.reuse ;  /* 0x00000000720b7220 */ /* 0x081fe20000410000 */
        /* <DEDUP_REMOVED lines=19> */
[----:B------:R-:W-:Y:S01]  /*1ed10*/  FMUL.FTZ R115, R115, R0 ;  /* 0x0000000073737220 */ /* 0x000fe20000410000 */
[----:B------:R-:W-:Y:S01]  /*1ed20*/  LOP3.LUT R200, R200, R13, RZ, 0x3c, !PT ;  /* 0x0000000dc8c87212 */ /* 0x000fe200078e3cff */
[----:B------:R-:W-:Y:S01]  /*1ed30*/  UIADD3 UR37, UR37, 0x1, URZ ;  /* 0x0000000125257890 */ /* 0x000fe2000fffe03f */
[----:B------:R-:W-:-:S11]  /*1ed40*/  SEL R17, R17, RZ, P1 ;  /* 0x000000ff11117207 */ /* 0x000fd60000800000 */
.L_x_1706:
[----:B------:R-:W-:Y:S05]  /*1ed50*/  WARPSYNC.ALL ;  /* 0x0000000000007948 */ /* 0x000fea0003800000 */
[----:B------:R-:W2:Y:S01]  /*1ed60*/  LDL R166, [R1+0xc] ;  /* 0x00000c0001a67983 */ /* 0x000ea20000100800 */
[----:B------:R-:W0:Y:S01]  /*1ed70*/  S2UR UR38, SR_CgaCtaId ;  /* 0x00000000002679c3 */ /* 0x000e220000008800 */
[----:B------:R-:W-:Y:S01]  /*1ed80*/  UMOV UR4, 0x400 ;  /* 0x0000040000047882 */ /* 0x000fe20000000000 */
[----:B------:R-:W-:Y:S01]  /*1ed90*/  BSSY B0, `(.L_x_1823) ;  /* 0x000059b000007945 */ /* 0x000fe20003800000 */
[----:B0-----:R-:W-:-:S06]  /*1eda0*/  ULEA UR4, UR38, UR4, 0x18 ;  /* 0x0000000426047291 */ /* 0x001fcc000f8ec03f */
[----:B------:R-:W-:Y:S01]  /*1edb0*/  IMAD.U32 R16, RZ, RZ, UR4 ;  /* 0x00000004ff107e24 */ /* 0x000fe2000f8e00ff */
        /* <DEDUP_REMOVED lines=11> */
[----:B-1----:R-:W-:Y:S01]  /*1ee70*/  IMAD.SHL.U32 R0, R167, 0x4, RZ ;  /* 0x00000004a7007824 */ /* 0x002fe200078e00ff */
[----:B------:R-:W-:Y:S02]  /*1ee80*/  MOV R82, R16 ;  /* 0x0000001000527202 */ /* 0x000fe40000000f00 */
[----:B---3--:R-:W-:Y:S02]  /*1ee90*/  MOV R83, R13 ;  /* 0x0000000d00537202 */ /* 0x008fe40000000f00 */
[----:B------:R-:W-:-:S04]  /*1eea0*/  LOP3.LUT R0, R0, 0xc, RZ, 0xc0, !PT ;  /* 0x0000000c00007812 */ /* 0x000fc800078ec0ff */
[----:B-----5:R-:W-:-:S05]  /*1eeb0*/  IADD3 R24, P0, R0, UR4, RZ ;  /* 0x0000000400187c10 */ /* 0x020fca000ff1e0ff */
[----:B------:R-:W-:Y:S01]  /*1eec0*/  IMAD.X R25, RZ, RZ, UR5, P0 ;  /* 0x00000005ff197e24 */ /* 0x000fe200080e06ff */
[----:B------:R-:W-:-:S04]  /*1eed0*/  LOP3.LUT P0, R2, R167, 0x3, RZ, 0xc0, !PT ;  /* 0x00000003a7027812 */ /* 0x000fc8000780c0ff */
[----:B------:R1:W5:Y:S01]  /*1eee0*/  LDG.E.CONSTANT R0, desc[UR42][R24.64] ;  /* 0x0000002a18007981 */ /* 0x000362000c1e9900 */
[----:B------:R-:W-:Y:S01]  /*1eef0*/  ISETP.EQ.OR P0, PT, R2, 0x3, !P0 ;  /* 0x000000030200780c */ /* 0x000fe20004702670 */
[----:B------:R-:W-:-:S03]  /*1ef00*/  UMOV UR4, 0xffffffff ;  /* 0xffffffff00047882 */ /* 0x000fc60000000000 */
[----:B------:R-:W-:Y:S02]  /*1ef10*/  SEL R13, R28, R29, P0 ;  /* 0x0000001d1c0d7207 */ /* 0x000fe40000000000 */
[----:B------:R-:W-:Y:S02]  /*1ef20*/  SEL R149, R29, R28, P0 ;  /* 0x0000001c1d957207 */ /* 0x000fe40000000000 */
[----:B------:R-:W-:Y:S02]  /*1ef30*/  SEL R2, R6, R150, P0 ;  /* 0x0000009606027207 */ /* 0x000fe40000000000 */
[----:B------:R-:W-:Y:S01]  /*1ef40*/  SEL R150, R150, R6, P0 ;  /* 0x0000000696967207 */ /* 0x000fe20000000000 */
[----:B--2---:R-:W-:-:S03]  /*1ef50*/  IMAD.WIDE R70, R26, 0x2, R82 ;  /* 0x000000021a467825 */ /* 0x004fc600078e0252 */
[C---:B------:R-:W-:Y:S02]  /*1ef60*/  IADD3 R47, P3, R70.reuse, 0x8060, RZ ;  /* 0x00008060462f7810 */ /* 0x040fe40007f7e0ff */
[----:B------:R-:W-:Y:S02]  /*1ef70*/  IADD3 R27, P4, R70, 0x8040, RZ ;  /* 0x00008040461b7810 */ /* 0x000fe40007f9e0ff */
[----:B-1----:R-:W-:Y:S01]  /*1ef80*/  LOP3.LUT R24, R47, 0x380, RZ, 0xc0, !PT ;  /* 0x000003802f187812 */ /* 0x002fe200078ec0ff */
[----:B------:R-:W-:Y:S01]  /*1ef90*/  IMAD.X R25, RZ, RZ, R71, P3 ;  /* 0x000000ffff197224 */ /* 0x000fe200018e0647 */
[----:B------:R-:W-:Y:S02]  /*1efa0*/  LOP3.LUT R26, R27, 0x380, RZ, 0xc0, !PT ;  /* 0x000003801b1a7812 */ /* 0x000fe400078ec0ff */
[----:B------:R-:W-:Y:S02]  /*1efb0*/  SHF.R.U64 R24, R24, 0x3, RZ ;  /* 0x0000000318187819 */ /* 0x000fe400000012ff */
[----:B------:R-:W-:-:S02]  /*1efc0*/  SHF.R.U64 R26, R26, 0x3, RZ ;  /* 0x000000031a1a7819 */ /* 0x000fc400000012ff */
[----:B------:R-:W-:Y:S02]  /*1efd0*/  LOP3.LUT R24, R24, R47, RZ, 0x3c, !PT ;  /* 0x0000002f18187212 */ /* 0x000fe400078e3cff */
[C---:B------:R-:W-:Y:S02]  /*1efe0*/  IADD3 R29, P5, R70.reuse, 0x8020, RZ ;  /* 0x00008020461d7810 */ /* 0x040fe40007fbe0ff */
[C---:B------:R-:W-:Y:S02]  /*1eff0*/  IADD3 R31, P1, R70.reuse, 0x8000, RZ ;  /* 0x00008000461f7810 */ /* 0x040fe40007f3e0ff */
[C---:B------:R-:W-:Y:S02]  /*1f000*/  IADD3 R47, P2, R70.reuse, 0x4060, RZ ;  /* 0x00004060462f7810 */ /* 0x040fe40007f5e0ff */
[----:B------:R-:W-:Y:S02]  /*1f010*/  IADD3 R51, P3, R70, 0x4040, RZ ;  /* 0x0000404046337810 */ /* 0x000fe40007f7e0ff */
[----:B------:R-:W-:Y:S01]  /*1f020*/  LOP3.LUT R26, R26, R27, RZ, 0x3c, !PT ;  /* 0x0000001b1a1a7212 */ /* 0x000fe200078e3cff */
[----:B------:R-:W-:Y:S01]  /*1f030*/  IMAD.X R27, RZ, RZ, R71, P4 ;  /* 0x000000ffff1b7224 */ /* 0x000fe200020e0647 */
[----:B------:R-:W-:-:S02]  /*1f040*/  LOP3.LUT R28, R29, 0x380, RZ, 0xc0, !PT ;  /* 0x000003801d1c7812 */ /* 0x000fc400078ec0ff */
[----:B------:R-:W-:Y:S02]  /*1f050*/  LOP3.LUT R30, R31, 0x380, RZ, 0xc0, !PT ;  /* 0x000003801f1e7812 */ /* 0x000fe400078ec0ff */
[----:B------:R-:W-:Y:S02]  /*1f060*/  LOP3.LUT R46, R47, 0x380, RZ, 0xc0, !PT ;  /* 0x000003802f2e7812 */ /* 0x000fe400078ec0ff */
[----:B------:R-:W-:Y:S02]  /*1f070*/  LOP3.LUT R50, R51, 0x380, RZ, 0xc0, !PT ;  /* 0x0000038033327812 */ /* 0x000fe400078ec0ff */
[----:B------:R-:W-:Y:S02]  /*1f080*/  IADD3 R55, P4, R70, 0x4020, RZ ;  /* 0x0000402046377810 */ /* 0x000fe40007f9e0ff */
[----:B------:R-:W-:Y:S02]  /*1f090*/  SHF.R.U64 R28, R28, 0x3, RZ ;  /* 0x000000031c1c7819 */ /* 0x000fe400000012ff */
[----:B------:R-:W-:-:S02]  /*1f0a0*/  SHF.R.U64 R30, R30, 0x3, RZ ;  /* 0x000000031e1e7819 */ /* 0x000fc400000012ff */
[----:B------:R-:W-:Y:S02]  /*1f0b0*/  SHF.R.U64 R46, R46, 0x3, RZ ;  /* 0x000000032e2e7819 */ /* 0x000fe400000012ff */
[----:B------:R-:W-:Y:S02]  /*1f0c0*/  SHF.R.U64 R50, R50, 0x3, RZ ;  /* 0x0000000332327819 */ /* 0x000fe400000012ff */
[----:B------:R-:W-:Y:S02]  /*1f0d0*/  LOP3.LUT R54, R55, 0x380, RZ, 0xc0, !PT ;  /* 0x0000038037367812 */ /* 0x000fe400078ec0ff */
        /* <DEDUP_REMOVED lines=8> */
[----:B------:R-:W-:-:S02]  /*1f160*/  SHF.R.U64 R54, R54, 0x3, RZ ;  /* 0x0000000336367819 */ /* 0x000fc400000012ff */
[C---:B------:R-:W-:Y:S02]  /*1f170*/  IADD3 R59, P5, R70.reuse, 0x4000, RZ ;  /* 0x00004000463b7810 */ /* 0x040fe40007fbe0ff */
[C---:B------:R-:W-:Y:S02]  /*1f180*/  IADD3 R63, P1, R70.reuse, 0x60, RZ ;  /* 0x00000060463f7810 */ /* 0x040fe40007f3e0ff */
[C---:B------:R-:W-:Y:S02]  /*1f190*/  IADD3 R67, P2, R70.reuse, 0x40, RZ ;  /* 0x0000004046437810 */ /* 0x040fe40007f5e0ff */
[----:B------:R-:W-:Y:S02]  /*1f1a0*/  IADD3 R73, P3, R70, 0x20, RZ ;  /* 0x0000002046497810 */ /* 0x000fe40007f7e0ff */
[----:B------:R-:W-:Y:S02]  /*1f1b0*/  LOP3.LUT R54, R54, R55, RZ, 0x3c, !PT ;  /* 0x0000003736367212 */ /* 0x000fe400078e3cff */
[----:B------:R-:W-:-:S02]  /*1f1c0*/  LOP3.LUT R58, R59, 0x380, RZ, 0xc0, !PT ;  /* 0x000003803b3a7812 */ /* 0x000fc400078ec0ff */
[----:B------:R-:W-:Y:S02]  /*1f1d0*/  LOP3.LUT R55, R70, 0x380, RZ, 0xc0, !PT ;  /* 0x0000038046377812 */ /* 0x000fe400078ec0ff */
[----:B------:R-:W-:Y:S02]  /*1f1e0*/  LOP3.LUT R62, R63, 0x380, RZ, 0xc0, !PT ;  /* 0x000003803f3e7812 */ /* 0x000fe400078ec0ff */
[----:B------:R-:W-:Y:S02]  /*1f1f0*/  LOP3.LUT R66, R67, 0x380, RZ, 0xc0, !PT ;  /* 0x0000038043427812 */ /* 0x000fe400078ec0ff */
[----:B------:R-:W-:Y:S02]  /*1f200*/  LOP3.LUT R72, R73, 0x380, RZ, 0xc0, !PT ;  /* 0x0000038049487812 */ /* 0x000fe400078ec0ff */
[----:B------:R-:W-:Y:S02]  /*1f210*/  SHF.R.U64 R58, R58, 0x3, RZ ;  /* 0x000000033a3a7819 */ /* 0x000fe400000012ff */
[----:B------:R-:W-:-:S02]  /*1f220*/  SHF.R.U64 R55, R55, 0x3, RZ ;  /* 0x0000000337377819 */ /* 0x000fc400000012ff */
        /* <DEDUP_REMOVED lines=33> */
[----:B------:R-:W-:-:S02]  /*1f440*/  SEL R89, R87, R119, P0 ;  /* 0x0000007757597207 */ /* 0x000fc40000000000 */
[----:B------:R-:W-:Y:S02]  /*1f450*/  SEL R121, R119, R87, P0 ;  /* 0x0000005777797207 */ /* 0x000fe40000000000 */
[----:B------:R-:W-:Y:S01]  /*1f460*/  SEL R90, R108, R5, P0 ;  /* 0x000000056c5a7207 */ /* 0x000fe20000000000 */
[----:B------:R-:W-:Y:S01]  /*1f470*/  SHFL.IDX PT, R119, R13, R0, 0x1c1f ;  /* 0x001c1f000d777589 */ /* 0x000fe200000e0000 */
[----:B------:R-:W-:Y:S02]  /*1f480*/  LOP3.LUT R87, R0, 0x2, RZ, 0x3c, !PT ;  /* 0x0000000200577812 */ /* 0x000fe400078e3cff */
        /* <DEDUP_REMOVED lines=37> */
[----:B------:R-:W2:Y:S01]  /*1f6e0*/  SHFL.IDX PT, R6, R86, R0, 0x1c1f ;  /* 0x001c1f0056067589 */ /* 0x000ea200000e0000 */
[----:B------:R-:W-:Y:S02]  /*1f6f0*/  SEL R21, R81, R141, P0 ;  /* 0x0000008d51157207 */ /* 0x000fe40000000000 */
[----:B------:R-:W-:Y:S01]  /*1f700*/  SEL R24, R141, R81, P0 ;  /* 0x000000518d187207 */ /* 0x000fe20000000000 */
[----:B------:R-:W-:Y:S01]  /*1f710*/  SHFL.IDX PT, R10, R10, R0, 0x1c1f ;  /* 0x001c1f000a0a7589 */ /* 0x000fe200000e0000 */
[----:B------:R-:W-:-:S02]  /*1f720*/  SEL R25, R138, R76, P0 ;  /* 0x0000004c8a197207 */ /* 0x000fc40000000000 */
[----:B------:R-:W-:Y:S01]  /*1f730*/  SEL R26, R76, R138, P0 ;  /* 0x0000008a4c1a7207 */ /* 0x000fe20000000000 */
[----:B------:R-:W3:Y:S01]  /*1f740*/  SHFL.IDX PT, R20, R20, R87, 0x1c1f ;  /* 0x001c1f5714147589 */ /* 0x000ee200000e0000 */
        /* <DEDUP_REMOVED lines=78> */
[----:B------:R-:W-:Y:S01]  /*1fc30*/  SHFL.IDX PT, R70, R70, R87, 0x1c1f ;  /* 0x001c1f5746467589 */ /* 0x000fe200000e0000 */
[----:B-1----:R-:W-:-:S02]  /*1fc40*/  SEL R2, R120, R91, P0 ;  /* 0x0000005b78027207 */ /* 0x002fc40000000000 */
[----:B------:R-:W-:Y:S01]  /*1fc50*/  SEL R120, R91, R120, P0 ;  /* 0x000000785b787207 */ /* 0x000fe20000000000 */
[----:B------:R-:W1:Y:S01]  /*1fc60*/  SHFL.IDX PT, R78, R147, R87, 0x1c1f ;  /* 0x001c1f57934e7589 */ /* 0x000e6200000e0000 */
[----:B------:R-:W-:Y:S02]  /*1fc70*/  SEL R91, R90, R5, P0 ;  /* 0x000000055a5b7207 */ /* 0x000fe40000000000 */
[----:B------:R-:W-:Y:S01]  /*1fc80*/  SEL R90, R5, R90, P0 ;  /* 0x0000005a055a7207 */ /* 0x000fe20000000000 */
[----:B------:R-:W1:Y:S01]  /*1fc90*/  SHFL.IDX PT, R62, R62, R87, 0x1c1f ;  /* 0x001c1f573e3e7589 */ /* 0x000e6200000e0000 */
[----:B--2---:R-:W-:Y:S02]  /*1fca0*/  SEL R5, R6, R7, P0 ;  /* 0x0000000706057207 */ /* 0x004fe40000000000 */
[----:B------:R-:W-:Y:S01]  /*1fcb0*/  SEL R6, R7, R6, P0 ;  /* 0x0000000607067207 */ /* 0x000fe20000000000 */
[----:B------:R-:W2:Y:S01]  /*1fcc0*/  SHFL.IDX PT, R66, R66, R87, 0x1c1f ;  /* 0x001c1f5742427589 */ /* 0x000ea200000e0000 */
[----:B------:R-:W-:-:S02]  /*1fcd0*/  SEL R7, R8, R9, P0 ;  /* 0x0000000908077207 */ /* 0x000fc40000000000 */
[----:B------:R-:W-:Y:S01]  /*1fce0*/  SEL R8, R9, R8, P0 ;  /* 0x0000000809087207 */ /* 0x000fe20000000000 */
[----:B------:R-:W2:Y:S01]  /*1fcf0*/  SHFL.IDX PT, R58, R58, R87, 0x1c1f ;  /* 0x001c1f573a3a7589 */ /* 0x000ea200000e0000 */
[----:B---3--:R-:W-:Y:S02]  /*1fd00*/  SEL R9, R10, R20, P0 ;  /* 0x000000140a097207 */ /* 0x008fe40000000000 */
[----:B------:R-:W-:Y:S01]  /*1fd10*/  SEL R153, R11, R115, P0 ;  /* 0x000000730b997207 */ /* 0x000fe20000000000 */
[----:B------:R-:W3:Y:S01]  /*1fd20*/  SHFL.IDX PT, R64, R64, R87, 0x1c1f ;  /* 0x001c1f5740407589 */ /* 0x000ee200000e0000 */
[----:B------:R-:W-:Y:S02]  /*1fd30*/  SEL R10, R20, R10, P0 ;  /* 0x0000000a140a7207 */ /* 0x000fe40000000000 */
[----:B------:R-:W-:Y:S01]  /*1fd40*/  SEL R115, R115, R11, P0 ;  /* 0x0000000b73737207 */ /* 0x000fe20000000000 */
[----:B------:R-:W3:Y:S01]  /*1fd50*/  SHFL.IDX PT, R54, R54, R87, 0x1c1f ;  /* 0x001c1f5736367589 */ /* 0x000ee200000e0000 */
[----:B----4-:R-:W-:-:S02]  /*1fd60*/  SEL R20, R21, R24, P0 ;  /* 0x0000001815147207 */ /* 0x010fc40000000000 */
[----:B------:R-:W-:Y:S01]  /*1fd70*/  SEL R21, R24, R21, P0 ;  /* 0x0000001518157207 */ /* 0x000fe20000000000 */
[----:B------:R-:W4:Y:S01]  /*1fd80*/  SHFL.IDX PT, R60, R60, R87, 0x1c1f ;  /* 0x001c1f573c3c7589 */ /* 0x000f2200000e0000 */
[----:B0-----:R-:W-:Y:S02]  /*1fd90*/  SEL R24, R25, R26, P0 ;  /* 0x0000001a19187207 */ /* 0x001fe40000000000 */
[----:B------:R-:W-:Y:S01]  /*1fda0*/  SEL R25, R26, R25, P0 ;  /* 0x000000191a197207 */ /* 0x000fe20000000000 */
[----:B------:R-:W0:Y:S01]  /*1fdb0*/  SHFL.IDX PT, R56, R56, R87, 0x1c1f ;  /* 0x001c1f5738387589 */ /* 0x000e2200000e0000 */
[----:B------:R-:W-:Y:S02]  /*1fdc0*/  SEL R123, R125, R84, P0 ;  /* 0x000000547d7b7207 */ /* 0x000fe40000000000 */
[----:B------:R-:W-:Y:S01]  /*1fdd0*/  SEL R26, R27, R28, P0 ;  /* 0x0000001c1b1a7207 */ /* 0x000fe20000000000 */
[----:B------:R-:W0:Y:S01]  /*1fde0*/  SHFL.IDX PT, R52, R52, R87, 0x1c1f ;  /* 0x001c1f5734347589 */ /* 0x000e2200000e0000 */
[----:B------:R-:W-:-:S02]  /*1fdf0*/  SEL R125, R84, R125, P0 ;  /* 0x0000007d547d7207 */ /* 0x000fc40000000000 */
[----:B------:R-:W-:Y:S01]  /*1fe00*/  SEL R27, R28, R27, P0 ;  /* 0x0000001b1c1b7207 */ /* 0x000fe20000000000 */
[----:B------:R-:W0:Y:S01]  /*1fe10*/  SHFL.IDX PT, R3, R3, R87, 0x1c1f ;  /* 0x001c1f5703037589 */ /* 0x000e2200000e0000 */
[----:B------:R-:W-:Y:S02]  /*1fe20*/  SEL R122, R124, R76, P0 ;  /* 0x0000004c7c7a7207 */ /* 0x000fe40000000000 */
[----:B-1----:R-:W-:Y:S01]  /*1fe30*/  SEL R127, R128, R78, P0 ;  /* 0x0000004e807f7207 */ /* 0x002fe20000000000 */
[----:B------:R-:W1:Y:S01]  /*1fe40*/  SHFL.IDX PT, R30, R30, R87, 0x1c1f ;  /* 0x001c1f571e1e7589 */ /* 0x000e6200000e0000 */
[----:B------:R-:W-:Y:S02]  /*1fe50*/  SEL R126, R117, R74, P0 ;  /* 0x0000004a757e7207 */ /* 0x000fe40000000000 */
[----:B------:R-:W-:Y:S01]  /*1fe60*/  SEL R131, R118, R72, P0 ;  /* 0x0000004876837207 */ /* 0x000fe20000000000 */
[----:B------:R-:W-:Y:S01]  /*1fe70*/  SHFL.IDX PT, R99, R99, R0, 0x1c1f ;  /* 0x001c1f0063637589 */ /* 0x000fe200000e0000 */
[----:B------:R-:W-:-:S02]  /*1fe80*/  SEL R130, R113, R68, P0 ;  /* 0x0000004471827207 */ /* 0x000fc40000000000 */
[----:B------:R-:W-:Y:S01]  /*1fe90*/  SEL R116, R109, R62, P0 ;  /* 0x0000003e6d747207 */ /* 0x000fe20000000000 */
[----:B------:R-:W-:Y:S01]  /*1fea0*/  SHFL.IDX PT, R98, R98, R0, 0x1c1f ;  /* 0x001c1f0062627589 */ /* 0x000fe200000e0000 */
[----:B--2---:R-:W-:Y:S02]  /*1feb0*/  SEL R111, R110, R66, P0 ;  /* 0x000000426e6f7207 */ /* 0x004fe40000000000 */
[----:B------:R-:W-:Y:S01]  /*1fec0*/  SEL R112, R105, R58, P0 ;  /* 0x0000003a69707207 */ /* 0x000fe20000000000 */
[----:B------:R-:W-:Y:S01]  /*1fed0*/  SHFL.IDX PT, R95, R95, R0, 0x1c1f ;  /* 0x001c1f005f5f7589 */ /* 0x000fe200000e0000 */
[----:B---3--:R-:W-:Y:S02]  /*1fee0*/  SEL R107, R106, R64, P0 ;  /* 0x000000406a6b7207 */ /* 0x008fe40000000000 */
[----:B------:R-:W-:Y:S01]  /*1fef0*/  SEL R108, R93, R54, P0 ;  /* 0x000000365d6c7207 */ /* 0x000fe20000000000 */
[----:B------:R-:W-:Y:S01]  /*1ff00*/  SHFL.IDX PT, R85, R85, R0, 0x1c1f ;  /* 0x001c1f0055557589 */ /* 0x000fe200000e0000 */
[----:B----4-:R-:W-:-:S02]  /*1ff10*/  SEL R103, R102, R60, P0 ;  /* 0x0000003c66677207 */ /* 0x010fc40000000000 */
[----:B0-----:R-:W-:Y:S01]  /*1ff20*/  SEL R100, R97, R56, P0 ;  /* 0x0000003861647207 */ /* 0x001fe20000000000 */
[----:B------:R-:W-:Y:S01]  /*1ff30*/  SHFL.IDX PT, R80, R80, R0, 0x1c1f ;  /* 0x001c1f0050507589 */ /* 0x000fe200000e0000 */
[----:B------:R-:W-:Y:S02]  /*1ff40*/  SEL R96, R94, R52, P0 ;  /* 0x000000345e607207 */ /* 0x000fe40000000000 */
[----:B------:R-:W-:Y:S01]  /*1ff50*/  SEL R84, R79, R3, P0 ;  /* 0x000000034f547207 */ /* 0x000fe20000000000 */
[----:B------:R-:W-:Y:S01]  /*1ff60*/  SHFL.IDX PT, R4, R4, R0, 0x1c1f ;  /* 0x001c1f0004047589 */ /* 0x000fe200000e0000 */
[----:B-1----:R-:W-:Y:S02]  /*1ff70*/  SEL R28, R29, R30, P0 ;  /* 0x0000001e1d1c7207 */ /* 0x002fe40000000000 */
        /* <DEDUP_REMOVED lines=30> */
[----:B------:R-:W2:Y:S04]  /*20160*/  SHFL.IDX PT, R47, R47, R87, 0x1c1f ;  /* 0x001c1f572f2f7589 */ /* 0x000ea800000e0000 */
[----:B------:R-:W3:Y:S04]  /*20170*/  SHFL.IDX PT, R50, R50, R87, 0x1c1f ;  /* 0x001c1f5732327589 */ /* 0x000ee800000e0000 */
[----:B------:R-:W-:Y:S04]  /*20180*/  SHFL.IDX PT, R48, R48, R87, 0x1c1f ;  /* 0x001c1f5730307589 */ /* 0x000fe800000e0000 */
[----:B------:R-:W4:Y:S04]  /*20190*/  SHFL.IDX PT, R46, R46, R87, 0x1c1f ;  /* 0x001c1f572e2e7589 */ /* 0x000f2800000e0000 */
[----:B------:R-:W4:Y:S01]  /*201a0*/  SHFL.IDX PT, R45, R45, R87, 0x1c1f ;  /* 0x001c1f572d2d7589 */ /* 0x000f2200000e0000 */
[----:B0-----:R-:W-:-:S02]  /*201b0*/  SEL R104, R99, R51, P0 ;  /* 0x0000003363687207 */ /* 0x001fc40000000000 */
[----:B------:R-:W-:Y:S01]  /*201c0*/  SEL R99, R51, R99, P0 ;  /* 0x0000006333637207 */ /* 0x000fe20000000000 */
[----:B------:R-:W0:Y:S01]  /*201d0*/  SHFL.IDX PT, R42, R42, R87, 0x1c1f ;  /* 0x001c1f572a2a7589 */ /* 0x000e2200000e0000 */
[----:B-1----:R-:W-:Y:S02]  /*201e0*/  SEL R101, R98, R49, P0 ;  /* 0x0000003162657207 */ /* 0x002fe40000000000 */
[----:B------:R-:W-:Y:S01]  /*201f0*/  SEL R98, R49, R98, P0 ;  /* 0x0000006231627207 */ /* 0x000fe20000000000 */
[----:B------:R-:W1:Y:S01]  /*20200*/  SHFL.IDX PT, R44, R44, R87, 0x1c1f ;  /* 0x001c1f572c2c7589 */ /* 0x000e6200000e0000 */
[----:B--2---:R-:W-:Y:S02]  /*20210*/  SEL R78, R95, R47, P0 ;  /* 0x0000002f5f4e7207 */ /* 0x004fe40000000000 */
[----:B------:R-:W-:Y:S01]  /*20220*/  SEL R95, R47, R95, P0 ;  /* 0x0000005f2f5f7207 */ /* 0x000fe20000000000 */
[----:B------:R-:W2:Y:S01]  /*20230*/  SHFL.IDX PT, R40, R40, R87, 0x1c1f ;  /* 0x001c1f5728287589 */ /* 0x000ea200000e0000 */
[----:B---3--:R-:W-:-:S02]  /*20240*/  SEL R92, R85, R50, P0 ;  /* 0x00000032555c7207 */ /* 0x008fc40000000000 */
[----:B------:R-:W-:Y:S01]  /*20250*/  SEL R85, R50, R85, P0 ;  /* 0x0000005532557207 */ /* 0x000fe20000000000 */
[----:B------:R-:W3:Y:S04]  /*20260*/  SHFL.IDX PT, R43, R43, R87, 0x1c1f ;  /* 0x001c1f572b2b7589 */ /* 0x000ee800000e0000 */
[----:B------:R-:W3:Y:S01]  /*20270*/  SHFL.IDX PT, R38, R38, R87, 0x1c1f ;  /* 0x001c1f5726267589 */ /* 0x000ee200000e0000 */
[----:B----4-:R-:W-:Y:S02]  /*20280*/  SEL R3, R4, R46, P0 ;  /* 0x0000002e04037207 */ /* 0x010fe40000000000 */
[----:B------:R-:W-:Y:S01]  /*20290*/  SEL R4, R46, R4, P0 ;  /* 0x000000042e047207 */ /* 0x000fe20000000000 */
[----:B------:R-:W4:Y:S01]  /*202a0*/  SHFL.IDX PT, R41, R41, R87, 0x1c1f ;  /* 0x001c1f5729297589 */ /* 0x000f2200000e0000 */
[----:B------:R-:W-:-:S02]  /*202b0*/  SEL R30, R31, R45, P0 ;  /* 0x0000002d1f1e7207 */ /* 0x000fc40000000000 */
        /* <DEDUP_REMOVED lines=8> */
[----:B--2---:R-:W-:-:S02]  /*20340*/  SEL R56, R57, R40, P0 ;  /* 0x0000002839387207 */ /* 0x004fc40000000000 */
[----:B------:R-:W-:Y:S01]  /*20350*/  SEL R57, R40, R57, P0 ;  /* 0x0000003928397207 */ /* 0x000fe20000000000 */
[----:B------:R-:W-:Y:S01]  /*20360*/  SHFL.IDX PT, R37, R37, R87, 0x1c1f ;  /* 0x001c1f5725257589 */ /* 0x000fe200000e0000 */
[----:B---3--:R-:W-:Y:S02]  /*20370*/  SEL R58, R59, R43, P0 ;  /* 0x0000002b3b3a7207 */ /* 0x008fe40000000000 */
[----:B------:R-:W-:Y:S01]  /*20380*/  SEL R59, R43, R59, P0 ;  /* 0x0000003b2b3b7207 */ /* 0x000fe20000000000 */
[----:B------:R-:W2:Y:S01]  /*20390*/  SHFL.IDX PT, R33, R33, R87, 0x1c1f ;  /* 0x001c1f5721217589 */ /* 0x000ea200000e0000 */
[----:B------:R-:W-:Y:S02]  /*203a0*/  SEL R60, R61, R38, P0 ;  /* 0x000000263d3c7207 */ /* 0x000fe40000000000 */
[----:B------:R-:W-:Y:S01]  /*203b0*/  SEL R61, R38, R61, P0 ;  /* 0x0000003d263d7207 */ /* 0x000fe20000000000 */
[----:B------:R-:W3:Y:S01]  /*203c0*/  SHFL.IDX PT, R35, R35, R87, 0x1c1f ;  /* 0x001c1f5723237589 */ /* 0x000ee200000e0000 */
[----:B----4-:R-:W-:-:S02]  /*203d0*/  SEL R62, R63, R41, P0 ;  /* 0x000000293f3e7207 */ /* 0x010fc40000000000 */
[----:B------:R-:W-:Y:S01]  /*203e0*/  SEL R63, R41, R63, P0 ;  /* 0x0000003f293f7207 */ /* 0x000fe20000000000 */
[----:B------:R-:W4:Y:S01]  /*203f0*/  SHFL.IDX PT, R32, R32, R87, 0x1c1f ;  /* 0x001c1f5720207589 */ /* 0x000f2200000e0000 */
[----:B------:R-:W-:Y:S02]  /*20400*/  SEL R64, R65, R36, P0 ;  /* 0x0000002441407207 */ /* 0x000fe40000000000 */
[----:B------:R-:W-:Y:S01]  /*20410*/  SEL R65, R36, R65, P0 ;  /* 0x0000004124417207 */ /* 0x000fe20000000000 */
[----:B------:R-:W3:Y:S01]  /*20420*/  SHFL.IDX PT, R121, R121, R87, 0x1c1f ;  /* 0x001c1f5779797589 */ /* 0x000ee200000e0000 */
[----:B0-----:R-:W-:Y:S02]  /*20430*/  SEL R66, R67, R39, P0 ;  /* 0x0000002743427207 */ /* 0x001fe40000000000 */
[----:B------:R-:W-:Y:S01]  /*20440*/  SEL R67, R39, R67, P0 ;  /* 0x0000004327437207 */ /* 0x000fe20000000000 */
[----:B------:R0:W4:Y:S01]  /*20450*/  SHFL.IDX PT, R88, R153, R0, 0x1c1f ;  /* 0x001c1f0099587589 */ /* 0x00012200000e0000 */
[----:B-1----:R-:W-:-:S02]  /*20460*/  SEL R68, R69, R34, P0 ;  /* 0x0000002245447207 */ /* 0x002fc40000000000 */
[----:B------:R-:W-:Y:S01]  /*20470*/  SEL R69, R34, R69, P0 ;  /* 0x0000004522457207 */ /* 0x000fe20000000000 */
[----:B------:R1:W4:Y:S01]  /*20480*/  SHFL.IDX PT, R11, R115, R87, 0x1c1f ;  /* 0x001c1f57730b7589 */ /* 0x00032200000e0000 */
[----:B--2---:R-:W-:Y:S02]  /*20490*/  SEL R72, R73, R33, P0 ;  /* 0x0000002149487207 */ /* 0x004fe40000000000 */
[----:B0-----:R-:W-:Y:S02]  /*204a0*/  SEL R0, R119, R81, P0 ;  /* 0x0000005177007207 */ /* 0x001fe40000000000 */
[----:B------:R-:W-:Y:S02]  /*204b0*/  SEL R119, R81, R119, P0 ;  /* 0x0000007751777207 */ /* 0x000fe40000000000 */
[----:B-1----:R-:W-:Y:S02]  /*204c0*/  SEL R115, R114, R70, P0 ;  /* 0x0000004672737207 */ /* 0x002fe40000000000 */
[----:B------:R-:W-:-:S02]  /*204d0*/  SEL R114, R70, R114, P0 ;  /* 0x0000007246727207 */ /* 0x000fc40000000000 */
[----:B------:R-:W-:Y:S02]  /*204e0*/  SEL R81, R80, R48, P0 ;  /* 0x0000003050517207 */ /* 0x000fe40000000000 */
[----:B------:R-:W-:Y:S02]  /*204f0*/  SEL R70, R71, R37, P0 ;  /* 0x0000002547467207 */ /* 0x000fe40000000000 */
[----:B---3--:R-:W-:Y:S02]  /*20500*/  SEL R74, R75, R35, P0 ;  /* 0x000000234b4a7207 */ /* 0x008fe40000000000 */
[----:B----4-:R-:W-:Y:S02]  /*20510*/  SEL R76, R77, R32, P0 ;  /* 0x000000204d4c7207 */ /* 0x010fe40000000000 */
[----:B------:R-:W-:Y:S02]  /*20520*/  SEL R80, R48, R80, P0 ;  /* 0x0000005030507207 */ /* 0x000fe40000000000 */
[----:B------:R-:W-:-:S02]  /*20530*/  SEL R71, R37, R71, P0 ;  /* 0x0000004725477207 */ /* 0x000fc40000000000 */
[----:B------:R-:W-:Y:S02]  /*20540*/  SEL R73, R33, R73, P0 ;  /* 0x0000004921497207 */ /* 0x000fe40000000000 */
[----:B------:R-:W-:Y:S02]  /*20550*/  SEL R75, R35, R75, P0 ;  /* 0x0000004b234b7207 */ /* 0x000fe40000000000 */
[----:B------:R-:W-:-:S07]  /*20560*/  SEL R77, R32, R77, P0 ;  /* 0x0000004d204d7207 */ /* 0x000fce0000000000 */
.L_x_2148:
[----:B------:R-:W2:Y:S01]  /*20570*/  LDL R134, [R1+0x10] ;  /* 0x0000100001867983 */ /* 0x000ea20000100800 */
[----:B------:R-:W-:Y:S05]  /*20580*/  WARPSYNC.ALL ;  /* 0x0000000000007948 */ /* 0x000fea0003800000 */
[----:B------:R-:W-:Y:S01]  /*20590*/  F2FP.BF16.F32.PACK_AB R44, R0, R2 ;  /* 0x00000002002c723e */ /* 0x000fe200000010ff */
[----:B------:R-:W2:Y:S01]  /*205a0*/  LDC.64 R132, c[0x0][0xc00] ;  /* 0x00030000ff847b82 */ /* 0x000ea20000000a00 */
[----:B------:R-:W-:Y:S01]  /*205b0*/  F2FP.BF16.F32.PACK_AB R45, R5, R3 ;  /* 0x00000003052d723e */ /* 0x000fe200000010ff */
[----:B------:R-:W-:Y:S01]  /*205c0*/  ULDC.64 UR4, c[0x0][0xc00] ;  /* 0x0003000000047ab9 */ /* 0x000fe20000000a00 */
[----:B------:R-:W-:Y:S01]  /*205d0*/  F2FP.BF16.F32.PACK_AB R46, R119, R120 ;  /* 0x00000078772e723e */ /* 0x000fe200000010ff */
[----:B------:R-:W-:Y:S01]  /*205e0*/  ULDC.64 UR6, c[0x0][0xc08] ;  /* 0x0003020000067ab9 */ /* 0x000fe20000000a00 */
[----:B------:R-:W-:-:S03]  /*205f0*/  F2FP.BF16.F32.PACK_AB R47, R6, R4 ;  /* 0x00000004062f723e */ /* 0x000fc600000010ff */
[----:B------:R-:W-:Y:S01]  /*20600*/  BAR.SYNC.DEFER_BLOCKING 0x1, 0x100 ;  /* 0x0044000000007b1d */ /* 0x000fe20000010000 */
[----:B------:R-:W-:Y:S02]  /*20610*/  F2FP.BF16.F32.PACK_AB R40, R122, R123 ;  /* 0x0000007b7a28723e */ /* 0x000fe400000010ff */
        /* <DEDUP_REMOVED lines=10> */
[----:B------:R-:W-:Y:S01]  /*206c0*/  F2FP.BF16.F32.PACK_AB R35, R29, R27 ;  /* 0x0000001b1d23723e */ /* 0x000fe200000010ff */
[----:B------:R0:W-:Y:S01]  /*206d0*/  STSM.16.M88.4 [R158], R44 ;  /* 0x0000002c9e007844 */ /* 0x0001e20000000200 */
[----:B------:R-:W-:-:S02]  /*206e0*/  F2FP.BF16.F32.PACK_AB R36, R116, R115 ;  /* 0x000000737424723e */ /* 0x000fc400000010ff */
[----:B------:R-:W-:Y:S01]  /*206f0*/  F2FP.BF16.F32.PACK_AB R37, R52, R30 ;  /* 0x0000001e3425723e */ /* 0x000fe200000010ff */
[----:B------:R1:W-:Y:S01]  /*20700*/  STSM.16.M88.4 [R154], R40 ;  /* 0x000000289a007844 */ /* 0x0003e20000000200 */
[----:B------:R-:W-:Y:S02]  /*20710*/  F2FP.BF16.F32.PACK_AB R38, R109, R114 ;  /* 0x000000726d26723e */ /* 0x000fe400000010ff */
[----:B------:R-:W-:Y:S01]  /*20720*/  F2FP.BF16.F32.PACK_AB R39, R53, R31 ;  /* 0x0000001f3527723e */ /* 0x000fe200000010ff */
[----:B------:R3:W-:Y:S01]  /*20730*/  STSM.16.M88.4 [R155], R12 ;  /* 0x0000000c9b007844 */ /* 0x0007e20000000200 */
[----:B------:R-:W-:Y:S02]  /*20740*/  SEL R86, R88, R11, P0 ;  /* 0x0000000b58567207 */ /* 0x000fe40000000000 */
[----:B------:R-:W-:Y:S01]  /*20750*/  SEL R87, R89, R121, P0 ;  /* 0x0000007959577207 */ /* 0x000fe20000000000 */
[----:B------:R4:W-:Y:S01]  /*20760*/  STSM.16.M88.4 [R156], R32 ;  /* 0x000000209c007844 */ /* 0x0009e20000000200 */
[----:B------:R-:W-:-:S02]  /*20770*/  SEL R88, R11, R88, P0 ;  /* 0x000000580b587207 */ /* 0x000fc40000000000 */
[----:B------:R-:W-:Y:S01]  /*20780*/  F2FP.BF16.F32.PACK_AB R48, R104, R103 ;  /* 0x000000676830723e */ /* 0x000fe200000010ff */
[----:B------:R4:W-:Y:S01]  /*20790*/  STSM.16.M88.4 [R157], R36 ;  /* 0x000000249d007844 */ /* 0x0009e20000000200 */
[----:B0-----:R-:W-:Y:S02]  /*207a0*/  F2FP.BF16.F32.PACK_AB R44, R108, R107 ;  /* 0x0000006b6c2c723e */ /* 0x001fe400000010ff */
[----:B------:R-:W-:Y:S02]  /*207b0*/  F2FP.BF16.F32.PACK_AB R45, R60, R58 ;  /* 0x0000003a3c2d723e */ /* 0x000fe400000010ff */
[----:B-1----:R-:W-:Y:S02]  /*207c0*/  F2FP.BF16.F32.PACK_AB R40, R112, R111 ;  /* 0x0000006f7028723e */ /* 0x002fe400000010ff */
[----:B------:R-:W-:Y:S02]  /*207d0*/  F2FP.BF16.F32.PACK_AB R41, R56, R54 ;  /* 0x000000363829723e */ /* 0x000fe400000010ff */
[----:B------:R-:W-:-:S02]  /*207e0*/  F2FP.BF16.F32.PACK_AB R42, R105, R110 ;  /* 0x0000006e692a723e */ /* 0x000fc400000010ff */
[----:B------:R-:W-:Y:S02]  /*207f0*/  F2FP.BF16.F32.PACK_AB R43, R57, R55 ;  /* 0x00000037392b723e */ /* 0x000fe400000010ff */
[----:B------:R-:W-:Y:S02]  /*20800*/  F2FP.BF16.F32.PACK_AB R46, R93, R106 ;  /* 0x0000006a5d2e723e */ /* 0x000fe400000010ff */
[----:B------:R-:W-:Y:S01]  /*20810*/  F2FP.BF16.F32.PACK_AB R47, R61, R59 ;  /* 0x0000003b3d2f723e */ /* 0x000fe200000010ff */
[----:B------:R0:W-:Y:S01]  /*20820*/  STSM.16.M88.4 [R159], R40 ;  /* 0x000000289f007844 */ /* 0x0001e20000000200 */
[----:B------:R-:W-:Y:S02]  /*20830*/  F2FP.BF16.F32.PACK_AB R49, R64, R62 ;  /* 0x0000003e4031723e */ /* 0x000fe400000010ff */
[----:B------:R-:W-:Y:S01]  /*20840*/  F2FP.BF16.F32.PACK_AB R50, R99, R102 ;  /* 0x000000666332723e */ /* 0x000fe200000010ff */
[----:B------:R-:W-:Y:S01]  /*20850*/  STSM.16.M88.4 [R160], R44 ;  /* 0x0000002ca0007844 */ /* 0x000fe20000000200 */
[----:B------:R-:W-:-:S02]  /*20860*/  F2FP.BF16.F32.PACK_AB R51, R65, R63 ;  /* 0x0000003f4133723e */ /* 0x000fc400000010ff */
[----:B------:R-:W-:Y:S02]  /*20870*/  SEL R89, R121, R89, P0 ;  /* 0x0000005979597207 */ /* 0x000fe40000000000 */
[----:B---3--:R-:W-:Y:S01]  /*20880*/  F2FP.BF16.F32.PACK_AB R12, R101, R100 ;  /* 0x00000064650c723e */ /* 0x008fe200000010ff */
[----:B------:R-:W-:Y:S01]  /*20890*/  STSM.16.M88.4 [R161], R48 ;  /* 0x00000030a1007844 */ /* 0x000fe20000000200 */
[----:B------:R-:W-:Y:S01]  /*208a0*/  F2FP.BF16.F32.PACK_AB R13, R68, R66 ;  /* 0x00000042440d723e */ /* 0x000fe200000010ff */
[----:B------:R-:W1:Y:S01]  /*208b0*/  LDC R121, c[0x0][0xbe8] ;  /* 0x0002fa00ff797b82 */ /* 0x000e620000000800 */
[----:B------:R-:W-:Y:S02]  /*208c0*/  F2FP.BF16.F32.PACK_AB R14, R98, R97 ;  /* 0x00000061620e723e */ /* 0x000fe400000010ff */
[----:B------:R-:W-:Y:S02]  /*208d0*/  F2FP.BF16.F32.PACK_AB R15, R69, R67 ;  /* 0x00000043450f723e */ /* 0x000fe400000010ff */
[----:B----4-:R-:W-:-:S02]  /*208e0*/  F2FP.BF16.F32.PACK_AB R32, R78, R96 ;  /* 0x000000604e20723e */ /* 0x010fc400000010ff */
[----:B------:R-:W-:Y:S01]  /*208f0*/  F2FP.BF16.F32.PACK_AB R33, R72, R70 ;  /* 0x000000464821723e */ /* 0x000fe200000010ff */
[----:B------:R2:W-:Y:S01]  /*20900*/  STSM.16.M88.4 [R162], R12 ;  /* 0x0000000ca2007844 */ /* 0x0005e20000000200 */
[----:B------:R-:W-:Y:S02]  /*20910*/  F2FP.BF16.F32.PACK_AB R34, R95, R94 ;  /* 0x0000005e5f22723e */ /* 0x000fe400000010ff */
[----:B------:R-:W-:Y:S02]  /*20920*/  F2FP.BF16.F32.PACK_AB R35, R73, R71 ;  /* 0x000000474923723e */ /* 0x000fe400000010ff */
[----:B------:R-:W-:Y:S02]  /*20930*/  F2FP.BF16.F32.PACK_AB R36, R91, R92 ;  /* 0x0000005c5b24723e */ /* 0x000fe400000010ff */
[----:B------:R-:W-:Y:S01]  /*20940*/  F2FP.BF16.F32.PACK_AB R37, R76, R74 ;  /* 0x0000004a4c25723e */ /* 0x000fe200000010ff */
[----:B------:R-:W-:Y:S01]  /*20950*/  STSM.16.M88.4 [R163], R32 ;  /* 0x00000020a3007844 */ /* 0x000fe20000000200 */
[----:B------:R-:W-:-:S02]  /*20960*/  F2FP.BF16.F32.PACK_AB R38, R90, R85 ;  /* 0x000000555a26723e */ /* 0x000fc400000010ff */
[----:B------:R-:W-:Y:S02]  /*20970*/  F2FP.BF16.F32.PACK_AB R39, R77, R75 ;  /* 0x0000004b4d27723e */ /* 0x000fe400000010ff */
[----:B0-----:R-:W-:Y:S02]  /*20980*/  F2FP.BF16.F32.PACK_AB R40, R84, R81 ;  /* 0x000000515428723e */ /* 0x001fe400000010ff */
[----:B------:R-:W-:Y:S01]  /*20990*/  F2FP.BF16.F32.PACK_AB R42, R79, R80 ;  /* 0x000000504f2a723e */ /* 0x000fe200000010ff */
[----:B------:R-:W-:Y:S01]  /*209a0*/  STSM.16.M88.4 [R164], R36 ;  /* 0x00000024a4007844 */ /* 0x000fe20000000200 */
[----:B------:R-:W-:Y:S02]  /*209b0*/  F2FP.BF16.F32.PACK_AB R41, R87, R86 ;  /* 0x000000565729723e */ /* 0x000fe400000010ff */
[----:B------:R-:W-:Y:S02]  /*209c0*/  F2FP.BF16.F32.PACK_AB R43, R89, R88 ;  /* 0x00000058592b723e */ /* 0x000fe400000010ff */
[----:B------:R-:W-:-:S03]  /*209d0*/  ISETP.NE.U32.AND P3, PT, RZ, UR4, PT ;  /* 0x00000004ff007c0c */ /* 0x000fc6000bf65070 */
[----:B------:R0:W-:Y:S01]  /*209e0*/  STSM.16.M88.4 [R165], R40 ;  /* 0x00000028a5007844 */ /* 0x0001e20000000200 */
[----:B------:R-:W-:Y:S01]  /*209f0*/  BAR.SYNC.DEFER_BLOCKING 0x1, 0x100 ;  /* 0x0044000000007b1d */ /* 0x000fe20000010000 */
[----:B------:R-:W-:Y:S01]  /*20a00*/  ISETP.NE.AND.EX P3, PT, RZ, UR5, PT, P3 ;  /* 0x00000005ff007c0c */ /* 0x000fe2000bf65330 */
[----:B--2---:R-:W-:-:S12]  /*20a10*/  IMAD.WIDE R12, R134, 0x4, R132 ;  /* 0x00000004860c7825 */ /* 0x004fd800078e0284 */
[----:B------:R-:W5:Y:S01]  /*20a20*/  @P3 LDG.E R129, desc[UR42][R12.64] ;  /* 0x0000002a0c813981 */ /* 0x000f62000c1e1900 */
[----:B------:R-:W-:Y:S01]  /*20a30*/  ISETP.NE.U32.AND P0, PT, RZ, UR6, PT ;  /* 0x00000006ff007c0c */ /* 0x000fe2000bf05070 */
[----:B------:R-:W-:Y:S01]  /*20a40*/  ULDC UR6, c[0x0][0xa88] ;  /* 0x0002a20000067ab9 */ /* 0x000fe20000000800 */
[----:B0-----:R-:W-:Y:S02]  /*20a50*/  IMAD.MOV.U32 R40, RZ, RZ, 0x9b8 ;  /* 0x000009b8ff287424 */ /* 0x001fe400078e00ff */
[----:B------:R-:W-:Y:S01]  /*20a60*/  ISETP.NE.AND.EX P0, PT, RZ, UR7, PT, P0 ;  /* 0x00000007ff007c0c */ /* 0x000fe2000bf05300 */
[----:B------:R-:W-:-:S12]  /*20a70*/  IMAD.U32 R44, RZ, RZ, UR6 ;  /* 0x00000006ff2c7e24 */ /* 0x000fd8000f8e00ff */
[----:B------:R-:W0:Y:S01]  /*20a80*/  @P0 LDC.64 R14, c[0x0][0xc08] ;  /* 0x00030200ff0e0b82 */ /* 0x000e220000000a00 */
[----:B------:R-:W-:-:S04]  /*20a90*/  ISETP.GT.AND P1, PT, R166, 0x1, PT ;  /* 0x00000001a600780c */ /* 0x000fc80003f24270 */
[----:B------:R-:W-:-:S04]  /*20aa0*/  SEL R40, R40, 0x978, P1 ;  /* 0x0000097828287807 */ /* 0x000fc80000800000 */
[----:B------:R2:W3:Y:S08]  /*20ab0*/  LDC.64 R32, c[0x0][R40+0x218] ;  /* 0x0000860028207b82 */ /* 0x0004f00000000a00 */
[----:B------:R2:W4:Y:S01]  /*20ac0*/  LDC.64 R34, c[0x0][R40+0x228] ;  /* 0x00008a0028227b82 */ /* 0x0005220000000a00 */
[----:B0-----:R-:W-:-:S05]  /*20ad0*/  @P0 IMAD.WIDE R14, R134, 0x4, R14 ;  /* 0x00000004860e0825 */ /* 0x001fca00078e020e */
[----:B------:R0:W5:Y:S01]  /*20ae0*/  @P0 LDG.E R44, desc[UR42][R14.64] ;  /* 0x0000002a0e2c0981 */ /* 0x000162000c1e1900 */
[----:B-1----:R-:W-:Y:S01]  /*20af0*/  ISETP.NE.AND P2, PT, R121, 0x1, PT ;  /* 0x000000017900780c */ /* 0x002fe20003f45270 */
[----:B0-----:R2:W0:Y:S01]  /*20b00*/  LDC.64 R14, c[0x0][R40+0x220] ;  /* 0x00008800280e7b82 */ /* 0x0014220000000a00 */
[----:B---3--:R-:W-:Y:S11]  /*20b10*/  @P0 BRA `(.L_x_1826) ;  /* 0x0000000000100947 */ /* 0x008ff60003800000 */
[----:B------:R-:W-:Y:S05]  /*20b20*/  @!P3 BRA `(.L_x_1826) ;  /* 0x00000000000cb947 */ /* 0x000fea0003800000 */
[----:B------:R-:W3:Y:S04]  /*20b30*/  LDG.E R11, desc[UR42][R12.64] ;  /* 0x0000002a0c0b7981 */ /* 0x000ee8000c1e1900 */
[----:B-----5:R-:W3:Y:S02]  /*20b40*/  LDG.E R44, desc[UR42][R12.64+0x4] ;  /* 0x0000042a0c2c7981 */ /* 0x020ee4000c1e1900 */
[----:B---3--:R-:W-:-:S07]  /*20b50*/  IMAD.IADD R44, R44, 0x1, -R11 ;  /* 0x000000012c2c7824 */ /* 0x008fce00078e0a0b */
.L_x_1826:
[----:B------:R-:W3:Y:S04]  /*20b60*/  LDL R38, [R1+0x4] ;  /* 0x0000040001267983 */ /* 0x000ee80000100800 */
[----:B------:R-:W2:Y:S01]  /*20b70*/  LDL R132, [R1+0x18] ;  /* 0x0000180001847983 */ /* 0x000ea20000100800 */
[----:B------:R1:W1:Y:S01]  /*20b80*/  LDC.64 R12, c[0x0][R40+0x210] ;  /* 0x00008400280c7b82 */ /* 0x0002620000000a00 */
[----:B------:R-:W-:Y:S01]  /*20b90*/  ISETP.NE.U32.AND P0, PT, RZ, UR4, PT ;  /* 0x00000004ff007c0c */ /* 0x000fe2000bf05070 */
[-C--:B------:R-:W-:Y:S01]  /*20ba0*/  IMAD R41, R33, R201.reuse, RZ ;  /* 0x000000c921297224 */ /* 0x080fe200078e02ff */
[----:B------:R-:W4:Y:S01]  /*20bb0*/  LDL R46, [R1+0x38] ;  /* 0x00003800012e7983 */ /* 0x000f220000100800 */
[----:B------:R-:W-:Y:S01]  /*20bc0*/  SHF.R.S32.HI R39, RZ, 0x1f, R134 ;  /* 0x0000001fff277819 */ /* 0x000fe20000011486 */
[----:B------:R-:W-:Y:S01]  /*20bd0*/  IMAD.WIDE.U32 R32, R32, R201, RZ ;  /* 0x000000c920207225 */ /* 0x000fe200078e00ff */
[----:B------:R-:W-:Y:S01]  /*20be0*/  ISETP.NE.AND.EX P0, PT, RZ, UR5, PT, P0 ;  /* 0x00000005ff007c0c */ /* 0x000fe2000bf05300 */
[----:B------:R-:W4:Y:S01]  /*20bf0*/  LDL R42, [R1+0x28] ;  /* 0x00002800012a7983 */ /* 0x000f220000100800 */
[----:B------:R-:W1:Y:S02]  /*20c00*/  @P2 LDC R45, c[0x0][0xbec] ;  /* 0x0002fb00ff2d2b82 */ /* 0x000e640000000800 */
[----:B------:R-:W-:-:S02]  /*20c10*/  SEL R11, R134, RZ, !P0 ;  /* 0x000000ff860b7207 */ /* 0x000fc40004000000 */
[----:B------:R-:W-:-:S03]  /*20c20*/  SEL R39, R39, RZ, !P0 ;  /* 0x000000ff27277207 */ /* 0x000fc60004000000 */
[----:B0-----:R-:W-:Y:S01]  /*20c30*/  IMAD R15, R15, R11, RZ ;  /* 0x0000000b0f0f7224 */ /* 0x001fe200078e02ff */
[----:B------:R-:W0:Y:S03]  /*20c40*/  @P2 LDC R47, c[0x0][0xbf0] ;  /* 0x0002fc00ff2f2b82 */ /* 0x000e260000000800 */
[C---:B------:R-:W-:Y:S02]  /*20c50*/  IMAD R43, R14.reuse, R39, R15 ;  /* 0x000000270e2b7224 */ /* 0x040fe400078e020f */
[----:B------:R-:W-:-:S03]  /*20c60*/  IMAD.WIDE.U32 R14, R14, R11, RZ ;  /* 0x0000000b0e0e7225 */ /* 0x000fc600078e00ff */
[----:B------:R-:W1:Y:S01]  /*20c70*/  LDC.64 R36, c[0x0][0xba8] ;  /* 0x0002ea00ff247b82 */ /* 0x000e620000000a00 */
[----:B------:R-:W-:Y:S01]  /*20c80*/  IMAD.IADD R49, R33, 0x1, R41 ;  /* 0x0000000121317824 */ /* 0x000fe200078e0229 */
[----:B-----5:R-:W-:Y:S01]  /*20c90*/  IADD3 R33, P0, P3, R14, R32, R129 ;  /* 0x000000200e217210 */ /* 0x020fe20007b1e081 */
[----:B------:R-:W-:Y:S01]  /*20ca0*/  IMAD.IADD R43, R15, 0x1, R43 ;  /* 0x000000010f2b7824 */ /* 0x000fe200078e022b */
[----:B------:R-:W-:-:S04]  /*20cb0*/  SHF.R.S32.HI R32, RZ, 0x1f, R129 ;  /* 0x0000001fff207819 */ /* 0x000fc80000011481 */
[----:B-1----:R-:W1:Y:S08]  /*20cc0*/  @!P1 LDC R36, c[0x0][0xb50] ;  /* 0x0002d400ff249b82 */ /* 0x002e700000000800 */
[----:B------:R-:W1:Y:S01]  /*20cd0*/  @!P1 LDC R37, c[0x0][0xb54] ;  /* 0x0002d500ff259b82 */ /* 0x000e620000000800 */
[----:B---3--:R-:W-:-:S04]  /*20ce0*/  IMAD.IADD R38, R38, 0x1, R212 ;  /* 0x0000000126267824 */ /* 0x008fc800078e02d4 */
[----:B------:R-:W-:Y:S01]  /*20cf0*/  @P2 IMAD.HI.U32 R14, R38, R45, RZ ;  /* 0x0000002d260e2227 */ /* 0x000fe200078e00ff */
[----:B--2---:R-:W-:-:S03]  /*20d00*/  SEL R39, R132, RZ, P1 ;  /* 0x000000ff84277207 */ /* 0x004fc60000800000 */
[----:B------:R-:W-:Y:S01]  /*20d10*/  IMAD.MOV.U32 R15, RZ, RZ, R38 ;  /* 0x000000ffff0f7224 */ /* 0x000fe200078e0026 */
[----:B0-----:R-:W-:Y:S01]  /*20d20*/  @P2 SHF.R.U32.HI R15, RZ, R47, R14 ;  /* 0x0000002fff0f2219 */ /* 0x001fe2000001160e */
[-C--:B----4-:R-:W-:Y:S02]  /*20d30*/  IMAD R41, R35, R39.reuse, RZ ;  /* 0x0000002723297224 */ /* 0x090fe400078e02ff */
[----:B------:R-:W-:Y:S01]  /*20d40*/  IMAD.WIDE.U32 R34, R34, R39, RZ ;  /* 0x0000002722227225 */ /* 0x000fe200078e00ff */
[----:B------:R-:W-:-:S03]  /*20d50*/  IADD3.X R39, R43, R49, R32, P0, P3 ;  /* 0x000000312b277210 */ /* 0x000fc600007e6420 */
[----:B------:R-:W-:Y:S01]  /*20d60*/  IMAD.MOV R40, RZ, RZ, -R15 ;  /* 0x000000ffff287224 */ /* 0x000fe200078e0a0f */
[----:B------:R-:W-:Y:S01]  /*20d70*/  IADD3 R34, P0, P3, R15, R33, R34 ;  /* 0x000000210f227210 */ /* 0x000fe20007b1e022 */
[----:B------:R-:W-:Y:S01]  /*20d80*/  IMAD.IADD R41, R35, 0x1, R41 ;  /* 0x0000000123297824 */ /* 0x000fe200078e0229 */
[----:B------:R-:W-:Y:S01]  /*20d90*/  SHF.R.S32.HI R14, RZ, 0x1f, R15 ;  /* 0x0000001fff0e7819 */ /* 0x000fe2000001140f */
[----:B------:R-:W-:-:S03]  /*20da0*/  IMAD R15, R121, R40, R38 ;  /* 0x00000028790f7224 */ /* 0x000fc600078e0226 */
[----:B------:R-:W-:Y:S01]  /*20db0*/  IADD3.X R35, R14, R39, R41, P0, P3 ;  /* 0x000000270e237210 */ /* 0x000fe200007e6429 */
[-C--:B------:R-:W-:Y:S01]  /*20dc0*/  IMAD R13, R13, R15.reuse, RZ ;  /* 0x0000000f0d0d7224 */ /* 0x080fe200078e02ff */
[----:B------:R-:W-:Y:S01]  /*20dd0*/  SHF.R.S32.HI R33, RZ, 0x1f, R15 ;  /* 0x0000001fff217819 */ /* 0x000fe2000001140f */
[----:B------:R-:W-:-:S04]  /*20de0*/  IMAD.WIDE.U32 R34, R12, R15, R34 ;  /* 0x0000000f0c227225 */ /* 0x000fc800078e0022 */
[----:B------:R-:W-:Y:S01]  /*20df0*/  IMAD R13, R12, R33, R13 ;  /* 0x000000210c0d7224 */ /* 0x000fe200078e020d */
[----:B-1----:R-:W-:-:S03]  /*20e00*/  LEA R36, P0, R34, R36, 0x2 ;  /* 0x0000002422247211 */ /* 0x002fc600078010ff */
[----:B------:R-:W-:-:S05]  /*20e10*/  IMAD.IADD R12, R35, 0x1, R13 ;  /* 0x00000001230c7824 */ /* 0x000fca00078e020d */
[----:B------:R-:W-:Y:S01]  /*20e20*/  LEA.HI.X R37, R34, R37, R12, 0x2, P0 ;  /* 0x0000002522257211 */ /* 0x000fe200000f140c */
[----:B------:R-:W-:Y:S01]  /*20e30*/  SHFL.IDX PT, R14, R36, 0x1, 0x1c1f ;  /* 0x003c1f00240e7f89 */ /* 0x000fe200000e0000 */
[----:B------:R-:W-:-:S03]  /*20e40*/  IMAD.IADD R33, R46, 0x1, R212 ;  /* 0x000000012e217824 */ /* 0x000fc600078e02d4 */
[----:B------:R-:W-:Y:S04]  /*20e50*/  SHFL.IDX PT, R12, R36, RZ, 0x1c1f ;  /* 0x001c1fff240c7589 */ /* 0x000fe800000e0000 */
[----:B------:R-:W0:Y:S04]  /*20e60*/  SHFL.IDX PT, R13, R37, RZ, 0x1c1f ;  /* 0x001c1fff250d7589 */ /* 0x000e2800000e0000 */
        /* <DEDUP_REMOVED lines=31> */
[----:B------:R-:W-:Y:S01]  /*21060*/  LOP3.LUT R48, R49, 0x380, RZ, 0xc0, !PT ;  /* 0x0000038031307812 */ /* 0x000fe200078ec0ff */
[----:B------:R-:W-:Y:S01]  /*21070*/  IMAD R32, R32, UR4, RZ ;  /* 0x0000000420207c24 */ /* 0x000fe2000f8e02ff */
[----:B------:R-:W-:Y:S01]  /*21080*/  LOP3.LUT R28, R29, 0x380, RZ, 0xc0, !PT ;  /* 0x000003801d1c7812 */ /* 0x000fe200078ec0ff */
[----:B------:R-:W5:Y:S01]  /*21090*/  LD.E.128 R24, desc[UR42][R24.64] ;  /* 0x0000002a18187980 */ /* 0x000f62000c101d00 */
[----:B------:R-:W-:-:S02]  /*210a0*/  SHF.R.U64 R48, R48, 0x3, RZ ;  /* 0x0000000330307819 */ /* 0x000fc400000012ff */
[----:B------:R-:W-:Y:S02]  /*210b0*/  LOP3.LUT R36, R37, 0x380, RZ, 0xc0, !PT ;  /* 0x0000038025247812 */ /* 0x000fe400078ec0ff */
[----:B------:R-:W-:Y:S01]  /*210c0*/  LOP3.LUT R48, R48, R49, RZ, 0x3c, !PT ;  /* 0x0000003130307212 */ /* 0x000fe200078e3cff */
[--C-:B------:R-:W-:Y:S01]  /*210d0*/  IMAD.X R49, RZ, RZ, R83.reuse, P3 ;  /* 0x000000ffff317224 */ /* 0x100fe200018e0653 */
[----:B------:R-:W-:Y:S02]  /*210e0*/  IADD3 R3, P3, R82, 0xb000, RZ ;  /* 0x0000b00052037810 */ /* 0x000fe40007f7e0ff */
[----:B------:R-:W-:Y:S02]  /*210f0*/  LOP3.LUT R40, R41, 0x380, RZ, 0xc0, !PT ;  /* 0x0000038029287812 */ /* 0x000fe400078ec0ff */
[----:B------:R-:W-:Y:S02]  /*21100*/  LOP3.LUT R0, R3, 0x380, RZ, 0xc0, !PT ;  /* 0x0000038003007812 */ /* 0x000fe400078ec0ff */
[----:B------:R-:W-:Y:S01]  /*21110*/  LOP3.LUT R44, R45, 0x380, RZ, 0xc0, !PT ;  /* 0x000003802d2c7812 */ /* 0x000fe200078ec0ff */
[C---:B------:R-:W-:Y:S01]  /*21120*/  IMAD R9, R129.reuse, UR5, R32 ;  /* 0x0000000581097c24 */ /* 0x040fe2000f8e0220 */
[----:B------:R-:W-:Y:S01]  /*21130*/  SHF.R.U64 R0, R0, 0x3, RZ ;  /* 0x0000000300007819 */ /* 0x000fe200000012ff */
[----:B------:R-:W-:Y:S01]  /*21140*/  IMAD.X R69, RZ, RZ, R83, P3 ;  /* 0x000000ffff457224 */ /* 0x000fe200018e0653 */
[----:B------:R-:W-:Y:S01]  /*21150*/  SHF.R.U64 R28, R28, 0x3, RZ ;  /* 0x000000031c1c7819 */ /* 0x000fe200000012ff */
[----:B------:R-:W5:Y:S01]  /*21160*/  LD.E.128 R48, desc[UR42][R48.64] ;  /* 0x0000002a30307980 */ /* 0x000f62000c101d00 */
[----:B------:R-:W-:Y:S01]  /*21170*/  LOP3.LUT R68, R0, R3, RZ, 0x3c, !PT ;  /* 0x0000000300447212 */ /* 0x000fe200078e3cff */
[----:B------:R-:W-:Y:S01]  /*21180*/  IMAD.WIDE.U32 R2, R129, UR4, RZ ;  /* 0x0000000481027c25 */ /* 0x000fe2000f8e00ff */
[----:B------:R-:W-:Y:S01]  /*21190*/  SHF.R.U64 R36, R36, 0x3, RZ ;  /* 0x0000000324247819 */ /* 0x000fe200000012ff */
[----:B------:R-:W-:Y:S01]  /*211a0*/  ULDC.64 UR4, c[0x0][0xae8] ;  /* 0x0002ba0000047ab9 */ /* 0x000fe20000000a00 */
[----:B------:R-:W-:-:S02]  /*211b0*/  SHF.R.U64 R40, R40, 0x3, RZ ;  /* 0x0000000328287819 */ /* 0x000fc400000012ff */
[----:B------:R-:W-:Y:S01]  /*211c0*/  SHF.R.U64 R44, R44, 0x3, RZ ;  /* 0x000000032c2c7819 */ /* 0x000fe200000012ff */
[----:B------:R-:W-:Y:S01]  /*211d0*/  IMAD.IADD R3, R3, 0x1, R9 ;  /* 0x0000000103037824 */ /* 0x000fe200078e0209 */
[----:B------:R-:W-:Y:S01]  /*211e0*/  LOP3.LUT R28, R28, R29, RZ, 0x3c, !PT ;  /* 0x0000001d1c1c7212 */ /* 0x000fe200078e3cff */
[----:B------:R-:W-:Y:S01]  /*211f0*/  IMAD R9, R33, 0x20, R8 ;  /* 0x0000002021097824 */ /* 0x000fe200078e0208 */
[----:B------:R-:W-:Y:S01]  /*21200*/  LOP3.LUT R36, R36, R37, RZ, 0x3c, !PT ;  /* 0x0000002524247212 */ /* 0x000fe200078e3cff */
[--C-:B------:R-:W-:Y:S01]  /*21210*/  IMAD.X R29, RZ, RZ, R83.reuse, P4 ;  /* 0x000000ffff1d7224 */ /* 0x100fe200020e0653 */
[----:B------:R-:W-:Y:S01]  /*21220*/  LOP3.LUT R40, R40, R41, RZ, 0x3c, !PT ;  /* 0x0000002928287212 */ /* 0x000fe200078e3cff */
[--C-:B------:R-:W-:Y:S01]  /*21230*/  IMAD.X R37, RZ, RZ, R83.reuse, P5 ;  /* 0x000000ffff257224 */ /* 0x100fe200028e0653 */
[----:B------:R-:W-:Y:S01]  /*21240*/  LOP3.LUT R44, R44, R45, RZ, 0x3c, !PT ;  /* 0x0000002d2c2c7212 */ /* 0x000fe200078e3cff */
[--C-:B------:R-:W-:Y:S01]  /*21250*/  IMAD.X R41, RZ, RZ, R83.reuse, P0 ;  /* 0x000000ffff297224 */ /* 0x100fe200000e0653 */
[C---:B------:R-:W-:Y:S01]  /*21260*/  IADD3 R53, P4, R82.reuse, 0x7000, RZ ;  /* 0x0000700052357810 */ /* 0x040fe20007f9e0ff */
[----:B------:R-:W-:Y:S01]  /*21270*/  IMAD.X R45, RZ, RZ, R83, P1 ;  /* 0x000000ffff2d7224 */ /* 0x000fe200008e0653 */
[----:B------:R-:W-:Y:S01]  /*21280*/  IADD3 R57, P5, R82, 0x8000, RZ ;  /* 0x0000800052397810 */ /* 0x000fe20007fbe0ff */
[----:B------:R-:W-:Y:S01]  /*21290*/  IMAD.IADD R12, R212, 0x1, R9 ;  /* 0x00000001d40c7824 */ /* 0x000fe200078e0209 */
[C---:B------:R-:W-:Y:S01]  /*212a0*/  IADD3 R61, P0, R82.reuse, 0x9000, RZ ;  /* 0x00009000523d7810 */ /* 0x040fe20007f1e0ff */
[----:B------:R-:W-:Y:S01]  /*212b0*/  IMAD.WIDE.U32 R2, R201, UR4, R2 ;  /* 0x00000004c9027c25 */ /* 0x000fe2000f8e0002 */
[----:B------:R-:W-:Y:S01]  /*212c0*/  IADD3 R65, P1, R82, 0xa000, RZ ;  /* 0x0000a00052417810 */ /* 0x000fe20007f3e0ff */
[----:B------:R-:W5:Y:S01]  /*212d0*/  LD.E.128 R28, desc[UR42][R28.64] ;  /* 0x0000002a1c1c7980 */ /* 0x000f62000c101d00 */
[----:B------:R-:W-:-:S02]  /*212e0*/  LOP3.LUT R52, R53, 0x380, RZ, 0xc0, !PT ;  /* 0x0000038035347812 */ /* 0x000fc400078ec0ff */
[----:B------:R-:W-:Y:S01]  /*212f0*/  LOP3.LUT R56, R57, 0x380, RZ, 0xc0, !PT ;  /* 0x0000038039387812 */ /* 0x000fe200078ec0ff */
[----:B------:R-:W5:Y:S01]  /*21300*/  LD.E.128 R36, desc[UR42][R36.64] ;  /* 0x0000002a24247980 */ /* 0x000f62000c101d00 */
[----:B------:R-:W-:Y:S02]  /*21310*/  LOP3.LUT R60, R61, 0x380, RZ, 0xc0, !PT ;  /* 0x000003803d3c7812 */ /* 0x000fe400078ec0ff */
[----:B------:R-:W-:Y:S01]  /*21320*/  LOP3.LUT R64, R65, 0x380, RZ, 0xc0, !PT ;  /* 0x0000038041407812 */ /* 0x000fe200078ec0ff */
[----:B0-----:R-:W-:Y:S01]  /*21330*/  @P2 IMAD.HI.U32 R0, R12, R13, RZ ;  /* 0x0000000d0c002227 */ /* 0x001fe200078e00ff */
[----:B------:R-:W-:Y:S01]  /*21340*/  LOP3.LUT R5, R82, 0x380, RZ, 0xc0, !PT ;  /* 0x0000038052057812 */ /* 0x000fe200078ec0ff */
[----:B------:R-:W5:Y:S01]  /*21350*/  LD.E.128 R40, desc[UR42][R40.64] ;  /* 0x0000002a28287980 */ /* 0x000f62000c101d00 */
[----:B------:R-:W-:Y:S01]  /*21360*/  SHF.R.S32.HI R10, RZ, 0x1f, R11 ;  /* 0x0000001fff0a7819 */ /* 0x000fe2000001140b */
[----:B------:R-:W-:Y:S01]  /*21370*/  IMAD R3, R201, UR5, R3 ;  /* 0x00000005c9037c24 */ /* 0x000fe2000f8e0203 */
[----:B------:R-:W-:Y:S01]  /*21380*/  SHF.R.U64 R52, R52, 0x3, RZ ;  /* 0x0000000334347819 */ /* 0x000fe200000012ff */
[----:B------:R-:W-:Y:S01]  /*21390*/  ULDC.64 UR4, c[0x0][0xaf0] ;  /* 0x0002bc0000047ab9 */ /* 0x000fe20000000a00 */
[----:B------:R-:W-:Y:S01]  /*213a0*/  SHF.R.U64 R56, R56, 0x3, RZ ;  /* 0x0000000338387819 */ /* 0x000fe200000012ff */
[----:B------:R-:W5:Y:S01]  /*213b0*/  LD.E.128 R44, desc[UR42][R44.64] ;  /* 0x0000002a2c2c7980 */ /* 0x000f62000c101d00 */
[----:B------:R-:W-:-:S02]  /*213c0*/  SHF.R.U64 R60, R60, 0x3, RZ ;  /* 0x000000033c3c7819 */ /* 0x000fc400000012ff */
[----:B------:R-:W-:Y:S01]  /*213d0*/  SHF.R.U64 R64, R64, 0x3, RZ ;  /* 0x0000000340407819 */ /* 0x000fe200000012ff */
[----:B------:R-:W-:Y:S01]  /*213e0*/  IMAD.MOV.U32 R9, RZ, RZ, R12 ;  /* 0x000000ffff097224 */ /* 0x000fe200078e000c */
[----:B------:R-:W-:Y:S01]  /*213f0*/  SHF.R.U64 R5, R5, 0x3, RZ ;  /* 0x0000000305057819 */ /* 0x000fe200000012ff */
[----:B------:R-:W-:Y:S01]  /*21400*/  IMAD R10, R10, UR4, RZ ;  /* 0x000000040a0a7c24 */ /* 0x000fe2000f8e02ff */
[----:B-1----:R-:W-:Y:S01]  /*21410*/  @P2 SHF.R.U32.HI R9, RZ, R15, R0 ;  /* 0x0000000fff092219 */ /* 0x002fe20000011600 */
[----:B------:R-:W5:Y:S01]  /*21420*/  LD.E.128 R68, desc[UR42][R68.64] ;  /* 0x0000002a44447980 */ /* 0x000f62000c101d00 */
        /* <DEDUP_REMOVED lines=9> */
[C---:B------:R-:W-:Y:S01]  /*214c0*/  IMAD R13, R11.reuse, UR5, R10 ;  /* 0x000000050b0d7c24 */ /* 0x040fe2000f8e020a */
[----:B------:R-:W-:Y:S01]  /*214d0*/  SHF.R.S32.HI R0, RZ, 0x1f, R9 ;  /* 0x0000001fff007819 */ /* 0x000fe20000011409 */
[----:B------:R-:W-:Y:S01]  /*214e0*/  IMAD.WIDE.U32 R2, R11, UR4, R2 ;  /* 0x000000040b027c25 */ /* 0x000fe2000f8e0002 */
[----:B------:R-:W-:Y:S01]  /*214f0*/  ULDC.64 UR4, c[0x0][0xae0] ;  /* 0x0002b80000047ab9 */ /* 0x000fe20000000a00 */
[----:B------:R0:W5:Y:S02]  /*21500*/  LD.E.128 R4, desc[UR42][R82.64] ;  /* 0x0000002a52047980 */ /* 0x000164000c101d00 */
[----:B------:R-:W-:-:S02]  /*21510*/  IMAD.MOV R10, RZ, RZ, -R9 ;  /* 0x000000ffff0a7224 */ /* 0x000fc400078e0a09 */
[----:B------:R-:W5:Y:S01]  /*21520*/  LD.E.128 R52, desc[UR42][R52.64] ;  /* 0x0000002a34347980 */ /* 0x000f62000c101d00 */
[----:B------:R-:W-:Y:S02]  /*21530*/  IMAD.IADD R3, R3, 0x1, R13 ;  /* 0x0000000103037824 */ /* 0x000fe400078e020d */
[----:B------:R-:W-:Y:S01]  /*21540*/  IMAD R0, R0, UR4, RZ ;  /* 0x0000000400007c24 */ /* 0x000fe2000f8e02ff */
[----:B------:R-:W5:Y:S01]  /*21550*/  LD.E.128 R56, desc[UR42][R56.64] ;  /* 0x0000002a38387980 */ /* 0x000f62000c101d00 */
[----:B------:R-:W-:-:S03]  /*21560*/  IMAD R11, R121, R10, R12 ;  /* 0x0000000a790b7224 */ /* 0x000fc600078e020c */
[----:B------:R-:W5:Y:S04]  /*21570*/  LD.E.128 R60, desc[UR42][R60.64] ;  /* 0x0000002a3c3c7980 */ /* 0x000f68000c101d00 */
[----:B------:R-:W5:Y:S01]  /*21580*/  LD.E.128 R64, desc[UR42][R64.64] ;  /* 0x0000002a40407980 */ /* 0x000f62000c101d00 */
[----:B------:R-:W-:Y:S01]  /*21590*/  @!PT LDS RZ, [RZ] ;  /* 0x00000000fffff984 */ /* 0x000fe20000000800 */
[----:B------:R-:W-:Y:S01]  /*215a0*/  @!PT LDS RZ, [RZ] ;  /* 0x00000000fffff984 */ /* 0x000fe20000000800 */
[----:B------:R-:W-:Y:S01]  /*215b0*/  @!PT LDS RZ, [RZ] ;  /* 0x00000000fffff984 */ /* 0x000fe20000000800 */
[----:B------:R-:W-:Y:S01]  /*215c0*/  @!PT LDS RZ, [RZ] ;  /* 0x00000000fffff984 */ /* 0x000fe20000000800 */
[----:B------:R1:W-:Y:S06]  /*215d0*/  MEMBAR.ALL.CTA ;  /* 0x0000000000007992 */ /* 0x0003ec0000008000 */
[----:B-1----:R-:W1:Y:S01]  /*215e0*/  FENCE.VIEW.ASYNC.S ;  /* 0x00000000000073c6 */ /* 0x002e620000000000 */
[----:B------:R-:W-:-:S04]  /*215f0*/  IMAD.WIDE.U32 R2, R9, UR4, R2 ;  /* 0x0000000409027c25 */ /* 0x000fc8000f8e0002 */
[----:B------:R-:W-:Y:S01]  /*21600*/  IMAD R13, R9, UR5, R0 ;  /* 0x00000005090d7c24 */ /* 0x000fe2000f8e0200 */
[----:B------:R-:W-:Y:S01]  /*21610*/  SHF.R.S32.HI R9, RZ, 0x1f, R11 ;  /* 0x0000001fff097819 */ /* 0x000fe2000001140b */
[----:B------:R-:W-:Y:S02]  /*21620*/  ULDC.64 UR4, c[0x0][0xad8] ;  /* 0x0002b60000047ab9 */ /* 0x000fe40000000a00 */
[----:B------:R-:W-:Y:S02]  /*21630*/  IMAD.IADD R3, R3, 0x1, R13 ;  /* 0x0000000103037824 */ /* 0x000fe400078e020d */
[----:B------:R-:W-:Y:S02]  /*21640*/  IMAD R10, R9, UR4, RZ ;  /* 0x00000004090a7c24 */ /* 0x000fe4000f8e02ff */
[----:B------:R-:W-:Y:S02]  /*21650*/  VIADD R0, R16, 0x2a820 ;  /* 0x0002a82010007836 */ /* 0x000fe40000000000 */
[----:B------:R-:W-:-:S02]  /*21660*/  IMAD R9, R11, UR5, R10 ;  /* 0x000000050b097c24 */ /* 0x000fc4000f8e020a */
[----:B------:R-:W-:Y:S01]  /*21670*/  IMAD.WIDE.U32 R10, R11, UR4, R2 ;  /* 0x000000040b0a7c25 */ /* 0x000fe2000f8e0002 */
[----:B------:R-:W-:Y:S01]  /*21680*/  ULDC.64 UR4, c[0x0][0xa80] ;  /* 0x0002a00000047ab9 */ /* 0x000fe20000000a00 */
[----:B------:R-:W-:Y:S02]  /*21690*/  PRMT R0, RZ, 0x654, R0 ;  /* 0x00000654ff007816 */ /* 0x000fe40000000000 */
[----:B------:R-:W-:Y:S01]  /*216a0*/  IMAD.IADD R3, R11, 0x1, R9 ;  /* 0x000000010b037824 */ /* 0x000fe200078e0209 */
[C---:B------:R-:W-:Y:S01]  /*216b0*/  LEA R2, P0, R10.reuse, UR4, 0x1 ;  /* 0x000000040a027c11 */ /* 0x040fe2000f8008ff */
[C---:B------:R-:W-:Y:S01]  /*216c0*/  VIADD R35, R21.reuse, 0x80 ;  /* 0x0000008015237836 */ /* 0x040fe20000000000 */
[----:B------:R-:W-:Y:S01]  /*216d0*/  UMOV UR4, 0xffffffff ;  /* 0xffffffff00047882 */ /* 0x000fe20000000000 */
[----:B------:R-:W-:Y:S01]  /*216e0*/  VIADD R73, R21, 0x40 ;  /* 0x0000004015497836 */ /* 0x000fe20000000000 */
[----:B-1----:R0:W-:Y:S01]  /*216f0*/  SYNCS.ARRIVE.TRANS64.RED.A1T0 RZ, [R0+URZ], RZ ;  /* 0x000000ff00ff79a7 */ /* 0x0021e2000810043f */
[----:B------:R-:W-:-:S02]  /*21700*/  LEA.HI.X R3, R10, UR5, R3, 0x1, P0 ;  /* 0x000000050a037c11 */ /* 0x000fc400080f0c03 */
[----:B------:R-:W-:Y:S02]  /*21710*/  SHF.R.S32.HI R20, RZ, 0x1f, R21 ;  /* 0x0000001fff147819 */ /* 0x000fe40000011415 */
[----:B------:R-:W-:Y:S02]  /*21720*/  SHF.R.S32.HI R32, RZ, 0x1f, R35 ;  /* 0x0000001fff207819 */ /* 0x000fe40000011423 */
[----:B------:R-:W-:Y:S01]  /*21730*/  SHF.R.S32.HI R72, RZ, 0x1f, R73 ;  /* 0x0000001fff487819 */ /* 0x000fe20000011449 */
[----:B0-----:R-:W-:Y:S06]  /*21740*/  BRA.DIV UR4, `(.L_x_1828) ;  /* 0x000000f604087947 */ /* 0x001fec000b800000 */
[----:B------:R0:W1:Y:S04]  /*21750*/  SHFL.IDX PT, R0, R3, RZ, 0x181f ;  /* 0x00181fff03007589 */ /* 0x00006800000e0000 */
[----:B------:R0:W2:Y:S02]  /*21760*/  SHFL.IDX PT, R14, R2, RZ, 0x181f ;  /* 0x00181fff020e7589 */ /* 0x0000a400000e0000 */
.L_x_2151:
[----:B------:R-:W-:Y:S01]  /*21770*/  IMAD.IADD R33, R8, 0x1, R212 ;  /* 0x0000000108217824 */ /* 0x000fe200078e02d4 */
        /* <DEDUP_REMOVED lines=16> */
.L_x_1830:
[----:B------:R-:W-:Y:S05]  /*21880*/  BSYNC B1 ;  /* 0x0000000000017941 */ /* 0x000fea0003800000 */
.L_x_1829:
[----:B------:R-:W-:-:S03]  /*21890*/  UMOV UR4, 0xffffffff ;  /* 0xffffffff00047882 */ /* 0x000fc60000000000 */
[----:B------:R-:W-:Y:S05]  /*218a0*/  BRA.DIV UR4, `(.L_x_1831) ;  /* 0x000000f204e47947 */ /* 0x000fea000b800000 */
[----:B-1----:R1:W4:Y:S04]  /*218b0*/  SHFL.IDX PT, R0, R3, 0x1, 0x181f ;  /* 0x00381f0003007f89 */ /* 0x00232800000e0000 */
[----:B--23--:R1:W2:Y:S02]  /*218c0*/  SHFL.IDX PT, R14, R2, 0x1, 0x181f ;  /* 0x00381f00020e7f89 */ /* 0x00c2a400000e0000 */
.L_x_2155:
[----:B-----5:R-:W-:Y:S01]  /*218d0*/  VIADD R5, R33, 0x20 ;  /* 0x0000002021057836 */ /* 0x020fe20000000000 */
        /* <DEDUP_REMOVED lines=16> */
.L_x_1833:
[----:B------:R-:W-:Y:S05]  /*219e0*/  BSYNC B1 ;  /* 0x0000000000017941 */ /* 0x000fea0003800000 */
.L_x_1832:
[----:B------:R-:W-:-:S03]  /*219f0*/  UMOV UR4, 0xffffffff ;  /* 0xffffffff00047882 */ /* 0x000fc60000000000 */
[----:B------:R-:W-:Y:S05]  /*21a00*/  BRA.DIV UR4, `(.L_x_1834) ;  /* 0x000000f204d47947 */ /* 0x000fea000b800000 */
[----:B----4-:R4:W0:Y:S04]  /*21a10*/  SHFL.IDX PT, R0, R3, 0x2, 0x181f ;  /* 0x00581f0003007f89 */ /* 0x01082800000e0000 */
[----:B--23--:R4:W2:Y:S02]  /*21a20*/  SHFL.IDX PT, R14, R2, 0x2, 0x181f ;  /* 0x00581f00020e7f89 */ /* 0x00c8a400000e0000 */
.L_x_2159:
        /* <DEDUP_REMOVED lines=17> */
.L_x_1836:
[----:B------:R-:W-:Y:S05]  /*21b40*/  BSYNC B1 ;  /* 0x0000000000017941 */ /* 0x000fea0003800000 */
.L_x_1835:
[----:B------:R-:W-:-:S03]  /*21b50*/  UMOV UR4, 0xffffffff ;  /* 0xffffffff00047882 */ /* 0x000fc60000000000 */
[----:B------:R-:W-:Y:S05]  /*21b60*/  BRA.DIV UR4, `(.L_x_1837) ;  /* 0x000000f204c47947 */ /* 0x000fea000b800000 */
[----:B0-----:R0:W0:Y:S04]  /*21b70*/  SHFL.IDX PT, R0, R3, 0x3, 0x181f ;  /* 0x00781f0003007f89 */ /* 0x00102800000e0000 */
[----:B--23--:R2:W3:Y:S02]  /*21b80*/  SHFL.IDX PT, R14, R2, 0x3, 0x181f ;  /* 0x00781f00020e7f89 */ /* 0x00c4e400000e0000 */
.L_x_2163:
[----:B01--4-:R-:W-:-:S05]  /*21b90*/  VIADD R3, R33, 0x60 ;  /* 0x0000006021037836 */ /* 0x013fca0000000000 */
[----:B------:R-:W-:-:S13]  /*21ba0*/  ISETP.GE.AND P0, PT, R3, R34, PT ;  /* 0x000000220300720c */ /* 0x000fda0003f06270 */
[----:B------:R-:W-:Y:S05]  /*21bb0*/  @P0 BRA `(.L_x_1838) ;  /* 0x0000002800e00947 */ /* 0x000fea0003800000 */
[----:B------:R-:W-:Y:S02]  /*21bc0*/  ULDC UR4, c[0x0][0xac8] ;  /* 0x0002b20000047ab9 */ /* 0x000fe40000000800 */
[----:B------:R-:W-:Y:S02]  /*21bd0*/  ISETP.GE.AND P2, PT, R21, UR4, PT ;  /* 0x0000000415007c0c */ /* 0x000fe4000bf46270 */
[----:B------:R-:W-:-:S11]  /*21be0*/  ISETP.GE.AND P3, PT, R73, UR4, PT ;  /* 0x0000000449007c0c */ /* 0x000fd6000bf66270 */
[-C--:B--23--:R-:W-:Y:S02]  /*21bf0*/  @!P2 LEA R2, P0, R21, R14.reuse, 0x1 ;  /* 0x0000000e1502a211 */ /* 0x08cfe400078008ff */
[----:B------:R-:W-:Y:S02]  /*21c00*/  @!P3 LEA R4, P1, R73, R14, 0x1 ;  /* 0x0000000e4904b211 */ /* 0x000fe400078208ff */
[-C--:B------:R-:W-:Y:S02]  /*21c10*/  @!P2 LEA.HI.X R3, R21, R0.reuse, R20, 0x1, P0 ;  /* 0x000000001503a211 */ /* 0x080fe400000f0c14 */
        /* <DEDUP_REMOVED lines=9> */
.L_x_1827:
        /* <DEDUP_REMOVED lines=20> */
[----:B------:R-:W-:-:S03]  /*21df0*/  IMAD.WIDE.U32 R12, R132, UR4, R12 ;  /* 0x00000004840c7c25 */ /* 0x000fc6000f8e000c */
[--C-:B------:R-:W-:Y:S01]  /*21e00*/  SHF.R.S32.HI R14, RZ, 0x1f, R11.reuse ;  /* 0x0000001fff0e7819 */ /* 0x100fe2000001140b */
[----:B------:R-:W-:Y:S02]  /*21e10*/  IMAD.MOV R15, RZ, RZ, -R11 ;  /* 0x000000ffff0f7224 */ /* 0x000fe400078e0a0b */
[----:B------:R-:W-:Y:S01]  /*21e20*/  IMAD R13, R132, UR5, R13 ;  /* 0x00000005840d7c24 */ /* 0x000fe2000f8e020d */
[----:B------:R-:W-:Y:S01]  /*21e30*/  ULDC.64 UR4, c[0x0][0xb30] ;  /* 0x0002cc0000047ab9 */ /* 0x000fe20000000a00 */
[----:B------:R-:W-:Y:S02]  /*21e40*/  IMAD R121, R121, R15, R38 ;  /* 0x0000000f79797224 */ /* 0x000fe400078e0226 */
[----:B------:R-:W-:Y:S02]  /*21e50*/  IMAD R14, R14, UR4, RZ ;  /* 0x000000040e0e7c24 */ /* 0x000fe4000f8e02ff */
[----:B------:R-:W-:-:S04]  /*21e60*/  IMAD.WIDE.U32 R12, R11, UR4, R12 ;  /* 0x000000040b0c7c25 */ /* 0x000fc8000f8e000c */
[----:B------:R-:W-:Y:S01]  /*21e70*/  IMAD R15, R11, UR5, R14 ;  /* 0x000000050b0f7c24 */ /* 0x000fe2000f8e020e */
[----:B------:R-:W-:Y:S01]  /*21e80*/  SHF.R.S32.HI R11, RZ, 0x1f, R121 ;  /* 0x0000001fff0b7819 */ /* 0x000fe20000011479 */
[----:B------:R-:W-:Y:S01]  /*21e90*/  ULDC.64 UR4, c[0x0][0xb28] ;  /* 0x0002ca0000047ab9 */ /* 0x000fe20000000a00 */
[----:B------:R-:W-:Y:S02]  /*21ea0*/  VIADD R32, R16, 0x2a820 ;  /* 0x0002a82010207836 */ /* 0x000fe40000000000 */
[----:B------:R-:W-:Y:S02]  /*21eb0*/  IMAD.IADD R13, R13, 0x1, R15 ;  /* 0x000000010d0d7824 */ /* 0x000fe400078e020f */
[----:B------:R-:W-:Y:S01]  /*21ec0*/  IMAD R14, R11, UR4, RZ ;  /* 0x000000040b0e7c24 */ /* 0x000fe2000f8e02ff */
[----:B------:R-:W-:Y:S01]  /*21ed0*/  PRMT R32, RZ, 0x654, R32 ;  /* 0x00000654ff207816 */ /* 0x000fe20000000020 */
[----:B------:R-:W-:-:S03]  /*21ee0*/  IMAD.WIDE.U32 R12, R121, UR4, R12 ;  /* 0x00000004790c7c25 */ /* 0x000fc6000f8e000c */
[----:B------:R0:W-:Y:S01]  /*21ef0*/  SYNCS.ARRIVE.TRANS64.RED.A1T0 RZ, [R32+URZ], RZ ;  /* 0x000000ff20ff79a7 */ /* 0x0001e2000810043f */
        /* <DEDUP_REMOVED lines=9> */
.L_x_2166:
[----:B------:R-:W-:Y:S01]  /*21f90*/  ISETP.GE.AND P0, PT, R33, R34, PT ;  /* 0x000000222100720c */ /* 0x000fe20003f06270 */
[----:B------:R-:W-:-:S12]  /*21fa0*/  BSSY B1, `(.L_x_1840) ;  /* 0x00000cd000017945 */ /* 0x000fd80003800000 */
[----:B------:R-:W-:Y:S05]  /*21fb0*/  @P0 BRA `(.L_x_1841) ;  /* 0x0000000c002c0947 */ /* 0x000fea0003800000 */
[----:B------:R-:W-:Y:S01]  /*21fc0*/  ULDC UR4, c[0x0][0xac8] ;  /* 0x0002b20000047ab9 */ /* 0x000fe20000000800 */
[C---:B------:R-:W-:Y:S01]  /*21fd0*/  VIADD R41, R202.reuse, 0x10 ;  /* 0x00000010ca297836 */ /* 0x040fe20000000000 */
[C---:B------:R-:W-:Y:S01]  /*21fe0*/  ISETP.GE.AND P3, PT, R202.reuse, UR4, PT ;  /* 0x00000004ca007c0c */ /* 0x040fe2000bf66270 */
[C---:B------:R-:W-:Y:S01]  /*21ff0*/  VIADD R39, R202.reuse, 0x8 ;  /* 0x00000008ca277836 */ /* 0x040fe20000000000 */
[----:B------:R-:W-:Y:S01]  /*22000*/  SHF.R.S32.HI R14, RZ, 0x1f, R202 ;  /* 0x0000001fff0e7819 */ /* 0x000fe200000114ca */
[C---:B------:R-:W-:Y:S01]  /*22010*/  VIADD R40, R202.reuse, 0x18 ;  /* 0x00000018ca287836 */ /* 0x040fe20000000000 */
[----:B------:R-:W-:Y:S01]  /*22020*/  ISETP.GE.AND P1, PT, R41, UR4, PT ;  /* 0x0000000429007c0c */ /* 0x000fe2000bf26270 */
[C---:B------:R-:W-:Y:S01]  /*22030*/  VIADD R42, R202.reuse, 0x20 ;  /* 0x00000020ca2a7836 */ /* 0x040fe20000000000 */
[----:B------:R-:W-:Y:S01]  /*22040*/  ISETP.GE.AND P2, PT, R39, UR4, PT ;  /* 0x0000000427007c0c */ /* 0x000fe2000bf46270 */
[C---:B------:R-:W-:Y:S02]  /*22050*/  VIADD R44, R202.reuse, 0x8 ;  /* 0x00000008ca2c7836 */ /* 0x040fe40000000000 */
[----:B------:R-:W-:-:S03]  /*22060*/  VIADD R43, R202, 0x10 ;  /* 0x00000010ca2b7836 */ /* 0x000fc60000000000 */
[----:B------:R-:W-:Y:S01]  /*22070*/  SHF.R.S32.HI R44, RZ, 0x1f, R44 ;  /* 0x0000001fff2c7819 */ /* 0x000fe2000001142c */
[----:B------:R-:W-:Y:S01]  /*22080*/  @!P3 IMAD.MOV.U32 R15, RZ, RZ, R0 ;  /* 0x000000ffff0fb224 */ /* 0x000fe200078e0000 */
[C---:B--2---:R-:W-:Y:S01]  /*22090*/  @!P3 LEA R12, P0, R202.reuse, R11, 0x2 ;  /* 0x0000000bca0cb211 */ /* 0x044fe200078010ff */
[C---:B------:R-:W-:Y:S01]  /*220a0*/  VIADD R0, R202.reuse, 0x40 ;  /* 0x00000040ca007836 */ /* 0x040fe20000000000 */
[----:B------:R-:W-:Y:S02]  /*220b0*/  SHF.R.S32.HI R43, RZ, 0x1f, R43 ;  /* 0x0000001fff2b7819 */ /* 0x000fe4000001142b */
[----:B-1----:R-:W-:Y:S01]  /*220c0*/  @!P3 LEA.HI.X R13, R202, R38, R14, 0x2, P0 ;  /* 0x00000026ca0db211 */ /* 0x002fe200000f140e */
[----:B------:R-:W-:Y:S01]  /*220d0*/  @!P3 IMAD.MOV.U32 R14, RZ, RZ, R2 ;  /* 0x000000ffff0eb224 */ /* 0x000fe200078e0002 */
[----:B------:R-:W-:Y:S01]  /*220e0*/  ISETP.GE.AND P0, PT, R40, UR4, PT ;  /* 0x0000000428007c0c */ /* 0x000fe2000bf06270 */
[----:B------:R-:W-:Y:S01]  /*220f0*/  @!P2 IMAD.MOV.U32 R121, RZ, RZ, R119 ;  /* 0x000000ffff79a224 */ /* 0x000fe200078e0077 */
[----:B------:R-:W-:Y:S01]  /*22100*/  @!P1 LOP3.LUT R123, R123, R122, RZ, 0x3c, !PT ;  /* 0x0000007a7b7b9212 */ /* 0x000fe200078e3cff */
[----:B------:R-:W-:Y:S01]  /*22110*/  VIADD R2, R202, 0x38 ;  /* 0x00000038ca027836 */ /* 0x000fe20000000000 */
[----:B------:R1:W-:Y:S01]  /*22120*/  @!P3 ST.E.64 desc[UR42][R12.64], R14 ;  /* 0x0000000e0c00b985 */ /* 0x0003e2000c101b2a */
[----:B------:R-:W-:-:S02]  /*22130*/  ISETP.GE.AND P3, PT, R42, UR4, PT ;  /* 0x000000042a007c0c */ /* 0x000fc4000bf66270 */
[----:B------:R-:W-:Y:S02]  /*22140*/  @!P2 LEA R32, P4, R39, R11, 0x2 ;  /* 0x0000000b2720a211 */ /* 0x000fe400078810ff */
[----:B------:R-:W-:Y:S02]  /*22150*/  @!P1 LOP3.LUT R122, R123, R122, RZ, 0x3c, !PT ;  /* 0x0000007a7b7a9212 */ /* 0x000fe400078e3cff */
[----:B------:R-:W-:Y:S01]  /*22160*/  @!P2 LEA.HI.X R33, R39, R38, R44, 0x2, P4 ;  /* 0x000000262721a211 */ /* 0x000fe200020f142c */
[C---:B------:R-:W-:Y:S01]  /*22170*/  VIADD R39, R202.reuse, 0x28 ;  /* 0x00000028ca277836 */ /* 0x040fe20000000000 */
[----:B------:R-:W-:Y:S01]  /*22180*/  @!P1 LOP3.LUT R123, R123, R122, RZ, 0x3c, !PT ;  /* 0x0000007a7b7b9212 */ /* 0x000fe200078e3cff */
[----:B------:R-:W-:Y:S01]  /*22190*/  VIADD R44, R202, 0x18 ;  /* 0x00000018ca2c7836 */ /* 0x000fe20000000000 */
[----:B------:R-:W-:Y:S01]  /*221a0*/  @!P0 LOP3.LUT R125, R125, R124, RZ, 0x3c, !PT ;  /* 0x0000007c7d7d8212 */ /* 0x000fe200078e3cff */
[----:B------:R2:W-:Y:S01]  /*221b0*/  @!P2 ST.E.64 desc[UR42][R32.64], R120 ;  /* 0x000000782000a985 */ /* 0x0005e2000c101b2a */
[----:B------:R-:W-:-:S02]  /*221c0*/  ISETP.GE.AND P2, PT, R39, UR4, PT ;  /* 0x0000000427007c0c */ /* 0x000fc4000bf46270 */
[-C--:B-1----:R-:W-:Y:S02]  /*221d0*/  @!P1 LEA R12, P5, R41, R11.reuse, 0x2 ;  /* 0x0000000b290c9211 */ /* 0x082fe400078a10ff */
[----:B------:R-:W-:Y:S02]  /*221e0*/  @!P3 LOP3.LUT R127, R127, R126, RZ, 0x3c, !PT ;  /* 0x0000007e7f7fb212 */ /* 0x000fe400078e3cff */
[----:B------:R-:W-:Y:S01]  /*221f0*/  @!P1 LEA.HI.X R13, R41, R38, R43, 0x2, P5 ;  /* 0x00000026290d9211 */ /* 0x000fe200028f142b */
[----:B------:R-:W-:Y:S01]  /*22200*/  VIADD R41, R202, 0x30 ;  /* 0x00000030ca297836 */ /* 0x000fe20000000000 */
[----:B------:R-:W-:Y:S01]  /*22210*/  @!P0 LEA R14, P4, R40, R11, 0x2 ;  /* 0x0000000b280e8211 */ /* 0x000fe200078810ff */
[C---:B------:R-:W-:Y:S01]  /*22220*/  VIADD R43, R202.reuse, 0x20 ;  /* 0x00000020ca2b7836 */ /* 0x040fe20000000000 */
[----:B------:R-:W-:Y:S01]  /*22230*/  SHF.R.S32.HI R44, RZ, 0x1f, R44 ;  /* 0x0000001fff2c7819 */ /* 0x000fe2000001142c */
[----:B------:R1:W-:Y:S01]  /*22240*/  @!P1 ST.E.64 desc[UR42][R12.64], R122 ;  /* 0x0000007a0c009985 */ /* 0x0003e2000c101b2a */
[----:B------:R-:W-:Y:S01]  /*22250*/  ISETP.GE.AND P1, PT, R41, UR4, PT ;  /* 0x0000000429007c0c */ /* 0x000fe2000bf26270 */
[----:B------:R-:W-:Y:S01]  /*22260*/  @!P2 IMAD.MOV.U32 R129, RZ, RZ, R117 ;  /* 0x000000ffff81a224 */ /* 0x000fe200078e0075 */
[----:B------:R-:W-:Y:S01]  /*22270*/  @!P0 LOP3.LUT R124, R125, R124, RZ, 0x3c, !PT ;  /* 0x0000007c7d7c8212 */ /* 0x000fe200078e3cff */
[C---:B--2---:R-:W-:Y:S01]  /*22280*/  VIADD R32, R202.reuse, 0x48 ;  /* 0x00000048ca207836 */ /* 0x044fe20000000000 */
[----:B------:R-:W-:Y:S01]  /*22290*/  SHF.R.S32.HI R43, RZ, 0x1f, R43 ;  /* 0x0000001fff2b7819 */ /* 0x000fe2000001142b */
[----:B------:R-:W-:Y:S01]  /*222a0*/  VIADD R33, R202, 0x60 ;  /* 0x00000060ca217836 */ /* 0x000fe20000000000 */
[----:B------:R-:W-:-:S02]  /*222b0*/  @!P3 LOP3.LUT R126, R127, R126, RZ, 0x3c, !PT ;  /* 0x0000007e7f7eb212 */ /* 0x000fc400078e3cff */
[----:B------:R-:W-:Y:S01]  /*222c0*/  @!P0 LEA.HI.X R15, R40, R38, R44, 0x2, P4 ;  /* 0x00000026280f8211 */ /* 0x000fe200020f142c */
[C---:B------:R-:W-:Y:S01]  /*222d0*/  VIADD R40, R202.reuse, 0x38 ;  /* 0x00000038ca287836 */ /* 0x040fe20000000000 */
[----:B------:R-:W-:Y:S01]  /*222e0*/  @!P0 LOP3.LUT R125, R125, R124, RZ, 0x3c, !PT ;  /* 0x0000007c7d7d8212 */ /* 0x000fe200078e3cff */
[----:B------:R-:W-:Y:S01]  /*222f0*/  VIADD R44, R202, 0x28 ;  /* 0x00000028ca2c7836 */ /* 0x000fe20000000000 */
[----:B------:R-:W-:Y:S02]  /*22300*/  @!P3 LOP3.LUT R127, R127, R126, RZ, 0x3c, !PT ;  /* 0x0000007e7f7fb212 */ /* 0x000fe400078e3cff */
[----:B-1----:R-:W-:Y:S01]  /*22310*/  @!P3 LEA R12, P5, R42, R11, 0x2 ;  /* 0x0000000b2a0cb211 */ /* 0x002fe200078a10ff */
[----:B------:R1:W-:Y:S01]  /*22320*/  @!P0 ST.E.64 desc[UR42][R14.64], R124 ;  /* 0x0000007c0e008985 */ /* 0x0003e2000c101b2a */
[----:B------:R-:W-:Y:S02]  /*22330*/  ISETP.GE.AND P0, PT, R40, UR4, PT ;  /* 0x0000000428007c0c */ /* 0x000fe4000bf06270 */
[----:B------:R-:W-:Y:S01]  /*22340*/  @!P3 LEA.HI.X R13, R42, R38, R43, 0x2, P5 ;  /* 0x000000262a0db211 */ /* 0x000fe200028f142b */
[C---:B------:R-:W-:Y:S01]  /*22350*/  VIADD R42, R202.reuse, 0x40 ;  /* 0x00000040ca2a7836 */ /* 0x040fe20000000000 */
[----:B------:R-:W-:Y:S01]  /*22360*/  @!P1 LOP3.LUT R131, R131, R130, RZ, 0x3c, !PT ;  /* 0x0000008283839212 */ /* 0x000fe200078e3cff */
[----:B------:R-:W-:Y:S01]  /*22370*/  VIADD R43, R202, 0x30 ;  /* 0x00000030ca2b7836 */ /* 0x000fe20000000000 */
[----:B------:R-:W-:Y:S01]  /*22380*/  SHF.R.S32.HI R44, RZ, 0x1f, R44 ;  /* 0x0000001fff2c7819 */ /* 0x000fe2000001142c */
[----:B------:R2:W-:Y:S01]  /*22390*/  @!P3 ST.E.64 desc[UR42][R12.64], R126 ;  /* 0x0000007e0c00b985 */ /* 0x0005e2000c101b2a */
[----:B------:R-:W-:-:S02]  /*223a0*/  ISETP.GE.AND P3, PT, R42, UR4, PT ;  /* 0x000000042a007c0c */ /* 0x000fc4000bf66270 */
[----:B------:R-:W-:Y:S02]  /*223b0*/  SHF.R.S32.HI R43, RZ, 0x1f, R43 ;  /* 0x0000001fff2b7819 */ /* 0x000fe4000001142b */
[----:B------:R-:W-:Y:S01]  /*223c0*/  @!P1 LOP3.LUT R130, R131, R130, RZ, 0x3c, !PT ;  /* 0x0000008283829212 */ /* 0x000fe200078e3cff */
[----:B------:R-:W-:Y:S01]  /*223d0*/  @!P0 IMAD.MOV.U32 R119, RZ, RZ, R113 ;  /* 0x000000ffff778224 */ /* 0x000fe200078e0071 */
[-C--:B-1----:R-:W-:Y:S02]  /*223e0*/  @!P2 LEA R14, P4, R39, R11.reuse, 0x2 ;  /* 0x0000000b270ea211 */ /* 0x082fe400078810ff */
[----:B------:R-:W-:Y:S02]  /*223f0*/  @!P1 LOP3.LUT R131, R131, R130, RZ, 0x3c, !PT ;  /* 0x0000008283839212 */ /* 0x000fe400078e3cff */
[-C--:B------:R-:W-:Y:S01]  /*22400*/  @!P2 LEA.HI.X R15, R39, R38.reuse, R44, 0x2, P4 ;  /* 0x00000026270fa211 */ /* 0x080fe200020f142c */
[C---:B------:R-:W-:Y:S01]  /*22410*/  VIADD R39, R202.reuse, 0x48 ;  /* 0x00000048ca277836 */ /* 0x040fe20000000000 */
[----:B------:R-:W-:Y:S01]  /*22420*/  SHF.R.S32.HI R2, RZ, 0x1f, R2 ;  /* 0x0000001fff027819 */ /* 0x000fe20000011402 */
[----:B------:R-:W-:Y:S01]  /*22430*/  @!P3 IMAD.MOV.U32 R117, RZ, RZ, R116 ;  /* 0x000000ffff75b224 */ /* 0x000fe200078e0074 */
[----:B--2---:R-:W-:Y:S01]  /*22440*/  @!P1 LEA R12, P5, R41, R11, 0x2 ;  /* 0x0000000b290c9211 */ /* 0x004fe200078a10ff */
[----:B------:R1:W-:Y:S01]  /*22450*/  @!P2 ST.E.64 desc[UR42][R14.64], R128 ;  /* 0x000000800e00a985 */ /* 0x0003e2000c101b2a */
[----:B------:R-:W-:Y:S01]  /*22460*/  ISETP.GE.AND P2, PT, R39, UR4, PT ;  /* 0x0000000427007c0c */ /* 0x000fe2000bf46270 */
[----:B------:R-:W-:Y:S01]  /*22470*/  @!P3 IMAD.MOV.U32 R116, RZ, RZ, R115 ;  /* 0x000000ffff74b224 */ /* 0x000fe200078e0073 */
[----:B------:R-:W-:Y:S01]  /*22480*/  @!P1 LEA.HI.X R13, R41, R38, R43, 0x2, P5 ;  /* 0x00000026290d9211 */ /* 0x000fe200028f142b */
[C---:B------:R-:W-:Y:S01]  /*22490*/  VIADD R41, R202.reuse, 0x50 ;  /* 0x00000050ca297836 */ /* 0x040fe20000000000 */
[----:B------:R-:W-:Y:S01]  /*224a0*/  SHF.R.S32.HI R0, RZ, 0x1f, R0 ;  /* 0x0000001fff007819 */ /* 0x000fe20000011400 */
[----:B------:R-:W-:Y:S01]  /*224b0*/  VIADD R43, R202, 0xa0 ;  /* 0x000000a0ca2b7836 */ /* 0x000fe20000000000 */
[----:B------:R-:W-:Y:S01]  /*224c0*/  SHF.R.S32.HI R32, RZ, 0x1f, R32 ;  /* 0x0000001fff207819 */ /* 0x000fe20000011420 */
[----:B------:R2:W-:Y:S01]  /*224d0*/  @!P1 ST.E.64 desc[UR42][R12.64], R130 ;  /* 0x000000820c009985 */ /* 0x0005e2000c101b2a */
[----:B------:R-:W-:-:S02]  /*224e0*/  ISETP.GE.AND P1, PT, R41, UR4, PT ;  /* 0x0000000429007c0c */ /* 0x000fc4000bf26270 */
[----:B------:R-:W-:Y:S02]  /*224f0*/  SHF.R.S32.HI R33, RZ, 0x1f, R33 ;  /* 0x0000001fff217819 */ /* 0x000fe40000011421 */
[----:B------:R-:W-:Y:S01]  /*22500*/  SHF.R.S32.HI R43, RZ, 0x1f, R43 ;  /* 0x0000001fff2b7819 */ /* 0x000fe2000001142b */
[----:B------:R-:W-:Y:S01]  /*22510*/  @!P2 IMAD.MOV.U32 R115, RZ, RZ, R109 ;  /* 0x000000ffff73a224 */ /* 0x000fe200078e006d */
[----:B-1----:R-:W-:-:S04]  /*22520*/  @!P0 LEA R14, P4, R40, R11, 0x2 ;  /* 0x0000000b280e8211 */ /* 0x002fc800078810ff */
[-C--:B------:R-:W-:Y:S01]  /*22530*/  @!P0 LEA.HI.X R15, R40, R38.reuse, R2, 0x2, P4 ;  /* 0x00000026280f8211 */ /* 0x080fe200020f1402 */
[----:B------:R-:W-:Y:S01]  /*22540*/  VIADD R40, R202, 0x58 ;  /* 0x00000058ca287836 */ /* 0x000fe20000000000 */
[----:B--2---:R-:W-:Y:S01]  /*22550*/  @!P3 LEA R12, P5, R42, R11, 0x2 ;  /* 0x0000000b2a0cb211 */ /* 0x004fe200078a10ff */
[----:B------:R-:W-:Y:S02]  /*22560*/  VIADD R2, R202, 0x50 ;  /* 0x00000050ca027836 */ /* 0x000fe40000000000 */
[----:B------:R1:W-:Y:S01]  /*22570*/  @!P0 ST.E.64 desc[UR42][R14.64], R118 ;  /* 0x000000760e008985 */ /* 0x0003e2000c101b2a */
[----:B------:R-:W-:Y:S01]  /*22580*/  ISETP.GE.AND P0, PT, R40, UR4, PT ;  /* 0x0000000428007c0c */ /* 0x000fe2000bf06270 */
[----:B------:R-:W-:Y:S01]  /*22590*/  @!P1 IMAD.MOV.U32 R113, RZ, RZ, R112 ;  /* 0x000000ffff719224 */ /* 0x000fe200078e0070 */
[----:B------:R-:W-:Y:S01]  /*225a0*/  @!P3 LEA.HI.X R13, R42, R38, R0, 0x2, P5 ;  /* 0x000000262a0db211 */ /* 0x000fe200028f1400 */
[----:B------:R-:W-:Y:S01]  /*225b0*/  VIADD R0, R202, 0x60 ;  /* 0x00000060ca007836 */ /* 0x000fe20000000000 */
[----:B------:R-:W-:Y:S01]  /*225c0*/  SHF.R.S32.HI R2, RZ, 0x1f, R2 ;  /* 0x0000001fff027819 */ /* 0x000fe20000011402 */
[----:B------:R-:W-:-:S02]  /*225d0*/  @!P1 IMAD.MOV.U32 R112, RZ, RZ, R111 ;  /* 0x000000ffff709224 */ /* 0x000fc400078e006f */
[----:B------:R2:W-:Y:S01]  /*225e0*/  @!P3 ST.E.64 desc[UR42][R12.64], R116 ;  /* 0x000000740c00b985 */ /* 0x0005e2000c101b2a */
[----:B------:R-:W-:Y:S01]  /*225f0*/  ISETP.GE.AND P3, PT, R0, UR4, PT ;  /* 0x0000000400007c0c */ /* 0x000fe2000bf66270 */
[----:B------:R-:W-:Y:S01]  /*22600*/  VIADD R42, R202, 0xa0 ;  /* 0x000000a0ca2a7836 */ /* 0x000fe20000000000 */
[----:B-1----:R-:W-:-:S03]  /*22610*/  @!P2 LEA R14, P4, R39, R11, 0x2 ;  /* 0x0000000b270ea211 */ /* 0x002fc600078810ff */
[----:B------:R-:W-:Y:S01]  /*22620*/  @!P0 IMAD.MOV.U32 R111, RZ, RZ, R105 ;  /* 0x000000ffff6f8224 */ /* 0x000fe200078e0069 */
[-C--:B------:R-:W-:Y:S01]  /*22630*/  @!P2 LEA.HI.X R15, R39, R38.reuse, R32, 0x2, P4 ;  /* 0x00000026270fa211 */ /* 0x080fe200020f1420 */
[C---:B------:R-:W-:Y:S02]  /*22640*/  VIADD R39, R202.reuse, 0x68 ;  /* 0x00000068ca277836 */ /* 0x040fe40000000000 */
[C---:B------:R-:W-:Y:S01]  /*22650*/  VIADD R32, R202.reuse, 0x58 ;  /* 0x00000058ca207836 */ /* 0x040fe20000000000 */
[----:B--2---:R-:W-:Y:S01]  /*22660*/  @!P1 LEA R12, P5, R41, R11, 0x2 ;  /* 0x0000000b290c9211 */ /* 0x004fe200078a10ff */
        /* <DEDUP_REMOVED lines=12> */
[----:B------:R-:W-:Y:S02]  /*22730*/  SHF.R.S32.HI R41, RZ, 0x1f, R41 ;  /* 0x0000001fff297819 */ /* 0x000fe40000011429 */
[-C--:B------:R-:W-:Y:S01]  /*22740*/  @!P0 LEA.HI.X R15, R40, R38.reuse, R32, 0x2, P4 ;  /* 0x00000026280f8211 */ /* 0x080fe200020f1420 */
[C---:B------:R-:W-:Y:S02]  /*22750*/  VIADD R40, R202.reuse, 0x80 ;  /* 0x00000080ca287836 */ /* 0x040fe40000000000 */
[----:B------:R-:W-:Y:S01]  /*22760*/  VIADD R32, R202, 0x78 ;  /* 0x00000078ca207836 */ /* 0x000fe20000000000 */
[C---:B--2---:R-:W-:Y:S01]  /*22770*/  @!P3 LEA R12, P5, R0.reuse, R11, 0x2 ;  /* 0x0000000b000cb211 */ /* 0x044fe200078a10ff */
[----:B------:R1:W-:Y:S01]  /*22780*/  @!P0 ST.E.64 desc[UR42][R14.64], R110 ;  /* 0x0000006e0e008985 */ /* 0x0003e2000c101b2a */
[----:B------:R-:W-:Y:S02]  /*22790*/  @!P1 IMAD.MOV.U32 R105, RZ, RZ, R104 ;  /* 0x000000ffff699224 */ /* 0x000fe400078e0068 */
[----:B------:R-:W-:Y:S01]  /*227a0*/  @!P3 LEA.HI.X R13, R0, R38, R33, 0x2, P5 ;  /* 0x00000026000db211 */ /* 0x000fe200028f1421 */
[----:B------:R-:W-:Y:S01]  /*227b0*/  VIADD R33, R202, 0x70 ;  /* 0x00000070ca217836 */ /* 0x000fe20000000000 */
[----:B------:R-:W-:Y:S01]  /*227c0*/  ISETP.GE.AND P0, PT, R32, UR4, PT ;  /* 0x0000000420007c0c */ /* 0x000fe2000bf06270 */
[----:B------:R-:W-:-:S02]  /*227d0*/  VIADD R0, R202, 0x88 ;  /* 0x00000088ca007836 */ /* 0x000fc40000000000 */
[----:B------:R2:W-:Y:S01]  /*227e0*/  @!P3 ST.E.64 desc[UR42][R12.64], R108 ;  /* 0x0000006c0c00b985 */ /* 0x0005e2000c101b2a */
[----:B------:R-:W-:Y:S01]  /*227f0*/  ISETP.GE.AND P3, PT, R40, UR4, PT ;  /* 0x0000000428007c0c */ /* 0x000fe2000bf66270 */
[----:B------:R-:W-:Y:S01]  /*22800*/  @!P1 IMAD.MOV.U32 R104, RZ, RZ, R103 ;  /* 0x000000ffff689224 */ /* 0x000fe200078e0067 */
[----:B------:R-:W-:Y:S02]  /*22810*/  SHF.R.S32.HI R33, RZ, 0x1f, R33 ;  /* 0x0000001fff217819 */ /* 0x000fe40000011421 */
[----:B-1----:R-:W-:-:S04]  /*22820*/  @!P2 LEA R14, P5, R39, R11, 0x2 ;  /* 0x0000000b270ea211 */ /* 0x002fc800078a10ff */
[-C--:B------:R-:W-:Y:S01]  /*22830*/  @!P2 LEA.HI.X R15, R39, R38.reuse, R41, 0x2, P5 ;  /* 0x00000026270fa211 */ /* 0x080fe200028f1429 */
[----:B------:R-:W-:Y:S01]  /*22840*/  VIADD R41, R202, 0x80 ;  /* 0x00000080ca297836 */ /* 0x000fe20000000000 */
[----:B------:R-:W-:Y:S01]  /*22850*/  ISETP.GE.AND P5, PT, R0, UR4, PT ;  /* 0x0000000400007c0c */ /* 0x000fe2000bfa6270 */
[----:B------:R-:W-:Y:S01]  /*22860*/  @!P0 IMAD.MOV.U32 R103, RZ, RZ, R99 ;  /* 0x000000ffff678224 */ /* 0x000fe200078e0063 */
[----:B--2---:R-:W-:Y:S01]  /*22870*/  @!P1 LEA R12, P4, R2, R11, 0x2 ;  /* 0x0000000b020c9211 */ /* 0x004fe200078810ff */
[----:B------:R1:W-:Y:S01]  /*22880*/  @!P2 ST.E.64 desc[UR42][R14.64], R106 ;  /* 0x0000006a0e00a985 */ /* 0x0003e2000c101b2a */
[----:B------:R-:W-:Y:S01]  /*22890*/  SHF.R.S32.HI R41, RZ, 0x1f, R41 ;  /* 0x0000001fff297819 */ /* 0x000fe20000011429 */
[----:B------:R-:W-:Y:S01]  /*228a0*/  VIADD R39, R202, 0x98 ;  /* 0x00000098ca277836 */ /* 0x000fe20000000000 */
[----:B------:R-:W-:Y:S01]  /*228b0*/  @!P1 LEA.HI.X R13, R2, R38, R33, 0x2, P4 ;  /* 0x00000026020d9211 */ /* 0x000fe200020f1421 */
[C---:B------:R-:W-:Y:S02]  /*228c0*/  VIADD R2, R202.reuse, 0x90 ;  /* 0x00000090ca027836 */ /* 0x040fe40000000000 */
[----:B------:R-:W-:-:S02]  /*228d0*/  VIADD R33, R202, 0x78 ;  /* 0x00000078ca217836 */ /* 0x000fc40000000000 */
[----:B------:R2:W-:Y:S01]  /*228e0*/  @!P1 ST.E.64 desc[UR42][R12.64], R104 ;  /* 0x000000680c009985 */ /* 0x0005e2000c101b2a */
[----:B------:R-:W-:Y:S01]  /*228f0*/  ISETP.GE.AND P1, PT, R2, UR4, PT ;  /* 0x0000000402007c0c */ /* 0x000fe2000bf26270 */
[----:B------:R-:W-:Y:S01]  /*22900*/  @!P5 IMAD.MOV.U32 R99, RZ, RZ, R98 ;  /* 0x000000ffff63d224 */ /* 0x000fe200078e0062 */
[----:B------:R-:W-:Y:S01]  /*22910*/  SHF.R.S32.HI R33, RZ, 0x1f, R33 ;  /* 0x0000001fff217819 */ /* 0x000fe20000011421 */
[----:B------:R-:W-:Y:S01]  /*22920*/  @!P5 IMAD.MOV.U32 R98, RZ, RZ, R97 ;  /* 0x000000ffff62d224 */ /* 0x000fe200078e0061 */
[----:B-1----:R-:W-:-:S04]  /*22930*/  @!P0 LEA R14, P2, R32, R11, 0x2 ;  /* 0x0000000b200e8211 */ /* 0x002fc800078410ff */
[-C--:B------:R-:W-:Y:S02]  /*22940*/  @!P0 LEA.HI.X R15, R32, R38.reuse, R33, 0x2, P2 ;  /* 0x00000026200f8211 */ /* 0x080fe400010f1421 */
[-C--:B------:R-:W-:Y:S02]  /*22950*/  @!P5 LEA R32, P2, R0, R11.reuse, 0x2 ;  /* 0x0000000b0020d211 */ /* 0x080fe400078410ff */
[C---:B--2---:R-:W-:Y:S01]  /*22960*/  @!P3 LEA R12, P4, R40.reuse, R11, 0x2 ;  /* 0x0000000b280cb211 */ /* 0x044fe200078810ff */
[----:B------:R1:W-:Y:S01]  /*22970*/  @!P0 ST.E.64 desc[UR42][R14.64], R102 ;  /* 0x000000660e008985 */ /* 0x0003e2000c101b2a */
[----:B------:R-:W-:Y:S01]  /*22980*/  ISETP.GE.AND P0, PT, R39, UR4, PT ;  /* 0x0000000427007c0c */ /* 0x000fe2000bf06270 */
[----:B------:R-:W-:Y:S01]  /*22990*/  @!P1 IMAD.MOV.U32 R97, RZ, RZ, R78 ;  /* 0x000000ffff619224 */ /* 0x000fe200078e004e */
[----:B------:R-:W-:Y:S01]  /*229a0*/  @!P3 LEA.HI.X R13, R40, R38, R41, 0x2, P4 ;  /* 0x00000026280db211 */ /* 0x000fe200020f1429 */
[C---:B------:R-:W-:Y:S02]  /*229b0*/  VIADD R40, R202.reuse, 0x88 ;  /* 0x00000088ca287836 */ /* 0x040fe40000000000 */
[----:B------:R-:W-:-:S02]  /*229c0*/  VIADD R41, R202, 0x90 ;  /* 0x00000090ca297836 */ /* 0x000fc40000000000 */
[----:B------:R2:W-:Y:S01]  /*229d0*/  @!P3 ST.E.64 desc[UR42][R12.64], R100 ;  /* 0x000000640c00b985 */ /* 0x0005e2000c101b2a */
[----:B------:R-:W-:Y:S02]  /*229e0*/  SHF.R.S32.HI R40, RZ, 0x1f, R40 ;  /* 0x0000001fff287819 */ /* 0x000fe40000011428 */
[----:B------:R-:W-:Y:S02]  /*229f0*/  SHF.R.S32.HI R41, RZ, 0x1f, R41 ;  /* 0x0000001fff297819 */ /* 0x000fe40000011429 */
[----:B------:R-:W-:Y:S01]  /*22a00*/  @!P5 LEA.HI.X R33, R0, R38, R40, 0x2, P2 ;  /* 0x000000260021d211 */ /* 0x000fe200010f1428 */
[----:B------:R-:W-:Y:S01]  /*22a10*/  VIADD R40, R202, 0xb0 ;  /* 0x000000b0ca287836 */ /* 0x000fe20000000000 */
[----:B------:R-:W-:Y:S01]  /*22a20*/  ISETP.GE.AND P3, PT, R42, UR4, PT ;  /* 0x000000042a007c0c */ /* 0x000fe2000bf66270 */
[----:B------:R-:W-:Y:S01]  /*22a30*/  VIADD R0, R202, 0xb8 ;  /* 0x000000b8ca007836 */ /* 0x000fe20000000000 */
[-C--:B-1----:R-:W-:Y:S01]  /*22a40*/  @!P0 LEA R14, P4, R39, R11.reuse, 0x2 ;  /* 0x0000000b270e8211 */ /* 0x082fe200078810ff */
[----:B------:R1:W-:Y:S01]  /*22a50*/  @!P5 ST.E.64 desc[UR42][R32.64], R98 ;  /* 0x000000622000d985 */ /* 0x0003e2000c101b2a */
[----:B--2---:R-:W-:-:S04]  /*22a60*/  @!P1 LEA R12, P2, R2, R11, 0x2 ;  /* 0x0000000b020c9211 */ /* 0x004fc800078410ff */
[-C--:B------:R-:W-:Y:S01]  /*22a70*/  @!P1 LEA.HI.X R13, R2, R38.reuse, R41, 0x2, P2 ;  /* 0x00000026020d9211 */ /* 0x080fe200010f1429 */
[----:B------:R-:W-:Y:S01]  /*22a80*/  VIADD R41, R202, 0x98 ;  /* 0x00000098ca297836 */ /* 0x000fe20000000000 */
[----:B------:R-:W-:Y:S01]  /*22a90*/  ISETP.GE.AND P2, PT, R40, UR4, PT ;  /* 0x0000000428007c0c */ /* 0x000fe2000bf46270 */
[----:B------:R-:W-:Y:S02]  /*22aa0*/  VIADD R2, R202, 0xa8 ;  /* 0x000000a8ca027836 */ /* 0x000fe40000000000 */
[----:B------:R2:W-:Y:S01]  /*22ab0*/  @!P1 ST.E.64 desc[UR42][R12.64], R96 ;  /* 0x000000600c009985 */ /* 0x0005e2000c101b2a */
[----:B------:R-:W-:Y:S01]  /*22ac0*/  SHF.R.S32.HI R41, RZ, 0x1f, R41 ;  /* 0x0000001fff297819 */ /* 0x000fe20000011429 */
[----:B------:R-:W-:Y:S01]  /*22ad0*/  @!P3 IMAD.MOV.U32 R93, RZ, RZ, R91 ;  /* 0x000000ffff5db224 */ /* 0x000fe200078e005b */
[----:B------:R-:W-:Y:S02]  /*22ae0*/  ISETP.GE.AND P1, PT, R0, UR4, PT ;  /* 0x0000000400007c0c */ /* 0x000fe4000bf26270 */
[----:B------:R-:W-:-:S02]  /*22af0*/  @!P0 LEA.HI.X R15, R39, R38, R41, 0x2, P4 ;  /* 0x00000026270f8211 */ /* 0x000fc400020f1429 */
[----:B------:R-:W-:Y:S02]  /*22b00*/  ISETP.GE.AND P4, PT, R2, UR4, PT ;  /* 0x0000000402007c0c */ /* 0x000fe4000bf86270 */
[CC--:B-1----:R-:W-:Y:S01]  /*22b10*/  @!P3 LEA R32, P5, R42.reuse, R11.reuse, 0x2 ;  /* 0x0000000b2a20b211 */ /* 0x0c2fe200078a10ff */
[----:B------:R1:W-:Y:S01]  /*22b20*/  @!P0 ST.E.64 desc[UR42][R14.64], R94 ;  /* 0x0000005e0e008985 */ /* 0x0003e2000c101b2a */
[----:B------:R-:W-:Y:S02]  /*22b30*/  SHF.R.S32.HI R39, RZ, 0x1f, R40 ;  /* 0x0000001fff277819 */ /* 0x000fe40000011428 */
[-C--:B------:R-:W-:Y:S01]  /*22b40*/  @!P3 LEA.HI.X R33, R42, R38.reuse, R43, 0x2, P5 ;  /* 0x000000262a21b211 */ /* 0x080fe200028f142b */
[----:B------:R-:W-:Y:S01]  /*22b50*/  VIADD R42, R202, 0xa8 ;  /* 0x000000a8ca2a7836 */ /* 0x000fe20000000000 */
[CC--:B--2---:R-:W-:Y:S02]  /*22b60*/  @!P2 LEA R12, P0, R40.reuse, R11.reuse, 0x2 ;  /* 0x0000000b280ca211 */ /* 0x0c4fe400078010ff */
[----:B------:R-:W-:Y:S01]  /*22b70*/  SHF.R.S32.HI R41, RZ, 0x1f, R0 ;  /* 0x0000001fff297819 */ /* 0x000fe20000011400 */
[----:B------:R3:W-:Y:S01]  /*22b80*/  @!P3 ST.E.64 desc[UR42][R32.64], R92 ;  /* 0x0000005c2000b985 */ /* 0x0007e2000c101b2a */
[----:B------:R-:W-:Y:S01]  /*22b90*/  @!P2 LEA.HI.X R13, R40, R38, R39, 0x2, P0 ;  /* 0x00000026280da211 */ /* 0x000fe200000f1427 */
[----:B------:R-:W-:Y:S01]  /*22ba0*/  @!P4 IMAD.MOV.U32 R91, RZ, RZ, R90 ;  /* 0x000000ffff5bc224 */ /* 0x000fe200078e005a */
[----:B------:R-:W-:Y:S01]  /*22bb0*/  SHF.R.S32.HI R42, RZ, 0x1f, R42 ;  /* 0x0000001fff2a7819 */ /* 0x000fe2000001142a */
[----:B------:R-:W-:Y:S01]  /*22bc0*/  @!P4 IMAD.MOV.U32 R90, RZ, RZ, R85 ;  /* 0x000000ffff5ac224 */ /* 0x000fe200078e0055 */
[-C--:B------:R-:W-:Y:S01]  /*22bd0*/  @!P4 LEA R40, P0, R2, R11.reuse, 0x2 ;  /* 0x0000000b0228c211 */ /* 0x080fe200078010ff */
[----:B------:R-:W-:Y:S01]  /*22be0*/  @!P2 IMAD.MOV.U32 R85, RZ, RZ, R84 ;  /* 0x000000ffff55a224 */ /* 0x000fe200078e0054 */
[----:B-1----:R-:W-:Y:S01]  /*22bf0*/  @!P1 LEA R14, P5, R0, R11, 0x2 ;  /* 0x0000000b000e9211 */ /* 0x002fe200078a10ff */
[----:B------:R-:W-:-:S02]  /*22c00*/  @!P2 IMAD.MOV.U32 R84, RZ, RZ, R81 ;  /* 0x000000ffff54a224 */ /* 0x000fc400078e0051 */
[----:B------:R-:W-:Y:S01]  /*22c10*/  @!P1 IMAD.MOV.U32 R81, RZ, RZ, R79 ;  /* 0x000000ffff519224 */ /* 0x000fe200078e004f */
[-C--:B------:R-:W-:Y:S02]  /*22c20*/  @!P1 LEA.HI.X R15, R0, R38.reuse, R41, 0x2, P5 ;  /* 0x00000026000f9211 */ /* 0x080fe400028f1429 */
[----:B------:R-:W-:-:S05]  /*22c30*/  @!P4 LEA.HI.X R41, R2, R38, R42, 0x2, P0 ;  /* 0x000000260229c211 */ /* 0x000fca00000f142a */
[----:B------:R3:W-:Y:S04]  /*22c40*/  @!P4 ST.E.64 desc[UR42][R40.64], R90 ;  /* 0x0000005a2800c985 */ /* 0x0007e8000c101b2a */
[----:B------:R3:W-:Y:S04]  /*22c50*/  @!P2 ST.E.64 desc[UR42][R12.64], R84 ;  /* 0x000000540c00a985 */ /* 0x0007e8000c101b2a */
[----:B------:R3:W-:Y:S02]  /*22c60*/  @!P1 ST.E.64 desc[UR42][R14.64], R80 ;  /* 0x000000500e009985 */ /* 0x0007e4000c101b2a */
.L_x_1841:
[----:B------:R-:W-:Y:S05]  /*22c70*/  BSYNC B1 ;  /* 0x0000000000017941 */ /* 0x000fea0003800000 */
.L_x_1840:
[----:B------:R-:W-:-:S03]  /*22c80*/  UMOV UR4, 0xffffffff ;  /* 0xffffffff00047882 */ /* 0x000fc60000000000 */
[----:B------:R-:W-:Y:S05]  /*22c90*/  BRA.DIV UR4, `(.L_x_1842) ;  /* 0x000000e204f87947 */ /* 0x000fea000b800000 */
[----:B0-----:R-:W0:Y:S04]  /*22ca0*/  SHFL.IDX PT, R37, R37, 0x1, 0x1c1f ;  /* 0x003c1f0025257f89 */ /* 0x001e2800000e0000 */
[----:B---3--:R3:W4:Y:S02]  /*22cb0*/  SHFL.IDX PT, R33, R36, 0x1, 0x1c1f ;  /* 0x003c1f0024217f89 */ /* 0x00872400000e0000 */
.L_x_2170:
[----:B------:R-:W-:-:S13]  /*22cc0*/  ISETP.GE.AND P0, PT, R35, R34, PT ;  /* 0x000000222300720c */ /* 0x000fda0003f06270 */
[----:B------:R-:W-:Y:S05]  /*22cd0*/  @P0 BRA `(.L_x_1838) ;  /* 0x0000001800980947 */ /* 0x000fea0003800000 */
[----:B------:R-:W-:Y:S01]  /*22ce0*/  ULDC UR4, c[0x0][0xac8] ;  /* 0x0002b20000047ab9 */ /* 0x000fe20000000800 */
[C---:B--2---:R-:W-:Y:S01]  /*22cf0*/  VIADD R11, R202.reuse, 0x8 ;  /* 0x00000008ca0b7836 */ /* 0x044fe20000000000 */
[C---:B------:R-:W-:Y:S01]  /*22d00*/  ISETP.GE.AND P5, PT, R202.reuse, UR4, PT ;  /* 0x00000004ca007c0c */ /* 0x040fe2000bfa6270 */
[C---:B-1----:R-:W-:Y:S01]  /*22d10*/  VIADD R38, R202.reuse, 0x10 ;  /* 0x00000010ca267836 */ /* 0x042fe20000000000 */
[----:B------:R-:W-:Y:S01]  /*22d20*/  SHF.R.S32.HI R14, RZ, 0x1f, R202 ;  /* 0x0000001fff0e7819 */ /* 0x000fe200000114ca */
[C---:B------:R-:W-:Y:S01]  /*22d30*/  VIADD R0, R202.reuse, 0x18 ;  /* 0x00000018ca007836 */ /* 0x040fe20000000000 */
[----:B------:R-:W-:Y:S01]  /*22d40*/  ISETP.GE.AND P1, PT, R11, UR4, PT ;  /* 0x000000040b007c0c */ /* 0x000fe2000bf26270 */
[----:B------:R-:W-:Y:S01]  /*22d50*/  VIADD R32, R202, 0x8 ;  /* 0x00000008ca207836 */ /* 0x000fe20000000000 */
[----:B------:R-:W-:Y:S01]  /*22d60*/  ISETP.GE.AND P2, PT, R38, UR4, PT ;  /* 0x0000000426007c0c */ /* 0x000fe2000bf46270 */
[----:B---3--:R-:W-:Y:S01]  /*22d70*/  VIADD R36, R202, 0x20 ;  /* 0x00000020ca247836 */ /* 0x008fe20000000000 */
[----:B------:R-:W-:Y:S01]  /*22d80*/  ISETP.GE.AND P3, PT, R0, UR4, PT ;  /* 0x0000000400007c0c */ /* 0x000fe2000bf66270 */
[C---:B------:R-:W-:Y:S01]  /*22d90*/  VIADD R39, R202.reuse, 0x10 ;  /* 0x00000010ca277836 */ /* 0x040fe20000000000 */
[----:B------:R-:W-:Y:S01]  /*22da0*/  SHF.R.S32.HI R32, RZ, 0x1f, R32 ;  /* 0x0000001fff207819 */ /* 0x000fe20000011420 */
[----:B------:R-:W-:-:S02]  /*22db0*/  VIADD R40, R202, 0x50 ;  /* 0x00000050ca287836 */ /* 0x000fc40000000000 */
[C---:B----4-:R-:W-:Y:S01]  /*22dc0*/  @!P5 LEA R12, P0, R202.reuse, R33, 0x2 ;  /* 0x00000021ca0cd211 */ /* 0x050fe200078010ff */
[----:B------:R-:W-:Y:S01]  /*22dd0*/  @!P5 IMAD.MOV.U32 R15, RZ, RZ, R5 ;  /* 0x000000ffff0fd224 */ /* 0x000fe200078e0005 */
[----:B------:R-:W-:Y:S01]  /*22de0*/  SHF.R.S32.HI R39, RZ, 0x1f, R39 ;  /* 0x0000001fff277819 */ /* 0x000fe20000011427 */
[C---:B------:R-:W-:Y:S01]  /*22df0*/  VIADD R41, R202.reuse, 0x90 ;  /* 0x00000090ca297836 */ /* 0x040fe20000000000 */
[----:B0-----:R-:W-:Y:S01]  /*22e00*/  @!P5 LEA.HI.X R13, R202, R37, R14, 0x2, P0 ;  /* 0x00000025ca0dd211 */ /* 0x001fe200000f140e */
[----:B------:R-:W-:Y:S01]  /*22e10*/  @!P5 IMAD.MOV.U32 R14, RZ, RZ, R3 ;  /* 0x000000ffff0ed224 */ /* 0x000fe200078e0003 */
[C---:B------:R-:W-:Y:S01]  /*22e20*/  @!P1 LEA R2, P4, R11.reuse, R33, 0x2 ;  /* 0x000000210b029211 */ /* 0x040fe200078810ff */
[----:B------:R-:W-:Y:S01]  /*22e30*/  @!P1 IMAD.MOV.U32 R5, RZ, RZ, R6 ;  /* 0x000000ffff059224 */ /* 0x000fe200078e0006 */
[----:B------:R-:W-:Y:S02]  /*22e40*/  ISETP.GE.AND P0, PT, R36, UR4, PT ;  /* 0x0000000424007c0c */ /* 0x000fe4000bf06270 */
[----:B------:R-:W-:Y:S01]  /*22e50*/  @!P1 LEA.HI.X R3, R11, R37, R32, 0x2, P4 ;  /* 0x000000250b039211 */ /* 0x000fe200020f1420 */
[----:B------:R0:W-:Y:S01]  /*22e60*/  @!P5 ST.E.64 desc[UR42][R12.64], R14 ;  /* 0x0000000e0c00d985 */ /* 0x0001e2000c101b2a */
[C---:B------:R-:W-:Y:S01]  /*22e70*/  VIADD R11, R202.reuse, 0x28 ;  /* 0x00000028ca0b7836 */ /* 0x040fe20000000000 */
[----:B------:R-:W-:Y:S01]  /*22e80*/  SHF.R.S32.HI R40, RZ, 0x1f, R40 ;  /* 0x0000001fff287819 */ /* 0x000fe20000011428 */
[----:B------:R-:W-:Y:S01]  /*22e90*/  VIADD R32, R202, 0x18 ;  /* 0x00000018ca207836 */ /* 0x000fe20000000000 */
[----:B------:R1:W-:Y:S01]  /*22ea0*/  @!P1 ST.E.64 desc[UR42][R2.64], R4 ;  /* 0x0000000402009985 */ /* 0x0003e2000c101b2a */
[----:B------:R-:W-:-:S02]  /*22eb0*/  SHF.R.S32.HI R41, RZ, 0x1f, R41 ;  /* 0x0000001fff297819 */ /* 0x000fc40000011429 */
[----:B------:R-:W-:Y:S02]  /*22ec0*/  ISETP.GE.AND P1, PT, R11, UR4, PT ;  /* 0x000000040b007c0c */ /* 0x000fe4000bf26270 */
[----:B------:R-:W-:Y:S01]  /*22ed0*/  SHF.R.S32.HI R32, RZ, 0x1f, R32 ;  /* 0x0000001fff207819 */ /* 0x000fe20000011420 */
[----:B------:R-:W-:Y:S01]  /*22ee0*/  @!P0 IMAD.MOV.U32 R6, RZ, RZ, R20 ;  /* 0x000000ffff068224 */ /* 0x000fe200078e0014 */
[----:B0-----:R-:W-:-:S04]  /*22ef0*/  @!P2 LEA R12, P4, R38, R33, 0x2 ;  /* 0x00000021260ca211 */ /* 0x001fc800078810ff */
[----:B------:R-:W-:Y:S01]  /*22f00*/  @!P2 LEA.HI.X R13, R38, R37, R39, 0x2, P4 ;  /* 0x00000025260da211 */ /* 0x000fe200020f1427 */
[----:B-1----:R-:W-:Y:S01]  /*22f10*/  @!P2 IMAD.MOV.U32 R4, RZ, RZ, R7 ;  /* 0x000000ffff04a224 */ /* 0x002fe200078e0007 */
[----:B------:R-:W-:Y:S01]  /*22f20*/  @!P3 LEA R2, P5, R0, R33, 0x2 ;  /* 0x000000210002b211 */ /* 0x000fe200078a10ff */
[----:B------:R-:W-:Y:S02]  /*22f30*/  @!P2 IMAD.MOV.U32 R5, RZ, RZ, R9 ;  /* 0x000000ffff05a224 */ /* 0x000fe400078e0009 */
[----:B------:R-:W-:Y:S01]  /*22f40*/  VIADD R38, R202, 0x30 ;  /* 0x00000030ca267836 */ /* 0x000fe20000000000 */
[----:B------:R-:W-:Y:S01]  /*22f50*/  @!P3 LEA.HI.X R3, R0, R37, R32, 0x2, P5 ;  /* 0x000000250003b211 */ /* 0x000fe200028f1420 */
[----:B------:R-:W-:Y:S01]  /*22f60*/  VIADD R39, R202, 0x20 ;  /* 0x00000020ca277836 */ /* 0x000fe20000000000 */
[----:B------:R0:W-:Y:S01]  /*22f70*/  @!P2 ST.E.64 desc[UR42][R12.64], R4 ;  /* 0x000000040c00a985 */ /* 0x0001e2000c101b2a */
[----:B------:R-:W-:Y:S01]  /*22f80*/  @!P3 IMAD.MOV.U32 R9, RZ, RZ, R10 ;  /* 0x000000ffff09b224 */ /* 0x000fe200078e000a */
[----:B------:R-:W-:Y:S01]  /*22f90*/  ISETP.GE.AND P2, PT, R38, UR4, PT ;  /* 0x0000000426007c0c */ /* 0x000fe2000bf46270 */
[C---:B------:R-:W-:Y:S01]  /*22fa0*/  VIADD R0, R202.reuse, 0x38 ;  /* 0x00000038ca007836 */ /* 0x040fe20000000000 */
[----:B------:R-:W-:Y:S01]  /*22fb0*/  SHF.R.S32.HI R39, RZ, 0x1f, R39 ;  /* 0x0000001fff277819 */ /* 0x000fe20000011427 */
[----:B------:R-:W-:Y:S01]  /*22fc0*/  VIADD R32, R202, 0x28 ;  /* 0x00000028ca207836 */ /* 0x000fe20000000000 */
[----:B------:R1:W-:Y:S01]  /*22fd0*/  @!P3 ST.E.64 desc[UR42][R2.64], R8 ;  /* 0x000000080200b985 */ /* 0x0003e2000c101b2a */
[----:B------:R-:W-:Y:S01]  /*22fe0*/  @!P0 IMAD.MOV.U32 R7, RZ, RZ, R24 ;  /* 0x000000ffff078224 */ /* 0x000fe200078e0018 */
[----:B------:R-:W-:-:S02]  /*22ff0*/  ISETP.GE.AND P3, PT, R0, UR4, PT ;  /* 0x0000000400007c0c */ /* 0x000fc4000bf66270 */
[----:B------:R-:W-:Y:S02]  /*23000*/  SHF.R.S32.HI R32, RZ, 0x1f, R32 ;  /* 0x0000001fff207819 */ /* 0x000fe40000011420 */
[----:B0-----:R-:W-:-:S04]  /*23010*/  @!P0 LEA R4, P4, R36, R33, 0x2 ;  /* 0x0000002124048211 */ /* 0x001fc800078810ff */
[----:B------:R-:W-:Y:S01]  /*23020*/  @!P0 LEA.HI.X R5, R36, R37, R39, 0x2, P4 ;  /* 0x0000002524058211 */ /* 0x000fe200020f1427 */
[C---:B------:R-:W-:Y:S01]  /*23030*/  VIADD R36, R202.reuse, 0x40 ;  /* 0x00000040ca247836 */ /* 0x040fe20000000000 */
[C---:B-1----:R-:W-:Y:S01]  /*23040*/  @!P1 LEA R2, P5, R11.reuse, R33, 0x2 ;  /* 0x000000210b029211 */ /* 0x042fe200078a10ff */
[C---:B------:R-:W-:Y:S02]  /*23050*/  VIADD R39, R202.reuse, 0x30 ;  /* 0x00000030ca277836 */ /* 0x040fe40000000000 */
[----:B------:R0:W-:Y:S01]  /*23060*/  @!P0 ST.E.64 desc[UR42][R4.64], R6 ;  /* 0x0000000604008985 */ /* 0x0001e2000c101b2a */
[----:B------:R-:W-:Y:S01]  /*23070*/  @!P1 LEA.HI.X R3, R11, R37, R32, 0x2, P5 ;  /* 0x000000250b039211 */ /* 0x000fe200028f1420 */
[----:B------:R-:W-:Y:S01]  /*23080*/  VIADD R11, R202, 0x48 ;  /* 0x00000048ca0b7836 */ /* 0x000fe20000000000 */
[----:B------:R-:W-:Y:S01]  /*23090*/  ISETP.GE.AND P0, PT, R36, UR4, PT ;  /* 0x0000000424007c0c */ /* 0x000fe2000bf06270 */
[----:B------:R-:W-:Y:S01]  /*230a0*/  VIADD R32, R202, 0x38 ;  /* 0x00000038ca207836 */ /* 0x000fe20000000000 */
[----:B------:R-:W-:-:S04]  /*230b0*/  SHF.R.S32.HI R39, RZ, 0x1f, R39 ;  /* 0x0000001fff277819 */ /* 0x000fc80000011427 */
[----:B------:R-:W-:Y:S01]  /*230c0*/  SHF.R.S32.HI R32, RZ, 0x1f, R32 ;  /* 0x0000001fff207819 */ /* 0x000fe20000011420 */
[----:B0-----:R-:W-:Y:S01]  /*230d0*/  @!P1 IMAD.MOV.U32 R4, RZ, RZ, R21 ;  /* 0x000000ffff049224 */ /* 0x001fe200078e0015 */
[----:B------:R-:W-:Y:S01]  /*230e0*/  @!P2 LEA R6, P4, R38, R33, 0x2 ;  /* 0x000000212606a211 */ /* 0x000fe200078810ff */
[----:B------:R-:W-:-:S03]  /*230f0*/  @!P1 IMAD.MOV.U32 R5, RZ, RZ, R25 ;  /* 0x000000ffff059224 */ /* 0x000fc600078e0019 */
[----:B------:R-:W-:Y:S01]  /*23100*/  @!P2 LEA.HI.X R7, R38, R37, R39, 0x2, P4 ;  /* 0x000000252607a211 */ /* 0x000fe200020f1427 */
[C---:B------:R-:W-:Y:S01]  /*23110*/  VIADD R39, R202.reuse, 0x50 ;  /* 0x00000050ca277836 */ /* 0x040fe20000000000 */
[----:B------:R0:W-:Y:S01]  /*23120*/  @!P1 ST.E.64 desc[UR42][R2.64], R4 ;  /* 0x0000000402009985 */ /* 0x0001e2000c101b2a */
[----:B------:R-:W-:Y:S01]  /*23130*/  ISETP.GE.AND P1, PT, R11, UR4, PT ;  /* 0x000000040b007c0c */ /* 0x000fe2000bf26270 */
[----:B------:R-:W-:-:S05]  /*23140*/  VIADD R38, R202, 0x40 ;  /* 0x00000040ca267836 */ /* 0x000fca0000000000 */
        /* <DEDUP_REMOVED lines=8> */
[----:B------:R-:W-:Y:S01]  /*231d0*/  VIADD R32, R202, 0x48 ;  /* 0x00000048ca207836 */ /* 0x000fe20000000000 */
[----:B------:R-:W-:-:S04]  /*231e0*/  @!P1 LEA R8, P5, R11, R33, 0x2 ;  /* 0x000000210b089211 */ /* 0x000fc800078a10ff */
[----:B------:R-:W-:-:S04]  /*231f0*/  SHF.R.S32.HI R32, RZ, 0x1f, R32 ;  /* 0x0000001fff207819 */ /* 0x000fc80000011420 */
[----:B------:R-:W-:Y:S01]  /*23200*/  @!P1 LEA.HI.X R9, R11, R37, R32, 0x2, P5 ;  /* 0x000000250b099211 */ /* 0x000fe200028f1420 */
[----:B------:R-:W-:Y:S02]  /*23210*/  VIADD R32, R202, 0x68 ;  /* 0x00000068ca207836 */ /* 0x000fe40000000000 */
[----:B0-----:R-:W-:Y:S01]  /*23220*/  @!P3 IMAD.MOV.U32 R4, RZ, RZ, R27 ;  /* 0x000000ffff04b224 */ /* 0x001fe200078e001b */
[----:B------:R-:W-:Y:S01]  /*23230*/  @!P0 LEA R6, P4, R36, R33, 0x2 ;  /* 0x0000002124068211 */ /* 0x000fe200078810ff */
[----:B------:R-:W-:-:S03]  /*23240*/  @!P3 IMAD.MOV.U32 R5, RZ, RZ, R29 ;  /* 0x000000ffff05b224 */ /* 0x000fc600078e001d */
[----:B------:R-:W-:Y:S01]  /*23250*/  @!P0 LEA.HI.X R7, R36, R37, R38, 0x2, P4 ;  /* 0x0000002524078211 */ /* 0x000fe200020f1426 */
[----:B------:R-:W-:Y:S01]  /*23260*/  VIADD R38, R202, 0x60 ;  /* 0x00000060ca267836 */ /* 0x000fe20000000000 */
[----:B------:R0:W-:Y:S01]  /*23270*/  @!P3 ST.E.64 desc[UR42][R2.64], R4 ;  /* 0x000000040200b985 */ /* 0x0001e2000c101b2a */
[----:B------:R-:W-:Y:S01]  /*23280*/  ISETP.GE.AND P3, PT, R0, UR4, PT ;  /* 0x0000000400007c0c */ /* 0x000fe2000bf66270 */
[----:B------:R-:W-:Y:S01]  /*23290*/  VIADD R36, R202, 0x58 ;  /* 0x00000058ca247836 */ /* 0x000fe20000000000 */
[----:B------:R-:W-:-:S04]  /*232a0*/  @!P2 LEA R10, P4, R39, R33, 0x2 ;  /* 0x00000021270aa211 */ /* 0x000fc800078810ff */
[----:B------:R-:W-:Y:S01]  /*232b0*/  @!P2 LEA.HI.X R11, R39, R37, R40, 0x2, P4 ;  /* 0x00000025270ba211 */ /* 0x000fe200020f1428 */
[C---:B------:R-:W-:Y:S01]  /*232c0*/  VIADD R39, R202.reuse, 0x70 ;  /* 0x00000070ca277836 */ /* 0x040fe20000000000 */
[----:B------:R-:W-:Y:S01]  /*232d0*/  SHF.R.S32.HI R36, RZ, 0x1f, R36 ;  /* 0x0000001fff247819 */ /* 0x000fe20000011424 */
[----:B------:R-:W-:Y:S02]  /*232e0*/  VIADD R40, R202, 0x60 ;  /* 0x00000060ca287836 */ /* 0x000fe40000000000 */
[----:B0-----:R-:W-:Y:S02]  /*232f0*/  @!P0 IMAD.MOV.U32 R2, RZ, RZ, R30 ;  /* 0x000000ffff028224 */ /* 0x001fe400078e001e */
[C---:B------:R-:W-:Y:S01]  /*23300*/  @!P3 LEA R4, P5, R0.reuse, R33, 0x2 ;  /* 0x000000210004b211 */ /* 0x040fe200078a10ff */
[----:B------:R-:W-:Y:S01]  /*23310*/  @!P0 IMAD.MOV.U32 R3, RZ, RZ, R52 ;  /* 0x000000ffff038224 */ /* 0x000fe200078e0034 */
[----:B------:R-:W-:Y:S01]  /*23320*/  SHF.R.S32.HI R40, RZ, 0x1f, R40 ;  /* 0x0000001fff287819 */ /* 0x000fe20000011428 */
[----:B------:R-:W-:Y:S01]  /*23330*/  @!P1 IMAD.MOV.U32 R52, RZ, RZ, R31 ;  /* 0x000000ffff349224 */ /* 0x000fe200078e001f */
[----:B------:R-:W-:Y:S01]  /*23340*/  @!P3 LEA.HI.X R5, R0, R37, R36, 0x2, P5 ;  /* 0x000000250005b211 */ /* 0x000fe200028f1424 */
[----:B------:R-:W-:Y:S01]  /*23350*/  VIADD R0, R202, 0x78 ;  /* 0x00000078ca007836 */ /* 0x000fe20000000000 */
[----:B------:R0:W-:Y:S01]  /*23360*/  @!P0 ST.E.64 desc[UR42][R6.64], R2 ;  /* 0x0000000206008985 */ /* 0x0001e2000c101b2a */
[----:B------:R-:W-:Y:S01]  /*23370*/  ISETP.GE.AND P0, PT, R38, UR4, PT ;  /* 0x0000000426007c0c */ /* 0x000fe2000bf06270 */
[----:B------:R-:W-:-:S02]  /*23380*/  VIADD R36, R202, 0x68 ;  /* 0x00000068ca247836 */ /* 0x000fc40000000000 */
[----:B------:R1:W-:Y:S01]  /*23390*/  @!P1 ST.E.64 desc[UR42][R8.64], R52 ;  /* 0x0000003408009985 */ /* 0x0003e2000c101b2a */
[----:B------:R-:W-:Y:S02]  /*233a0*/  ISETP.GE.AND P1, PT, R32, UR4, PT ;  /* 0x0000000420007c0c */ /* 0x000fe4000bf26270 */
[----:B------:R-:W-:Y:S01]  /*233b0*/  SHF.R.S32.HI R36, RZ, 0x1f, R36 ;  /* 0x0000001fff247819 */ /* 0x000fe20000011424 */
[----:B0-----:R-:W-:-:S06]  /*233c0*/  @!P2 IMAD.MOV.U32 R2, RZ, RZ, R54 ;  /* 0x000000ffff02a224 */ /* 0x001fcc00078e0036 */
[-C--:B------:R-:W-:Y:S01]  /*233d0*/  @!P0 LEA R6, P4, R38, R33.reuse, 0x2 ;  /* 0x0000002126068211 */ /* 0x080fe200078810ff */
[----:B------:R-:W-:Y:S02]  /*233e0*/  @!P2 IMAD.MOV.U32 R3, RZ, RZ, R56 ;  /* 0x000000ffff03a224 */ /* 0x000fe400078e0038 */
[----:B------:R-:W-:Y:S01]  /*233f0*/  @!P3 IMAD.MOV.U32 R56, RZ, RZ, R55 ;  /* 0x000000ffff38b224 */ /* 0x000fe200078e0037 */
[----:B-1----:R-:W-:Y:S02]  /*23400*/  @!P1 LEA R8, P5, R32, R33, 0x2 ;  /* 0x0000002120089211 */ /* 0x002fe400078a10ff */
[----:B------:R0:W-:Y:S01]  /*23410*/  @!P2 ST.E.64 desc[UR42][R10.64], R2 ;  /* 0x000000020a00a985 */ /* 0x0001e2000c101b2a */
[----:B------:R-:W-:Y:S02]  /*23420*/  ISETP.GE.AND P2, PT, R39, UR4, PT ;  /* 0x0000000427007c0c */ /* 0x000fe4000bf46270 */
[-C--:B------:R-:W-:Y:S01]  /*23430*/  @!P0 LEA.HI.X R7, R38, R37.reuse, R40, 0x2, P4 ;  /* 0x0000002526078211 */ /* 0x080fe200020f1428 */
[----:B------:R1:W-:Y:S01]  /*23440*/  @!P3 ST.E.64 desc[UR42][R4.64], R56 ;  /* 0x000000380400b985 */ /* 0x0003e2000c101b2a */
[----:B------:R-:W-:Y:S01]  /*23450*/  ISETP.GE.AND P3, PT, R0, UR4, PT ;  /* 0x0000000400007c0c */ /* 0x000fe2000bf66270 */
[----:B------:R-:W-:Y:S01]  /*23460*/  VIADD R38, R202, 0x80 ;  /* 0x00000080ca267836 */ /* 0x000fe20000000000 */
[----:B------:R-:W-:Y:S01]  /*23470*/  @!P1 LEA.HI.X R9, R32, R37, R36, 0x2, P5 ;  /* 0x0000002520099211 */ /* 0x000fe200028f1424 */
[----:B------:R-:W-:-:S02]  /*23480*/  VIADD R40, R202, 0x70 ;  /* 0x00000070ca287836 */ /* 0x000fc40000000000 */
[C---:B------:R-:W-:Y:S02]  /*23490*/  VIADD R32, R202.reuse, 0x88 ;  /* 0x00000088ca207836 */ /* 0x040fe40000000000 */
[C---:B------:R-:W-:Y:S01]  /*234a0*/  VIADD R36, R202.reuse, 0x78 ;  /* 0x00000078ca247836 */ /* 0x040fe20000000000 */
[----:B------:R-:W-:Y:S01]  /*234b0*/  SHF.R.S32.HI R40, RZ, 0x1f, R40 ;  /* 0x0000001fff287819 */ /* 0x000fe20000011428 */
[----:B0-----:R-:W-:Y:S01]  /*234c0*/  @!P0 IMAD.MOV.U32 R2, RZ, RZ, R58 ;  /* 0x000000ffff028224 */ /* 0x001fe200078e003a */
        /* <DEDUP_REMOVED lines=8> */
[----:B------:R-:W-:Y:S01]  /*23550*/  VIADD R39, R202, 0x80 ;  /* 0x00000080ca277836 */ /* 0x000fe20000000000 */
[----:B-1----:R-:W-:Y:S01]  /*23560*/  @!P3 LEA R4, P5, R0, R33, 0x2 ;  /* 0x000000210004b211 */ /* 0x002fe200078a10ff */
[----:B------:R1:W-:Y:S01]  /*23570*/  @!P1 ST.E.64 desc[UR42][R8.64], R60 ;  /* 0x0000003c08009985 */ /* 0x0003e2000c101b2a */
[----:B------:R-:W-:-:S02]  /*23580*/  ISETP.GE.AND P1, PT, R32, UR4, PT ;  /* 0x0000000420007c0c */ /* 0x000fc4000bf26270 */
[----:B------:R-:W-:Y:S01]  /*23590*/  @!P3 LEA.HI.X R5, R0, R37, R36, 0x2, P5 ;  /* 0x000000250005b211 */ /* 0x000fe200028f1424 */
[C---:B------:R-:W-:Y:S01]  /*235a0*/  VIADD R0, R202.reuse, 0x98 ;  /* 0x00000098ca007836 */ /* 0x040fe20000000000 */
[----:B------:R-:W-:Y:S01]  /*235b0*/  SHF.R.S32.HI R39, RZ, 0x1f, R39 ;  /* 0x0000001fff277819 */ /* 0x000fe20000011427 */
[----:B------:R-:W-:Y:S02]  /*235c0*/  VIADD R36, R202, 0x88 ;  /* 0x00000088ca247836 */ /* 0x000fe40000000000 */
[----:B0-----:R-:W-:Y:S02]  /*235d0*/  @!P2 IMAD.MOV.U32 R2, RZ, RZ, R62 ;  /* 0x000000ffff02a224 */ /* 0x001fe400078e003e */
[-C--:B------:R-:W-:Y:S01]  /*235e0*/  @!P0 LEA R6, P4, R38, R33.reuse, 0x2 ;  /* 0x0000002126068211 */ /* 0x080fe200078810ff */
[----:B------:R-:W-:Y:S01]  /*235f0*/  @!P2 IMAD.MOV.U32 R3, RZ, RZ, R64 ;  /* 0x000000ffff03a224 */ /* 0x000fe200078e0040 */
[----:B------:R-:W-:Y:S01]  /*23600*/  SHF.R.S32.HI R36, RZ, 0x1f, R36 ;  /* 0x0000001fff247819 */ /* 0x000fe20000011424 */
[----:B------:R-:W-:Y:S01]  /*23610*/  @!P3 IMAD.MOV.U32 R64, RZ, RZ, R63 ;  /* 0x000000ffff40b224 */ /* 0x000fe200078e003f */
[----:B-1----:R-:W-:-:S02]  /*23620*/  @!P1 LEA R8, P5, R32, R33, 0x2 ;  /* 0x0000002120089211 */ /* 0x002fc400078a10ff */
[----:B------:R0:W-:Y:S01]  /*23630*/  @!P2 ST.E.64 desc[UR42][R10.64], R2 ;  /* 0x000000020a00a985 */ /* 0x0001e2000c101b2a */
[----:B------:R-:W-:Y:S02]  /*23640*/  ISETP.GE.AND P2, PT, R40, UR4, PT ;  /* 0x0000000428007c0c */ /* 0x000fe4000bf46270 */
[-C--:B------:R-:W-:Y:S01]  /*23650*/  @!P0 LEA.HI.X R7, R38, R37.reuse, R39, 0x2, P4 ;  /* 0x0000002526078211 */ /* 0x080fe200020f1427 */
[----:B------:R1:W-:Y:S01]  /*23660*/  @!P3 ST.E.64 desc[UR42][R4.64], R64 ;  /* 0x000000400400b985 */ /* 0x0003e2000c101b2a */
[----:B------:R-:W-:Y:S01]  /*23670*/  ISETP.GE.AND P3, PT, R0, UR4, PT ;  /* 0x0000000400007c0c */ /* 0x000fe2000bf66270 */
[----:B------:R-:W-:Y:S01]  /*23680*/  VIADD R39, R202, 0xa0 ;  /* 0x000000a0ca277836 */ /* 0x000fe20000000000 */
[----:B------:R-:W-:Y:S01]  /*23690*/  @!P1 LEA.HI.X R9, R32, R37, R36, 0x2, P5 ;  /* 0x0000002520099211 */ /* 0x000fe200028f1424 */
[C---:B------:R-:W-:Y:S02]  /*236a0*/  VIADD R32, R202.reuse, 0xa8 ;  /* 0x000000a8ca207836 */ /* 0x040fe40000000000 */
[C---:B------:R-:W-:Y:S01]  /*236b0*/  VIADD R38, R202.reuse, 0xb0 ;  /* 0x000000b0ca267836 */ /* 0x040fe20000000000 */
[----:B------:R-:W-:Y:S01]  /*236c0*/  ISETP.GE.AND P4, PT, R39, UR4, PT ;  /* 0x0000000427007c0c */ /* 0x000fe2000bf86270 */
[----:B------:R-:W-:-:S02]  /*236d0*/  VIADD R36, R202, 0x98 ;  /* 0x00000098ca247836 */ /* 0x000fc40000000000 */
[----:B0-----:R-:W-:Y:S02]  /*236e0*/  @!P0 IMAD.MOV.U32 R2, RZ, RZ, R66 ;  /* 0x000000ffff028224 */ /* 0x001fe400078e0042 */
[----:B------:R-:W-:Y:S01]  /*236f0*/  @!P0 IMAD.MOV.U32 R3, RZ, RZ, R68 ;  /* 0x000000ffff038224 */ /* 0x000fe200078e0044 */
[----:B------:R-:W-:Y:S01]  /*23700*/  SHF.R.S32.HI R36, RZ, 0x1f, R36 ;  /* 0x0000001fff247819 */ /* 0x000fe20000011424 */
[----:B------:R-:W-:Y:S01]  /*23710*/  @!P1 IMAD.MOV.U32 R68, RZ, RZ, R67 ;  /* 0x000000ffff449224 */ /* 0x000fe200078e0043 */
[-C--:B-1----:R-:W-:Y:S02]  /*23720*/  @!P3 LEA R4, P5, R0, R33.reuse, 0x2 ;  /* 0x000000210004b211 */ /* 0x082fe400078a10ff */
[----:B------:R0:W-:Y:S01]  /*23730*/  @!P0 ST.E.64 desc[UR42][R6.64], R2 ;  /* 0x0000000206008985 */ /* 0x0001e2000c101b2a */
[----:B------:R-:W-:Y:S02]  /*23740*/  @!P2 LEA R10, P0, R40, R33, 0x2 ;  /* 0x00000021280aa211 */ /* 0x000fe400078010ff */
[-C--:B------:R-:W-:Y:S01]  /*23750*/  @!P3 LEA.HI.X R5, R0, R37.reuse, R36, 0x2, P5 ;  /* 0x000000250005b211 */ /* 0x080fe200028f1424 */
[----:B------:R1:W-:Y:S01]  /*23760*/  @!P1 ST.E.64 desc[UR42][R8.64], R68 ;  /* 0x0000004408009985 */ /* 0x0003e2000c101b2a */
[----:B------:R-:W-:Y:S01]  /*23770*/  ISETP.GE.AND P1, PT, R32, UR4, PT ;  /* 0x0000000420007c0c */ /* 0x000fe2000bf26270 */
[----:B------:R-:W-:Y:S01]  /*23780*/  VIADD R36, R202, 0xa8 ;  /* 0x000000a8ca247836 */ /* 0x000fe20000000000 */
[----:B------:R-:W-:Y:S01]  /*23790*/  @!P2 LEA.HI.X R11, R40, R37, R41, 0x2, P0 ;  /* 0x00000025280ba211 */ /* 0x000fe200000f1429 */
[----:B------:R-:W-:Y:S01]  /*237a0*/  VIADD R40, R202, 0xa0 ;  /* 0x000000a0ca287836 */ /* 0x000fe20000000000 */
[----:B------:R-:W-:-:S02]  /*237b0*/  ISETP.GE.AND P0, PT, R38, UR4, PT ;  /* 0x0000000426007c0c */ /* 0x000fc4000bf06270 */
[----:B------:R-:W-:Y:S02]  /*237c0*/  SHF.R.S32.HI R36, RZ, 0x1f, R36 ;  /* 0x0000001fff247819 */ /* 0x000fe40000011424 */
[----:B------:R-:W-:Y:S01]  /*237d0*/  SHF.R.S32.HI R40, RZ, 0x1f, R40 ;  /* 0x0000001fff287819 */ /* 0x000fe20000011428 */
[----:B0-----:R-:W-:Y:S01]  /*237e0*/  @!P2 IMAD.MOV.U32 R2, RZ, RZ, R70 ;  /* 0x000000ffff02a224 */ /* 0x001fe200078e0046 */
[----:B------:R-:W-:Y:S01]  /*237f0*/  SHF.R.S32.HI R0, RZ, 0x1f, R38 ;  /* 0x0000001fff007819 */ /* 0x000fe20000011426 */
[----:B------:R-:W-:Y:S02]  /*23800*/  @!P2 IMAD.MOV.U32 R3, RZ, RZ, R72 ;  /* 0x000000ffff03a224 */ /* 0x000fe400078e0048 */
[----:B------:R-:W-:-:S03]  /*23810*/  @!P3 IMAD.MOV.U32 R72, RZ, RZ, R71 ;  /* 0x000000ffff48b224 */ /* 0x000fc600078e0047 */
[----:B------:R0:W-:Y:S01]  /*23820*/  @!P2 ST.E.64 desc[UR42][R10.64], R2 ;  /* 0x000000020a00a985 */ /* 0x0001e2000c101b2a */
[CC--:B------:R-:W-:Y:S02]  /*23830*/  @!P4 LEA R6, P2, R39.reuse, R33.reuse, 0x2 ;  /* 0x000000212706c211 */ /* 0x0c0fe400078410ff */
[-C--:B------:R-:W-:Y:S01]  /*23840*/  @!P0 LEA R12, P5, R38, R33.reuse, 0x2 ;  /* 0x00000021260c8211 */ /* 0x080fe200078a10ff */
[----:B------:R2:W-:Y:S01]  /*23850*/  @!P3 ST.E.64 desc[UR42][R4.64], R72 ;  /* 0x000000480400b985 */ /* 0x0005e2000c101b2a */
[C---:B-1----:R-:W-:Y:S02]  /*23860*/  @!P1 LEA R8, P3, R32.reuse, R33, 0x2 ;  /* 0x0000002120089211 */ /* 0x042fe400078610ff */
[-C--:B------:R-:W-:Y:S02]  /*23870*/  @!P4 LEA.HI.X R7, R39, R37.reuse, R40, 0x2, P2 ;  /* 0x000000252707c211 */ /* 0x080fe400010f1428 */
[-C--:B------:R-:W-:Y:S02]  /*23880*/  @!P1 LEA.HI.X R9, R32, R37.reuse, R36, 0x2, P3 ;  /* 0x0000002520099211 */ /* 0x080fe400018f1424 */
[----:B------:R-:W-:Y:S01]  /*23890*/  @!P0 LEA.HI.X R13, R38, R37, R0, 0x2, P5 ;  /* 0x00000025260d8211 */ /* 0x000fe200028f1400 */
[----:B------:R-:W-:-:S02]  /*238a0*/  VIADD R0, R202, 0xb8 ;  /* 0x000000b8ca007836 */ /* 0x000fc40000000000 */
[----:B0-----:R-:W-:Y:S02]  /*238b0*/  @!P4 IMAD.MOV.U32 R2, RZ, RZ, R74 ;  /* 0x000000ffff02c224 */ /* 0x001fe400078e004a */
[----:B------:R-:W-:Y:S02]  /*238c0*/  @!P4 IMAD.MOV.U32 R3, RZ, RZ, R76 ;  /* 0x000000ffff03c224 */ /* 0x000fe400078e004c */
[----:B------:R-:W-:-:S03]  /*238d0*/  @!P1 IMAD.MOV.U32 R76, RZ, RZ, R75 ;  /* 0x000000ffff4c9224 */ /* 0x000fc600078e004b */
[----:B------:R2:W-:Y:S04]  /*238e0*/  @!P4 ST.E.64 desc[UR42][R6.64], R2 ;  /* 0x000000020600c985 */ /* 0x0005e8000c101b2a */
[----:B------:R2:W-:Y:S04]  /*238f0*/  @!P1 ST.E.64 desc[UR42][R8.64], R76 ;  /* 0x0000004c08009985 */ /* 0x0005e8000c101b2a */
[----:B------:R2:W-:Y:S01]  /*23900*/  @!P0 ST.E.64 desc[UR42][R12.64], R86 ;  /* 0x000000560c008985 */ /* 0x0005e2000c101b2a */
[----:B------:R-:W-:-:S13]  /*23910*/  ISETP.GE.AND P0, PT, R0, UR4, PT ;  /* 0x0000000400007c0c */ /* 0x000fda000bf06270 */
[----:B--2---:R-:W-:Y:S05]  /*23920*/  @P0 BRA `(.L_x_1838) ;  /* 0x0000000c00840947 */ /* 0x004fea0003800000 */
[----:B------:R-:W-:Y:S02]  /*23930*/  LEA R2, P0, R0, R33, 0x2 ;  /* 0x0000002100027211 */ /* 0x000fe400078010ff */
[----:B------:R-:W-:-:S04]  /*23940*/  SHF.R.S32.HI R3, RZ, 0x1f, R0 ;  /* 0x0000001fff037819 */ /* 0x000fc80000011400 */
[----:B------:R-:W-:-:S05]  /*23950*/  LEA.HI.X R3, R0, R37, R3, 0x2, P0 ;  /* 0x0000002500037211 */ /* 0x000fca00000f1403 */
[----:B------:R0:W-:Y:S01]  /*23960*/  ST.E.64 desc[UR42][R2.64], R88 ;  /* 0x0000005802007985 */ /* 0x0001e2000c101b2a */
[----:B------:R-:W-:Y:S05]  /*23970*/  BRA `(.L_x_1838) ;  /* 0x0000000c00707947 */ /* 0x000fea0003800000 */
.L_x_1824:
[----:B------:R-:W2:Y:S01]  /*23980*/  LDL R6, [R1+0x10] ;  /* 0x0000100001067983 */ /* 0x000ea20000100800 */
[----:B------:R-:W-:Y:S01]  /*23990*/  ULDC.64 UR4, c[0x0][0xc08] ;  /* 0x0003020000047ab9 */ /* 0x000fe20000000a00 */
[----:B------:R-:W2:Y:S01]  /*239a0*/  LDC.64 R2, c[0x0][0xc00] ;  /* 0x00030000ff027b82 */ /* 0x000ea20000000a00 */
[----:B------:R-:W-:Y:S01]  /*239b0*/  ISETP.NE.U32.AND P0, PT, RZ, UR4, PT ;  /* 0x00000004ff007c0c */ /* 0x000fe2000bf05070 */
[----:B------:R-:W-:-:S03]  /*239c0*/  IMAD.MOV.U32 R15, RZ, RZ, RZ ;  /* 0x000000ffff0f7224 */ /* 0x000fc600078e00ff */
[----:B------:R-:W-:Y:S01]  /*239d0*/  ISETP.NE.AND.EX P1, PT, RZ, UR5, PT, P0 ;  /* 0x00000005ff007c0c */ /* 0x000fe2000bf25300 */
[----:B------:R-:W-:Y:S02]  /*239e0*/  ULDC.64 UR4, c[0x0][0xc00] ;  /* 0x0003000000047ab9 */ /* 0x000fe40000000a00 */
[----:B------:R-:W-:-:S04]  /*239f0*/  ISETP.NE.U32.AND P0, PT, RZ, UR4, PT ;  /* 0x00000004ff007c0c */ /* 0x000fc8000bf05070 */
[----:B------:R-:W-:-:S06]  /*23a00*/  ISETP.NE.AND.EX P0, PT, RZ, UR5, PT, P0 ;  /* 0x00000005ff007c0c */ /* 0x000fcc000bf05300 */
[----:B------:R-:W1:Y:S01]  /*23a10*/  @P1 LDC.64 R4, c[0x0][0xc08] ;  /* 0x00030200ff041b82 */ /* 0x000e620000000a00 */
[----:B------:R-:W-:Y:S02]  /*23a20*/  ULDC UR4, c[0x0][0xa88] ;  /* 0x0002a20000047ab9 */ /* 0x000fe40000000800 */
[----:B------:R-:W-:Y:S01]  /*23a30*/  IMAD.U32 R20, RZ, RZ, UR4 ;  /* 0x00000004ff147e24 */ /* 0x000fe2000f8e00ff */
[----:B------:R-:W3:Y:S01]  /*23a40*/  S2R R28, SR_TID.X ;  /* 0x00000000001c7919 */ /* 0x000ee20000002100 */
[----:B--2---:R-:W-:-:S04]  /*23a50*/  IMAD.WIDE R2, R6, 0x4, R2 ;  /* 0x0000000406027825 */ /* 0x004fc800078e0202 */
[----:B-1----:R-:W-:Y:S01]  /*23a60*/  @P1 IMAD.WIDE R4, R6, 0x4, R4 ;  /* 0x0000000406041825 */ /* 0x002fe200078e0204 */
[----:B------:R1:W5:Y:S04]  /*23a70*/  @P0 LDG.E R15, desc[UR42][R2.64] ;  /* 0x0000002a020f0981 */ /* 0x000368000c1e1900 */
[----:B------:R1:W5:Y:S01]  /*23a80*/  @P1 LDG.E R20, desc[UR42][R4.64] ;  /* 0x0000002a04141981 */ /* 0x000362000c1e1900 */
[----:B---3--:R-:W-:Y:S01]  /*23a90*/  VIADD R0, R28, 0xffffff80 ;  /* 0xffffff801c007836 */ /* 0x008fe20000000000 */
[----:B------:R-:W-:Y:S02]  /*23aa0*/  ISETP.GT.AND P2, PT, R166, 0x1, PT ;  /* 0x00000001a600780c */ /* 0x000fe40003f44270 */
[----:B-----5:R-:W-:Y:S02]  /*23ab0*/  SHF.R.S32.HI R24, RZ, 0x1f, R6 ;  /* 0x0000001fff187819 */ /* 0x020fe40000011406 */
[----:B------:R-:W-:Y:S01]  /*23ac0*/  ISETP.GT.AND P3, PT, R0, 0x7f, PT ;  /* 0x0000007f0000780c */ /* 0x000fe20003f64270 */
[----:B------:R-:W-:-:S12]  /*23ad0*/  @P1 BRA `(.L_x_1843) ;  /* 0x0000000000101947 */ /* 0x000fd80003800000 */
[----:B------:R-:W-:Y:S05]  /*23ae0*/  @!P0 BRA `(.L_x_1843) ;  /* 0x00000000000c8947 */ /* 0x000fea0003800000 */
[----:B-1----:R-:W2:Y:S04]  /*23af0*/  LDG.E R5, desc[UR42][R2.64] ;  /* 0x0000002a02057981 */ /* 0x002ea8000c1e1900 */
[----:B------:R-:W2:Y:S02]  /*23b00*/  LDG.E R20, desc[UR42][R2.64+0x4] ;  /* 0x0000042a02147981 */ /* 0x000ea4000c1e1900 */
[----:B--2---:R-:W-:-:S07]  /*23b10*/  IMAD.IADD R20, R20, 0x1, -R5 ;  /* 0x0000000114147824 */ /* 0x004fce00078e0a05 */
.L_x_1843:
[----:B------:R-:W-:Y:S01]  /*23b20*/  BSSY B1, `(.L_x_1844) ;  /* 0x0000036000017945 */ /* 0x000fe20003800000 */
[----:B------:R-:W-:Y:S02]  /*23b30*/  SEL R25, R6, RZ, !P0 ;  /* 0x000000ff06197207 */ /* 0x000fe40004000000 */
[----:B------:R-:W-:Y:S02]  /*23b40*/  SEL R24, R24, RZ, !P0 ;  /* 0x000000ff18187207 */ /* 0x000fe40004000000 */
[----:B------:R-:W-:Y:S01]  /*23b50*/  SHF.R.S32.HI R14, RZ, 0x1f, R15 ;  /* 0x0000001fff0e7819 */ /* 0x000fe2000001140f */
[----:B------:R-:W-:Y:S06]  /*23b60*/  @P3 BRA `(.L_x_1845) ;  /* 0x0000000000c43947 */ /* 0x000fec0003800000 */
[----:B------:R-:W2:Y:S01]  /*23b70*/  LDC R29, c[0x0][0xbe8] ;  /* 0x0002fa00ff1d7b82 */ /* 0x000ea20000000800 */
[----:B------:R-:W-:Y:S01]  /*23b80*/  IADD3 R27, R212, -0x80, R28 ;  /* 0xffffff80d41b7810 */ /* 0x000fe20007ffe01c */
[----:B--2---:R-:W-:-:S05]  /*23b90*/  IMAD R0, R20, R29, RZ ;  /* 0x0000001d14007224 */ /* 0x004fca00078e02ff */
[----:B------:R-:W-:-:S13]  /*23ba0*/  ISETP.GE.AND P0, PT, R27, R0, PT ;  /* 0x000000001b00720c */ /* 0x000fda0003f06270 */
[----:B------:R-:W-:Y:S05]  /*23bb0*/  @P0 BRA `(.L_x_1845) ;  /* 0x0000000000b00947 */ /* 0x000fea0003800000 */
[----:B------:R-:W2:Y:S01]  /*23bc0*/  LDL.LU R30, [R1+0x18] ;  /* 0x00001800011e7983 */ /* 0x000ea20000300800 */
[----:B------:R-:W-:Y:S01]  /*23bd0*/  IMAD.MOV.U32 R0, RZ, RZ, 0x9b8 ;  /* 0x000009b8ff007424 */ /* 0x000fe200078e00ff */
[----:B------:R-:W-:Y:S01]  /*23be0*/  ISETP.GT.AND P3, PT, R166, 0x1, PT ;  /* 0x00000001a600780c */ /* 0x000fe20003f64270 */
[----:B-1----:R-:W1:Y:S01]  /*23bf0*/  LDC.64 R2, c[0x0][0xba8] ;  /* 0x0002ea00ff027b82 */ /* 0x002e620000000a00 */
        /* <DEDUP_REMOVED lines=17> */
[----:B------:R-:W-:-:S04]  /*23d10*/  IMAD.WIDE.U32 R6, R8, R25, RZ ;  /* 0x0000001908067225 */ /* 0x000fc800078e00ff */
[----:B------:R-:W-:Y:S01]  /*23d20*/  IMAD.IADD R13, R31, 0x1, R13 ;  /* 0x000000011f0d7824 */ /* 0x000fe200078e020d */
[----:B------:R-:W-:Y:S01]  /*23d30*/  IADD3 R12, P0, P1, R6, R12, R15 ;  /* 0x0000000c060c7210 */ /* 0x000fe2000791e00f */
[----:B------:R-:W-:Y:S02]  /*23d40*/  IMAD.MOV R0, RZ, RZ, -R21 ;  /* 0x000000ffff007224 */ /* 0x000fe400078e0a15 */
[----:B------:R-:W-:Y:S02]  /*23d50*/  IMAD.IADD R8, R7, 0x1, R9 ;  /* 0x0000000107087824 */ /* 0x000fe400078e0209 */
[----:B------:R-:W-:-:S03]  /*23d60*/  IMAD R9, R29, R0, R27 ;  /* 0x000000001d097224 */ /* 0x000fc600078e021b */
[----:B------:R-:W-:Y:S02]  /*23d70*/  IADD3.X R0, R8, R13, R14, P0, P1 ;  /* 0x0000000d08007210 */ /* 0x000fe400007e240e */
[----:B--2---:R-:W-:-:S05]  /*23d80*/  SEL R33, R30, RZ, P3 ;  /* 0x000000ff1e217207 */ /* 0x004fca0001800000 */
[----:B------:R-:W-:-:S04]  /*23d90*/  IMAD.WIDE.U32 R6, R10, R33, RZ ;  /* 0x000000210a067225 */ /* 0x000fc800078e00ff */
[----:B------:R-:W-:Y:S01]  /*23da0*/  IMAD R11, R11, R33, RZ ;  /* 0x000000210b0b7224 */ /* 0x000fe200078e02ff */
[----:B------:R-:W-:Y:S02]  /*23db0*/  IADD3 R6, P0, P1, R21, R12, R6 ;  /* 0x0000000c15067210 */ /* 0x000fe4000791e006 */
[----:B------:R-:W-:Y:S01]  /*23dc0*/  SHF.R.S32.HI R21, RZ, 0x1f, R21 ;  /* 0x0000001fff157819 */ /* 0x000fe20000011415 */
[----:B------:R-:W-:Y:S01]  /*23dd0*/  IMAD.IADD R7, R11, 0x1, R7 ;  /* 0x000000010b077824 */ /* 0x000fe200078e0207 */
        /* <DEDUP_REMOVED lines=10> */
.L_x_1845:
[----:B------:R-:W-:Y:S05]  /*23e80*/  BSYNC B1 ;  /* 0x0000000000017941 */ /* 0x000fea0003800000 */
.L_x_1844:
[----:B------:R-:W-:Y:S05]  /*23e90*/  @P2 BRA `(.L_x_1838) ;  /* 0x0000000800282947 */ /* 0x000fea0003800000 */
[----:B------:R-:W3:Y:S01]  /*23ea0*/  LDC R21, c[0x0][0xbe8] ;  /* 0x0002fa00ff157b82 */ /* 0x000ee20000000800 */
[----:B-1----:R-:W-:Y:S01]  /*23eb0*/  VIADD R4, R28, 0xffffff80 ;  /* 0xffffff801c047836 */ /* 0x002fe20000000000 */
[----:B------:R-:W-:Y:S01]  /*23ec0*/  ULDC.64 UR4, c[0x0][0xaa0] ;  /* 0x0002a80000047ab9 */ /* 0x000fe20000000a00 */
[----:B------:R-:W-:Y:S01]  /*23ed0*/  ULDC.64 UR6, c[0x0][0xaf0] ;  /* 0x0002bc0000067ab9 */ /* 0x000fe20000000a00 */
[----:B------:R-:W-:Y:S02]  /*23ee0*/  IMAD R0, R14, UR4, RZ ;  /* 0x000000040e007c24 */ /* 0x000fe4000f8e02ff */
[----:B--2---:R-:W-:Y:S02]  /*23ef0*/  SHF.R.S32.HI R3, RZ, 0x1f, R4 ;  /* 0x0000001fff037819 */ /* 0x004fe40000011404 */
[----:B------:R-:W-:Y:S02]  /*23f00*/  IMAD R5, R15, UR5, R0 ;  /* 0x000000050f057c24 */ /* 0x000fe4000f8e0200 */
[----:B------:R-:W-:Y:S01]  /*23f10*/  LEA.HI R7, R3, R4, RZ, 0x3 ;  /* 0x0000000403077211 */ /* 0x000fe200078f18ff */
[----:B------:R-:W-:Y:S01]  /*23f20*/  IMAD.WIDE.U32 R2, R15, UR4, RZ ;  /* 0x000000040f027c25 */ /* 0x000fe2000f8e00ff */
[----:B------:R-:W-:-:S02]  /*23f30*/  ULDC.64 UR4, c[0x0][0xae8] ;  /* 0x0002ba0000047ab9 */ /* 0x000fc40000000a00 */
[----:B------:R-:W-:Y:S01]  /*23f40*/  LOP3.LUT R9, R7, 0xfffffff8, RZ, 0xc0, !PT ;  /* 0xfffffff807097812 */ /* 0x000fe200078ec0ff */
[----:B------:R-:W-:Y:S01]  /*23f50*/  IMAD.IADD R3, R3, 0x1, R5 ;  /* 0x0000000103037824 */ /* 0x000fe200078e0205 */
[----:B------:R-:W-:-:S03]  /*23f60*/  SHF.R.S32.HI R27, RZ, 0x3, R7 ;  /* 0x00000003ff1b7819 */ /* 0x000fc60000011407 */
[----:B------:R-:W-:Y:S02]  /*23f70*/  IMAD.IADD R8, R4, 0x1, -R9 ;  /* 0x0000000104087824 */ /* 0x000fe400078e0a09 */
[----:B------:R-:W-:Y:S01]  /*23f80*/  IMAD.WIDE.U32 R2, R201, UR4, R2 ;  /* 0x00000004c9027c25 */ /* 0x000fe2000f8e0002 */
[----:B---3--:R-:W-:-:S03]  /*23f90*/  ISETP.NE.AND P0, PT, R21, 0x1, PT ;  /* 0x000000011500780c */ /* 0x008fc60003f05270 */
[----:B------:R-:W-:Y:S02]  /*23fa0*/  IMAD R5, R8, 0x20, R27 ;  /* 0x0000002008057824 */ /* 0x000fe400078e021b */
[----:B------:R-:W-:Y:S01]  /*23fb0*/  IMAD R3, R201, UR5, R3 ;  /* 0x00000005c9037c24 */ /* 0x000fe2000f8e0203 */
[----:B------:R-:W-:Y:S01]  /*23fc0*/  ULDC.64 UR4, c[0x0][0xae0] ;  /* 0x0002b80000047ab9 */ /* 0x000fe20000000a00 */
[----:B------:R-:W-:Y:S02]  /*23fd0*/  IMAD.IADD R9, R212, 0x1, R5 ;  /* 0x00000001d4097824 */ /* 0x000fe400078e0205 */
[----:B------:R-:W-:Y:S02]  /*23fe0*/  IMAD R4, R24, UR6, RZ ;  /* 0x0000000618047c24 */ /* 0x000fe4000f8e02ff */
[----:B------:R-:W-:Y:S02]  /*23ff0*/  IMAD.MOV.U32 R5, RZ, RZ, R9 ;  /* 0x000000ffff057224 */ /* 0x000fe400078e0009 */
[C---:B------:R-:W-:Y:S01]  /*24000*/  IMAD R7, R25.reuse, UR7, R4 ;  /* 0x0000000719077c24 */ /* 0x040fe2000f8e0204 */
[----:B------:R-:W1:Y:S01]  /*24010*/  @P0 LDC R6, c[0x0][0xbec] ;  /* 0x0002fb00ff060b82 */ /* 0x000e620000000800 */
[----:B------:R-:W-:-:S04]  /*24020*/  IMAD.WIDE.U32 R2, R25, UR6, R2 ;  /* 0x0000000619027c25 */ /* 0x000fc8000f8e0002 */
[----:B------:R-:W-:-:S03]  /*24030*/  IMAD.IADD R3, R3, 0x1, R7 ;  /* 0x0000000103037824 */ /* 0x000fc600078e0207 */
[----:B------:R-:W2:Y:S01]  /*24040*/  @P0 LDC R11, c[0x0][0xbf0] ;  /* 0x0002fc00ff0b0b82 */ /* 0x000ea20000000800 */
[----:B-1----:R-:W-:-:S05]  /*24050*/  @P0 IMAD.HI.U32 R0, R9, R6, RZ ;  /* 0x0000000609000227 */ /* 0x002fca00078e00ff */
[----:B--2---:R-:W-:-:S04]  /*24060*/  @P0 SHF.R.U32.HI R5, RZ, R11, R0 ;  /* 0x0000000bff050219 */ /* 0x004fc80000011600 */
        /* <DEDUP_REMOVED lines=26> */
.L_x_2173:
[----:B------:R-:W-:Y:S01]  /*24210*/  IMAD R21, R20, R21, RZ ;  /* 0x0000001514157224 */ /* 0x000fe200078e02ff */
[----:B------:R-:W-:Y:S01]  /*24220*/  BSSY B1, `(.L_x_1847) ;  /* 0x0000011000017945 */ /* 0x000fe20003800000 */
[----:B------:R-:W-:-:S05]  /*24230*/  IMAD.IADD R212, R27, 0x1, R212 ;  /* 0x000000011bd47824 */ /* 0x000fca00078e02d4 */
        /* <DEDUP_REMOVED lines=15> */
.L_x_1848:
[----:B------:R-:W-:Y:S05]  /*24330*/  BSYNC B1 ;  /* 0x0000000000017941 */ /* 0x000fea0003800000 */
.L_x_1847:
[----:B------:R-:W-:-:S03]  /*24340*/  UMOV UR4, 0xffffffff ;  /* 0xffffffff00047882 */ /* 0x000fc60000000000 */
[----:B------:R-:W-:Y:S05]  /*24350*/  BRA.DIV UR4, `(.L_x_1849) ;  /* 0x000000ce04c87947 */ /* 0x000fea000b800000 */
[----:B--2---:R2:W0:Y:S04]  /*24360*/  SHFL.IDX PT, R0, R3, 0x1, 0x181f ;  /* 0x00381f0003007f89 */ /* 0x00442800000e0000 */
[----:B---34-:R2:W3:Y:S02]  /*24370*/  SHFL.IDX PT, R14, R2, 0x1, 0x181f ;  /* 0x00381f00020e7f89 */ /* 0x0184e400000e0000 */
.L_x_2177:
        /* <DEDUP_REMOVED lines=17> */
.L_x_1851:
[----:B------:R-:W-:Y:S05]  /*24490*/  BSYNC B1 ;  /* 0x0000000000017941 */ /* 0x000fea0003800000 */
.L_x_1850:
[----:B------:R-:W-:-:S03]  /*244a0*/  UMOV UR4, 0xffffffff ;  /* 0xffffffff00047882 */ /* 0x000fc60000000000 */
[----:B------:R-:W-:Y:S05]  /*244b0*/  BRA.DIV UR4, `(.L_x_1852) ;  /* 0x000000ce04b87947 */ /* 0x000fea000b800000 */
[----:B0-----:R0:W0:Y:S04]  /*244c0*/  SHFL.IDX PT, R0, R3, 0x2, 0x181f ;  /* 0x00581f0003007f89 */ /* 0x00102800000e0000 */
[----:B---34-:R3:W4:Y:S02]  /*244d0*/  SHFL.IDX PT, R14, R2, 0x2, 0x181f ;  /* 0x00581f00020e7f89 */ /* 0x01872400000e0000 */
.L_x_2181:
        /* <DEDUP_REMOVED lines=17> */
.L_x_1854:
[----:B------:R-:W-:Y:S05]  /*245f0*/  BSYNC B1 ;  /* 0x0000000000017941 */ /* 0x000fea0003800000 */
.L_x_1853:
[----:B------:R-:W-:-:S03]  /*24600*/  UMOV UR4, 0xffffffff ;  /* 0xffffffff00047882 */ /* 0x000fc60000000000 */
[----:B------:R-:W-:Y:S05]  /*24610*/  BRA.DIV UR4, `(.L_x_1855) ;  /* 0x000000ce04a87947 */ /* 0x000fea000b800000 */
[----:B0-----:R0:W0:Y:S04]  /*24620*/  SHFL.IDX PT, R0, R3, 0x3, 0x181f ;  /* 0x00781f0003007f89 */ /* 0x00102800000e0000 */
[----:B----4-:R4:W0:Y:S02]  /*24630*/  SHFL.IDX PT, R14, R2, 0x3, 0x181f ;  /* 0x00781f00020e7f89 */ /* 0x01082400000e0000 */
.L_x_2185:
        /* <DEDUP_REMOVED lines=16> */
.L_x_1838:
[----:B------:R-:W-:Y:S05]  /*24740*/  BSYNC B0 ;  /* 0x0000000000007941 */ /* 0x000fea0003800000 */
.L_x_1823:
[----:B------:R-:W-:Y:S02]  /*24750*/  ULDC UR4, c[0x0][0xc3c] ;  /* 0x00030f0000047ab9 */ /* 0x000fe40000000800 */
[----:B------:R-:W-:-:S13]  /*24760*/  ISETP.GE.AND P0, PT, R227, UR4, PT ;  /* 0x00000004e3007c0c */ /* 0x000fda000bf06270 */
[----:B------:R-:W-:Y:S05]  /*24770*/  @!P0 BRA `(.L_x_1856) ;  /* 0xfffffdcc00648947 */ /* 0x000fea000383ffff */
[----:B------:R-:W-:Y:S05]  /*24780*/  BRA `(.L_x_1617) ;  /* 0x0000008800c87947 */ /* 0x000fea0003800000 */
.L_x_1615:
        /* <DEDUP_REMOVED lines=55> */
[----:B------:R-:W-:Y:S01]  /*24b00*/  IMAD.MOV.U32 R6, RZ, RZ, R3 ;  /* 0x000000ffff067224 */ /* 0x000fe200078e0003 */
[----:B------:R-:W-:Y:S01]  /*24b10*/  UMOV UR4, URZ ;  /* 0x0000003f00047c82 */ /* 0x000fe20008000000 */
[----:B------:R-:W-:-:S05]  /*24b20*/  ULDC UR5, c[0x0][0xc38] ;  /* 0x00030e0000057ab9 */ /* 0x000fca0000000800 */
.L_x_1860:
        /* <DEDUP_REMOVED lines=37> */
.L_x_1858:
        /* <DEDUP_REMOVED lines=9> */
[----:B0-----:R-:W-:-:S07]  /*24e10*/  ISETP.NE.AND P1, PT, R9, 0x1, PT ;  /* 0x000000010900780c */ /* 0x001fce0003f25270 */
[----:B-1----:R-:W-:Y:S06]  /*24e20*/  @!P0 BRA `(.L_x_1861) ;  /* 0x0000000000088947 */ /* 0x002fec0003800000 */
[----:B------:R-:W-:-:S06]  /*24e30*/  VIADD R16, R19, 0xffffffff ;  /* 0xffffffff13107836 */ /* 0x000fcc0000000000 */
[----:B------:R0:W1:Y:S02]  /*24e40*/  SHFL.IDX PT, R16, R5, R16, 0x1f ;  /* 0x00001f1005107589 */ /* 0x00006400000e0000 */
.L_x_1861:
[----:B-1----:R-:W-:Y:S02]  /*24e50*/  IMAD R16, R16, UR5, R3 ;  /* 0x0000000510107c24 */ /* 0x002fe4000f8e0203 */
[----:B------:R-:W-:-:S03]  /*24e60*/  VIADD R19, R19, UR4 ;  /* 0x0000000413137c36 */ /* 0x000fc60008000000 */
[----:B0-----:R-:W-:Y:S01]  /*24e70*/  IADD3 R5, -R16, UR6, RZ ;  /* 0x0000000610057c10 */ /* 0x001fe2000fffe1ff */
[----:B------:R-:W-:Y:S06]  /*24e80*/  @!P1 BRA `(.L_x_1862) ;  /* 0x0000000000e89947 */ /* 0x000fec0003800000 */
[-C--:B--2---:R-:W-:Y:S02]  /*24e90*/  IABS R12, R0.reuse ;  /* 0x00000000000c7213 */ /* 0x084fe40000000000 */
[----:B------:R-:W-:Y:S02]  /*24ea0*/  IABS R4, R9 ;  /* 0x0000000900047213 */ /* 0x000fe40000000000 */
[----:B------:R-:W0:Y:S01]  /*24eb0*/  I2F.RP R6, R12 ;  /* 0x0000000c00067306 */ /* 0x000e220000209400 */
[----:B------:R-:W-:-:S07]  /*24ec0*/  IABS R10, R0 ;  /* 0x00000000000a7213 */ /* 0x000fce0000000000 */
[----:B------:R-:W1:Y:S08]  /*24ed0*/  I2F.RP R8, R4 ;  /* 0x0000000400087306 */ /* 0x000e700000209400 */
[----:B0-----:R-:W0:Y:S08]  /*24ee0*/  MUFU.RCP R6, R6 ;  /* 0x0000000600067308 */ /* 0x001e300000001000 */
[----:B-1----:R-:W-:Y:S01]  /*24ef0*/  MUFU.RCP R8, R8 ;  /* 0x0000000800087308 */ /* 0x002fe20000001000 */
        /* <DEDUP_REMOVED lines=51> */
.L_x_1862:
[----:B------:R-:W0:Y:S02]  /*25230*/  LDC.64 R2, c[0x0][0xc90] ;  /* 0x00032400ff027b82 */ /* 0x000e240000000a00 */
[----:B0-----:R-:W-:-:S05]  /*25240*/  IMAD.WIDE R2, R19, 0x4, R2 ;  /* 0x0000000413027825 */ /* 0x001fca00078e0202 */
        /* <DEDUP_REMOVED lines=31> */
[----:B------:R-:W-:-:S04]  /*25440*/  VIADDMNMX R11, R3, UR5, R11, PT ;  /* 0x00000005030b7c46 */ /* 0x000fc8000b80010b */
        /* <DEDUP_REMOVED lines=27> */
.L_x_1863:
[----:B------:R-:W-:-:S05]  /*25600*/  LOP3.LUT R17, RZ, R2, RZ, 0x33, !PT ;  /* 0x00000002ff117212 */ /* 0x000fca00078e33ff */
[----:B------:R-:W-:Y:S01]  /*25610*/  IMAD.IADD R17, R0, 0x1, R17 ;  /* 0x0000000100117824 */ /* 0x000fe200078e0211 */
[----:B------:R-:W-:Y:S06]  /*25620*/  BRA `(.L_x_1864) ;  /* 0x00000000000c7947 */ /* 0x000fec0003800000 */
.L_x_1859:
[----:B------:R-:W-:Y:S02]  /*25630*/  IMAD.MOV.U32 R17, RZ, RZ, RZ ;  /* 0x000000ffff117224 */ /* 0x000fe400078e00ff */
[----:B------:R-:W-:Y:S02]  /*25640*/  IMAD.U32 R16, RZ, RZ, UR6 ;  /* 0x00000006ff107e24 */ /* 0x000fe4000f8e00ff */
[----:B------:R-:W-:-:S07]  /*25650*/  IMAD.MOV.U32 R18, RZ, RZ, RZ ;  /* 0x000000ffff127224 */ /* 0x000fce00078e00ff */
.L_x_1864:
[----:B------:R-:W-:-:S13]  /*25660*/  ISETP.NE.AND P0, PT, R7, RZ, PT ;  /* 0x000000ff0700720c */ /* 0x000fda0003f05270 */
[----:B------:R-:W0:Y:S01]  /*25670*/  @!P0 S2R R3, SR_CgaCtaId ;  /* 0x0000000000038919 */ /* 0x000e220000008800 */
[----:B------:R-:W-:-:S04]  /*25680*/  @!P0 MOV R0, 0x400 ;  /* 0x0000040000008802 */ /* 0x000fc80000000f00 */
[----:B0-----:R-:W-:-:S05]  /*25690*/  @!P0 LEA R0, R3, R0, 0x18 ;  /* 0x0000000003008211 */ /* 0x001fca00078ec0ff */
[----:B------:R2:W-:Y:S01]  /*256a0*/  @!P0 STS.128 [R0+0x2a8d0], R16 ;  /* 0x02a8d01000008388 */ /* 0x0005e20000000c00 */
[----:B------:R-:W-:Y:S06]  /*256b0*/  BAR.ARV 0x5, 0x180 ;  /* 0x0146000000007b1d */ /* 0x000fec0000002000 */
.L_x_1857:
        /* <DEDUP_REMOVED lines=9> */
[----:B------:R-:W-:Y:S01]  /*25750*/  IMAD.MOV.U32 R31, RZ, RZ, 0x20 ;  /* 0x00000020ff1f7424 */ /* 0x000fe200078e00ff */
[----:B------:R-:W-:Y:S01]  /*25760*/  BSSY B7, `(.L_x_1865) ;  /* 0x0000775000077945 */ /* 0x000fe20003800000 */
[----:B------:R-:W-:Y:S01]  /*25770*/  IMAD.MOV.U32 R28, RZ, RZ, 0x1 ;  /* 0x00000001ff1c7424 */ /* 0x000fe200078e00ff */
[----:B------:R-:W-:Y:S01]  /*25780*/  CS2R R24, SRZ ;  /* 0x0000000000187805 */ /* 0x000fe2000001ff00 */
[----:B------:R-:W-:Y:S01]  /*25790*/  IMAD.MOV.U32 R26, RZ, RZ, 0x1 ;  /* 0x00000001ff1a7424 */ /* 0x000fe200078e00ff */
[----:B------:R-:W-:Y:S01]  /*257a0*/  ULDC.64 UR40, c[0x0][0x198] ;  /* 0x0000660000287ab9 */ /* 0x000fe20000000a00 */
[----:B------:R-:W-:Y:S02]  /*257b0*/  ULOP3.LUT UR39, UR36, 0x2, URZ, 0xfc, !UPT ;  /* 0x0000000224277892 */ /* 0x000fe4000f8efc3f */
[----:B------:R-:W-:Y:S01]  /*257c0*/  ULOP3.LUT UR37, UR36, 0x1, URZ, 0xfc, !UPT ;  /* 0x0000000124257892 */ /* 0x000fe2000f8efc3f */
[----:B------:R-:W-:Y:S01]  /*257d0*/  ULDC UR38, c[0x0][0xc] ;  /* 0x0000030000267ab9 */ /* 0x000fe20000000800 */
[----:B-1----:R-:W-:-:S05]  /*257e0*/  IMAD.U32 R36, RZ, RZ, UR4 ;  /* 0x00000004ff247e24 */ /* 0x002fca000f8e00ff */
[----:B------:R-:W-:Y:S01]  /*257f0*/  LEA R23, R36, R23, 0x18 ;  /* 0x0000001724177211 */ /* 0x000fe200078ec0ff */
[C---:B0-----:R-:W-:Y:S01]  /*25800*/  IMAD.SHL.U32 R2, R11.reuse, 0x80, RZ ;  /* 0x000000800b027824 */ /* 0x041fe200078e00ff */
[C---:B------:R-:W-:Y:S01]  /*25810*/  LOP3.LUT R9, R11.reuse, 0x7f, RZ, 0xc0, !PT ;  /* 0x0000007f0b097812 */ /* 0x040fe200078ec0ff */
[C---:B------:R-:W-:Y:S01]  /*25820*/  IMAD.SHL.U32 R30, R11.reuse, 0x10, RZ ;  /* 0x000000100b1e7824 */ /* 0x040fe200078e00ff */
[C---:B------:R-:W-:Y:S01]  /*25830*/  R2P PR, R11.reuse, 0x6 ;  /* 0x000000060b007804 */ /* 0x040fe20000000000 */
[C---:B--2---:R-:W-:Y:S01]  /*25840*/  IMAD.SHL.U32 R0, R11.reuse, 0x40, RZ ;  /* 0x000000400b007824 */ /* 0x044fe200078e00ff */
[----:B------:R-:W-:Y:S01]  /*25850*/  SHF.R.U32.HI R4, RZ, 0x5, R9 ;  /* 0x00000005ff047819 */ /* 0x000fe20000011609 */
[----:B------:R-:W-:Y:S01]  /*25860*/  IMAD.SHL.U32 R8, R11, 0x2, RZ ;  /* 0x000000020b087824 */ /* 0x000fe200078e00ff */
[----:B------:R-:W-:Y:S02]  /*25870*/  LOP3.LUT R3, R2, 0x400, RZ, 0xc0, !PT ;  /* 0x0000040002037812 */ /* 0x000fe400078ec0ff */
[----:B------:R-:W-:-:S02]  /*25880*/  LOP3.LUT R5, R30, 0x40, RZ, 0xc0, !PT ;  /* 0x000000401e057812 */ /* 0x000fc400078ec0ff */
[----:B------:R-:W-:Y:S01]  /*25890*/  LOP3.LUT R7, R30, 0x1b0, RZ, 0xc0, !PT ;  /* 0x000001b01e077812 */ /* 0x000fe200078ec0ff */
[C---:B------:R-:W-:Y:S01]  /*258a0*/  IMAD R6, R4.reuse, 0x800, R3 ;  /* 0x0000080004067824 */ /* 0x040fe200078e0203 */
[----:B------:R-:W-:Y:S01]  /*258b0*/  SHF.R.U32.HI R3, RZ, 0x1, R11 ;  /* 0x00000001ff037819 */ /* 0x000fe2000001160b */
[----:B------:R-:W-:Y:S01]  /*258c0*/  IMAD R10, R4, 0x200, R5 ;  /* 0x00000200040a7824 */ /* 0x000fe200078e0205 */
[----:B------:R-:W-:Y:S02]  /*258d0*/  LOP3.LUT R4, R2, 0x380, RZ, 0xc0, !PT ;  /* 0x0000038002047812 */ /* 0x000fe400078ec0ff */
[----:B------:R-:W-:Y:S02]  /*258e0*/  LOP3.LUT R2, R0, 0x180, RZ, 0xc0, !PT ;  /* 0x0000018000027812 */ /* 0x000fe400078ec0ff */
[----:B------:R-:W-:Y:S02]  /*258f0*/  LOP3.LUT R5, R4, 0x10, R11, 0xf8, !PT ;  /* 0x0000001004057812 */ /* 0x000fe400078ef80b */
[----:B------:R-:W-:Y:S01]  /*25900*/  LOP3.LUT R2, R2, 0x30, R3, 0xf8, !PT ;  /* 0x0000003002027812 */ /* 0x000fe200078ef803 */
[----:B------:R-:W-:Y:S01]  /*25910*/  IMAD.SHL.U32 R3, R11, 0x8, RZ ;  /* 0x000000080b037824 */ /* 0x000fe200078e00ff */
[----:B------:R-:W-:-:S02]  /*25920*/  LOP3.LUT R5, R5, 0x70, R30, 0x78, !PT ;  /* 0x0000007005057812 */ /* 0x000fc400078e781e */
[----:B------:R-:W-:Y:S02]  /*25930*/  LOP3.LUT R7, R7, 0x30, R8, 0x78, !PT ;  /* 0x0000003007077812 */ /* 0x000fe400078e7808 */
[----:B------:R-:W-:Y:S01]  /*25940*/  LOP3.LUT R3, R2, 0x30, R3, 0x78, !PT ;  /* 0x0000003002037812 */ /* 0x000fe200078e7803 */
[----:B------:R-:W-:Y:S01]  /*25950*/  IMAD.IADD R2, R6, 0x1, R5 ;  /* 0x0000000106027824 */ /* 0x000fe200078e0205 */
[----:B------:R-:W-:Y:S01]  /*25960*/  LOP3.LUT R30, R30, 0x30, RZ, 0xc0, !PT ;  /* 0x000000301e1e7812 */ /* 0x000fe200078ec0ff */
[----:B------:R-:W-:Y:S01]  /*25970*/  IMAD.IADD R37, R7, 0x1, R10 ;  /* 0x0000000107257824 */ /* 0x000fe200078e020a */
[----:B------:R-:W-:Y:S02]  /*25980*/  LOP3.LUT R0, R3, 0x640, R0, 0xf8, !PT ;  /* 0x0000064003007812 */ /* 0x000fe400078ef800 */
[----:B------:R0:W-:Y:S01]  /*25990*/  STL [R1], R2 ;  /* 0x0000000201007387 */ /* 0x0001e20000100800 */
[----:B------:R-:W-:Y:S02]  /*259a0*/  SHF.R.U32.HI R3, RZ, 0x2, R9 ;  /* 0x00000002ff037819 */ /* 0x000fe40000011609 */
[----:B------:R-:W-:Y:S01]  /*259b0*/  SEL R31, R31, 0xffffffe0, !P1 ;  /* 0xffffffe01f1f7807 */ /* 0x000fe20004800000 */
[----:B------:R1:W-:Y:S04]  /*259c0*/  STL [R1+0x8], R0 ;  /* 0x0000080001007387 */ /* 0x0003e80000100800 */
[----:B------:R-:W-:Y:S01]  /*259d0*/  STL [R1+0x24], RZ ;  /* 0x000024ff01007387 */ /* 0x000fe20000100800 */
[----:B0-----:R-:W-:-:S02]  /*259e0*/  IMAD.MOV.U32 R2, RZ, RZ, 0x40 ;  /* 0x00000040ff027424 */ /* 0x001fc400078e00ff */
[----:B-1----:R-:W-:-:S03]  /*259f0*/  IMAD.SHL.U32 R0, R11, 0x20, RZ ;  /* 0x000000200b007824 */ /* 0x002fc600078e00ff */
[----:B------:R-:W-:Y:S02]  /*25a00*/  SEL R2, R2, 0xffffffc0, !P2 ;  /* 0xffffffc002027807 */ /* 0x000fe40005000000 */
[----:B------:R-:W-:-:S03]  /*25a10*/  LOP3.LUT R0, R0, 0x60, RZ, 0xc0, !PT ;  /* 0x0000006000007812 */ /* 0x000fc600078ec0ff */
[----:B------:R0:W-:Y:S01]  /*25a20*/  STL [R1+0x4], R2 ;  /* 0x0000040201007387 */ /* 0x0001e20000100800 */
[----:B------:R-:W-:Y:S01]  /*25a30*/  LOP3.LUT R0, R3, R0, RZ, 0xfc, !PT ;  /* 0x0000000003007212 */ /* 0x000fe200078efcff */
[----:B------:R-:W-:Y:S01]  /*25a40*/  IMAD.IADD R0, R23, 0x1, R37 ;  /* 0x0000000117007824 */ /* 0x000fe200078e0225 */
[----:B------:R-:W-:-:S04]  /*25a50*/  LOP3.LUT R3, R30, 0x40, RZ, 0xfc, !PT ;  /* 0x000000401e037812 */ /* 0x000fc800078efcff */
[----:B------:R1:W-:Y:S01]  /*25a60*/  STL [R1+0xc], R0 ;  /* 0x00000c0001007387 */ /* 0x0003e20000100800 */
[----:B0-----:R-:W-:-:S07]  /*25a70*/  LOP3.LUT R2, R30, 0x80, RZ, 0xfc, !PT ;  /* 0x000000801e027812 */ /* 0x001fce00078efcff */
.L_x_2003:
[----:B------:R-:W-:Y:S05]  /*25a80*/  YIELD ;  /* 0x0000000000007946 */ /* 0x000fea0003800000 */
[----:B------:R-:W-:Y:S01]  /*25a90*/  ULDC.64 UR4, c[0x0][0xa28] ;  /* 0x00028a0000047ab9 */ /* 0x000fe20000000a00 */
[----:B------:R-:W-:Y:S01]  /*25aa0*/  IMAD.MOV.U32 R33, RZ, RZ, RZ ;  /* 0x000000ffff217224 */ /* 0x000fe200078e00ff */
[----:B------:R-:W-:Y:S01]  /*25ab0*/  ISETP.NE.U32.AND P0, PT, RZ, UR4, PT ;  /* 0x00000004ff007c0c */ /* 0x000fe2000bf05070 */
[----:B0-----:R-:W0:Y:S01]  /*25ac0*/  LDC.64 R4, c[0x0][0xa00] ;  /* 0x00028000ff047b82 */ /* 0x001e220000000a00 */
[----:B------:R-:W-:Y:S02]  /*25ad0*/  ULDC.64 UR6, c[0x0][0xa10] ;  /* 0x0002840000067ab9 */ /* 0x000fe40000000a00 */
[----:B------:R-:W-:Y:S01]  /*25ae0*/  ISETP.NE.AND.EX P0, PT, RZ, UR5, PT, P0 ;  /* 0x00000005ff007c0c */ /* 0x000fe2000bf05300 */
[----:B------:R-:W-:-:S12]  /*25af0*/  ULDC.64 UR4, c[0x0][0xa18] ;  /* 0x0002860000047ab9 */ /* 0x000fd80000000a00 */
[----:B--2---:R-:W2:Y:S01]  /*25b00*/  @P0 LDC.64 R2, c[0x0][0xa28] ;  /* 0x00028a00ff020b82 */ /* 0x004ea20000000a00 */
[----:B------:R-:W-:Y:S01]  /*25b10*/  ISETP.NE.U32.AND P1, PT, RZ, UR6, PT ;  /* 0x00000006ff007c0c */ /* 0x000fe2000bf25070 */
[----:B--2---:R-:W-:-:S05]  /*25b20*/  @P0 IMAD.WIDE R2, R19, 0x4, R2 ;  /* 0x0000000413020825 */ /* 0x004fca00078e0202 */
[----:B------:R2:W5:Y:S01]  /*25b30*/  @P0 LDG.E R33, desc[UR42][R2.64] ;  /* 0x0000002a02210981 */ /* 0x000562000c1e1900 */
[----:B------:R-:W-:Y:S01]  /*25b40*/  ISETP.NE.U32.AND P0, PT, RZ, UR4, PT ;  /* 0x00000004ff007c0c */ /* 0x000fe2000bf05070 */
[----:B------:R-:W-:Y:S01]  /*25b50*/  IMAD.MOV.U32 R8, RZ, RZ, RZ ;  /* 0x000000ffff087224 */ /* 0x000fe200078e00ff */
[----:B------:R-:W-:Y:S01]  /*25b60*/  ISETP.NE.AND.EX P1, PT, RZ, UR7, PT, P1 ;  /* 0x00000007ff007c0c */ /* 0x000fe2000bf25310 */
[----:B0-----:R-:W-:Y:S01]  /*25b70*/  IMAD.WIDE R4, R19, 0x4, R4 ;  /* 0x0000000413047825 */ /* 0x001fe200078e0204 */
[----:B------:R-:W-:Y:S01]  /*25b80*/  ISETP.NE.AND.EX P2, PT, RZ, UR5, PT, P0 ;  /* 0x00000005ff007c0c */ /* 0x000fe2000bf45300 */
[----:B------:R-:W-:Y:S02]  /*25b90*/  ULDC.64 UR4, c[0x0][0xa00] ;  /* 0x0002800000047ab9 */ /* 0x000fe40000000a00 */
[----:B------:R-:W-:Y:S01]  /*25ba0*/  ISETP.NE.U32.AND P0, PT, RZ, UR4, PT ;  /* 0x00000004ff007c0c */ /* 0x000fe2000bf05070 */
[----:B-1----:R-:W-:Y:S01]  /*25bb0*/  IMAD.MOV.U32 R0, RZ, RZ, RZ ;  /* 0x000000ffff007224 */ /* 0x002fe200078e00ff */
[----:B--2---:R-:W0:Y:S02]  /*25bc0*/  LDC.64 R2, c[0x0][0xa10] ;  /* 0x00028400ff027b82 */ /* 0x004e240000000a00 */
[----:B------:R-:W-:-:S06]  /*25bd0*/  ISETP.NE.AND.EX P0, PT, RZ, UR5, PT, P0 ;  /* 0x00000005ff007c0c */ /* 0x000fcc000bf05300 */
[----:B------:R-:W1:Y:S07]  /*25be0*/  @P2 LDC.64 R6, c[0x0][0xa18] ;  /* 0x00028600ff062b82 */ /* 0x000e6e0000000a00 */
[----:B------:R-:W2:Y:S01]  /*25bf0*/  @P0 LDG.E R8, desc[UR42][R4.64] ;  /* 0x0000002a04080981 */ /* 0x000ea2000c1e1900 */
[----:B0-----:R-:W-:-:S05]  /*25c00*/  IMAD.WIDE R2, R19, 0x4, R2 ;  /* 0x0000000413027825 */ /* 0x001fca00078e0202 */
[----:B------:R-:W5:Y:S01]  /*25c10*/  @P1 LDG.E R0, desc[UR42][R2.64] ;  /* 0x0000002a02001981 */ /* 0x000f62000c1e1900 */
[----:B------:R-:W-:Y:S02]  /*25c20*/  ULDC UR4, c[0x0][0x288] ;  /* 0x0000a20000047ab9 */ /* 0x000fe40000000800 */
[----:B------:R-:W-:Y:S01]  /*25c30*/  IMAD.U32 R35, RZ, RZ, UR4 ;  /* 0x00000004ff237e24 */ /* 0x000fe2000f8e00ff */
[----:B------:R-:W-:Y:S02]  /*25c40*/  ULDC.64 UR4, c[0x0][0x418] ;  /* 0x0001060000047ab9 */ /* 0x000fe40000000a00 */
[----:B------:R-:W-:-:S03]  /*25c50*/  UISETP.NE.U32.AND UP0, UPT, UR4, URZ, UPT ;  /* 0x0000003f0400728c */ /* 0x000fc6000bf05070 */
[----:B------:R-:W-:Y:S01]  /*25c60*/  ULDC UR4, c[0x0][0x424] ;  /* 0x0001090000047ab9 */ /* 0x000fe20000000800 */
[----:B------:R-:W-:Y:S01]  /*25c70*/  UISETP.NE.AND.EX UP0, UPT, UR5, URZ, UPT, UP0 ;  /* 0x0000003f0500728c */ /* 0x000fe2000bf05300 */
[----:B-1----:R-:W-:Y:S02]  /*25c80*/  @P2 IMAD.WIDE R6, R19, 0x4, R6 ;  /* 0x0000000413062825 */ /* 0x002fe400078e0206 */
[----:B------:R-:W-:Y:S01]  /*25c90*/  ULDC UR5, c[0x0][0x2f0] ;  /* 0x0000bc0000057ab9 */ /* 0x000fe20000000800 */
[----:B------:R-:W-:Y:S02]  /*25ca0*/  USEL UR4, UR4, 0x1, UP0 ;  /* 0x0000000104047887 */ /* 0x000fe40008000000 */
[----:B------:R0:W5:Y:S02]  /*25cb0*/  @P2 LDG.E R35, desc[UR42][R6.64] ;  /* 0x0000002a06232981 */ /* 0x000164000c1e1900 */
[----:B------:R-:W-:-:S03]  /*25cc0*/  UIMAD UR4, UR4, UR5, URZ ;  /* 0x00000005040472a4 */ /* 0x000fc6000f8e023f */
[----:B------:R-:W-:Y:S02]  /*25cd0*/  ULDC UR5, c[0x0][0x348] ;  /* 0x0000d20000057ab9 */ /* 0x000fe40000000800 */
[----:B0-----:R-:W-:Y:S01]  /*25ce0*/  IMAD.U32 R7, RZ, RZ, UR5 ;  /* 0x00000005ff077e24 */ /* 0x001fe2000f8e00ff */
[----:B--2---:R0:W-:Y:S02]  /*25cf0*/  STL [R1+0x10], R8 ;  /* 0x0000100801007387 */ /* 0x0041e40000100800 */
[----:B0-----:R-:W-:Y:S01]  /*25d00*/  IMAD.U32 R8, RZ, RZ, UR4 ;  /* 0x00000004ff087e24 */ /* 0x001fe2000f8e00ff */
[----:B---3--:R-:W-:Y:S06]  /*25d10*/  @P2 BRA `(.L_x_1866) ;  /* 0x0000000000102947 */ /* 0x008fec0003800000 */
[----:B------:R-:W-:Y:S05]  /*25d20*/  @!P0 BRA `(.L_x_1866) ;  /* 0x00000000000c8947 */ /* 0x000fea0003800000 */
[----:B-----5:R-:W2:Y:S04]  /*25d30*/  LDG.E R35, desc[UR42][R4.64] ;  /* 0x0000002a04237981 */ /* 0x020ea8000c1e1900 */
[----:B------:R-:W2:Y:S02]  /*25d40*/  LDG.E R6, desc[UR42][R4.64+0x4] ;  /* 0x0000042a04067981 */ /* 0x000ea4000c1e1900 */
[----:B--2---:R-:W-:-:S07]  /*25d50*/  IMAD.IADD R35, R6, 0x1, -R35 ;  /* 0x0000000106237824 */ /* 0x004fce00078e0a23 */
.L_x_1866:
[----:B------:R-:W-:Y:S01]  /*25d60*/  ULDC.64 UR4, c[0x0][0xa20] ;  /* 0x0002880000047ab9 */ /* 0x000fe20000000a00 */
[C---:B------:R-:W-:Y:S02]  /*25d70*/  LOP3.LUT R4, R18.reuse, 0xff000000, RZ, 0xc0, !PT ;  /* 0xff00000012047812 */ /* 0x040fe400078ec0ff */
[----:B------:R-:W-:Y:S02]  /*25d80*/  ISETP.NE.U32.AND P0, PT, RZ, UR4, PT ;  /* 0x00000004ff007c0c */ /* 0x000fe4000bf05070 */
[----:B------:R-:W-:Y:S02]  /*25d90*/  SHF.R.U32.HI R5, RZ, 0x8, R4 ;  /* 0x00000008ff057819 */ /* 0x000fe40000011604 */
[----:B------:R-:W-:Y:S02]  /*25da0*/  ISETP.NE.AND.EX P0, PT, RZ, UR5, PT, P0 ;  /* 0x00000005ff007c0c */ /* 0x000fe4000bf05300 */
[C---:B------:R-:W-:Y:S02]  /*25db0*/  LOP3.LUT R6, R18.reuse, 0xff0000, RZ, 0xc0, !PT ;  /* 0x00ff000012067812 */ /* 0x040fe400078ec0ff */
[----:B------:R-:W-:-:S02]  /*25dc0*/  LOP3.LUT R18, R18, 0xffff, RZ, 0xc0, !PT ;  /* 0x0000ffff12127812 */ /* 0x000fc400078ec0ff */
[----:B------:R-:W-:-:S07]  /*25dd0*/  LEA.HI R6, R6, R5, RZ, 0x10 ;  /* 0x0000000506067211 */ /* 0x000fce00078f80ff */
[----:B------:R-:W-:Y:S05]  /*25de0*/  @!P0 BRA `(.L_x_1867) ;  /* 0x0000000000108947 */ /* 0x000fea0003800000 */
[----:B------:R-:W0:Y:S02]  /*25df0*/  LDC.64 R4, c[0x0][0xa20] ;  /* 0x00028800ff047b82 */ /* 0x000e240000000a00 */
[----:B0-----:R-:W-:-:S05]  /*25e00*/  IMAD.WIDE R4, R19, 0x4, R4 ;  /* 0x0000000413047825 */ /* 0x001fca00078e0204 */
[----:B------:R0:W5:Y:S01]  /*25e10*/  LDG.E R8, desc[UR42][R4.64] ;  /* 0x0000002a04087981 */ /* 0x000162000c1e1900 */
[----:B------:R-:W-:Y:S05]  /*25e20*/  BRA `(.L_x_1868) ;  /* 0x0000000000247947 */ /* 0x000fea0003800000 */
.L_x_1867:
        /* <DEDUP_REMOVED lines=9> */
.L_x_1868:
[----:B0-----:R-:W2:Y:S01]  /*25ec0*/  @P1 LDG.E R4, desc[UR42][R2.64] ;  /* 0x0000002a02041981 */ /* 0x001ea2000c1e1900 */
[----:B------:R-:W0:Y:S03]  /*25ed0*/  LDC R9, c[0x0][0x448] ;  /* 0x00011200ff097b82 */ /* 0x000e260000000800 */
[----:B------:R1:W2:Y:S01]  /*25ee0*/  @P1 LDG.E R5, desc[UR42][R2.64+0x4] ;  /* 0x0000042a02051981 */ /* 0x0002a2000c1e1900 */
[----:B------:R-:W-:Y:S02]  /*25ef0*/  IMAD.SHL.U32 R17, R17, 0x80, RZ ;  /* 0x0000008011117824 */ /* 0x000fe400078e00ff */
[----:B-----5:R-:W-:Y:S02]  /*25f00*/  IMAD.IADD R8, R8, 0x1, -R33 ;  /* 0x0000000108087824 */ /* 0x020fe400078e0a21 */
[----:B------:R-:W-:Y:S01]  /*25f10*/  VIADD R10, R17, 0x7f ;  /* 0x0000007f110a7836 */ /* 0x000fe20000000000 */
[----:B0-----:R-:W-:-:S13]  /*25f20*/  ISETP.NE.AND P2, PT, R9, 0x1, PT ;  /* 0x000000010900780c */ /* 0x001fda0003f45270 */
[----:B-1----:R-:W0:Y:S08]  /*25f30*/  @P2 LDC R3, c[0x0][0x44c] ;  /* 0x00011300ff032b82 */ /* 0x002e300000000800 */
[----:B------:R-:W1:Y:S01]  /*25f40*/  @P2 LDC R2, c[0x0][0x450] ;  /* 0x00011400ff022b82 */ /* 0x000e620000000800 */
[----:B0-----:R-:W-:-:S05]  /*25f50*/  @P2 IMAD.HI.U32 R3, R10, R3, RZ ;  /* 0x000000030a032227 */ /* 0x001fca00078e00ff */
[----:B-1----:R-:W-:Y:S01]  /*25f60*/  @P2 SHF.R.U32.HI R10, RZ, R2, R3 ;  /* 0x00000002ff0a2219 */ /* 0x002fe20000011603 */
[----:B--2---:R-:W-:-:S04]  /*25f70*/  @P1 IMAD.IADD R7, R5, 0x1, -R4 ;  /* 0x0000000105071824 */ /* 0x004fc800078e0a04 */
[----:B------:R-:W-:-:S04]  /*25f80*/  IMAD.IADD R27, R8, 0x1, R7 ;  /* 0x00000001081b7824 */ /* 0x000fc800078e0207 */
[C---:B------:R-:W-:Y:S01]  /*25f90*/  VIADD R20, R27.reuse, 0x7f ;  /* 0x0000007f1b147836 */ /* 0x040fe20000000000 */
[----:B------:R-:W-:-:S04]  /*25fa0*/  IADD3 R9, R27, 0x1, -R35 ;  /* 0x000000011b097810 */ /* 0x000fc80007ffe823 */
[----:B------:R-:W-:Y:S01]  /*25fb0*/  SHF.R.S32.HI R2, RZ, 0x1f, R20 ;  /* 0x0000001fff027819 */ /* 0x000fe20000011414 */
[----:B------:R-:W-:-:S03]  /*25fc0*/  IMAD.IADD R10, R9, 0x1, R10 ;  /* 0x00000001090a7824 */ /* 0x000fc600078e020a */
[----:B------:R-:W-:Y:S02]  /*25fd0*/  LEA.HI R20, R2, R20, RZ, 0x7 ;  /* 0x0000001402147211 */ /* 0x000fe400078f38ff */
[----:B------:R-:W0:Y:S02]  /*25fe0*/  LDC.64 R2, c[0x0][0x9e0] ;  /* 0x00027800ff027b82 */ /* 0x000e240000000a00 */
[----:B------:R-:W-:Y:S02]  /*25ff0*/  SHF.R.S32.HI R20, RZ, 0x7, R20 ;  /* 0x00000007ff147819 */ /* 0x000fe40000011414 */
[----:B0-----:R-:W-:Y:S01]  /*26000*/  ISETP.GE.AND P3, PT, R3, 0x1, PT ;  /* 0x000000010300780c */ /* 0x001fe20003f66270 */
[----:B------:R-:W-:-:S12]  /*26010*/  IMAD.IADD R2, R10, 0x1, R2 ;  /* 0x000000010a027824 */ /* 0x000fd800078e0202 */
[----:B------:R-:W-:Y:S05]  /*26020*/  @!P3 BRA `(.L_x_1869) ;  /* 0x000000000048b947 */ /* 0x000fea0003800000 */
        /* <DEDUP_REMOVED lines=11> */
.L_x_1871:
[----:B------:R-:W-:-:S13]  /*260e0*/  ISETP.NE.AND P0, PT, R3, 0x1, PT ;  /* 0x000000010300780c */ /* 0x000fda0003f05270 */
[----:B------:R-:W0:Y:S02]  /*260f0*/  @P0 LDC.64 R4, c[0x0][0x9e8] ;  /* 0x00027a00ff040b82 */ /* 0x000e240000000a00 */
[----:B0-----:R-:W-:-:S05]  /*26100*/  @P0 IMAD.HI.U32 R4, R11, R4, RZ ;  /* 0x000000040b040227 */ /* 0x001fca00078e00ff */
[----:B------:R-:W-:-:S07]  /*26110*/  @P0 SHF.R.U32.HI R11, RZ, R5, R4 ;  /* 0x00000005ff0b0219 */ /* 0x000fce0000011604 */
.L_x_1872:
[----:B------:R-:W-:Y:S05]  /*26120*/  BSYNC B0 ;  /* 0x0000000000007941 */ /* 0x000fea0003800000 */
.L_x_1870:
[----:B------:R-:W-:-:S05]  /*26130*/  IMAD R11, R11, R3, R3 ;  /* 0x000000030b0b7224 */ /* 0x000fca00078e0203 */
[----:B------:R-:W-:-:S07]  /*26140*/  VIMNMX R2, R2, R11, PT ;  /* 0x0000000b02027248 */ /* 0x000fce0003fe0100 */
.L_x_1869:
[----:B------:R-:W0:Y:S01]  /*26150*/  @P2 LDC R10, c[0x0][0x44c] ;  /* 0x00011300ff0a2b82 */ /* 0x000e220000000800 */
[----:B------:R-:W-:Y:S01]  /*26160*/  VIADD R2, R2, 0x7f ;  /* 0x0000007f02027836 */ /* 0x000fe20000000000 */
[----:B------:R-:W-:Y:S01]  /*26170*/  ULDC UR4, c[0x0][0x9dc] ;  /* 0x0002770000047ab9 */ /* 0x000fe20000000800 */
[----:B------:R-:W-:-:S05]  /*26180*/  IMAD.MOV.U32 R4, RZ, RZ, R17 ;  /* 0x000000ffff047224 */ /* 0x000fca00078e0011 */
[----:B------:R-:W1:Y:S01]  /*26190*/  @P2 LDC R5, c[0x0][0x450] ;  /* 0x00011400ff052b82 */ /* 0x000e620000000800 */
[----:B0-----:R-:W-:-:S05]  /*261a0*/  @P2 IMAD.HI.U32 R10, R17, R10, RZ ;  /* 0x0000000a110a2227 */ /* 0x001fca00078e00ff */
[----:B-1----:R-:W-:Y:S01]  /*261b0*/  @P2 SHF.R.U32.HI R4, RZ, R5, R10 ;  /* 0x00000005ff042219 */ /* 0x002fe2000001160a */
[----:B------:R-:W-:Y:S01]  /*261c0*/  IMAD.IADD R10, R27, 0x1, -R35 ;  /* 0x000000011b0a7824 */ /* 0x000fe200078e0a23 */
[----:B------:R-:W-:-:S03]  /*261d0*/  SHF.R.S32.HI R5, RZ, 0x1f, R2 ;  /* 0x0000001fff057819 */ /* 0x000fc60000011402 */
[----:B------:R-:W-:Y:S01]  /*261e0*/  IMAD.IADD R12, R10, 0x1, R4 ;  /* 0x000000010a0c7824 */ /* 0x000fe200078e0204 */
[----:B------:R-:W-:-:S03]  /*261f0*/  LEA.HI R5, R5, R2, RZ, 0x7 ;  /* 0x0000000205057211 */ /* 0x000fc600078f38ff */
[----:B------:R-:W-:Y:S01]  /*26200*/  VIADD R2, R12, -UR4 ;  /* 0x800000040c027c36 */ /* 0x000fe20008000000 */
[----:B------:R-:W-:-:S04]  /*26210*/  SHF.R.S32.HI R11, RZ, 0x7, R5 ;  /* 0x00000007ff0b7819 */ /* 0x000fc80000011405 */
[----:B------:R-:W-:Y:S01]  /*26220*/  VIMNMX R11, R20, R11, PT ;  /* 0x0000000b140b7248 */ /* 0x000fe20003fe0100 */
        /* <DEDUP_REMOVED lines=11> */
.L_x_1875:
[----:B------:R-:W-:-:S13]  /*262e0*/  ISETP.NE.AND P0, PT, R3, 0x1, PT ;  /* 0x000000010300780c */ /* 0x000fda0003f05270 */
[----:B------:R-:W0:Y:S02]  /*262f0*/  @P0 LDC.64 R4, c[0x0][0x9e8] ;  /* 0x00027a00ff040b82 */ /* 0x000e240000000a00 */
[----:B0-----:R-:W-:-:S05]  /*26300*/  @P0 IMAD.HI.U32 R4, R12, R4, RZ ;  /* 0x000000040c040227 */ /* 0x001fca00078e00ff */
[----:B------:R-:W-:-:S07]  /*26310*/  @P0 SHF.R.U32.HI R12, RZ, R5, R4 ;  /* 0x00000005ff0c0219 */ /* 0x000fce0000011604 */
.L_x_1876:
[----:B------:R-:W-:Y:S05]  /*26320*/  BSYNC B0 ;  /* 0x0000000000007941 */ /* 0x000fea0003800000 */
.L_x_1874:
[----:B------:R-:W-:-:S05]  /*26330*/  IMAD R3, R12, R3, RZ ;  /* 0x000000030c037224 */ /* 0x000fca00078e02ff */
[----:B------:R-:W-:-:S07]  /*26340*/  VIMNMX R2, R2, R3, !PT ;  /* 0x0000000302027248 */ /* 0x000fce0007fe0100 */
.L_x_1873:
[----:B------:R-:W-:Y:S01]  /*26350*/  SHF.R.S32.HI R3, RZ, 0x1f, R2 ;  /* 0x0000001fff037819 */ /* 0x000fe20000011402 */
[----:B------:R-:W-:Y:S01]  /*26360*/  BSSY B0, `(.L_x_1877) ;  /* 0x0000026000007945 */ /* 0x000fe20003800000 */
[----:B------:R-:W-:Y:S01]  /*26370*/  LOP3.LUT R32, R6, 0xff, RZ, 0xc0, !PT ;  /* 0x000000ff06207812 */ /* 0x000fe200078ec0ff */
[----:B------:R-:W-:Y:S01]  /*26380*/  IMAD.MOV.U32 R14, RZ, RZ, RZ ;  /* 0x000000ffff0e7224 */ /* 0x000fe200078e00ff */
[----:B------:R-:W-:Y:S02]  /*26390*/  LEA.HI R3, R3, R2, RZ, 0x7 ;  /* 0x0000000203037211 */ /* 0x000fe400078f38ff */
[----:B------:R-:W-:Y:S02]  /*263a0*/  SHF.R.U32.HI R6, RZ, 0x10, R6 ;  /* 0x00000010ff067819 */ /* 0x000fe40000011606 */
[----:B------:R-:W-:-:S04]  /*263b0*/  SHF.R.S32.HI R3, RZ, 0x7, R3 ;  /* 0x00000007ff037819 */ /* 0x000fc80000011403 */
[----:B------:R-:W-:-:S04]  /*263c0*/  VIMNMX R4, RZ, R3, !PT ;  /* 0x00000003ff047248 */ /* 0x000fc80007fe0100 */
[----:B------:R-:W-:-:S13]  /*263d0*/  ISETP.GT.AND P0, PT, R11, R4, PT ;  /* 0x000000040b00720c */ /* 0x000fda0003f04270 */
[----:B------:R-:W-:Y:S05]  /*263e0*/  @!P0 BRA `(.L_x_1878) ;  /* 0x0000000000748947 */ /* 0x000fea0003800000 */
[----:B------:R-:W-:Y:S01]  /*263f0*/  ISETP.NE.AND P0, PT, R6, RZ, PT ;  /* 0x000000ff0600720c */ /* 0x000fe20003f05270 */
[----:B------:R-:W-:-:S03]  /*26400*/  ULDC UR4, c[0x0][0x9f0] ;  /* 0x00027c0000047ab9 */ /* 0x000fc60000000800 */
[----:B------:R-:W-:-:S04]  /*26410*/  SEL R5, R6, UR4, P0 ;  /* 0x0000000406057c07 */ /* 0x000fc80008000000 */
[----:B------:R-:W-:Y:S02]  /*26420*/  IABS R13, R5 ;  /* 0x00000005000d7213 */ /* 0x000fe40000000000 */
[----:B------:R-:W-:Y:S02]  /*26430*/  IADD3 R12, R5, -0x1, R11 ;  /* 0xffffffff050c7810 */ /* 0x000fe40007ffe00b */
[----:B------:R-:W0:Y:S03]  /*26440*/  I2F.RP R2, R13 ;  /* 0x0000000d00027306 */ /* 0x000e260000209400 */
[----:B------:R-:W-:-:S05]  /*26450*/  IMAD.IADD R12, R12, 0x1, -R4 ;  /* 0x000000010c0c7824 */ /* 0x000fca00078e0a04 */
        /* <DEDUP_REMOVED lines=22> */
.L_x_1878:
[----:B------:R-:W-:Y:S05]  /*265c0*/  BSYNC B0 ;  /* 0x0000000000007941 */ /* 0x000fea0003800000 */
.L_x_1877:
[-C--:B------:R-:W-:Y:S01]  /*265d0*/  IMAD R4, R32, R14.reuse, R4 ;  /* 0x0000000e20047224 */ /* 0x080fe200078e0204 */
[----:B------:R-:W-:Y:S04]  /*265e0*/  BSSY B0, `(.L_x_1879) ;  /* 0x0000150000007945 */ /* 0x000fe80003800000 */
[C---:B------:R-:W-:Y:S01]  /*265f0*/  VIADDMNMX R11, R4.reuse, R14, R11, PT ;  /* 0x0000000e040b7246 */ /* 0x040fe2000380010b */
[----:B------:R-:W-:-:S04]  /*26600*/  IMAD R4, R4, 0x80, -R8 ;  /* 0x0000008004047824 */ /* 0x000fc800078e0a08 */
[----:B------:R-:W-:Y:S01]  /*26610*/  IMAD R11, R11, 0x80, -R8 ;  /* 0x000000800b0b7824 */ /* 0x000fe200078e0a08 */
[----:B------:R-:W-:-:S04]  /*26620*/  VIMNMX R4, RZ, R4, !PT ;  /* 0x00000004ff047248 */ /* 0x000fc80007fe0100 */
[----:B------:R-:W-:-:S04]  /*26630*/  VIMNMX R11, R11, R7, PT ;  /* 0x000000070b0b7248 */ /* 0x000fc80003fe0100 */
[----:B------:R-:W-:Y:S02]  /*26640*/  ISETP.GT.AND P0, PT, R11, R4, PT ;  /* 0x000000040b00720c */ /* 0x000fe40003f04270 */
[----:B------:R-:W-:-:S11]  /*26650*/  SHF.R.U32.HI R4, RZ, 0x7, R4 ;  /* 0x00000007ff047819 */ /* 0x000fd60000011604 */
[----:B------:R-:W-:-:S05]  /*26660*/  @P0 VIADD R2, R11, 0x7f ;  /* 0x0000007f0b020836 */ /* 0x000fca0000000000 */
[----:B------:R-:W-:-:S04]  /*26670*/  @P0 SHF.R.S32.HI R3, RZ, 0x1f, R2 ;  /* 0x0000001fff030819 */ /* 0x000fc80000011402 */
[----:B------:R-:W-:Y:S01]  /*26680*/  @P0 LEA.HI R2, R3, R2, RZ, 0x7 ;  /* 0x0000000203020211 */ /* 0x000fe200078f38ff */
[----:B------:R-:W-:-:S03]  /*26690*/  IMAD.MOV.U32 R3, RZ, RZ, R4 ;  /* 0x000000ffff037224 */ /* 0x000fc600078e0004 */
[----:B------:R-:W-:Y:S02]  /*266a0*/  @P0 SHF.R.S32.HI R3, RZ, 0x7, R2 ;  /* 0x00000007ff030819 */ /* 0x000fe40000011402 */
        /* <DEDUP_REMOVED lines=10> */
.L_x_2188:
[----:B-1----:R-:W-:Y:S02]  /*26750*/  ISETP.NE.AND P0, PT, R14, RZ, PT ;  /* 0x000000ff0e00720c */ /* 0x002fe40003f05270 */
[----:B------:R-:W-:-:S11]  /*26760*/  PLOP3.LUT P6, PT, PT, PT, PT, 0x8, 0x0 ;  /* 0x000000000000781c */ /* 0x000fd60003fce170 */
[----:B------:R-:W-:Y:S05]  /*26770*/  @P0 BRA `(.L_x_1882) ;  /* 0x00000000000c0947 */ /* 0x000fea0003800000 */
[----:B------:R-:W-:-:S03]  /*26780*/  UMOV UR4, 0xffffffff ;  /* 0xffffffff00047882 */ /* 0x000fc60000000000 */
[----:B------:R-:W-:Y:S05]  /*26790*/  BRA.DIV UR4, `(.L_x_1883) ;  /* 0x000000ae04c47947 */ /* 0x000fea000b800000 */
[----:B------:R-:W-:-:S13]  /*267a0*/  ELECT P6, URZ, PT ;  /* 0x00000000003f782f */ /* 0x000fda00038c0000 */
.L_x_1882:
[----:B0-----:R-:W2:Y:S01]  /*267b0*/  LDL R5, [R1+0x24] ;  /* 0x0000240001057983 */ /* 0x001ea20000100800 */
[----:B------:R-:W-:Y:S01]  /*267c0*/  BSSY B1, `(.L_x_1884) ;  /* 0x0000008000017945 */ /* 0x000fe20003800000 */
[----:B--2---:R-:W-:-:S05]  /*267d0*/  VIADD R5, R5, 0x1 ;  /* 0x0000000105057836 */ /* 0x004fca0000000000 */
[----:B------:R-:W-:-:S04]  /*267e0*/  LEA.HI R7, R5, R5, RZ, 0x1 ;  /* 0x0000000505077211 */ /* 0x000fc800078f08ff */
[----:B------:R-:W-:-:S05]  /*267f0*/  LOP3.LUT R7, R7, 0xfffffffe, RZ, 0xc0, !PT ;  /* 0xfffffffe07077812 */ /* 0x000fca00078ec0ff */
[----:B------:R-:W-:-:S05]  /*26800*/  IMAD.IADD R5, R5, 0x1, -R7 ;  /* 0x0000000105057824 */ /* 0x000fca00078e0a07 */
[----:B------:R-:W-:-:S04]  /*26810*/  SHF.L.U32 R5, R5, 0x1f, RZ ;  /* 0x0000001f05057819 */ /* 0x000fc800000006ff */
[----:B------:R-:W0:Y:S02]  /*26820*/  SYNCS.PHASECHK.TRANS64.TRYWAIT P0, [R23+URZ+0x2a820], R5 ;  /* 0x02a82005170075a7 */ /* 0x000e24000800017f */
[----:B0-----:R-:W-:Y:S05]  /*26830*/  @!P0 BRA `(.L_x_1885) ;  /* 0x000000ac00bc8947 */ /* 0x001fea0003800000 */
.L_x_2191:
[----:B------:R-:W-:Y:S05]  /*26840*/  BSYNC B1 ;  /* 0x0000000000017941 */ /* 0x000fea0003800000 */
.L_x_1884:
        /* <DEDUP_REMOVED lines=10> */
.L_x_2192:
[----:B------:R-:W-:Y:S05]  /*268f0*/  BSYNC B2 ;  /* 0x0000000000027941 */ /* 0x000fea0003800000 */
.L_x_1888:
        /* <DEDUP_REMOVED lines=9> */
.L_x_1891:
[----:B------:R-:W-:Y:S05]  /*26990*/  BSYNC B2 ;  /* 0x0000000000027941 */ /* 0x000fea0003800000 */
.L_x_1890:
[----:B------:R-:W-:Y:S01]  /*269a0*/  IMAD.MOV.U32 R34, RZ, RZ, RZ ;  /* 0x000000ffff227224 */ /* 0x000fe200078e00ff */
[----:B------:R-:W-:Y:S01]  /*269b0*/  UIADD3 UR4, UP0, UR40, 0x570, URZ ;  /* 0x0000057028047890 */ /* 0x000fe2000ff1e03f */
[----:B------:R-:W-:Y:S01]  /*269c0*/  IMAD R7, R3, 0x80, R0 ;  /* 0x0000008003077824 */ /* 0x000fe200078e0200 */
[----:B------:R-:W-:Y:S01]  /*269d0*/  PLOP3.LUT P0, PT, PT, PT, PT, 0x80, 0x0 ;  /* 0x000000000000781c */ /* 0x000fe20003f0f070 */
[----:B------:R-:W-:Y:S01]  /*269e0*/  IMAD R8, R25, 0x6000, R23 ;  /* 0x0000600019087824 */ /* 0x000fe200078e0217 */
[----:B------:R-:W-:Y:S01]  /*269f0*/  R2UR UR10, R34 ;  /* 0x00000000220a72ca */ /* 0x000fe200000e0000 */
[----:B------:R-:W-:Y:S01]  /*26a00*/  VIADD R7, R7, 0xffffff80 ;  /* 0xffffff8007077836 */ /* 0x000fe20000000000 */
[----:B------:R-:W-:Y:S01]  /*26a10*/  UIADD3.X UR5, URZ, UR41, URZ, UP0, !UPT ;  /* 0x000000293f057290 */ /* 0x000fe200087fe43f */
[----:B0-----:R-:W-:Y:S01]  /*26a20*/  VIADD R5, R12, 0x2a890 ;  /* 0x0002a8900c057836 */ /* 0x001fe20000000000 */
[----:B------:R-:W-:Y:S01]  /*26a30*/  UMOV UR6, 0x0 ;  /* 0x0000000000067882 */ /* 0x000fe20000000000 */
[----:B------:R-:W-:Y:S01]  /*26a40*/  VIADD R13, R8, 0x1e400 ;  /* 0x0001e400080d7836 */ /* 0x000fe20000000000 */
[----:B------:R-:W-:-:S09]  /*26a50*/  UMOV UR7, 0x12f00000 ;  /* 0x12f0000000077882 */ /* 0x000fd20000000000 */
.L_x_1892:
        /* <DEDUP_REMOVED lines=16> */
.L_x_1893:
        /* <DEDUP_REMOVED lines=16> */
.L_x_1894:
        /* <DEDUP_REMOVED lines=13> */
.L_x_2193:
[----:B------:R-:W-:Y:S05]  /*26d30*/  BSYNC B2 ;  /* 0x0000000000027941 */ /* 0x000fea0003800000 */
.L_x_1895:
[----:B------:R-:W-:Y:S01]  /*26d40*/  BSSY B2, `(.L_x_1897) ;  /* 0x000000b000027945 */ /* 0x000fe20003800000 */
[----:B------:R-:W-:Y:S02]  /*26d50*/  IMAD.MOV.U32 R14, RZ, RZ, 0x0 ;  /* 0x00000000ff0e7424 */ /* 0x000fe400078e00ff */
[----:B------:R-:W-:Y:S01]  /*26d60*/  IMAD.MOV.U32 R15, RZ, RZ, 0x12f00000 ;  /* 0x12f00000ff0f7424 */ /* 0x000fe200078e00ff */
[----:B------:R-:W-:Y:S06]  /*26d70*/  @P1 BRA `(.L_x_1898) ;  /* 0x00000000001c1947 */ /* 0x000fec0003800000 */
[----:B------:R-:W2:Y:S02]  /*26d80*/  S2R R5, SR_TID.X ;  /* 0x0000000000057919 */ /* 0x000ea40000002100 */
[----:B--2---:R-:W-:Y:S01]  /*26d90*/  LOP3.LUT R13, R5, 0x1f, RZ, 0xc0, !PT ;  /* 0x0000001f050d7812 */ /* 0x004fe200078ec0ff */
[----:B------:R-:W-:-:S03]  /*26da0*/  IMAD.MOV.U32 R5, RZ, RZ, 0x6000 ;  /* 0x00006000ff057424 */ /* 0x000fc600078e00ff */
[----:B------:R-:W-:Y:S01]  /*26db0*/  ISETP.NE.AND P0, PT, R13, RZ, PT ;  /* 0x000000ff0d00720c */ /* 0x000fe20003f05270 */
[----:B------:R2:W-:-:S12]  /*26dc0*/  SYNCS.ARRIVE.TRANS64 RZ, [R12+URZ+0x2a8b0], R5 ;  /* 0x02a8b0050cff79a7 */ /* 0x0005d8000800003f */
[----:B--2---:R-:W-:Y:S05]  /*26dd0*/  @!P0 BRA `(.L_x_1898) ;  /* 0x0000000000048947 */ /* 0x004fea0003800000 */
[----:B------:R-:W-:Y:S01]  /*26de0*/  BPT.TRAP 0x1 ;  /* 0x000000040000795c */ /* 0x000fe20000300000 */
.L_x_1898:
[----:B------:R-:W-:Y:S05]  /*26df0*/  BSYNC B2 ;  /* 0x0000000000027941 */ /* 0x000fea0003800000 */
.L_x_1897:
        /* <DEDUP_REMOVED lines=8> */
.L_x_1899:
        /* <DEDUP_REMOVED lines=15> */
.L_x_1900:
        /* <DEDUP_REMOVED lines=15> */
.L_x_1901:
        /* <DEDUP_REMOVED lines=10> */
.L_x_1887:
[----:B------:R-:W-:Y:S05]  /*27100*/  BSYNC B1 ;  /* 0x0000000000017941 */ /* 0x000fea0003800000 */
.L_x_1886:
        /* <DEDUP_REMOVED lines=9> */
.L_x_1918:
        /* <DEDUP_REMOVED lines=11> */
.L_x_2194:
[----:B------:R-:W-:Y:S05]  /*27250*/  BSYNC B2 ;  /* 0x0000000000027941 */ /* 0x000fea0003800000 */
.L_x_1904:
        /* <DEDUP_REMOVED lines=9> */
.L_x_1907:
[----:B------:R-:W-:Y:S05]  /*272f0*/  BSYNC B2 ;  /* 0x0000000000027941 */ /* 0x000fea0003800000 */
.L_x_1906:
[----:B------:R-:W-:Y:S01]  /*27300*/  IMAD.MOV.U32 R21, RZ, RZ, RZ ;  /* 0x000000ffff157224 */ /* 0x000fe200078e00ff */
[----:B------:R-:W-:Y:S01]  /*27310*/  UIADD3 UR4, UP0, UR40, 0x570, URZ ;  /* 0x0000057028047890 */ /* 0x000fe2000ff1e03f */
[----:B------:R-:W-:Y:S01]  /*27320*/  IMAD R7, R25, 0x6000, R23 ;  /* 0x0000600019077824 */ /* 0x000fe200078e0217 */
[----:B------:R-:W-:Y:S01]  /*27330*/  PLOP3.LUT P1, PT, PT, PT, PT, 0x80, 0x0 ;  /* 0x000000000000781c */ /* 0x000fe20003f2f070 */
[----:B0-----:R-:W-:Y:S01]  /*27340*/  IMAD R5, R12, 0x80, R0 ;  /* 0x000000800c057824 */ /* 0x001fe200078e0200 */
[----:B------:R-:W-:Y:S01]  /*27350*/  R2UR UR10, R21 ;  /* 0x00000000150a72ca */ /* 0x000fe200000e0000 */
[----:B------:R-:W-:Y:S01]  /*27360*/  VIADD R3, R11, 0x2a890 ;  /* 0x0002a8900b037836 */ /* 0x000fe20000000000 */
[----:B------:R-:W-:Y:S01]  /*27370*/  UIADD3.X UR5, URZ, UR41, URZ, UP0, !UPT ;  /* 0x000000293f057290 */ /* 0x000fe200087fe43f */
[----:B------:R-:W-:Y:S01]  /*27380*/  VIADD R13, R7, 0x1e400 ;  /* 0x0001e400070d7836 */ /* 0x000fe20000000000 */
[----:B------:R-:W-:Y:S01]  /*27390*/  UMOV UR6, 0x0 ;  /* 0x0000000000067882 */ /* 0x000fe20000000000 */
[----:B------:R-:W-:-:S10]  /*273a0*/  UMOV UR7, 0x12f00000 ;  /* 0x12f0000000077882 */ /* 0x000fd40000000000 */
.L_x_1908:
        /* <DEDUP_REMOVED lines=16> */
.L_x_1909:
        /* <DEDUP_REMOVED lines=16> */
.L_x_1910:
        /* <DEDUP_REMOVED lines=13> */
.L_x_2195:
[----:B------:R-:W-:Y:S05]  /*27680*/  BSYNC B2 ;  /* 0x0000000000027941 */ /* 0x000fea0003800000 */
.L_x_1911:
        /* <DEDUP_REMOVED lines=11> */
.L_x_1914:
[----:B------:R-:W-:Y:S05]  /*27740*/  BSYNC B2 ;  /* 0x0000000000027941 */ /* 0x000fea0003800000 */
.L_x_1913:
        /* <DEDUP_REMOVED lines=8> */
.L_x_1915:
        /* <DEDUP_REMOVED lines=15> */
.L_x_1916:
        /* <DEDUP_REMOVED lines=15> */
.L_x_1917:
        /* <DEDUP_REMOVED lines=10> */
.L_x_1903:
[----:B------:R-:W-:Y:S05]  /*27a50*/  BSYNC B1 ;  /* 0x0000000000017941 */ /* 0x000fea0003800000 */
.L_x_1902:
[C---:B------:R-:W-:Y:S01]  /*27a60*/  ISETP.GT.AND P2, PT, R12.reuse, R4, PT ;  /* 0x000000040c00720c */ /* 0x040fe20003f44270 */
[----:B------:R-:W-:Y:S02]  /*27a70*/  VIADD R25, R25, 0x1 ;  /* 0x0000000119197836 */ /* 0x000fe40000000000 */
[----:B------:R-:W-:-:S03]  /*27a80*/  VIADD R12, R12, 0xffffffff ;  /* 0xffffffff0c0c7836 */ /* 0x000fc60000000000 */
[----:B------:R-:W-:-:S04]  /*27a90*/  ISETP.NE.AND P1, PT, R25, 0x2, PT ;  /* 0x000000021900780c */ /* 0x000fc80003f25270 */
[----:B------:R-:W-:Y:S02]  /*27aa0*/  SEL R3, RZ, 0x1, P1 ;  /* 0x00000001ff037807 */ /* 0x000fe40000800000 */
[----:B------:R-:W-:Y:S02]  /*27ab0*/  SEL R25, R25, RZ, P1 ;  /* 0x000000ff19197207 */ /* 0x000fe40000800000 */
[----:B------:R-:W-:Y:S01]  /*27ac0*/  LOP3.LUT R28, R28, R3, RZ, 0x3c, !PT ;  /* 0x000000031c1c7212 */ /* 0x000fe200078e3cff */
[----:B------:R-:W-:Y:S06]  /*27ad0*/  @P2 BRA `(.L_x_1918) ;  /* 0xfffffff400b02947 */ /* 0x000fec000383ffff */
.L_x_1880:
[----:B------:R-:W-:Y:S05]  /*27ae0*/  BSYNC B0 ;  /* 0x0000000000007941 */ /* 0x000fea0003800000 */
.L_x_1879:
[----:B------:R-:W1:Y:S01]  /*27af0*/  LDC R0, c[0x0][0x448] ;  /* 0x00011200ff007b82 */ /* 0x000e620000000800 */
[----:B------:R-:W-:Y:S01]  /*27b00*/  VIADD R2, R17, 0x7f ;  /* 0x0000007f11027836 */ /* 0x000fe20000000000 */
[----:B------:R-:W-:Y:S06]  /*27b10*/  @!P0 WARPSYNC.ALL ;  /* 0x0000000000008948 */ /* 0x000fec0003800000 */
[----:B------:R-:W-:Y:S01]  /*27b20*/  @!P0 BAR.SYNC.DEFER_BLOCKING 0xc, 0x180 ;  /* 0x0306000000008b1d */ /* 0x000fe20000010000 */
[----:B-1----:R-:W-:-:S13]  /*27b30*/  ISETP.NE.AND P1, PT, R0, 0x1, PT ;  /* 0x000000010000780c */ /* 0x002fda0003f25270 */
[----:B------:R-:W1:Y:S08]  /*27b40*/  @P1 LDC R3, c[0x0][0x44c] ;  /* 0x00011300ff031b82 */ /* 0x000e700000000800 */
[----:B------:R-:W2:Y:S01]  /*27b50*/  @P1 LDC R0, c[0x0][0x450] ;  /* 0x00011400ff001b82 */ /* 0x000ea20000000800 */
[----:B-1----:R-:W-:-:S05]  /*27b60*/  @P1 IMAD.HI.U32 R3, R2, R3, RZ ;  /* 0x0000000302031227 */ /* 0x002fca00078e00ff */
[----:B--2---:R-:W-:-:S05]  /*27b70*/  @P1 SHF.R.U32.HI R2, RZ, R0, R3 ;  /* 0x00000000ff021219 */ /* 0x004fca0000011603 */
[----:B------:R-:W-:Y:S02]  /*27b80*/  IMAD.IADD R9, R9, 0x1, R2 ;  /* 0x0000000109097824 */ /* 0x000fe400078e0202 */
[----:B------:R-:W1:Y:S02]  /*27b90*/  LDC.64 R2, c[0x0][0x9e0] ;  /* 0x00027800ff027b82 */ /* 0x000e640000000a00 */
[----:B-1----:R-:W-:Y:S01]  /*27ba0*/  ISETP.GE.AND P2, PT, R3, 0x1, PT ;  /* 0x000000010300780c */ /* 0x002fe20003f46270 */
        /* <DEDUP_REMOVED lines=8> */
[----:B0-----:R-:W0:Y:S02]  /*27c30*/  @P0 LDC.64 R4, c[0x0][0x9e8] ;  /* 0x00027a00ff040b82 */ /* 0x001e240000000a00 */
[----:B0-----:R-:W-:-:S05]  /*27c40*/  @P0 IMAD.HI.U32 R4, R0, R4, RZ ;  /* 0x0000000400040227 */ /* 0x001fca00078e00ff */
[----:B------:R-:W-:-:S04]  /*27c50*/  @P0 SHF.R.U32.HI R0, RZ, R5, R4 ;  /* 0x00000005ff000219 */ /* 0x000fc80000011604 */
[----:B------:R-:W-:Y:S01]  /*27c60*/  LOP3.LUT R0, RZ, R0, RZ, 0x33, !PT ;  /* 0x00000000ff007212 */ /* 0x000fe200078e33ff */
[----:B------:R-:W-:Y:S06]  /*27c70*/  BRA `(.L_x_1922) ;  /* 0x0000000000107947 */ /* 0x000fec0003800000 */
.L_x_1921:
[----:B------:R-:W-:-:S13]  /*27c80*/  ISETP.NE.AND P0, PT, R3, 0x1, PT ;  /* 0x000000010300780c */ /* 0x000fda0003f05270 */
[----:B0-----:R-:W0:Y:S02]  /*27c90*/  @P0 LDC.64 R4, c[0x0][0x9e8] ;  /* 0x00027a00ff040b82 */ /* 0x001e240000000a00 */
[----:B0-----:R-:W-:-:S05]  /*27ca0*/  @P0 IMAD.HI.U32 R4, R0, R4, RZ ;  /* 0x0000000400040227 */ /* 0x001fca00078e00ff */
[----:B------:R-:W-:-:S07]  /*27cb0*/  @P0 SHF.R.U32.HI R0, RZ, R5, R4 ;  /* 0x00000005ff000219 */ /* 0x000fce0000011604 */
.L_x_1922:
[----:B------:R-:W-:Y:S05]  /*27cc0*/  BSYNC B0 ;  /* 0x0000000000007941 */ /* 0x000fea0003800000 */
.L_x_1920:
[----:B------:R-:W-:-:S05]  /*27cd0*/  IMAD R0, R0, R3, R3 ;  /* 0x0000000300007224 */ /* 0x000fca00078e0203 */
[----:B------:R-:W-:-:S07]  /*27ce0*/  VIMNMX R2, R2, R0, PT ;  /* 0x0000000002027248 */ /* 0x000fce0003fe0100 */
.L_x_1919:
[----:B------:R-:W-:Y:S01]  /*27cf0*/  VIADD R2, R2, 0x7f ;  /* 0x0000007f02027836 */ /* 0x000fe20000000000 */
[----:B------:R-:W-:Y:S01]  /*27d00*/  ULDC UR4, c[0x0][0x9dc] ;  /* 0x0002770000047ab9 */ /* 0x000fe20000000800 */
[----:B------:R-:W-:-:S03]  /*27d10*/  IMAD.MOV.U32 R4, RZ, RZ, R17 ;  /* 0x000000ffff047224 */ /* 0x000fc600078e0011 */
[----:B------:R-:W-:-:S04]  /*27d20*/  SHF.R.S32.HI R0, RZ, 0x1f, R2 ;  /* 0x0000001fff007819 */ /* 0x000fc80000011402 */
[----:B------:R-:W-:Y:S02]  /*27d30*/  LEA.HI R0, R0, R2, RZ, 0x7 ;  /* 0x0000000200007211 */ /* 0x000fe400078f38ff */
[----:B------:R-:W1:Y:S02]  /*27d40*/  @P1 LDC R2, c[0x0][0x44c] ;  /* 0x00011300ff021b82 */ /* 0x000e640000000800 */
[----:B0-----:R-:W-:-:S04]  /*27d50*/  SHF.R.S32.HI R5, RZ, 0x7, R0 ;  /* 0x00000007ff057819 */ /* 0x001fc80000011400 */
[----:B------:R-:W-:Y:S02]  /*27d60*/  VIMNMX R20, R20, R5, PT ;  /* 0x0000000514147248 */ /* 0x000fe40003fe0100 */
[----:B------:R-:W0:Y:S01]  /*27d70*/  @P1 LDC R0, c[0x0][0x450] ;  /* 0x00011400ff001b82 */ /* 0x000e220000000800 */
[----:B-1----:R-:W-:-:S05]  /*27d80*/  @P1 IMAD.HI.U32 R2, R17, R2, RZ ;  /* 0x0000000211021227 */ /* 0x002fca00078e00ff */
[----:B0-----:R-:W-:-:S05]  /*27d90*/  @P1 SHF.R.U32.HI R4, RZ, R0, R2 ;  /* 0x00000000ff041219 */ /* 0x001fca0000011602 */
[----:B------:R-:W-:-:S04]  /*27da0*/  IMAD.IADD R2, R10, 0x1, R4 ;  /* 0x000000010a027824 */ /* 0x000fc800078e0204 */
        /* <DEDUP_REMOVED lines=12> */
.L_x_1925:
[----:B------:R-:W-:-:S13]  /*27e70*/  ISETP.NE.AND P0, PT, R3, 0x1, PT ;  /* 0x000000010300780c */ /* 0x000fda0003f05270 */
[----:B------:R-:W0:Y:S02]  /*27e80*/  @P0 LDC.64 R4, c[0x0][0x9e8] ;  /* 0x00027a00ff040b82 */ /* 0x000e240000000a00 */
[----:B0-----:R-:W-:-:S05]  /*27e90*/  @P0 IMAD.HI.U32 R4, R2, R4, RZ ;  /* 0x0000000402040227 */ /* 0x001fca00078e00ff */
[----:B------:R-:W-:-:S07]  /*27ea0*/  @P0 SHF.R.U32.HI R2, RZ, R5, R4 ;  /* 0x00000005ff020219 */ /* 0x000fce0000011604 */
.L_x_1926:
[----:B------:R-:W-:Y:S05]  /*27eb0*/  BSYNC B0 ;  /* 0x0000000000007941 */ /* 0x000fea0003800000 */
.L_x_1924:
[----:B------:R-:W-:-:S05]  /*27ec0*/  IMAD R3, R2, R3, RZ ;  /* 0x0000000302037224 */ /* 0x000fca00078e02ff */
[----:B------:R-:W-:-:S07]  /*27ed0*/  VIMNMX R0, R0, R3, !PT ;  /* 0x0000000300007248 */ /* 0x000fce0007fe0100 */
.L_x_1923:
[----:B------:R-:W-:Y:S01]  /*27ee0*/  ISETP.NE.AND P1, PT, R6, RZ, PT ;  /* 0x000000ff0600720c */ /* 0x000fe20003f25270 */
[----:B------:R-:W-:Y:S01]  /*27ef0*/  BSSY B0, `(.L_x_1927) ;  /* 0x0000024000007945 */ /* 0x000fe20003800000 */
[----:B------:R-:W-:-:S04]  /*27f00*/  SHF.R.S32.HI R3, RZ, 0x1f, R0 ;  /* 0x0000001fff037819 */ /* 0x000fc80000011400 */
[----:B------:R-:W-:-:S04]  /*27f10*/  LEA.HI R3, R3, R0, RZ, 0x7 ;  /* 0x0000000003037211 */ /* 0x000fc800078f38ff */
[----:B------:R-:W-:Y:S01]  /*27f20*/  SHF.R.S32.HI R0, RZ, 0x7, R3 ;  /* 0x00000007ff007819 */ /* 0x000fe20000011403 */
[----:B------:R-:W-:Y:S02]  /*27f30*/  IMAD.MOV.U32 R3, RZ, RZ, RZ ;  /* 0x000000ffff037224 */ /* 0x000fe400078e00ff */
[----:B------:R-:W0:Y:S01]  /*27f40*/  @!P1 LDC R6, c[0x0][0x9f0] ;  /* 0x00027c00ff069b82 */ /* 0x000e220000000800 */
[----:B------:R-:W-:-:S04]  /*27f50*/  VIMNMX R0, RZ, R0, !PT ;  /* 0x00000000ff007248 */ /* 0x000fc80007fe0100 */
[----:B------:R-:W-:-:S13]  /*27f60*/  ISETP.GT.AND P0, PT, R20, R0, PT ;  /* 0x000000001400720c */ /* 0x000fda0003f04270 */
[----:B------:R-:W-:Y:S05]  /*27f70*/  @!P0 BRA `(.L_x_1928) ;  /* 0x00000000006c8947 */ /* 0x000fea0003800000 */
[-C--:B0-----:R-:W-:Y:S02]  /*27f80*/  IABS R4, R6.reuse ;  /* 0x0000000600047213 */ /* 0x081fe40000000000 */
[----:B------:R-:W-:Y:S02]  /*27f90*/  IABS R7, R6 ;  /* 0x0000000600077213 */ /* 0x000fe40000000000 */
[----:B------:R-:W0:Y:S03]  /*27fa0*/  I2F.RP R8, R4 ;  /* 0x0000000400087306 */ /* 0x000e260000209400 */
[----:B------:R-:W-:-:S05]  /*27fb0*/  IMAD.MOV R7, RZ, RZ, -R7 ;  /* 0x000000ffff077224 */ /* 0x000fca00078e0a07 */
[----:B0-----:R-:W0:Y:S02]  /*27fc0*/  MUFU.RCP R8, R8 ;  /* 0x0000000800087308 */ /* 0x001e240000001000 */
[----:B0-----:R-:W-:-:S06]  /*27fd0*/  VIADD R9, R8, 0xffffffe ;  /* 0x0ffffffe08097836 */ /* 0x001fcc0000000000 */
[----:B------:R-:W0:Y:S02]  /*27fe0*/  F2I.FTZ.U32.TRUNC.NTZ R3, R9 ;  /* 0x0000000900037305 */ /* 0x000e24000021f000 */
[----:B0-----:R-:W-:-:S04]  /*27ff0*/  IMAD.MOV R2, RZ, RZ, -R3 ;  /* 0x000000ffff027224 */ /* 0x001fc800078e0a03 */
[----:B------:R-:W-:Y:S02]  /*28000*/  IMAD R5, R2, R4, RZ ;  /* 0x0000000402057224 */ /* 0x000fe400078e02ff */
[----:B------:R-:W-:-:S04]  /*28010*/  IMAD.MOV.U32 R2, RZ, RZ, RZ ;  /* 0x000000ffff027224 */ /* 0x000fc800078e00ff */
[----:B------:R-:W-:Y:S01]  /*28020*/  IMAD.HI.U32 R5, R3, R5, R2 ;  /* 0x0000000503057227 */ /* 0x000fe200078e0002 */
[----:B------:R-:W-:-:S05]  /*28030*/  IADD3 R3, R6, -0x1, R20 ;  /* 0xffffffff06037810 */ /* 0x000fca0007ffe014 */
[----:B------:R-:W-:-:S05]  /*28040*/  IMAD.IADD R3, R3, 0x1, -R0 ;  /* 0x0000000103037824 */ /* 0x000fca00078e0a00 */
        /* <DEDUP_REMOVED lines=14> */
.L_x_1928:
[----:B------:R-:W-:Y:S05]  /*28130*/  BSYNC B0 ;  /* 0x0000000000007941 */ /* 0x000fea0003800000 */
.L_x_1927:
[----:B------:R-:W-:-:S05]  /*28140*/  IMAD R32, R32, R3, R0 ;  /* 0x0000000320207224 */ /* 0x000fca00078e0200 */
[----:B------:R-:W-:-:S04]  /*28150*/  VIADDMNMX R34, R32, R3, R20, PT ;  /* 0x0000000320227246 */ /* 0x000fc80003800114 */
[----:B------:R-:W-:Y:S01]  /*28160*/  ISETP.GT.AND P0, PT, R34, R32, PT ;  /* 0x000000202200720c */ /* 0x000fe20003f04270 */
[----:B------:R1:W-:-:S12]  /*28170*/  STL [R1+0x18], R34 ;  /* 0x0000182201007387 */ /* 0x0003d80000100800 */
        /* <DEDUP_REMOVED lines=16> */
[----:B-1----:R-:W-:Y:S01]  /*28280*/  IADD3 R16, R0, UR38, R7 ;  /* 0x0000002600107c10 */ /* 0x002fe2000fffe007 */
[----:B------:R-:W-:Y:S06]  /*28290*/  BRA `(.L_x_1930) ;  /* 0x0000003800f87947 */ /* 0x000fec0003800000 */
.L_x_1929:
        /* <DEDUP_REMOVED lines=11> */
[----:B0-----:R-:W-:Y:S02]  /*28350*/  IMAD.U32 R6, RZ, RZ, UR8 ;  /* 0x00000008ff067e24 */ /* 0x001fe4000f8e00ff */
[----:B------:R-:W-:-:S02]  /*28360*/  IMAD.U32 R7, RZ, RZ, UR9 ;  /* 0x00000009ff077e24 */ /* 0x000fc4000f8e00ff */
[----:B------:R-:W-:Y:S02]  /*28370*/  IMAD.U32 R10, RZ, RZ, UR4 ;  /* 0x00000004ff0a7e24 */ /* 0x000fe4000f8e00ff */
[----:B------:R-:W-:Y:S02]  /*28380*/  IMAD.U32 R11, RZ, RZ, UR5 ;  /* 0x00000005ff0b7e24 */ /* 0x000fe4000f8e00ff */
[----:B------:R-:W-:Y:S02]  /*28390*/  IMAD.MOV.U32 R8, RZ, RZ, 0x70 ;  /* 0x00000070ff087424 */ /* 0x000fe400078e00ff */
[----:B------:R-:W-:Y:S02]  /*283a0*/  IMAD.MOV.U32 R12, RZ, RZ, 0x1 ;  /* 0x00000001ff0c7424 */ /* 0x000fe400078e00ff */
[----:B------:R-:W-:-:S07]  /*283b0*/  IMAD.MOV.U32 R13, RZ, RZ, RZ ;  /* 0x000000ffff0d7224 */ /* 0x000fce00078e00ff */
[----:B------:R-:W-:-:S07]  /*283c0*/  LEPC R20, `(.L_x_1932) ;  /* 0x000000001014794e */ /* 0x000fce0000000000 */
[----:B-1----:R-:W-:Y:S05]  /*283d0*/  CALL.ABS.NOINC R2 ;  /* 0x0000000002007343 */ /* 0x002fea0003c00000 */
.L_x_1932:
[----:B------:R-:W-:Y:S05]  /*283e0*/  BSYNC B6 ;  /* 0x0000000000067941 */ /* 0x000fea0003800000 */
.L_x_1931:
        /* <DEDUP_REMOVED lines=22> */
.L_x_1934:
[----:B------:R-:W-:Y:S05]  /*28550*/  BSYNC B6 ;  /* 0x0000000000067941 */ /* 0x000fea0003800000 */
.L_x_1933:
        /* <DEDUP_REMOVED lines=20> */
.L_x_1936:
[----:B------:R-:W-:Y:S05]  /*286a0*/  BSYNC B6 ;  /* 0x0000000000067941 */ /* 0x000fea0003800000 */
.L_x_1935:
        /* <DEDUP_REMOVED lines=19> */
.L_x_1938:
[----:B------:R-:W-:Y:S05]  /*287e0*/  BSYNC B6 ;  /* 0x0000000000067941 */ /* 0x000fea0003800000 */
.L_x_1937:
[----:B------:R-:W-:Y:S01]  /*287f0*/  ULDC.64 UR4, c[0x0][0x9f8] ;  /* 0x00027e0000047ab9 */ /* 0x000fe20000000a00 */
[----:B------:R-:W-:Y:S01]  /*28800*/  IMAD.MOV.U32 R29, RZ, RZ, R19 ;  /* 0x000000ffff1d7224 */ /* 0x000fe200078e0013 */
[----:B------:R-:W-:Y:S01]  /*28810*/  ISETP.NE.U32.AND P0, PT, RZ, UR4, PT ;  /* 0x00000004ff007c0c */ /* 0x000fe2000bf05070 */
[----:B------:R-:W1:Y:S01]  /*28820*/  S2R R21, SR_TID.X ;  /* 0x0000000000157919 */ /* 0x000e620000002100 */
[----:B------:R-:W2:Y:S02]  /*28830*/  LDC R8, c[0x0][0x430] ;  /* 0x00010c00ff087b82 */ /* 0x000ea40000000800 */
[----:B------:R-:W-:Y:S01]  /*28840*/  ISETP.NE.AND.EX P0, PT, RZ, UR5, PT, P0 ;  /* 0x00000005ff007c0c */ /* 0x000fe2000bf05300 */
[----:B------:R-:W3:Y:S01]  /*28850*/  S2R R20, SR_TID.X ;  /* 0x0000000000147919 */ /* 0x000ee20000002100 */
[----:B------:R-:W-:-:S04]  /*28860*/  LEA R0, R34, 0xffffff80, 0x7 ;  /* 0xffffff8022007811 */ /* 0x000fc800078e38ff */
[----:B------:R-:W4:Y:S08]  /*28870*/  LDC R10, c[0x0][0x2f4] ;  /* 0x0000bd00ff0a7b82 */ /* 0x000f300000000800 */
[----:B------:R-:W0:Y:S01]  /*28880*/  @P0 LDC.64 R2, c[0x0][0x9f8] ;  /* 0x00027e00ff020b82 */ /* 0x000e220000000a00 */
[----:B--2---:R-:W-:Y:S01]  /*28890*/  ISETP.NE.AND P1, PT, R8, 0x1, PT ;  /* 0x000000010800780c */ /* 0x004fe20003f25270 */
[----:B-1----:R-:W-:Y:S01]  /*288a0*/  IMAD.SHL.U32 R21, R21, 0x20, RZ ;  /* 0x0000002015157824 */ /* 0x002fe200078e00ff */
[----:B---3--:R-:W-:Y:S01]  /*288b0*/  LOP3.LUT R20, R20, 0x7f, RZ, 0xc0, !PT ;  /* 0x0000007f14147812 */ /* 0x008fe200078ec0ff */
[----:B0-----:R-:W-:-:S10]  /*288c0*/  @P0 IMAD.WIDE R2, R19, 0x4, R2 ;  /* 0x0000000413020825 */ /* 0x001fd400078e0202 */
[----:B------:R-:W0:Y:S01]  /*288d0*/  @P1 LDC R7, c[0x0][0x434] ;  /* 0x00010d00ff071b82 */ /* 0x000e220000000800 */
[----:B------:R1:W2:Y:S01]  /*288e0*/  @P0 LDG.E R29, desc[UR42][R2.64] ;  /* 0x0000002a021d0981 */ /* 0x0002a2000c1e1900 */
[----:B------:R-:W-:Y:S02]  /*288f0*/  SHF.R.U32.HI R20, RZ, 0x2, R20 ;  /* 0x00000002ff147819 */ /* 0x000fe40000011614 */
[----:B------:R-:W-:-:S04]  /*28900*/  LOP3.LUT R21, R21, 0x60, RZ, 0xc0, !PT ;  /* 0x0000006015157812 */ /* 0x000fc800078ec0ff */
[----:B------:R-:W3:Y:S01]  /*28910*/  @P1 LDC R4, c[0x0][0x438] ;  /* 0x00010e00ff041b82 */ /* 0x000ee20000000800 */
[----:B------:R-:W-:-:S04]  /*28920*/  LOP3.LUT R5, R0, R20, R21, 0xfe, !PT ;  /* 0x0000001400057212 */ /* 0x000fc800078efe15 */
[C---:B------:R-:W-:Y:S01]  /*28930*/  ISETP.GE.AND P0, PT, R5.reuse, R27, PT ;  /* 0x0000001b0500720c */ /* 0x040fe20003f06270 */
[----:B------:R-:W-:-:S04]  /*28940*/  IMAD.IADD R5, R5, 0x1, R33 ;  /* 0x0000000105057824 */ /* 0x000fc800078e0221 */
[----:B------:R-:W-:Y:S02]  /*28950*/  IMAD.MOV.U32 R6, RZ, RZ, R5 ;  /* 0x000000ffff067224 */ /* 0x000fe400078e0005 */
[----:B0-----:R-:W-:-:S06]  /*28960*/  @P1 IMAD.HI.U32 R7, R5, R7, RZ ;  /* 0x0000000705071227 */ /* 0x001fcc00078e00ff */
[----:B-1----:R-:W0:Y:S01]  /*28970*/  @!P0 LDC.64 R2, c[0x0][0x428] ;  /* 0x00010a00ff028b82 */ /* 0x002e220000000a00 */
[----:B---3--:R-:W-:-:S04]  /*28980*/  @P1 SHF.R.U32.HI R6, RZ, R4, R7 ;  /* 0x00000004ff061219 */ /* 0x008fc80000011607 */
[--C-:B------:R-:W-:Y:S01]  /*28990*/  @!P0 SHF.R.S32.HI R7, RZ, 0x1f, R6.reuse ;  /* 0x0000001fff078819 */ /* 0x100fe20000011406 */
[----:B------:R-:W-:-:S04]  /*289a0*/  IMAD.MOV R4, RZ, RZ, -R6 ;  /* 0x000000ffff047224 */ /* 0x000fc800078e0a06 */
[----:B------:R-:W-:Y:S01]  /*289b0*/  IMAD R5, R8, R4, R5 ;  /* 0x0000000408057224 */ /* 0x000fe200078e0205 */
[C---:B----4-:R-:W-:Y:S02]  /*289c0*/  ISETP.GE.AND P3, PT, R30.reuse, R10, PT ;  /* 0x0000000a1e00720c */ /* 0x050fe40003f66270 */
[----:B------:R-:W-:Y:S02]  /*289d0*/  LOP3.LUT R11, R30, 0x40, RZ, 0xfc, !PT ;  /* 0x000000401e0b7812 */ /* 0x000fe400078efcff */
[----:B------:R-:W-:Y:S01]  /*289e0*/  LOP3.LUT R22, R22, 0xfffffffb, RZ, 0xc0, !PT ;  /* 0xfffffffb16167812 */ /* 0x000fe200078ec0ff */
[----:B------:R-:W-:Y:S01]  /*289f0*/  IMAD.U32 R12, RZ, RZ, UR39 ;  /* 0x00000027ff0c7e24 */ /* 0x000fe2000f8e00ff */
[----:B------:R-:W-:-:S04]  /*28a00*/  LOP3.LUT R9, R30, 0x80, RZ, 0xfc, !PT ;  /* 0x000000801e097812 */ /* 0x000fc800078efcff */
[----:B------:R-:W-:-:S03]  /*28a10*/  ISETP.NE.AND P2, PT, R12, 0x3, PT ;  /* 0x000000030c00780c */ /* 0x000fc60003f45270 */
[----:B------:R-:W-:-:S04]  /*28a20*/  @P3 LOP3.LUT R22, R22, 0x4, RZ, 0xfc, !PT ;  /* 0x0000000416163812 */ /* 0x000fc800078efcff */
[----:B------:R-:W-:-:S04]  /*28a30*/  LOP3.LUT R22, R22, 0xfffffff7, RZ, 0xc0, !PT ;  /* 0xfffffff716167812 */ /* 0x000fc800078ec0ff */
[----:B------:R-:W-:Y:S01]  /*28a40*/  LOP3.LUT R22, R22, 0xfffffffd, RZ, 0xc0, !PT ;  /* 0xfffffffd16167812 */ /* 0x000fe200078ec0ff */
[----:B------:R-:W-:Y:S01]  /*28a50*/  UMOV UR4, 0xffffffff ;  /* 0xffffffff00047882 */ /* 0x000fe20000000000 */
[----:B--2---:R-:W-:Y:S01]  /*28a60*/  SHF.R.S32.HI R34, RZ, 0x1f, R29 ;  /* 0x0000001fff227819 */ /* 0x004fe2000001141d */
[----:B0-----:R-:W-:-:S04]  /*28a70*/  @!P0 IMAD.WIDE.U32 R6, R29, R2, R6 ;  /* 0x000000021d068225 */ /* 0x001fc800078e0006 */
[----:B------:R-:W-:-:S04]  /*28a80*/  @!P0 IMAD R4, R34, R2, RZ ;  /* 0x0000000222048224 */ /* 0x000fc800078e02ff */
[----:B------:R-:W-:Y:S02]  /*28a90*/  @!P0 IMAD R4, R29, R3, R4 ;  /* 0x000000031d048224 */ /* 0x000fe400078e0204 */
[----:B------:R-:W0:Y:S02]  /*28aa0*/  @!P0 LDC.64 R2, c[0x0][0x418] ;  /* 0x00010600ff028b82 */ /* 0x000e240000000a00 */
[----:B------:R-:W-:Y:S02]  /*28ab0*/  @!P0 IMAD.IADD R4, R7, 0x1, R4 ;  /* 0x0000000107048824 */ /* 0x000fe400078e0204 */
[----:B------:R-:W-:Y:S01]  /*28ac0*/  IMAD.MOV.U32 R7, RZ, RZ, RZ ;  /* 0x000000ffff077224 */ /* 0x000fe200078e00ff */
[----:B0-----:R-:W-:-:S04]  /*28ad0*/  @!P0 LEA R2, P1, R6, R2, 0x2 ;  /* 0x0000000206028211 */ /* 0x001fc800078210ff */
[----:B------:R-:W-:Y:S02]  /*28ae0*/  @!P0 LEA.HI.X R3, R6, R3, R4, 0x2, P1 ;  /* 0x0000000306038211 */ /* 0x000fe400008f1404 */
[----:B------:R-:W-:-:S03]  /*28af0*/  ISETP.GE.AND P1, PT, R11, R10, PT ;  /* 0x0000000a0b00720c */ /* 0x000fc60003f26270 */
[----:B------:R0:W5:Y:S01]  /*28b00*/  @!P0 LDG.E R7, desc[UR42][R2.64] ;  /* 0x0000002a02078981 */ /* 0x000162000c1e1900 */
[----:B------:R-:W-:-:S09]  /*28b10*/  ISETP.GE.AND P0, PT, R9, R10, PT ;  /* 0x0000000a0900720c */ /* 0x000fd20003f06270 */
[----:B------:R-:W-:-:S04]  /*28b20*/  @P1 LOP3.LUT R22, R22, 0x2, RZ, 0xfc, !PT ;  /* 0x0000000216161812 */ /* 0x000fc800078efcff */
[----:B------:R-:W-:-:S04]  /*28b30*/  @P2 LOP3.LUT R22, R22, 0x8, RZ, 0xfc, !PT ;  /* 0x0000000816162812 */ /* 0x000fc800078efcff */
[----:B------:R-:W-:-:S04]  /*28b40*/  LOP3.LUT R22, R22, 0xfffffffe, RZ, 0xc0, !PT ;  /* 0xfffffffe16167812 */ /* 0x000fc800078ec0ff */
[----:B------:R-:W-:Y:S01]  /*28b50*/  @P0 LOP3.LUT R22, R22, 0x1, RZ, 0xfc, !PT ;  /* 0x0000000116160812 */ /* 0x000fe200078efcff */
[----:B0-----:R-:W-:Y:S06]  /*28b60*/  BRA.DIV UR4, `(.L_x_1939) ;  /* 0x0000008e04547947 */ /* 0x001fec000b800000 */
.L_x_2198:
[----:B------:R-:W-:Y:S05]  /*28b70*/  @!P2 BRA `(.L_x_1940) ;  /* 0x000000000004a947 */ /* 0x000fea0003800000 */
[----:B------:R-:W-:Y:S01]  /*28b80*/  BPT.TRAP 0x1 ;  /* 0x000000040000795c */ /* 0x000fe20000300000 */
.L_x_1940:
[----:B------:R-:W-:Y:S01]  /*28b90*/  IMAD R4, R24, 0x8, R23 ;  /* 0x0000000818047824 */ /* 0x000fe200078e0217 */
[----:B------:R-:W-:Y:S01]  /*28ba0*/  SHF.L.U32 R2, R26, 0x1f, RZ ;  /* 0x0000001f1a027819 */ /* 0x000fe200000006ff */
[----:B------:R-:W-:Y:S01]  /*28bb0*/  BSSY B0, `(.L_x_1941) ;  /* 0x0000006000007945 */ /* 0x000fe20003800000 */
[----:B------:R-:W-:Y:S02]  /*28bc0*/  IADD3 R6, -R20, R27, -R0 ;  /* 0x0000001b14067210 */ /* 0x000fe40007ffe900 */
[----:B------:R-:W0:Y:S01]  /*28bd0*/  SYNCS.PHASECHK.TRANS64.TRYWAIT P0, [R4+URZ+0x2a880], R2 ;  /* 0x02a88002040075a7 */ /* 0x000e22000800017f */
[----:B------:R1:W-:Y:S01]  /*28be0*/  STL [R1+0x14], R2 ;  /* 0x0000140201007387 */ /* 0x0003e20000100800 */
[----:B------:R-:W-:Y:S01]  /*28bf0*/  SHF.R.S32.HI R20, RZ, 0x1f, R5 ;  /* 0x0000001fff147819 */ /* 0x000fe20000011405 */
[----:B01----:R-:W-:Y:S06]  /*28c00*/  @!P0 BRA `(.L_x_1942) ;  /* 0x0000008c00608947 */ /* 0x003fec0003800000 */
.L_x_2199:
[----:B------:R-:W-:Y:S05]  /*28c10*/  BSYNC B0 ;  /* 0x0000000000007941 */ /* 0x000fea0003800000 */
.L_x_1941:
[----:B------:R-:W-:Y:S01]  /*28c20*/  ULDC.64 UR4, c[0x0][0x328] ;  /* 0x0000ca0000047ab9 */ /* 0x000fe20000000a00 */
[----:B-----5:R-:W-:Y:S01]  /*28c30*/  SHF.R.S32.HI R21, RZ, 0x1f, R7 ;  /* 0x0000001fff157819 */ /* 0x020fe20000011407 */
[----:B0-----:R-:W-:Y:S01]  /*28c40*/  IMAD R0, R20, UR4, RZ ;  /* 0x0000000414007c24 */ /* 0x001fe2000f8e02ff */
[----:B------:R-:W-:Y:S01]  /*28c50*/  ULDC.64 UR6, c[0x0][0x318] ;  /* 0x0000c60000067ab9 */ /* 0x000fe20000000a00 */
[----:B------:R-:W-:Y:S01]  /*28c60*/  IMAD.WIDE.U32 R2, R5, UR4, RZ ;  /* 0x0000000405027c25 */ /* 0x000fe2000f8e00ff */
[----:B------:R-:W-:-:S03]  /*28c70*/  ISETP.GE.AND P5, PT, R6, 0x1, PT ;  /* 0x000000010600780c */ /* 0x000fc60003fa6270 */
[----:B------:R-:W-:Y:S01]  /*28c80*/  IMAD R0, R5, UR5, R0 ;  /* 0x0000000505007c24 */ /* 0x000fe2000f8e0200 */
[----:B------:R-:W-:Y:S01]  /*28c90*/  ULDC.64 UR4, c[0x0][0x338] ;  /* 0x0000ce0000047ab9 */ /* 0x000fe20000000a00 */
[----:B------:R-:W-:Y:S02]  /*28ca0*/  IMAD R10, R24, 0x6000, R37 ;  /* 0x00006000180a7824 */ /* 0x000fe400078e0225 */
[----:B------:R-:W-:Y:S02]  /*28cb0*/  IMAD.IADD R3, R3, 0x1, R0 ;  /* 0x0000000103037824 */ /* 0x000fe400078e0200 */
[----:B------:R-:W-:Y:S02]  /*28cc0*/  IMAD R0, R21, UR4, RZ ;  /* 0x0000000415007c24 */ /* 0x000fe4000f8e02ff */
[----:B------:R-:W-:-:S04]  /*28cd0*/  IMAD.WIDE.U32 R2, R7, UR4, R2 ;  /* 0x0000000407027c25 */ /* 0x000fc8000f8e0002 */
[----:B------:R-:W-:Y:S01]  /*28ce0*/  IMAD R0, R7, UR5, R0 ;  /* 0x0000000507007c24 */ /* 0x000fe2000f8e0200 */
        /* <DEDUP_REMOVED lines=8> */
[----:B------:R-:W0:Y:S01]  /*28d70*/  SHFL.IDX PT, R2, R8, RZ, 0x1c1f ;  /* 0x001c1fff08027589 */ /* 0x000e2200000e0000 */
[----:B------:R-:W1:Y:S01]  /*28d80*/  LDC R12, c[0x0][0x2f4] ;  /* 0x0000bd00ff0c7b82 */ /* 0x000e620000000800 */
[C---:B------:R-:W-:Y:S02]  /*28d90*/  LOP3.LUT R13, R30.reuse, 0x40, RZ, 0xfc, !PT ;  /* 0x000000401e0d7812 */ /* 0x040fe400078efcff */
[----:B------:R-:W2:Y:S01]  /*28da0*/  SHFL.IDX PT, R0, R9, RZ, 0x1c1f ;  /* 0x001c1fff09007589 */ /* 0x000ea200000e0000 */
[----:B------:R-:W-:Y:S02]  /*28db0*/  LOP3.LUT R11, R30, 0x80, RZ, 0xfc, !PT ;  /* 0x000000801e0b7812 */ /* 0x000fe400078efcff */
[----:B------:R-:W-:Y:S02]  /*28dc0*/  ISETP.GE.AND P6, PT, R6, 0x61, PT ;  /* 0x000000610600780c */ /* 0x000fe40003fc6270 */
[----:B------:R-:W-:Y:S02]  /*28dd0*/  LOP3.LUT R22, R22, 0xffffffef, RZ, 0xc0, !PT ;  /* 0xffffffef16167812 */ /* 0x000fe400078ec0ff */
[----:B------:R-:W-:-:S09]  /*28de0*/  ISETP.GE.AND P4, PT, R6, 0x21, PT ;  /* 0x000000210600780c */ /* 0x000fd20003f86270 */
[----:B------:R-:W-:Y:S02]  /*28df0*/  @P6 LOP3.LUT R22, R22, 0x10, RZ, 0xfc, !PT ;  /* 0x0000001016166812 */ /* 0x000fe400078efcff */
[C---:B0-----:R-:W-:Y:S02]  /*28e00*/  IADD3 R2, P0, R30.reuse, R2, RZ ;  /* 0x000000021e027210 */ /* 0x041fe40007f1e0ff */
[-C--:B-1----:R-:W-:Y:S02]  /*28e10*/  ISETP.GE.AND P3, PT, R30, R12.reuse, PT ;  /* 0x0000000c1e00720c */ /* 0x082fe40003f66270 */
[----:B------:R-:W-:Y:S01]  /*28e20*/  ISETP.GE.AND P2, PT, R13, R12, PT ;  /* 0x0000000c0d00720c */ /* 0x000fe20003f46270 */
[----:B--2---:R-:W-:Y:S01]  /*28e30*/  IMAD.X R3, RZ, RZ, R0, P0 ;  /* 0x000000ffff037224 */ /* 0x004fe200000e0600 */
[C---:B------:R-:W-:Y:S01]  /*28e40*/  ISETP.LT.OR P0, PT, R6.reuse, 0x1, P3 ;  /* 0x000000010600780c */ /* 0x040fe20001f01670 */
[----:B------:R-:W-:Y:S01]  /*28e50*/  IMAD.IADD R0, R23, 0x1, R10 ;  /* 0x0000000117007824 */ /* 0x000fe200078e020a */
[----:B------:R-:W-:-:S11]  /*28e60*/  ISETP.LT.OR P1, PT, R6, 0x1, P2 ;  /* 0x000000010600780c */ /* 0x000fd60001721670 */
[----:B------:R-:W-:Y:S01]  /*28e70*/  @!PT LDS RZ, [RZ] ;  /* 0x00000000fffff984 */ /* 0x000fe20000000800 */
        /* <DEDUP_REMOVED lines=17> */
[----:B------:R-:W2:Y:S01]  /*28f90*/  SHFL.IDX PT, R9, R9, 0x3, 0x1c1f ;  /* 0x007c1f0009097f89 */ /* 0x000ea200000e0000 */
[----:B0-----:R-:W-:-:S05]  /*28fa0*/  IADD3 R2, P1, R30, R2, RZ ;  /* 0x000000021e027210 */ /* 0x001fca0007f3e0ff */
[----:B-1----:R-:W-:Y:S01]  /*28fb0*/  IMAD.X R3, RZ, RZ, R3, P1 ;  /* 0x000000ffff037224 */ /* 0x002fe200008e0603 */
[----:B------:R-:W-:-:S13]  /*28fc0*/  ISETP.LT.OR P1, PT, R6, 0x41, P3 ;  /* 0x000000410600780c */ /* 0x000fda0001f21670 */
[----:B------:R-:W-:Y:S01]  /*28fd0*/  LDGSTS.E.BYPASS.LTC128B.128 [R0+0xd400], desc[UR42][R2.64], !P1 ;  /* 0x0d40000002007fae */ /* 0x000fe2000c901d6a */
[----:B------:R-:W-:-:S13]  /*28fe0*/  ISETP.LT.OR P1, PT, R6, 0x41, P2 ;  /* 0x000000410600780c */ /* 0x000fda0001721670 */
[----:B------:R-:W-:Y:S01]  /*28ff0*/  LDGSTS.E.BYPASS.LTC128B.128 [R0+0xf400], desc[UR42][R2.64+0x40], !P1 ;  /* 0x0f40004002007fae */ /* 0x000fe2000c901d6a */
[----:B------:R-:W-:-:S13]  /*29000*/  ISETP.LT.OR P1, PT, R6, 0x41, P0 ;  /* 0x000000410600780c */ /* 0x000fda0000721670 */
[----:B------:R0:W-:Y:S01]  /*29010*/  LDGSTS.E.BYPASS.LTC128B.128 [R0+0x11400], desc[UR42][R2.64+0x80], !P1 ;  /* 0x1140008002007fae */ /* 0x0001e2000c901d6a */
[----:B------:R-:W-:-:S03]  /*29020*/  ISETP.GE.AND P1, PT, R6, 0x41, PT ;  /* 0x000000410600780c */ /* 0x000fc60003f26270 */
[----:B0-2---:R0:W1:Y:S10]  /*29030*/  SHFL.IDX PT, R2, R8, 0x3, 0x1c1f ;  /* 0x007c1f0008027f89 */ /* 0x00507400000e0000 */
.L_x_2209:
[C---:B------:R-:W-:Y:S02]  /*29040*/  ISETP.LT.OR P3, PT, R6.reuse, 0x61, P3 ;  /* 0x000000610600780c */ /* 0x040fe40001f61670 */
[C---:B------:R-:W-:Y:S02]  /*29050*/  ISETP.LT.OR P2, PT, R6.reuse, 0x61, P2 ;  /* 0x000000610600780c */ /* 0x040fe40001741670 */
[----:B------:R-:W-:Y:S02]  /*29060*/  ISETP.LT.OR P0, PT, R6, 0x61, P0 ;  /* 0x000000610600780c */ /* 0x000fe40000701670 */
[----:B-1----:R-:W-:-:S05]  /*29070*/  IADD3 R2, P6, R30, R2, RZ ;  /* 0x000000021e027210 */ /* 0x002fca0007fde0ff */
        /* <DEDUP_REMOVED lines=9> */
.L_x_1944:
[----:B------:R-:W-:Y:S02]  /*29110*/  PLOP3.LUT P2, PT, P2, P0, PT, 0xa2, 0x0 ;  /* 0x000000000000781c */ /* 0x000fe40001741472 */
[----:B------:R-:W-:-:S08]  /*29120*/  @P0 R2UR P2, UR4, R4 ;  /* 0x00000000040402ca */ /* 0x000fd00000040000 */
[----:B------:R-:W-:-:S05]  /*29130*/  @P0 PLOP3.LUT P0, PT, P2, PT, PT, 0x80, 0x0 ;  /* 0x000000000000081c */ /* 0x000fca000170f070 */
[----:B------:R-:W-:Y:S01]  /*29140*/  @!P2 SYNCS.ARRIVE.TRANS64.RED.A0T1 RZ, [UR4+0x2a870], RZ ;  /* 0x02a870ffffffa9a7 */ /* 0x000fe20008200404 */
[----:B------:R-:W-:Y:S07]  /*29150*/  @!P2 ARRIVES.LDGSTSBAR.64.TRANSCNT [UR4+0x2a870] ;  /* 0x02a87000ff00a9b0 */ /* 0x000fee0008000a84 */
[----:B------:R-:W-:Y:S05]  /*29160*/  @P0 BRA.U.ANY `(.L_x_1944) ;  /* 0xfffffffd00e80947 */ /* 0x000fea000393ffff */
[----:B------:R-:W-:Y:S01]  /*29170*/  NOP ;  /* 0x0000000000007918 */ /* 0x000fe20000000000 */
[----:B-1----:R-:W-:-:S05]  /*29180*/  IMAD.U32 R2, RZ, RZ, UR39 ;  /* 0x00000027ff027e24 */ /* 0x002fca000f8e00ff */
[----:B------:R-:W-:-:S13]  /*29190*/  ISETP.NE.AND P3, PT, R2, 0x3, PT ;  /* 0x000000030200780c */ /* 0x000fda0003f65270 */
[----:B------:R-:W-:Y:S05]  /*291a0*/  @!P3 BRA `(.L_x_1945) ;  /* 0x000000000004b947 */ /* 0x000fea0003800000 */
[----:B------:R-:W-:Y:S01]  /*291b0*/  BPT.TRAP 0x1 ;  /* 0x000000040000795c */ /* 0x000fe20000300000 */
.L_x_1945:
[----:B------:R1:W-:Y:S01]  /*291c0*/  SYNCS.ARRIVE.TRANS64.A1T0 RZ, [R4+URZ+0x2a870], RZ ;  /* 0x02a870ff04ff79a7 */ /* 0x0003e2000810003f */
[----:B------:R-:W-:Y:S05]  /*291d0*/  @!P3 BRA `(.L_x_1946) ;  /* 0x000000000004b947 */ /* 0x000fea0003800000 */
[----:B------:R-:W-:Y:S01]  /*291e0*/  BPT.TRAP 0x1 ;  /* 0x000000040000795c */ /* 0x000fe20000300000 */
.L_x_1946:
[----:B------:R-:W2:Y:S01]  /*291f0*/  LDL R2, [R1+0x14] ;  /* 0x0000140001027983 */ /* 0x000ea20000100800 */
[----:B------:R-:W-:Y:S01]  /*29200*/  BSSY B0, `(.L_x_1947) ;  /* 0x0000003000007945 */ /* 0x000fe20003800000 */
[----:B--2---:R-:W2:Y:S03]  /*29210*/  SYNCS.PHASECHK.TRANS64.TRYWAIT P0, [R4+URZ+0x2a840], R2 ;  /* 0x02a84002040075a7 */ /* 0x004ea6000800017f */
[----:B--2---:R-:W-:Y:S05]  /*29220*/  @!P0 BRA `(.L_x_1948) ;  /* 0x0000008c00948947 */ /* 0x004fea0003800000 */
.L_x_2210:
[----:B------:R-:W-:Y:S05]  /*29230*/  BSYNC B0 ;  /* 0x0000000000007941 */ /* 0x000fea0003800000 */
.L_x_1947:
[----:B------:R-:W-:Y:S01]  /*29240*/  ULDC.64 UR4, c[0x0][0x300] ;  /* 0x0000c00000047ab9 */ /* 0x000fe20000000a00 */
[----:B0-----:R-:W0:Y:S01]  /*29250*/  LDC R8, c[0x0][0x2f4] ;  /* 0x0000bd00ff087b82 */ /* 0x001e220000000800 */
[----:B------:R-:W-:Y:S01]  /*29260*/  IMAD R6, R20, UR4, RZ ;  /* 0x0000000414067c24 */ /* 0x000fe2000f8e02ff */
[----:B------:R-:W-:Y:S01]  /*29270*/  ULDC.64 UR6, c[0x0][0x2e8] ;  /* 0x0000ba0000067ab9 */ /* 0x000fe20000000a00 */
[C---:B--2---:R-:W-:Y:S01]  /*29280*/  IMAD.WIDE.U32 R2, R5.reuse, UR4, RZ ;  /* 0x0000000405027c25 */ /* 0x044fe2000f8e00ff */
[C---:B------:R-:W-:Y:S02]  /*29290*/  LOP3.LUT R10, R30.reuse, 0x80, RZ, 0xfc, !PT ;  /* 0x000000801e0a7812 */ /* 0x040fe400078efcff */
[----:B------:R-:W-:Y:S01]  /*292a0*/  LOP3.LUT R9, R30, 0x40, RZ, 0xfc, !PT ;  /* 0x000000401e097812 */ /* 0x000fe200078efcff */
        /* <DEDUP_REMOVED lines=8> */
[----:B------:R-:W-:Y:S01]  /*29330*/  IMAD.WIDE.U32 R2, R18, UR4, R2 ;  /* 0x0000000412027c25 */ /* 0x000fe2000f8e0002 */
[----:B------:R-:W-:Y:S01]  /*29340*/  UMOV UR4, 0xffffffff ;  /* 0xffffffff00047882 */ /* 0x000fe20000000000 */
[-C--:B0-----:R-:W-:Y:S02]  /*29350*/  ISETP.GE.AND P2, PT, R10, R8.reuse, PT ;  /* 0x000000080a00720c */ /* 0x081fe40003f46270 */
[----:B------:R-:W-:Y:S01]  /*29360*/  IMAD R6, R18, UR5, R3 ;  /* 0x0000000512067c24 */ /* 0x000fe2000f8e0203 */
[----:B------:R-:W-:Y:S02]  /*29370*/  IADD3 R5, P0, R2, UR6, RZ ;  /* 0x0000000602057c10 */ /* 0x000fe4000ff1e0ff */
[----:B------:R-:W-:Y:S02]  /*29380*/  ISETP.GE.AND P3, PT, R9, R8, PT ;  /* 0x000000080900720c */ /* 0x000fe40003f66270 */
[----:B------:R-:W-:Y:S01]  /*29390*/  IADD3.X R6, R6, UR7, RZ, P0, !PT ;  /* 0x0000000706067c10 */ /* 0x000fe200087fe4ff */
[----:B------:R-:W-:Y:S10]  /*293a0*/  BRA.DIV UR4, `(.L_x_1949) ;  /* 0x0000008e044c7947 */ /* 0x000ff4000b800000 */
[----:B------:R-:W0:Y:S01]  /*293b0*/  SHFL.IDX PT, R3, R5, RZ, 0x1c1f ;  /* 0x001c1fff05037589 */ /* 0x000e2200000e0000 */
[----:B------:R-:W-:-:S03]  /*293c0*/  ISETP.GE.AND P6, PT, R30, R8, PT ;  /* 0x000000081e00720c */ /* 0x000fc60003fc6270 */
[----:B------:R-:W2:Y:S01]  /*293d0*/  SHFL.IDX PT, R2, R6, RZ, 0x1c1f ;  /* 0x001c1fff06027589 */ /* 0x000ea200000e0000 */
[----:B0-----:R-:W-:-:S05]  /*293e0*/  @P5 IADD3 R3, P0, R30, R3, RZ ;  /* 0x000000031e035210 */ /* 0x001fca0007f1e0ff */
[----:B--2---:R-:W-:-:S05]  /*293f0*/  @P5 IMAD.X R2, RZ, RZ, R2, P0 ;  /* 0x000000ffff025224 */ /* 0x004fca00000e0602 */
[----:B------:R-:W-:-:S04]  /*29400*/  @P5 LOP3.LUT R3, R3, R2, RZ, 0x3c, !PT ;  /* 0x0000000203035212 */ /* 0x000fc800078e3cff */
[----:B------:R-:W-:-:S04]  /*29410*/  @P5 LOP3.LUT R2, R3, R2, RZ, 0x3c, !PT ;  /* 0x0000000203025212 */ /* 0x000fc800078e3cff */
[----:B------:R-:W-:-:S05]  /*29420*/  @P5 LOP3.LUT R3, R3, R2, RZ, 0x3c, !PT ;  /* 0x0000000203035212 */ /* 0x000fca00078e3cff */
[----:B------:R-:W-:Y:S01]  /*29430*/  @!PT LDS RZ, [RZ] ;  /* 0x00000000fffff984 */ /* 0x000fe20000000800 */
[----:B------:R-:W-:Y:S04]  /*29440*/  @P5 LDGSTS.E.BYPASS.LTC128B.128 [R0+0x1e400], desc[UR42][R2.64], !P6 ;  /* 0x1e40000002005fae */ /* 0x000fe8000f101d6a */
[----:B------:R-:W-:Y:S04]  /*29450*/  @P5 LDGSTS.E.BYPASS.LTC128B.128 [R0+0x20400], desc[UR42][R2.64+0x40], !P3 ;  /* 0x2040004002005fae */ /* 0x000fe8000d901d6a */
[----:B------:R0:W-:Y:S04]  /*29460*/  @P5 LDGSTS.E.BYPASS.LTC128B.128 [R0+0x22400], desc[UR42][R2.64+0x80], !P2 ;  /* 0x2240008002005fae */ /* 0x0001e8000d101d6a */
        /* <DEDUP_REMOVED lines=19> */
[----:B------:R2:W-:Y:S04]  /*295a0*/  @P1 LDGSTS.E.BYPASS.LTC128B.128 [R0+0x1f400], desc[UR42][R2.64], !P6 ;  /* 0x1f40000002001fae */ /* 0x0005e8000f101d6a */
[----:B------:R2:W-:Y:S04]  /*295b0*/  @P1 LDGSTS.E.BYPASS.LTC128B.128 [R0+0x21400], desc[UR42][R2.64+0x40], !P3 ;  /* 0x2140004002001fae */ /* 0x0005e8000d901d6a */
[----:B---34-:R2:W-:Y:S02]  /*295c0*/  @P1 LDGSTS.E.BYPASS.LTC128B.128 [R0+0x23400], desc[UR42][R2.64+0x80], !P2 ;  /* 0x2340008002001fae */ /* 0x0185e4000d101d6a */
.L_x_2220:
[----:B------:R-:W-:Y:S02]  /*295d0*/  LOP3.LUT P1, RZ, R22, 0x10, RZ, 0xc0, !PT ;  /* 0x0000001016ff7812 */ /* 0x000fe4000782c0ff */
[----:B------:R-:W-:-:S11]  /*295e0*/  ISETP.GE.AND P4, PT, R30, R8, PT ;  /* 0x000000081e00720c */ /* 0x000fd60003f86270 */
[----:B0-2---:R-:W-:-:S05]  /*295f0*/  @P1 IADD3 R2, P0, R30, R5, RZ ;  /* 0x000000051e021210 */ /* 0x005fca0007f1e0ff */
        /* <DEDUP_REMOVED lines=9> */
.L_x_1950:
        /* <DEDUP_REMOVED lines=11> */
.L_x_1951:
[----:B------:R0:W5:Y:S01]  /*29740*/  LDL.LU R3, [R1+0x10] ;  /* 0x0000100001037983 */ /* 0x0001620000300800 */
[----:B------:R0:W-:Y:S02]  /*29750*/  SYNCS.ARRIVE.TRANS64.A1T0 RZ, [R4+URZ+0x2a830], RZ ;  /* 0x02a830ff04ff79a7 */ /* 0x0001e4000810003f */
[----:B------:R-:W-:Y:S05]  /*29760*/  WARPSYNC.ALL ;  /* 0x0000000000007948 */ /* 0x000fea0003800000 */
[----:B------:R-:W-:Y:S01]  /*29770*/  ULDC.64 UR4, c[0x0][0x298] ;  /* 0x0000a60000047ab9 */ /* 0x000fe20000000a00 */
[----:B------:R-:W-:Y:S01]  /*29780*/  VIADD R0, R23, 0x18400 ;  /* 0x0001840017007836 */ /* 0x000fe20000000000 */
[----:B------:R-:W-:Y:S01]  /*29790*/  ULDC.64 UR6, c[0x0][0xa00] ;  /* 0x0002800000067ab9 */ /* 0x000fe20000000a00 */
[----:B------:R-:W-:Y:S01]  /*297a0*/  BSSY B6, `(.L_x_1952) ;  /* 0x0000021000067945 */ /* 0x000fe20003800000 */
[----:B------:R-:W-:Y:S01]  /*297b0*/  BAR.SYNC.DEFER_BLOCKING 0x8, 0x180 ;  /* 0x0206000000007b1d */ /* 0x000fe20000010000 */
[----:B------:R-:W-:-:S02]  /*297c0*/  ISETP.NE.U32.AND P0, PT, RZ, UR6, PT ;  /* 0x00000006ff007c0c */ /* 0x000fc4000bf05070 */
[----:B------:R-:W-:Y:S02]  /*297d0*/  LOP3.LUT P1, RZ, R0, 0x1bf, RZ, 0xc0, !PT ;  /* 0x000001bf00ff7812 */ /* 0x000fe4000782c0ff */
[----:B------:R-:W-:-:S04]  /*297e0*/  ISETP.NE.AND.EX P0, PT, RZ, UR7, PT, P0 ;  /* 0x00000007ff007c0c */ /* 0x000fc8000bf05300 */
[----:B------:R-:W-:Y:S02]  /*297f0*/  SEL R27, R19, RZ, !P0 ;  /* 0x000000ff131b7207 */ /* 0x000fe40004000000 */
[----:B-----5:R-:W-:Y:S01]  /*29800*/  SHF.R.S32.HI R2, RZ, 0x1f, R3 ;  /* 0x0000001fff027819 */ /* 0x020fe20000011403 */
[----:B01----:R-:W-:-:S04]  /*29810*/  IMAD.WIDE.U32 R4, R3, UR4, RZ ;  /* 0x0000000403047c25 */ /* 0x003fc8000f8e00ff */
[----:B------:R-:W-:Y:S01]  /*29820*/  IMAD R2, R2, UR4, RZ ;  /* 0x0000000402027c24 */ /* 0x000fe2000f8e02ff */
[----:B------:R0:W-:Y:S03]  /*29830*/  STL.64 [R1+0x10], R4 ;  /* 0x0000100401007387 */ /* 0x0001e60000100a00 */
[----:B------:R-:W-:Y:S01]  /*29840*/  IMAD R0, R3, UR5, R2 ;  /* 0x0000000503007c24 */ /* 0x000fe2000f8e0202 */
[----:B------:R-:W-:-:S03]  /*29850*/  SHF.R.S32.HI R2, RZ, 0x1f, R19 ;  /* 0x0000001fff027819 */ /* 0x000fc60000011413 */
[----:B------:R-:W-:Y:S01]  /*29860*/  IMAD.IADD R3, R5, 0x1, R0 ;  /* 0x0000000105037824 */ /* 0x000fe200078e0200 */
[----:B------:R-:W-:-:S04]  /*29870*/  SEL R0, R2, RZ, !P0 ;  /* 0x000000ff02007207 */ /* 0x000fc80004000000 */
[----:B------:R0:W-:Y:S04]  /*29880*/  STL [R1+0x1c], R3 ;  /* 0x00001c0301007387 */ /* 0x0001e80000100800 */
[----:B------:R0:W-:Y:S01]  /*29890*/  STL [R1+0x20], R0 ;  /* 0x0000200001007387 */ /* 0x0001e20000100800 */
[----:B------:R-:W-:Y:S05]  /*298a0*/  @!P1 BRA `(.L_x_1953) ;  /* 0x0000000000409947 */ /* 0x000fea0003800000 */
[----:B------:R-:W-:Y:S01]  /*298b0*/  MOV R2, 0x0 ;  /* 0x0000000000027802 */ /* 0x000fe20000000f00 */
[----:B------:R-:W-:Y:S01]  /*298c0*/  ULDC.64 UR4, c[0x4][0xc0] ;  /* 0x0100300000047ab9 */ /* 0x000fe20000000a00 */
[----:B------:R-:W-:Y:S01]  /*298d0*/  ULDC.64 UR6, c[0x4][0xc8] ;  /* 0x0100320000067ab9 */ /* 0x000fe20000000a00 */
[----:B------:R-:W-:Y:S01]  /*298e0*/  ULDC.64 UR8, c[0x4][0x28] ;  /* 0x01000a0000087ab9 */ /* 0x000fe20000000a00 */
[----:B0-----:R-:W-:Y:S02]  /*298f0*/  IMAD.U32 R4, RZ, RZ, UR4 ;  /* 0x00000004ff047e24 */ /* 0x001fe4000f8e00ff */
        /* <DEDUP_REMOVED lines=11> */
.L_x_1953:
[----:B------:R-:W-:Y:S05]  /*299b0*/  BSYNC B6 ;  /* 0x0000000000067941 */ /* 0x000fea0003800000 */
.L_x_1952:
[----:B------:R-:W2:Y:S01]  /*299c0*/  LDL.LU R21, [R1+0x20] ;  /* 0x0000200001157983 */ /* 0x000ea20000300800 */
[----:B------:R-:W1:Y:S01]  /*299d0*/  LDC R7, c[0x0][0x448] ;  /* 0x00011200ff077b82 */ /* 0x000e620000000800 */
[----:B------:R-:W-:Y:S02]  /*299e0*/  ULDC.64 UR4, c[0x0][0x2d8] ;  /* 0x0000b60000047ab9 */ /* 0x000fe40000000a00 */
[----:B------:R-:W3:Y:S04]  /*299f0*/  LDL.LU R20, [R1+0x1c] ;  /* 0x00001c0001147983 */ /* 0x000ee80000300800 */
[----:B0-----:R-:W3:Y:S04]  /*29a00*/  LDL.LU.64 R2, [R1+0x10] ;  /* 0x0000100001027983 */ /* 0x001ee80000300a00 */
[----:B------:R0:W5:Y:S01]  /*29a10*/  LDL R8, [R1+0xc] ;  /* 0x00000c0001087983 */ /* 0x0001620000100800 */
[----:B-1----:R-:W-:-:S13]  /*29a20*/  ISETP.NE.AND P0, PT, R7, 0x1, PT ;  /* 0x000000010700780c */ /* 0x002fda0003f05270 */
[----:B------:R-:W1:Y:S01]  /*29a30*/  @P0 LDC R6, c[0x0][0x44c] ;  /* 0x00011300ff060b82 */ /* 0x000e620000000800 */
[C---:B------:R-:W-:Y:S02]  /*29a40*/  LOP3.LUT R9, R30.reuse, 0x40, RZ, 0xfc, !PT ;  /* 0x000000401e097812 */ /* 0x040fe400078efcff */
[----:B------:R-:W-:Y:S01]  /*29a50*/  LOP3.LUT R10, R30, 0x80, RZ, 0xfc, !PT ;  /* 0x000000801e0a7812 */ /* 0x000fe200078efcff */
[----:B---3--:R-:W-:Y:S02]  /*29a60*/  IMAD.MOV.U32 R3, RZ, RZ, R20 ;  /* 0x000000ffff037224 */ /* 0x008fe400078e0014 */
[----:B------:R-:W3:Y:S01]  /*29a70*/  S2R R20, SR_TID.X ;  /* 0x0000000000147919 */ /* 0x000ee20000002100 */
[----:B------:R-:W-:-:S04]  /*29a80*/  IMAD.WIDE.U32 R2, R18, UR4, R2 ;  /* 0x0000000412027c25 */ /* 0x000fc8000f8e0002 */
[----:B------:R-:W-:Y:S01]  /*29a90*/  IMAD R3, R18, UR5, R3 ;  /* 0x0000000512037c24 */ /* 0x000fe2000f8e0203 */
[----:B------:R-:W-:Y:S02]  /*29aa0*/  ULDC.64 UR4, c[0x0][0x2e0] ;  /* 0x0000b80000047ab9 */ /* 0x000fe40000000a00 */
[----:B--2---:R-:W-:Y:S02]  /*29ab0*/  IMAD R0, R21, UR4, RZ ;  /* 0x0000000415007c24 */ /* 0x004fe4000f8e02ff */
[----:B------:R-:W2:Y:S01]  /*29ac0*/  S2R R21, SR_TID.X ;  /* 0x0000000000157919 */ /* 0x000ea20000002100 */
[----:B------:R-:W-:-:S04]  /*29ad0*/  IMAD.WIDE.U32 R2, R27, UR4, R2 ;  /* 0x000000041b027c25 */ /* 0x000fc8000f8e0002 */
[----:B------:R-:W-:Y:S01]  /*29ae0*/  IMAD R0, R27, UR5, R0 ;  /* 0x000000051b007c24 */ /* 0x000fe2000f8e0200 */
[----:B------:R-:W-:-:S03]  /*29af0*/  ULDC.64 UR4, c[0x0][0x2d0] ;  /* 0x0000b40000047ab9 */ /* 0x000fc60000000a00 */
[----:B------:R-:W-:Y:S02]  /*29b00*/  IMAD.IADD R3, R3, 0x1, R0 ;  /* 0x0000000103037824 */ /* 0x000fe400078e0200 */
[----:B------:R-:W4:Y:S01]  /*29b10*/  @P0 LDC R0, c[0x0][0x450] ;  /* 0x00011400ff000b82 */ /* 0x000f220000000800 */
[----:B---3--:R-:W-:-:S04]  /*29b20*/  LOP3.LUT R20, R20, 0x7f, RZ, 0xc0, !PT ;  /* 0x0000007f14147812 */ /* 0x008fc800078ec0ff */
[----:B------:R-:W-:Y:S01]  /*29b30*/  SHF.R.U32.HI R20, RZ, 0x2, R20 ;  /* 0x00000002ff147819 */ /* 0x000fe20000011614 */
[----:B--2---:R-:W-:-:S05]  /*29b40*/  IMAD.SHL.U32 R21, R21, 0x20, RZ ;  /* 0x0000002015157824 */ /* 0x004fca00078e00ff */
[----:B------:R-:W-:-:S04]  /*29b50*/  LOP3.LUT R21, R21, 0x60, RZ, 0xc0, !PT ;  /* 0x0000006015157812 */ /* 0x000fc800078ec0ff */
[----:B------:R-:W-:-:S05]  /*29b60*/  LOP3.LUT R20, R20, R21, RZ, 0xfc, !PT ;  /* 0x0000001514147212 */ /* 0x000fca00078efcff */
[----:B------:R-:W-:-:S04]  /*29b70*/  IMAD.IADD R5, R20, 0x1, R17 ;  /* 0x0000000114057824 */ /* 0x000fc800078e0211 */
[----:B-1----:R-:W-:-:S04]  /*29b80*/  @P0 IMAD.HI.U32 R6, R5, R6, RZ ;  /* 0x0000000605060227 */ /* 0x002fc800078e00ff */
[----:B------:R-:W-:Y:S01]  /*29b90*/  IMAD.MOV.U32 R4, RZ, RZ, R5 ;  /* 0x000000ffff047224 */ /* 0x000fe200078e0005 */
[----:B----4-:R-:W-:Y:S01]  /*29ba0*/  @P0 SHF.R.U32.HI R4, RZ, R0, R6 ;  /* 0x00000000ff040219 */ /* 0x010fe20000011606 */
[----:B------:R-:W1:Y:S04]  /*29bb0*/  S2R R20, SR_TID.X ;  /* 0x0000000000147919 */ /* 0x000e680000002100 */
[----:B------:R-:W-:-:S04]  /*29bc0*/  IMAD.MOV R0, RZ, RZ, -R4 ;  /* 0x000000ffff007224 */ /* 0x000fc800078e0a04 */
[----:B------:R-:W-:Y:S01]  /*29bd0*/  IMAD R0, R7, R0, R5 ;  /* 0x0000000007007224 */ /* 0x000fe200078e0205 */
[----:B------:R-:W-:Y:S01]  /*29be0*/  SHF.R.S32.HI R5, RZ, 0x1f, R4 ;  /* 0x0000001fff057819 */ /* 0x000fe20000011404 */
[----:B------:R-:W-:-:S04]  /*29bf0*/  IMAD.WIDE.U32 R2, R4, UR4, R2 ;  /* 0x0000000404027c25 */ /* 0x000fc8000f8e0002 */
[----:B------:R-:W-:-:S04]  /*29c00*/  IMAD R5, R5, UR4, RZ ;  /* 0x0000000405057c24 */ /* 0x000fc8000f8e02ff */
        /* <DEDUP_REMOVED lines=8> */
[----:B------:R-:W-:Y:S01]  /*29c90*/  IADD3 R0, P0, R2, UR4, RZ ;  /* 0x0000000402007c10 */ /* 0x000fe2000ff1e0ff */
[----:B------:R-:W-:Y:S01]  /*29ca0*/  ULDC UR4, c[0x0][0x2b8] ;  /* 0x0000ae0000047ab9 */ /* 0x000fe20000000800 */
[----:B-1----:R-:W-:Y:S02]  /*29cb0*/  LOP3.LUT R20, R20, 0x7f, RZ, 0xc0, !PT ;  /* 0x0000007f14147812 */ /* 0x002fe400078ec0ff */
[----:B------:R-:W-:Y:S01]  /*29cc0*/  IADD3.X R4, R3, UR5, R4, P0, !PT ;  /* 0x0000000503047c10 */ /* 0x000fe200087fe404 */
[----:B------:R-:W-:Y:S01]  /*29cd0*/  UMOV UR5, 0xffffffff ;  /* 0xffffffff00057882 */ /* 0x000fe20000000000 */
[----:B------:R-:W-:Y:S02]  /*29ce0*/  ISETP.GE.AND P3, PT, R30, UR4, PT ;  /* 0x000000041e007c0c */ /* 0x000fe4000bf66270 */
[----:B------:R-:W-:-:S02]  /*29cf0*/  ISETP.GE.AND P0, PT, R9, UR4, PT ;  /* 0x0000000409007c0c */ /* 0x000fc4000bf06270 */
[----:B------:R-:W-:Y:S02]  /*29d00*/  ISETP.GE.AND P1, PT, R10, UR4, PT ;  /* 0x000000040a007c0c */ /* 0x000fe4000bf26270 */
[----:B------:R-:W-:Y:S01]  /*29d10*/  SHF.R.U32.HI R9, RZ, 0x2, R20 ;  /* 0x00000002ff097819 */ /* 0x000fe20000011614 */
[----:B0-----:R-:W-:Y:S10]  /*29d20*/  BRA.DIV UR5, `(.L_x_1954) ;  /* 0x0000008a05547947 */ /* 0x001ff4000b800000 */
[----:B------:R-:W0:Y:S01]  /*29d30*/  SHFL.IDX PT, R3, R0, RZ, 0x1c1f ;  /* 0x001c1fff00037589 */ /* 0x000e2200000e0000 */
[----:B------:R-:W-:Y:S02]  /*29d40*/  IMAD R35, R35, R7, RZ ;  /* 0x0000000723237224 */ /* 0x000fe400078e02ff */
[----:B------:R-:W-:Y:S01]  /*29d50*/  IMAD.IADD R17, R9, 0x1, R17 ;  /* 0x0000000109117824 */ /* 0x000fe200078e0211 */
[----:B------:R-:W1:Y:S04]  /*29d60*/  SHFL.IDX PT, R2, R4, RZ, 0x1c1f ;  /* 0x001c1fff04027589 */ /* 0x000e6800000e0000 */
[----:B------:R-:W-:Y:S01]  /*29d70*/  ISETP.GE.AND P2, PT, R17, R35, PT ;  /* 0x000000231100720c */ /* 0x000fe20003f46270 */
[----:B------:R-:W-:-:S12]  /*29d80*/  SHFL.IDX PT, R14, R0, 0x3, 0x1c1f ;  /* 0x007c1f00000e7f89 */ /* 0x000fd800000e0000 */
[----:B0-----:R-:W-:-:S05]  /*29d90*/  @!P2 IADD3 R3, P4, R30, R3, RZ ;  /* 0x000000031e03a210 */ /* 0x001fca0007f9e0ff */
[----:B-1----:R-:W-:-:S05]  /*29da0*/  @!P2 IMAD.X R2, RZ, RZ, R2, P4 ;  /* 0x000000ffff02a224 */ /* 0x002fca00020e0602 */
[----:B------:R-:W-:-:S04]  /*29db0*/  @!P2 LOP3.LUT R3, R3, R2, RZ, 0x3c, !PT ;  /* 0x000000020303a212 */ /* 0x000fc800078e3cff */
[----:B------:R-:W-:-:S04]  /*29dc0*/  @!P2 LOP3.LUT R2, R3, R2, RZ, 0x3c, !PT ;  /* 0x000000020302a212 */ /* 0x000fc800078e3cff */
[----:B------:R-:W-:-:S05]  /*29dd0*/  @!P2 LOP3.LUT R3, R3, R2, RZ, 0x3c, !PT ;  /* 0x000000020303a212 */ /* 0x000fca00078e3cff */
[----:B-----5:R-:W-:Y:S04]  /*29de0*/  @!P2 LDGSTS.E.BYPASS.LTC128B.128 [R8+0x18400], desc[UR42][R2.64], !P3 ;  /* 0x184000000208afae */ /* 0x020fe8000d901d6a */
[----:B------:R-:W-:Y:S04]  /*29df0*/  @!P2 LDGSTS.E.BYPASS.LTC128B.128 [R8+0x1a400], desc[UR42][R2.64+0x40], !P0 ;  /* 0x1a4000400208afae */ /* 0x000fe8000c101d6a */
[----:B------:R0:W-:Y:S02]  /*29e00*/  @!P2 LDGSTS.E.BYPASS.LTC128B.128 [R8+0x1c400], desc[UR42][R2.64+0x80], !P1 ;  /* 0x1c4000800208afae */ /* 0x0001e4000c901d6a */
[----:B0-----:R-:W-:-:S02]  /*29e10*/  VIADD R2, R17, 0x20 ;  /* 0x0000002011027836 */ /* 0x001fc40000000000 */
[----:B------:R-:W0:Y:S03]  /*29e20*/  SHFL.IDX PT, R3, R0, 0x1, 0x1c1f ;  /* 0x003c1f0000037f89 */ /* 0x000e2600000e0000 */
[----:B------:R-:W-:Y:S02]  /*29e30*/  ISETP.GE.AND P2, PT, R2, R35, PT ;  /* 0x000000230200720c */ /* 0x000fe40003f46270 */
[----:B------:R-:W1:Y:S11]  /*29e40*/  SHFL.IDX PT, R2, R4, 0x1, 0x1c1f ;  /* 0x003c1f0004027f89 */ /* 0x000e7600000e0000 */
[----:B0-----:R-:W-:-:S05]  /*29e50*/  @!P2 IADD3 R3, P4, R30, R3, RZ ;  /* 0x000000031e03a210 */ /* 0x001fca0007f9e0ff */
[----:B-1----:R-:W-:-:S05]  /*29e60*/  @!P2 IMAD.X R2, RZ, RZ, R2, P4 ;  /* 0x000000ffff02a224 */ /* 0x002fca00020e0602 */
[----:B------:R-:W-:-:S04]  /*29e70*/  @!P2 LOP3.LUT R3, R3, R2, RZ, 0x3c, !PT ;  /* 0x000000020303a212 */ /* 0x000fc800078e3cff */
[----:B------:R-:W-:-:S04]  /*29e80*/  @!P2 LOP3.LUT R2, R3, R2, RZ, 0x3c, !PT ;  /* 0x000000020302a212 */ /* 0x000fc800078e3cff */
[----:B------:R-:W-:-:S05]  /*29e90*/  @!P2 LOP3.LUT R3, R3, R2, RZ, 0x3c, !PT ;  /* 0x000000020303a212 */ /* 0x000fca00078e3cff */
[----:B------:R-:W-:Y:S04]  /*29ea0*/  @!P2 LDGSTS.E.BYPASS.LTC128B.128 [R8+0x18c00], desc[UR42][R2.64], !P3 ;  /* 0x18c000000208afae */ /* 0x000fe8000d901d6a */
[----:B------:R-:W-:Y:S04]  /*29eb0*/  @!P2 LDGSTS.E.BYPASS.LTC128B.128 [R8+0x1ac00], desc[UR42][R2.64+0x40], !P0 ;  /* 0x1ac000400208afae */ /* 0x000fe8000c101d6a */
[----:B------:R0:W-:Y:S02]  /*29ec0*/  @!P2 LDGSTS.E.BYPASS.LTC128B.128 [R8+0x1cc00], desc[UR42][R2.64+0x80], !P1 ;  /* 0x1cc000800208afae */ /* 0x0001e4000c901d6a */
[----:B0-----:R-:W-:-:S02]  /*29ed0*/  VIADD R2, R17, 0x40 ;  /* 0x0000004011027836 */ /* 0x001fc40000000000 */
[----:B------:R-:W0:Y:S03]  /*29ee0*/  SHFL.IDX PT, R3, R0, 0x2, 0x1c1f ;  /* 0x005c1f0000037f89 */ /* 0x000e2600000e0000 */
[----:B------:R-:W-:Y:S02]  /*29ef0*/  ISETP.GE.AND P2, PT, R2, R35, PT ;  /* 0x000000230200720c */ /* 0x000fe40003f46270 */
[----:B------:R-:W1:Y:S04]  /*29f00*/  SHFL.IDX PT, R2, R4, 0x2, 0x1c1f ;  /* 0x005c1f0004027f89 */ /* 0x000e6800000e0000 */
[----:B------:R-:W2:Y:S07]  /*29f10*/  SHFL.IDX PT, R4, R4, 0x3, 0x1c1f ;  /* 0x007c1f0004047f89 */ /* 0x000eae00000e0000 */
[----:B0-----:R-:W-:-:S05]  /*29f20*/  @!P2 IADD3 R3, P4, R30, R3, RZ ;  /* 0x000000031e03a210 */ /* 0x001fca0007f9e0ff */
[----:B-1----:R-:W-:-:S05]  /*29f30*/  @!P2 IMAD.X R2, RZ, RZ, R2, P4 ;  /* 0x000000ffff02a224 */ /* 0x002fca00020e0602 */
[----:B------:R-:W-:-:S04]  /*29f40*/  @!P2 LOP3.LUT R3, R3, R2, RZ, 0x3c, !PT ;  /* 0x000000020303a212 */ /* 0x000fc800078e3cff */
[----:B------:R-:W-:-:S04]  /*29f50*/  @!P2 LOP3.LUT R2, R3, R2, RZ, 0x3c, !PT ;  /* 0x000000020302a212 */ /* 0x000fc800078e3cff */
[----:B------:R-:W-:-:S05]  /*29f60*/  @!P2 LOP3.LUT R3, R3, R2, RZ, 0x3c, !PT ;  /* 0x000000020303a212 */ /* 0x000fca00078e3cff */
[----:B------:R0:W-:Y:S04]  /*29f70*/  @!P2 LDGSTS.E.BYPASS.LTC128B.128 [R8+0x19400], desc[UR42][R2.64], !P3 ;  /* 0x194000000208afae */ /* 0x0001e8000d901d6a */
[----:B------:R0:W-:Y:S04]  /*29f80*/  @!P2 LDGSTS.E.BYPASS.LTC128B.128 [R8+0x1b400], desc[UR42][R2.64+0x40], !P0 ;  /* 0x1b4000400208afae */ /* 0x0001e8000c101d6a */
[----:B--2---:R0:W-:Y:S02]  /*29f90*/  @!P2 LDGSTS.E.BYPASS.LTC128B.128 [R8+0x1d400], desc[UR42][R2.64+0x80], !P1 ;  /* 0x1d4000800208afae */ /* 0x0041e4000c901d6a */
.L_x_2229:
[----:B------:R-:W-:Y:S01]  /*29fa0*/  VIADD R0, R17, 0x60 ;  /* 0x0000006011007836 */ /* 0x000fe20000000000 */
[----:B------:R-:W-:Y:S04]  /*29fb0*/  BSSY B0, `(.L_x_1955) ;  /* 0x000000b000007945 */ /* 0x000fe80003800000 */
[----:B------:R-:W-:-:S13]  /*29fc0*/  ISETP.GE.AND P2, PT, R0, R35, PT ;  /* 0x000000230000720c */ /* 0x000fda0003f46270 */
[----:B------:R-:W-:Y:S05]  /*29fd0*/  @P2 BRA `(.L_x_1956) ;  /* 0x0000000000202947 */ /* 0x000fea0003800000 */
[----:B0-----:R-:W-:-:S05]  /*29fe0*/  IADD3 R2, P2, R30, R14, RZ ;  /* 0x0000000e1e027210 */ /* 0x001fca0007f5e0ff */
[----:B------:R-:W-:-:S05]  /*29ff0*/  IMAD.X R3, RZ, RZ, R4, P2 ;  /* 0x000000ffff037224 */ /* 0x000fca00010e0604 */
[----:B------:R-:W-:Y:S01]  /*2a000*/  @!PT LDS RZ, [RZ] ;  /* 0x00000000fffff984 */ /* 0x000fe20000000800 */
[----:B------:R-:W-:Y:S01]  /*2a010*/  @!PT LDS RZ, [RZ] ;  /* 0x00000000fffff984 */ /* 0x000fe20000000800 */
[----:B------:R-:W-:Y:S01]  /*2a020*/  @!PT LDS RZ, [RZ] ;  /* 0x00000000fffff984 */ /* 0x000fe20000000800 */
[----:B------:R1:W-:Y:S04]  /*2a030*/  LDGSTS.E.BYPASS.LTC128B.128 [R8+0x19c00], desc[UR42][R2.64], !P3 ;  /* 0x19c0000002087fae */ /* 0x0003e8000d901d6a */
[----:B------:R1:W-:Y:S04]  /*2a040*/  LDGSTS.E.BYPASS.LTC128B.128 [R8+0x1bc00], desc[UR42][R2.64+0x40], !P0 ;  /* 0x1bc0004002087fae */ /* 0x0003e8000c101d6a */
[----:B------:R1:W-:Y:S02]  /*2a050*/  LDGSTS.E.BYPASS.LTC128B.128 [R8+0x1dc00], desc[UR42][R2.64+0x80], !P1 ;  /* 0x1dc0008002087fae */ /* 0x0003e4000c901d6a */
.L_x_1956:
[----:B------:R-:W-:Y:S05]  /*2a060*/  BSYNC B0 ;  /* 0x0000000000007941 */ /* 0x000fea0003800000 */
.L_x_1955:
[----:B------:R-:W-:Y:S01]  /*2a070*/  NOP ;  /* 0x0000000000007918 */ /* 0x000fe20000000000 */
[----:B------:R-:W-:-:S13]  /*2a080*/  PLOP3.LUT P0, PT, PT, PT, PT, 0x80, 0x0 ;  /* 0x000000000000781c */ /* 0x000fda0003f0f070 */
.L_x_1957:
[----:B------:R-:W-:Y:S02]  /*2a090*/  PLOP3.LUT P1, PT, P1, P0, PT, 0xa2, 0x0 ;  /* 0x000000000000781c */ /* 0x000fe40000f21472 */
[----:B------:R-:W-:-:S08]  /*2a0a0*/  @P0 R2UR P1, UR4, R23 ;  /* 0x00000000170402ca */ /* 0x000fd00000020000 */
[----:B------:R-:W-:-:S05]  /*2a0b0*/  @P0 PLOP3.LUT P0, PT, P1, PT, PT, 0x80, 0x0 ;  /* 0x000000000000081c */ /* 0x000fca0000f0f070 */
[----:B------:R-:W-:Y:S01]  /*2a0c0*/  @!P1 SYNCS.ARRIVE.TRANS64.RED.A0T1 RZ, [UR4+0x2a800], RZ ;  /* 0x02a800ffffff99a7 */ /* 0x000fe20008200404 */
[----:B------:R-:W-:Y:S07]  /*2a0d0*/  @!P1 ARRIVES.LDGSTSBAR.64.TRANSCNT [UR4+0x2a800] ;  /* 0x02a80000ff0099b0 */ /* 0x000fee0008000a84 */
[----:B------:R-:W-:Y:S05]  /*2a0e0*/  @P0 BRA.U.ANY `(.L_x_1957) ;  /* 0xfffffffd00e80947 */ /* 0x000fea000393ffff */
[----:B01----:R-:W2:Y:S02]  /*2a0f0*/  LDL.LU R2, [R1+0x24] ;  /* 0x0000240001027983 */ /* 0x003ea40000300800 */
[----:B--2---:R-:W-:-:S05]  /*2a100*/  VIADD R2, R2, 0x1 ;  /* 0x0000000102027836 */ /* 0x004fca0000000000 */
[----:B------:R0:W-:Y:S01]  /*2a110*/  STL [R1+0x24], R2 ;  /* 0x0000240201007387 */ /* 0x0001e20000100800 */
[----:B------:R-:W-:-:S04]  /*2a120*/  LEA.HI R0, R2, R2, RZ, 0x1 ;  /* 0x0000000202007211 */ /* 0x000fc800078f08ff */
[----:B------:R-:W-:-:S05]  /*2a130*/  LOP3.LUT R0, R0, 0xfffffffe, RZ, 0xc0, !PT ;  /* 0xfffffffe00007812 */ /* 0x000fca00078ec0ff */
[----:B------:R-:W-:-:S05]  /*2a140*/  IMAD.IADD R0, R2, 0x1, -R0 ;  /* 0x0000000102007824 */ /* 0x000fca00078e0a00 */
[----:B------:R-:W-:Y:S01]  /*2a150*/  SHF.L.U32 R0, R0, 0x1f, RZ ;  /* 0x0000001f00007819 */ /* 0x000fe200000006ff */
[----:B------:R-:W-:Y:S01]  /*2a160*/  NOP ;  /* 0x0000000000007918 */ /* 0x000fe20000000000 */
[----:B0-----:R-:W2:Y:S01]  /*2a170*/  LDL.LU R2, [R1+0x18] ;  /* 0x0000180001027983 */ /* 0x001ea20000300800 */
[----:B------:R0:W-:Y:S01]  /*2a180*/  SYNCS.ARRIVE.TRANS64.A1T0 RZ, [R23+URZ+0x2a800], RZ ;  /* 0x02a800ff17ff79a7 */ /* 0x0001e2000810003f */
[----:B------:R-:W-:Y:S01]  /*2a190*/  BSSY B0, `(.L_x_1958) ;  /* 0x0000005000007945 */ /* 0x000fe20003800000 */
[----:B------:R-:W1:Y:S01]  /*2a1a0*/  SYNCS.PHASECHK.TRANS64.TRYWAIT P1, [R23+URZ+0x2a820], R0 ;  /* 0x02a82000170075a7 */ /* 0x000e62000802017f */
[----:B--2---:R-:W-:-:S05]  /*2a1b0*/  VIADD R20, R2, 0xfffffffe ;  /* 0xfffffffe02147836 */ /* 0x004fca0000000000 */
[----:B------:R-:W-:Y:S01]  /*2a1c0*/  ISETP.GE.AND P0, PT, R20, R32, PT ;  /* 0x000000201400720c */ /* 0x000fe20003f06270 */
[----:B01----:R-:W-:-:S12]  /*2a1d0*/  @!P1 BRA `(.L_x_1959) ;  /* 0x0000008800809947 */ /* 0x003fd80003800000 */
.L_x_2230:
[----:B------:R-:W-:Y:S05]  /*2a1e0*/  BSYNC B0 ;  /* 0x0000000000007941 */ /* 0x000fea0003800000 */
.L_x_1958:
[----:B------:R-:W-:Y:S05]  /*2a1f0*/  @!P0 BRA `(.L_x_1960) ;  /* 0x0000001000ec8947 */ /* 0x000fea0003800000 */
[----:B------:R-:W-:Y:S02]  /*2a200*/  IMAD.MOV.U32 R5, RZ, RZ, R24 ;  /* 0x000000ffff057224 */ /* 0x000fe400078e0018 */
[----:B------:R-:W-:-:S07]  /*2a210*/  IMAD.MOV.U32 R6, RZ, RZ, R26 ;  /* 0x000000ffff067224 */ /* 0x000fce00078e001a */
.L_x_1980:
[----:B-1----:R-:W1:Y:S01]  /*2a220*/  LDC R7, c[0x0][0x430] ;  /* 0x00010c00ff077b82 */ /* 0x002e620000000800 */
[----:B0-----:R-:W0:Y:S01]  /*2a230*/  S2R R2, SR_TID.X ;  /* 0x0000000000027919 */ /* 0x001e220000002100 */
[----:B------:R-:W-:Y:S05]  /*2a240*/  YIELD ;  /* 0x0000000000007946 */ /* 0x000fea0003800000 */
[----:B------:R-:W-:Y:S01]  /*2a250*/  ULDC.64 UR4, c[0x0][0x428] ;  /* 0x00010a0000047ab9 */ /* 0x000fe20000000a00 */
[----:B-1----:R-:W-:Y:S02]  /*2a260*/  ISETP.NE.AND P0, PT, R7, 0x1, PT ;  /* 0x000000010700780c */ /* 0x002fe40003f05270 */
[C---:B0-----:R-:W-:Y:S01]  /*2a270*/  LOP3.LUT R0, R2.reuse, 0x7f, RZ, 0xc0, !PT ;  /* 0x0000007f02007812 */ /* 0x041fe200078ec0ff */
[----:B--2---:R-:W-:-:S10]  /*2a280*/  IMAD.SHL.U32 R3, R2, 0x20, RZ ;  /* 0x0000002002037824 */ /* 0x004fd400078e00ff */
[----:B------:R-:W0:Y:S01]  /*2a290*/  @P0 LDC R4, c[0x0][0x434] ;  /* 0x00010d00ff040b82 */ /* 0x000e220000000800 */
[----:B------:R-:W-:Y:S02]  /*2a2a0*/  SHF.R.U32.HI R2, RZ, 0x2, R0 ;  /* 0x00000002ff027819 */ /* 0x000fe40000011600 */
[----:B------:R-:W-:-:S03]  /*2a2b0*/  LOP3.LUT R3, R3, 0x60, RZ, 0xc0, !PT ;  /* 0x0000006003037812 */ /* 0x000fc600078ec0ff */
[----:B------:R-:W-:Y:S02]  /*2a2c0*/  IMAD R2, R20, 0x80, R2 ;  /* 0x0000008014027824 */ /* 0x000fe400078e0202 */
[----:B------:R-:W1:Y:S03]  /*2a2d0*/  @P0 LDC R0, c[0x0][0x438] ;  /* 0x00010e00ff000b82 */ /* 0x000e660000000800 */
[----:B------:R-:W-:-:S05]  /*2a2e0*/  IADD3 R3, R3, R2, R33 ;  /* 0x0000000203037210 */ /* 0x000fca0007ffe021 */
[----:B------:R-:W-:Y:S02]  /*2a2f0*/  IMAD.MOV.U32 R2, RZ, RZ, R3 ;  /* 0x000000ffff027224 */ /* 0x000fe400078e0003 */
[----:B0-----:R-:W-:-:S05]  /*2a300*/  @P0 IMAD.HI.U32 R4, R3, R4, RZ ;  /* 0x0000000403040227 */ /* 0x001fca00078e00ff */
[----:B-1----:R-:W-:-:S05]  /*2a310*/  @P0 SHF.R.U32.HI R2, RZ, R0, R4 ;  /* 0x00000000ff020219 */ /* 0x002fca0000011604 */
[----:B------:R-:W-:-:S04]  /*2a320*/  IMAD.MOV R0, RZ, RZ, -R2 ;  /* 0x000000ffff007224 */ /* 0x000fc800078e0a02 */
[----:B------:R-:W-:Y:S01]  /*2a330*/  IMAD R7, R7, R0, R3 ;  /* 0x0000000007077224 */ /* 0x000fe200078e0203 */
[----:B------:R-:W-:Y:S01]  /*2a340*/  SHF.R.S32.HI R3, RZ, 0x1f, R2 ;  /* 0x0000001fff037819 */ /* 0x000fe20000011402 */
[----:B------:R-:W-:-:S04]  /*2a350*/  IMAD R0, R34, UR4, RZ ;  /* 0x0000000422007c24 */ /* 0x000fc8000f8e02ff */
[C---:B------:R-:W-:Y:S02]  /*2a360*/  IMAD R0, R29.reuse, UR5, R0 ;  /* 0x000000051d007c24 */ /* 0x040fe4000f8e0200 */
[----:B------:R-:W-:Y:S01]  /*2a370*/  IMAD.WIDE.U32 R2, R29, UR4, R2 ;  /* 0x000000041d027c25 */ /* 0x000fe2000f8e0002 */
[----:B------:R-:W-:-:S03]  /*2a380*/  ULDC.64 UR4, c[0x0][0x418] ;  /* 0x0001060000047ab9 */ /* 0x000fc60000000a00 */
[----:B------:R-:W-:Y:S01]  /*2a390*/  IMAD.IADD R0, R0, 0x1, R3 ;  /* 0x0000000100007824 */ /* 0x000fe200078e0203 */
[----:B------:R-:W-:-:S04]  /*2a3a0*/  LEA R8, P0, R2, UR4, 0x2 ;  /* 0x0000000402087c11 */ /* 0x000fc8000f8010ff */
[----:B------:R-:W-:-:S05]  /*2a3b0*/  LEA.HI.X R9, R2, UR5, R0, 0x2, P0 ;  /* 0x0000000502097c11 */ /* 0x000fca00080f1400 */
[----:B------:R-:W2:Y:S01]  /*2a3c0*/  LDG.E R8, desc[UR42][R8.64] ;  /* 0x0000002a08087981 */ /* 0x000ea2000c1e1900 */
[----:B------:R-:W-:Y:S01]  /*2a3d0*/  IMAD.U32 R10, RZ, RZ, UR39 ;  /* 0x00000027ff0a7e24 */ /* 0x000fe2000f8e00ff */
[C---:B------:R-:W-:Y:S01]  /*2a3e0*/  ISETP.GT.AND P1, PT, R20.reuse, R32, PT ;  /* 0x000000201400720c */ /* 0x040fe20003f24270 */
[----:B------:R-:W-:Y:S02]  /*2a3f0*/  VIADD R24, R5, 0x1 ;  /* 0x0000000105187836 */ /* 0x000fe40000000000 */
[----:B------:R-:W-:Y:S01]  /*2a400*/  VIADD R20, R20, 0xffffffff ;  /* 0xffffffff14147836 */ /* 0x000fe20000000000 */
[----:B------:R-:W-:Y:S02]  /*2a410*/  ISETP.NE.AND P2, PT, R10, 0x3, PT ;  /* 0x000000030a00780c */ /* 0x000fe40003f45270 */
[----:B------:R-:W-:-:S04]  /*2a420*/  ISETP.NE.AND P0, PT, R24, 0x2, PT ;  /* 0x000000021800780c */ /* 0x000fc80003f05270 */
[----:B------:R-:W-:Y:S02]  /*2a430*/  SEL R3, RZ, 0x1, P0 ;  /* 0x00000001ff037807 */ /* 0x000fe40000000000 */
[----:B------:R-:W-:Y:S02]  /*2a440*/  SEL R24, R24, RZ, P0 ;  /* 0x000000ff18187207 */ /* 0x000fe40000000000 */
[----:B------:R-:W-:Y:S02]  /*2a450*/  LOP3.LUT R26, R6, R3, RZ, 0x3c, !PT ;  /* 0x00000003061a7212 */ /* 0x000fe400078e3cff */
[----:B--2---:R-:W-:Y:S01]  /*2a460*/  SHF.R.S32.HI R10, RZ, 0x1f, R8 ;  /* 0x0000001fff0a7819 */ /* 0x004fe20000011408 */
[----:B------:R-:W-:Y:S06]  /*2a470*/  @!P2 BRA `(.L_x_1961) ;  /* 0x000000000004a947 */ /* 0x000fec0003800000 */
[----:B------:R-:W-:Y:S01]  /*2a480*/  BPT.TRAP 0x1 ;  /* 0x000000040000795c */ /* 0x000fe20000300000 */
.L_x_1961:
[----:B------:R-:W-:Y:S01]  /*2a490*/  IMAD R4, R24, 0x8, R23 ;  /* 0x0000000818047824 */ /* 0x000fe200078e0217 */
[----:B------:R-:W-:Y:S01]  /*2a4a0*/  SHF.L.U32 R17, R26, 0x1f, RZ ;  /* 0x0000001f1a117819 */ /* 0x000fe200000006ff */
[----:B------:R-:W-:Y:S01]  /*2a4b0*/  BSSY B0, `(.L_x_1962) ;  /* 0x0000004000007945 */ /* 0x000fe20003800000 */
[----:B------:R-:W-:Y:S02]  /*2a4c0*/  SHF.R.S32.HI R9, RZ, 0x1f, R7 ;  /* 0x0000001fff097819 */ /* 0x000fe40000011407 */
[----:B------:R-:W0:Y:S02]  /*2a4d0*/  SYNCS.PHASECHK.TRANS64.TRYWAIT P0, [R4+URZ+0x2a880], R17 ;  /* 0x02a88011040075a7 */ /* 0x000e24000800017f */
[----:B0-----:R-:W-:Y:S05]  /*2a4e0*/  @!P0 BRA `(.L_x_1963) ;  /* 0x0000008400d08947 */ /* 0x001fea0003800000 */
.L_x_2231:
[----:B------:R-:W-:Y:S05]  /*2a4f0*/  BSYNC B0 ;  /* 0x0000000000007941 */ /* 0x000fea0003800000 */
.L_x_1962:
[----:B------:R-:W-:Y:S01]  /*2a500*/  ULDC.64 UR4, c[0x0][0x328] ;  /* 0x0000ca0000047ab9 */ /* 0x000fe20000000a00 */
[----:B------:R-:W1:Y:S01]  /*2a510*/  LDC R11, c[0x0][0x2f4] ;  /* 0x0000bd00ff0b7b82 */ /* 0x000e620000000800 */
[----:B------:R-:W-:Y:S01]  /*2a520*/  IMAD R0, R9, UR4, RZ ;  /* 0x0000000409007c24 */ /* 0x000fe2000f8e02ff */
[----:B------:R-:W-:Y:S01]  /*2a530*/  ULDC.64 UR6, c[0x0][0x318] ;  /* 0x0000c60000067ab9 */ /* 0x000fe20000000a00 */
[C---:B------:R-:W-:Y:S01]  /*2a540*/  IMAD.WIDE.U32 R2, R7.reuse, UR4, RZ ;  /* 0x0000000407027c25 */ /* 0x040fe2000f8e00ff */
[C---:B------:R-:W-:Y:S02]  /*2a550*/  LOP3.LUT R13, R30.reuse, 0x80, RZ, 0xfc, !PT ;  /* 0x000000801e0d7812 */ /* 0x040fe400078efcff */
[----:B------:R-:W-:Y:S01]  /*2a560*/  LOP3.LUT R12, R30, 0x40, RZ, 0xfc, !PT ;  /* 0x000000401e0c7812 */ /* 0x000fe200078efcff */
[----:B------:R-:W-:Y:S01]  /*2a570*/  IMAD R0, R7, UR5, R0 ;  /* 0x0000000507007c24 */ /* 0x000fe2000f8e0200 */
[----:B------:R-:W-:Y:S01]  /*2a580*/  ULDC.64 UR4, c[0x0][0x338] ;  /* 0x0000ce0000047ab9 */ /* 0x000fe20000000a00 */
[----:B------:R-:W-:-:S02]  /*2a590*/  IMAD R35, R24, 0x6000, R37 ;  /* 0x0000600018237824 */ /* 0x000fc400078e0225 */
[----:B------:R-:W-:Y:S02]  /*2a5a0*/  IMAD.IADD R3, R3, 0x1, R0 ;  /* 0x0000000103037824 */ /* 0x000fe400078e0200 */
[----:B------:R-:W-:Y:S02]  /*2a5b0*/  IMAD R0, R10, UR4, RZ ;  /* 0x000000040a007c24 */ /* 0x000fe4000f8e02ff */
[----:B------:R-:W-:-:S04]  /*2a5c0*/  IMAD.WIDE.U32 R2, R8, UR4, R2 ;  /* 0x0000000408027c25 */ /* 0x000fc8000f8e0002 */
[----:B------:R-:W-:Y:S01]  /*2a5d0*/  IMAD R0, R8, UR5, R0 ;  /* 0x0000000508007c24 */ /* 0x000fe2000f8e0200 */
[----:B------:R-:W-:-:S03]  /*2a5e0*/  ULDC.64 UR4, c[0x0][0x330] ;  /* 0x0000cc0000047ab9 */ /* 0x000fc60000000a00 */
[----:B------:R-:W-:Y:S01]  /*2a5f0*/  IMAD.IADD R3, R3, 0x1, R0 ;  /* 0x0000000103037824 */ /* 0x000fe200078e0200 */
[-C--:B-1----:R-:W-:Y:S02]  /*2a600*/  ISETP.GE.AND P2, PT, R13, R11.reuse, PT ;  /* 0x0000000b0d00720c */ /* 0x082fe40003f46270 */
[-C--:B------:R-:W-:Y:S01]  /*2a610*/  ISETP.GE.AND P3, PT, R12, R11.reuse, PT ;  /* 0x0000000b0c00720c */ /* 0x080fe20003f66270 */
[----:B------:R-:W-:Y:S01]  /*2a620*/  IMAD.WIDE.U32 R2, R18, UR4, R2 ;  /* 0x0000000412027c25 */ /* 0x000fe2000f8e0002 */
[----:B------:R-:W-:Y:S01]  /*2a630*/  UMOV UR4, 0xffffffff ;  /* 0xffffffff00047882 */ /* 0x000fe20000000000 */
[----:B------:R-:W-:Y:S02]  /*2a640*/  ISETP.GE.AND P4, PT, R30, R11, PT ;  /* 0x0000000b1e00720c */ /* 0x000fe40003f86270 */
[----:B------:R-:W-:Y:S01]  /*2a650*/  IMAD R27, R18, UR5, R3 ;  /* 0x00000005121b7c24 */ /* 0x000fe2000f8e0203 */
[----:B------:R-:W-:-:S04]  /*2a660*/  IADD3 R21, P0, R2, UR6, RZ ;  /* 0x0000000602157c10 */ /* 0x000fc8000ff1e0ff */
[----:B------:R-:W-:Y:S01]  /*2a670*/  IADD3.X R27, R27, UR7, RZ, P0, !PT ;  /* 0x000000071b1b7c10 */ /* 0x000fe200087fe4ff */
[----:B------:R-:W-:Y:S08]  /*2a680*/  BRA.DIV UR4, `(.L_x_1964) ;  /* 0x00000086047c7947 */ /* 0x000ff0000b800000 */
[----:B------:R-:W1:Y:S04]  /*2a690*/  SHFL.IDX PT, R2, R21, RZ, 0x1c1f ;  /* 0x001c1fff15027589 */ /* 0x000e6800000e0000 */
[----:B------:R-:W2:Y:S01]  /*2a6a0*/  SHFL.IDX PT, R0, R27, RZ, 0x1c1f ;  /* 0x001c1fff1b007589 */ /* 0x000ea200000e0000 */
        /* <DEDUP_REMOVED lines=17> */
[----:B------:R1:W2:Y:S04]  /*2a7c0*/  SHFL.IDX PT, R35, R27, 0x3, 0x1c1f ;  /* 0x007c1f001b237f89 */ /* 0x0002a800000e0000 */
[----:B------:R-:W-:Y:S04]  /*2a7d0*/  LDGSTS.E.BYPASS.LTC128B.128 [R0+0xd400], desc[UR42][R2.64], !P4 ;  /* 0x0d40000002007fae */ /* 0x000fe8000e101d6a */
[----:B------:R-:W-:Y:S04]  /*2a7e0*/  LDGSTS.E.BYPASS.LTC128B.128 [R0+0xf400], desc[UR42][R2.64+0x40], !P3 ;  /* 0x0f40004002007fae */ /* 0x000fe8000d901d6a */
[----:B------:R3:W-:Y:S04]  /*2a7f0*/  LDGSTS.E.BYPASS.LTC128B.128 [R0+0x11400], desc[UR42][R2.64+0x80], !P2 ;  /* 0x1140008002007fae */ /* 0x0007e8000d101d6a */
[----:B--23--:R1:W3:Y:S02]  /*2a800*/  SHFL.IDX PT, R2, R21, 0x3, 0x1c1f ;  /* 0x007c1f0015027f89 */ /* 0x00c2e400000e0000 */
.L_x_2241:
[----:B---3--:R-:W-:-:S05]  /*2a810*/  IADD3 R2, P0, R30, R2, RZ ;  /* 0x000000021e027210 */ /* 0x008fca0007f1e0ff */
        /* <DEDUP_REMOVED lines=9> */
.L_x_1965:
        /* <DEDUP_REMOVED lines=11> */
.L_x_1966:
[----:B------:R2:W-:Y:S01]  /*2a960*/  SYNCS.ARRIVE.TRANS64.A1T0 RZ, [R4+URZ+0x2a870], RZ ;  /* 0x02a870ff04ff79a7 */ /* 0x0005e2000810003f */
[----:B------:R-:W-:Y:S05]  /*2a970*/  @!P3 BRA `(.L_x_1967) ;  /* 0x000000000004b947 */ /* 0x000fea0003800000 */
[----:B------:R-:W-:Y:S01]  /*2a980*/  BPT.TRAP 0x1 ;  /* 0x000000040000795c */ /* 0x000fe20000300000 */
.L_x_1967:
[----:B------:R-:W3:Y:S01]  /*2a990*/  SYNCS.PHASECHK.TRANS64.TRYWAIT P0, [R4+URZ+0x2a840], R17 ;  /* 0x02a84011040075a7 */ /* 0x000ee2000800017f */
[----:B------:R-:W-:Y:S04]  /*2a9a0*/  BSSY B0, `(.L_x_1968) ;  /* 0x0000002000007945 */ /* 0x000fe80003800000 */
[----:B---3--:R-:W-:Y:S05]  /*2a9b0*/  @!P0 BRA `(.L_x_1969) ;  /* 0x0000008400e48947 */ /* 0x008fea0003800000 */
.L_x_2242:
[----:B------:R-:W-:Y:S05]  /*2a9c0*/  BSYNC B0 ;  /* 0x0000000000007941 */ /* 0x000fea0003800000 */
.L_x_1968:
[----:B------:R-:W-:Y:S01]  /*2a9d0*/  ULDC.64 UR4, c[0x0][0x300] ;  /* 0x0000c00000047ab9 */ /* 0x000fe20000000a00 */
[----:B------:R-:W4:Y:S01]  /*2a9e0*/  LDC R11, c[0x0][0x2f4] ;  /* 0x0000bd00ff0b7b82 */ /* 0x000f220000000800 */
[----:B------:R-:W-:Y:S01]  /*2a9f0*/  IMAD R9, R9, UR4, RZ ;  /* 0x0000000409097c24 */ /* 0x000fe2000f8e02ff */
[----:B------:R-:W-:Y:S01]  /*2aa00*/  ULDC.64 UR6, c[0x0][0x2e8] ;  /* 0x0000ba0000067ab9 */ /* 0x000fe20000000a00 */
[C---:B------:R-:W-:Y:S01]  /*2aa10*/  IMAD.WIDE.U32 R2, R7.reuse, UR4, RZ ;  /* 0x0000000407027c25 */ /* 0x040fe2000f8e00ff */
        /* <DEDUP_REMOVED lines=10> */
[C---:B------:R-:W-:Y:S01]  /*2aac0*/  IMAD.WIDE.U32 R2, R18.reuse, UR4, R2 ;  /* 0x0000000412027c25 */ /* 0x040fe2000f8e0002 */
[----:B------:R-:W-:Y:S01]  /*2aad0*/  UMOV UR4, 0xffffffff ;  /* 0xffffffff00047882 */ /* 0x000fe20000000000 */
[-C--:B----4-:R-:W-:Y:S02]  /*2aae0*/  ISETP.GE.AND P2, PT, R13, R11.reuse, PT ;  /* 0x0000000b0d00720c */ /* 0x090fe40003f46270 */
[----:B------:R-:W-:Y:S01]  /*2aaf0*/  IMAD R8, R18, UR5, R3 ;  /* 0x0000000512087c24 */ /* 0x000fe2000f8e0203 */
[----:B------:R-:W-:Y:S02]  /*2ab00*/  IADD3 R7, P0, R2, UR6, RZ ;  /* 0x0000000602077c10 */ /* 0x000fe4000ff1e0ff */
[----:B------:R-:W-:Y:S02]  /*2ab10*/  ISETP.GE.AND P3, PT, R12, R11, PT ;  /* 0x0000000b0c00720c */ /* 0x000fe40003f66270 */
[----:B------:R-:W-:-:S02]  /*2ab20*/  IADD3.X R8, R8, UR7, RZ, P0, !PT ;  /* 0x0000000708087c10 */ /* 0x000fc400087fe4ff */
[----:B------:R-:W-:Y:S01]  /*2ab30*/  ISETP.GE.AND P4, PT, R30, R11, PT ;  /* 0x0000000b1e00720c */ /* 0x000fe20003f86270 */
[----:B------:R-:W-:-:S12]  /*2ab40*/  BRA.DIV UR4, `(.L_x_1970) ;  /* 0x0000008604947947 */ /* 0x000fd8000b800000 */
[----:B------:R-:W4:Y:S04]  /*2ab50*/  SHFL.IDX PT, R2, R7, RZ, 0x1c1f ;  /* 0x001c1fff07027589 */ /* 0x000f2800000e0000 */
[----:B------:R-:W5:Y:S04]  /*2ab60*/  SHFL.IDX PT, R3, R8, RZ, 0x1c1f ;  /* 0x001c1fff08037589 */ /* 0x000f6800000e0000 */
[----:B------:R-:W-:Y:S01]  /*2ab70*/  SHFL.IDX PT, R9, R8, 0x2, 0x1c1f ;  /* 0x005c1f0008097f89 */ /* 0x000fe200000e0000 */
        /* <DEDUP_REMOVED lines=15> */
[----:B------:R4:W0:Y:S04]  /*2ac70*/  SHFL.IDX PT, R9, R8, 0x3, 0x1c1f ;  /* 0x007c1f0008097f89 */ /* 0x00082800000e0000 */
[----:B------:R-:W-:Y:S04]  /*2ac80*/  LDGSTS.E.BYPASS.LTC128B.128 [R0+0x1f400], desc[UR42][R2.64], !P4 ;  /* 0x1f40000002007fae */ /* 0x000fe8000e101d6a */
[----:B------:R-:W-:Y:S04]  /*2ac90*/  LDGSTS.E.BYPASS.LTC128B.128 [R0+0x21400], desc[UR42][R2.64+0x40], !P3 ;  /* 0x2140004002007fae */ /* 0x000fe8000d901d6a */
[----:B------:R5:W-:Y:S04]  /*2aca0*/  LDGSTS.E.BYPASS.LTC128B.128 [R0+0x23400], desc[UR42][R2.64+0x80], !P2 ;  /* 0x2340008002007fae */ /* 0x000be8000d101d6a */
[----:B-----5:R4:W0:Y:S02]  /*2acb0*/  SHFL.IDX PT, R2, R7, 0x3, 0x1c1f ;  /* 0x007c1f0007027f89 */ /* 0x02082400000e0000 */
.L_x_2252:
[----:B0-----:R-:W-:-:S05]  /*2acc0*/  IADD3 R2, P0, R30, R2, RZ ;  /* 0x000000021e027210 */ /* 0x001fca0007f1e0ff */
        /* <DEDUP_REMOVED lines=9> */
.L_x_1971:
        /* <DEDUP_REMOVED lines=11> */
.L_x_1972:
[----:B------:R-:W-:Y:S01]  /*2ae10*/  IMAD.U32 R0, RZ, RZ, UR37 ;  /* 0x00000025ff007e24 */ /* 0x000fe2000f8e00ff */
[----:B------:R0:W-:Y:S04]  /*2ae20*/  SYNCS.ARRIVE.TRANS64.A1T0 RZ, [R4+URZ+0x2a830], RZ ;  /* 0x02a830ff04ff79a7 */ /* 0x0001e8000810003f */
[----:B------:R-:W-:-:S13]  /*2ae30*/  ISETP.NE.AND P0, PT, R0, 0x3, PT ;  /* 0x000000030000780c */ /* 0x000fda0003f05270 */
[----:B0-----:R-:W-:Y:S05]  /*2ae40*/  @!P0 BRA `(.L_x_1973) ;  /* 0x0000000000048947 */ /* 0x001fea0003800000 */
[----:B------:R-:W-:Y:S01]  /*2ae50*/  BPT.TRAP 0x1 ;  /* 0x000000040000795c */ /* 0x000fe20000300000 */
.L_x_1973:
[----:B------:R-:W-:Y:S01]  /*2ae60*/  LOP3.LUT R0, R6, 0x1, RZ, 0x3c, !PT ;  /* 0x0000000106007812 */ /* 0x000fe200078e3cff */
[----:B------:R-:W-:Y:S01]  /*2ae70*/  IMAD R3, R5, 0x8, R23 ;  /* 0x0000000805037824 */ /* 0x000fe200078e0217 */
[----:B------:R-:W-:Y:S02]  /*2ae80*/  BSSY B0, `(.L_x_1974) ;  /* 0x0000004000007945 */ /* 0x000fe40003800000 */
[----:B------:R-:W-:-:S04]  /*2ae90*/  SHF.L.U32 R0, R0, 0x1f, RZ ;  /* 0x0000001f00007819 */ /* 0x000fc800000006ff */
[----:B------:R-:W0:Y:S02]  /*2aea0*/  SYNCS.PHASECHK.TRANS64.TRYWAIT P2, [R3+URZ+0x2a870], R0 ;  /* 0x02a87000030075a7 */ /* 0x000e24000804017f */
[----:B0-----:R-:W-:Y:S05]  /*2aeb0*/  @!P2 BRA `(.L_x_1975) ;  /* 0x0000008400e8a947 */ /* 0x001fea0003800000 */
.L_x_2253:
[----:B------:R-:W-:Y:S05]  /*2aec0*/  BSYNC B0 ;  /* 0x0000000000007941 */ /* 0x000fea0003800000 */
.L_x_1974:
[----:B------:R-:W-:-:S05]  /*2aed0*/  IMAD.U32 R2, RZ, RZ, UR39 ;  /* 0x00000027ff027e24 */ /* 0x000fca000f8e00ff */
[----:B------:R-:W-:-:S13]  /*2aee0*/  ISETP.NE.AND P2, PT, R2, 0x3, PT ;  /* 0x000000030200780c */ /* 0x000fda0003f45270 */
[----:B------:R-:W-:Y:S05]  /*2aef0*/  @!P2 BRA `(.L_x_1976) ;  /* 0x000000000004a947 */ /* 0x000fea0003800000 */
[----:B------:R-:W-:Y:S01]  /*2af00*/  BPT.TRAP 0x1 ;  /* 0x000000040000795c */ /* 0x000fe20000300000 */
.L_x_1976:
[----:B------:R-:W-:Y:S01]  /*2af10*/  SHF.L.U32 R0, R6, 0x1f, RZ ;  /* 0x0000001f06007819 */ /* 0x000fe200000006ff */
[----:B------:R-:W-:-:S03]  /*2af20*/  IMAD R2, R5, 0x6000, RZ ;  /* 0x0000600005027824 */ /* 0x000fc600078e02ff */
[----:B------:R-:W0:Y:S02]  /*2af30*/  SYNCS.PHASECHK.TRANS64.TRYWAIT P2, [R3+URZ+0x2a860], R0 ;  /* 0x02a86000030075a7 */ /* 0x000e24000804017f */
[----:B0-----:R-:W-:Y:S05]  /*2af40*/  @!P2 BRA `(.L_x_1977) ;  /* 0x0000008400d8a947 */ /* 0x001fea0003800000 */
.L_x_2254:
[----:B--23--:R-:W2:Y:S04]  /*2af50*/  LDL R4, [R1+0x8] ;  /* 0x0000080001047983 */ /* 0x00cea80000100800 */
[----:B----4-:R-:W3:Y:S01]  /*2af60*/  LDL R8, [R1] ;  /* 0x0000000001087983 */ /* 0x010ee20000100800 */
[----:B------:R-:W-:Y:S05]  /*2af70*/  WARPSYNC.ALL ;  /* 0x0000000000007948 */ /* 0x000fea0003800000 */
[----:B------:R-:W4:Y:S01]  /*2af80*/  LDL R17, [R1+0x4] ;  /* 0x0000040001117983 */ /* 0x000f220000100800 */
[----:B--2---:R-:W-:-:S02]  /*2af90*/  LOP3.LUT R0, R2, R4, RZ, 0xfc, !PT ;  /* 0x0000000402007212 */ /* 0x004fc400078efcff */
[----:B---3--:R-:W-:-:S03]  /*2afa0*/  IADD3 R2, R23, R2, R8 ;  /* 0x0000000217027210 */ /* 0x008fc60007ffe008 */
[----:B------:R-:W-:-:S05]  /*2afb0*/  IMAD.IADD R0, R23, 0x1, R0 ;  /* 0x0000000117007824 */ /* 0x000fca00078e0200 */
        /* <DEDUP_REMOVED lines=18> */
[----:B------:R-:W0:Y:S01]  /*2b0e0*/  LDSM.16.MT88.4 R4, [R0+0xcc00] ;  /* 0x00cc00000004783b */ /* 0x000e220000004200 */
[----:B------:R-:W-:Y:S02]  /*2b0f0*/  IADD3 R12, R31, 0x400, R2 ;  /* 0x000004001f0c7810 */ /* 0x000fe40007ffe002 */
        /* <DEDUP_REMOVED lines=18> */
[----:B----4-:R-:W-:Y:S02]  /*2b220*/  IADD3 R2, R17, 0x400, R2 ;  /* 0x0000040011027810 */ /* 0x010fe40007ffe002 */
        /* <DEDUP_REMOVED lines=24> */
[----:B------:R-:W0:Y:S01]  /*2b3b0*/  LDSM.16.MT88.4 R4, [R0+0xfc00] ;  /* 0x00fc00000004783b */ /* 0x000e220000004200 */
[----:B------:R-:W-:Y:S01]  /*2b3c0*/  IMAD.U32 R12, RZ, RZ, UR39 ;  /* 0x00000027ff0c7e24 */ /* 0x000fe2000f8e00ff */
[C-C-:B0-----:R-:W-:Y:S02]  /*2b3d0*/  PRMT R8, R4.reuse, 0x6420, R5.reuse ;  /* 0x0000642004087816 */ /* 0x141fe40000000005 */
[----:B------:R-:W-:Y:S02]  /*2b3e0*/  PRMT R9, R4, 0x7531, R5 ;  /* 0x0000753104097816 */ /* 0x000fe40000000005 */
[----:B------:R-:W-:-:S02]  /*2b3f0*/  PRMT R10, R6, 0x6420, R7 ;  /* 0x00006420060a7816 */ /* 0x000fc40000000007 */
[----:B------:R-:W-:-:S05]  /*2b400*/  PRMT R11, R6, 0x7531, R7 ;  /* 0x00007531060b7816 */ /* 0x000fca0000000007 */
[----:B------:R-:W-:Y:S04]  /*2b410*/  STSM.16.M88.4 [R2+0x2000], R8 ;  /* 0x0020000802007844 */ /* 0x000fe80000000200 */
[----:B------:R-:W0:Y:S01]  /*2b420*/  LDSM.16.MT88.4 R4, [R0+0x11c00] ;  /* 0x011c00000004783b */ /* 0x000e220000004200 */
[----:B------:R-:W-:Y:S02]  /*2b430*/  ISETP.NE.AND P2, PT, R12, 0x3, PT ;  /* 0x000000030c00780c */ /* 0x000fe40003f45270 */
        /* <DEDUP_REMOVED lines=13> */
.L_x_1978:
[----:B--2---:R2:W-:Y:S01]  /*2b510*/  SYNCS.ARRIVE.TRANS64.A1T0 RZ, [R3+URZ+0x2a850], RZ ;  /* 0x02a850ff03ff79a7 */ /* 0x0045e2000810003f */
[----:B------:R-:W-:Y:S06]  /*2b520*/  BAR.SYNC.DEFER_BLOCKING 0x2, 0x80 ;  /* 0x0082000000007b1d */ /* 0x000fec0000010000 */
[----:B------:R-:W-:Y:S05]  /*2b530*/  @!P0 BRA `(.L_x_1979) ;  /* 0x0000000000048947 */ /* 0x000fea0003800000 */
[----:B------:R-:W-:Y:S01]  /*2b540*/  BPT.TRAP 0x1 ;  /* 0x000000040000795c */ /* 0x000fe20000300000 */
.L_x_1979:
[----:B--2---:R-:W-:Y:S02]  /*2b550*/  VIADD R3, R3, 0x2a880 ;  /* 0x0002a88003037836 */ /* 0x004fe40000000000 */
[----:B------:R-:W-:Y:S02]  /*2b560*/  IMAD.MOV.U32 R5, RZ, RZ, R24 ;  /* 0x000000ffff057224 */ /* 0x000fe400078e0018 */
[----:B------:R-:W-:Y:S01]  /*2b570*/  IMAD.MOV.U32 R6, RZ, RZ, R26 ;  /* 0x000000ffff067224 */ /* 0x000fe200078e001a */
[----:B------:R-:W-:-:S04]  /*2b580*/  PRMT R3, R36, 0x654, R3 ;  /* 0x0000065424037816 */ /* 0x000fc80000000003 */
[----:B------:R2:W-:Y:S01]  /*2b590*/  SYNCS.ARRIVE.TRANS64.RED.A1T0 RZ, [R3+URZ], RZ ;  /* 0x000000ff03ff79a7 */ /* 0x0005e2000810043f */
[----:B------:R-:W-:Y:S05]  /*2b5a0*/  @P1 BRA `(.L_x_1980) ;  /* 0xffffffec001c1947 */ /* 0x000fea000383ffff */
.L_x_1960:
[----:B0-----:R-:W0:Y:S01]  /*2b5b0*/  S2R R0, SR_TID.X ;  /* 0x0000000000007919 */ /* 0x001e220000002100 */
        /* <DEDUP_REMOVED lines=8> */
[----:B--2---:R-:W2:Y:S01]  /*2b640*/  LDC.64 R2, c[0x0][0xc60] ;  /* 0x00031800ff027b82 */ /* 0x004ea20000000a00 */
        /* <DEDUP_REMOVED lines=9> */
.L_x_1982:
[----:B------:R-:W-:Y:S05]  /*2b6e0*/  BSYNC B0 ;  /* 0x0000000000007941 */ /* 0x000fea0003800000 */
.L_x_1981:
[----:B------:R-:W-:Y:S05]  /*2b6f0*/  @!P0 BRA `(.L_x_1983) ;  /* 0x0000000000048947 */ /* 0x000fea0003800000 */
[----:B------:R-:W-:Y:S01]  /*2b700*/  BPT.TRAP 0x1 ;  /* 0x000000040000795c */ /* 0x000fe20000300000 */
.L_x_1983:
[----:B--2---:R-:W-:Y:S01]  /*2b710*/  LOP3.LUT R3, R26, 0x1, RZ, 0x3c, !PT ;  /* 0x000000011a037812 */ /* 0x004fe200078e3cff */
[----:B------:R-:W-:Y:S01]  /*2b720*/  IMAD R12, R24, 0x8, R23 ;  /* 0x00000008180c7824 */ /* 0x000fe200078e0217 */
[----:B------:R-:W-:Y:S02]  /*2b730*/  BSSY B0, `(.L_x_1984) ;  /* 0x0000004000007945 */ /* 0x000fe40003800000 */
[----:B------:R-:W-:-:S04]  /*2b740*/  SHF.L.U32 R3, R3, 0x1f, RZ ;  /* 0x0000001f03037819 */ /* 0x000fc800000006ff */
[----:B------:R-:W0:Y:S02]  /*2b750*/  SYNCS.PHASECHK.TRANS64.TRYWAIT P1, [R12+URZ+0x2a870], R3 ;  /* 0x02a870030c0075a7 */ /* 0x000e24000802017f */
[----:B0-----:R-:W-:Y:S05]  /*2b760*/  @!P1 BRA `(.L_x_1985) ;  /* 0x0000007c00e49947 */ /* 0x001fea0003800000 */
.L_x_2255:
[----:B------:R-:W-:Y:S05]  /*2b770*/  BSYNC B0 ;  /* 0x0000000000007941 */ /* 0x000fea0003800000 */
.L_x_1984:
[----:B------:R-:W-:-:S05]  /*2b780*/  IMAD.U32 R0, RZ, RZ, UR39 ;  /* 0x00000027ff007e24 */ /* 0x000fca000f8e00ff */
[----:B------:R-:W-:-:S13]  /*2b790*/  ISETP.NE.AND P1, PT, R0, 0x3, PT ;  /* 0x000000030000780c */ /* 0x000fda0003f25270 */
[----:B------:R-:W-:Y:S05]  /*2b7a0*/  @!P1 BRA `(.L_x_1986) ;  /* 0x0000000000049947 */ /* 0x000fea0003800000 */
[----:B------:R-:W-:Y:S01]  /*2b7b0*/  BPT.TRAP 0x1 ;  /* 0x000000040000795c */ /* 0x000fe20000300000 */
.L_x_1986:
[----:B0-----:R-:W-:-:S04]  /*2b7c0*/  SHF.L.U32 R3, R26, 0x1f, RZ ;  /* 0x0000001f1a037819 */ /* 0x001fc800000006ff */
[----:B------:R-:W0:Y:S02]  /*2b7d0*/  SYNCS.PHASECHK.TRANS64.TRYWAIT P1, [R12+URZ+0x2a860], R3 ;  /* 0x02a860030c0075a7 */ /* 0x000e24000802017f */
[----:B0-----:R-:W-:Y:S05]  /*2b7e0*/  @!P1 BRA `(.L_x_1987) ;  /* 0x0000007c00d89947 */ /* 0x001fea0003800000 */
.L_x_2256:
[----:B------:R-:W2:Y:S04]  /*2b7f0*/  LDL R0, [R1+0x8] ;  /* 0x0000080001007983 */ /* 0x000ea80000100800 */
[----:B------:R-:W3:Y:S01]  /*2b800*/  LDL R13, [R1] ;  /* 0x00000000010d7983 */ /* 0x000ee20000100800 */
[----:B------:R-:W-:Y:S01]  /*2b810*/  IMAD R2, R24, 0x6000, RZ ;  /* 0x0000600018027824 */ /* 0x000fe200078e02ff */
[----:B------:R-:W-:Y:S05]  /*2b820*/  WARPSYNC.ALL ;  /* 0x0000000000007948 */ /* 0x000fea0003800000 */
[----:B--2---:R-:W-:-:S02]  /*2b830*/  LOP3.LUT R0, R2, R0, RZ, 0xfc, !PT ;  /* 0x0000000002007212 */ /* 0x004fc400078efcff */
[----:B---3--:R-:W-:-:S03]  /*2b840*/  IADD3 R2, R23, R2, R13 ;  /* 0x0000000217027210 */ /* 0x008fc60007ffe00d */
[----:B------:R-:W-:Y:S01]  /*2b850*/  IMAD.IADD R0, R23, 0x1, R0 ;  /* 0x0000000117007824 */ /* 0x000fe200078e0200 */
[----:B------:R-:W2:Y:S04]  /*2b860*/  LDL R13, [R1+0x4] ;  /* 0x00000400010d7983 */ /* 0x000ea80000100800 */
[----:B------:R-:W3:Y:S02]  /*2b870*/  LDSM.16.MT88.4 R4, [R0+0xc400] ;  /* 0x00c400000004783b */ /* 0x000ee40000004200 */
[C-C-:B---3--:R-:W-:Y:S02]  /*2b880*/  PRMT R8, R4.reuse, 0x6420, R5.reuse ;  /* 0x0000642004087816 */ /* 0x148fe40000000005 */
[----:B------:R-:W-:Y:S02]  /*2b890*/  PRMT R9, R4, 0x7531, R5 ;  /* 0x0000753104097816 */ /* 0x000fe40000000005 */
[----:B------:R-:W-:-:S02]  /*2b8a0*/  PRMT R10, R6, 0x6420, R7 ;  /* 0x00006420060a7816 */ /* 0x000fc40000000007 */
[----:B------:R-:W-:-:S05]  /*2b8b0*/  PRMT R11, R6, 0x7531, R7 ;  /* 0x00007531060b7816 */ /* 0x000fca0000000007 */
[----:B------:R-:W-:Y:S04]  /*2b8c0*/  STSM.16.M88.4 [R2+0x400], R8 ;  /* 0x0004000802007844 */ /* 0x000fe80000000200 */
        /* <DEDUP_REMOVED lines=12> */
[----:B------:R-:W3:Y:S01]  /*2b990*/  LDSM.16.MT88.4 R4, [R0+0xcc00] ;  /* 0x00cc00000004783b */ /* 0x000ee20000004200 */
[----:B0-----:R-:W-:Y:S02]  /*2b9a0*/  IADD3 R3, R31, 0x400, R2 ;  /* 0x000004001f037810 */ /* 0x001fe40007ffe002 */
[C-C-:B---3--:R-:W-:Y:S02]  /*2b9b0*/  PRMT R8, R4.reuse, 0x6420, R5.reuse ;  /* 0x0000642004087816 */ /* 0x148fe40000000005 */
        /* <DEDUP_REMOVED lines=17> */
[----:B--2---:R-:W-:Y:S02]  /*2bad0*/  IADD3 R2, R13, 0x400, R2 ;  /* 0x000004000d027810 */ /* 0x004fe40007ffe002 */
        /* <DEDUP_REMOVED lines=46> */
.L_x_1988:
[----:B--2---:R2:W-:Y:S01]  /*2bdc0*/  SYNCS.ARRIVE.TRANS64.A1T0 RZ, [R12+URZ+0x2a850], RZ ;  /* 0x02a850ff0cff79a7 */ /* 0x0045e2000810003f */
[----:B------:R-:W-:Y:S06]  /*2bdd0*/  BAR.SYNC.DEFER_BLOCKING 0x2, 0x80 ;  /* 0x0082000000007b1d */ /* 0x000fec0000010000 */
[----:B------:R-:W-:Y:S05]  /*2bde0*/  @!P0 BRA `(.L_x_1989) ;  /* 0x0000000000048947 */ /* 0x000fea0003800000 */
[----:B------:R-:W-:Y:S01]  /*2bdf0*/  BPT.TRAP 0x1 ;  /* 0x000000040000795c */ /* 0x000fe20000300000 */
.L_x_1989:
[----:B------:R-:W-:Y:S02]  /*2be00*/  VIADD R3, R12, 0x2a880 ;  /* 0x0002a8800c037836 */ /* 0x000fe40000000000 */
[----:B------:R-:W-:-:S03]  /*2be10*/  VIADD R24, R24, 0x1 ;  /* 0x0000000118187836 */ /* 0x000fc60000000000 */
[----:B------:R-:W-:Y:S02]  /*2be20*/  PRMT R3, R36, 0x654, R3 ;  /* 0x0000065424037816 */ /* 0x000fe40000000003 */
[C---:B------:R-:W-:Y:S02]  /*2be30*/  ISETP.NE.AND P0, PT, R24.reuse, 0x2, PT ;  /* 0x000000021800780c */ /* 0x040fe40003f05270 */
[----:B------:R3:W-:Y:S02]  /*2be40*/  SYNCS.ARRIVE.TRANS64.RED.A1T0 RZ, [R3+URZ], RZ ;  /* 0x000000ff03ff79a7 */ /* 0x0007e4000810043f */
[----:B------:R-:W-:Y:S02]  /*2be50*/  SEL R24, R24, RZ, P0 ;  /* 0x000000ff18187207 */ /* 0x000fe40000000000 */
[----:B---3--:R-:W-:-:S04]  /*2be60*/  SEL R3, RZ, 0x1, P0 ;  /* 0x00000001ff037807 */ /* 0x008fc80000000000 */
[----:B------:R-:W-:-:S07]  /*2be70*/  LOP3.LUT R26, R26, R3, RZ, 0x3c, !PT ;  /* 0x000000031a1a7212 */ /* 0x000fce00078e3cff */
.L_x_1930:
[----:B------:R-:W-:-:S13]  /*2be80*/  LOP3.LUT P0, RZ, R22, 0x20, RZ, 0xc0, !PT ;  /* 0x0000002016ff7812 */ /* 0x000fda000780c0ff */
[----:B------:R-:W-:Y:S05]  /*2be90*/  @!P0 BRA `(.L_x_1990) ;  /* 0x0000000000248947 */ /* 0x000fea0003800000 */
[----:B------:R-:W-:Y:S05]  /*2bea0*/  WARPSYNC.ALL ;  /* 0x0000000000007948 */ /* 0x000fea0003800000 */
[----:B------:R-:W3:Y:S08]  /*2beb0*/  S2UR UR4, SR_CgaCtaId ;  /* 0x00000000000479c3 */ /* 0x000ef00000008800 */
[----:B------:R-:W-:Y:S01]  /*2bec0*/  BAR.SYNC.DEFER_BLOCKING 0x5, 0x180 ;  /* 0x0146000000007b1d */ /* 0x000fe20000010000 */
[----:B------:R-:W-:Y:S01]  /*2bed0*/  MOV R23, 0x400 ;  /* 0x0000040000177802 */ /* 0x000fe20000000f00 */
[----:B---3--:R-:W-:-:S05]  /*2bee0*/  IMAD.U32 R36, RZ, RZ, UR4 ;  /* 0x00000004ff247e24 */ /* 0x008fca000f8e00ff */
[----:B------:R-:W-:-:S05]  /*2bef0*/  LEA R23, R36, R23, 0x18 ;  /* 0x0000001724177211 */ /* 0x000fca00078ec0ff */
[----:B------:R3:W4:Y:S01]  /*2bf00*/  LDS.128 R16, [R23+0x2a8d0] ;  /* 0x02a8d00017107984 */ /* 0x0007220000000c00 */
[----:B------:R-:W-:Y:S06]  /*2bf10*/  BAR.ARV 0x4, 0x180 ;  /* 0x0106000000007b1d */ /* 0x000fec0000002000 */
[----:B------:R-:W-:Y:S05]  /*2bf20*/  BRA `(.L_x_1991) ;  /* 0x0000000c00d47947 */ /* 0x000fea0003800000 */
.L_x_1990:
        /* <DEDUP_REMOVED lines=8> */
[----:B------:R-:W0:Y:S08]  /*2bfb0*/  @!P1 LDC.64 R2, c[0x0][0xc80] ;  /* 0x00032000ff029b82 */ /* 0x000e300000000a00 */
[----:B------:R-:W3:Y:S01]  /*2bfc0*/  @!P1 LDC.64 R4, c[0x0][0xc78] ;  /* 0x00031e00ff049b82 */ /* 0x000ee20000000a00 */
[----:B0-----:R-:W-:-:S05]  /*2bfd0*/  @!P1 IMAD.WIDE R2, R9, 0x4, R2 ;  /* 0x0000000409029825 */ /* 0x001fca00078e0202 */
[----:B------:R3:W4:Y:S02]  /*2bfe0*/  @!P1 LDG.E R7, desc[UR42][R2.64] ;  /* 0x0000002a02079981 */ /* 0x000724000c1e1900 */
[----:B---3--:R-:W-:-:S05]  /*2bff0*/  @!P1 IMAD.WIDE R2, R9, 0x4, R4 ;  /* 0x0000000409029825 */ /* 0x008fca00078e0204 */
[----:B------:R-:W3:Y:S01]  /*2c000*/  @!P1 LDG.E R4, desc[UR42][R2.64] ;  /* 0x0000002a02049981 */ /* 0x000ee2000c1e1900 */
[----:B------:R-:W-:Y:S01]  /*2c010*/  IMAD.MOV.U32 R17, RZ, RZ, RZ ;  /* 0x000000ffff117224 */ /* 0x000fe200078e00ff */
[C---:B------:R-:W-:Y:S01]  /*2c020*/  ISETP.GE.U32.AND P2, PT, R8.reuse, 0x2, PT ;  /* 0x000000020800780c */ /* 0x040fe20003f46070 */
[----:B------:R-:W-:Y:S01]  /*2c030*/  IMAD.MOV.U32 R5, RZ, RZ, RZ ;  /* 0x000000ffff057224 */ /* 0x000fe200078e00ff */
[C---:B------:R-:W-:Y:S01]  /*2c040*/  ISETP.GE.U32.AND P3, PT, R8.reuse, 0x4, PT ;  /* 0x000000040800780c */ /* 0x040fe20003f66070 */
[----:B------:R-:W-:Y:S01]  /*2c050*/  SHFL.IDX PT, R0, R16, RZ, 0x1f ;  /* 0x00001fff10007589 */ /* 0x000fe200000e0000 */
[C---:B------:R-:W-:Y:S02]  /*2c060*/  ISETP.GE.U32.AND P4, PT, R8.reuse, 0x8, PT ;  /* 0x000000080800780c */ /* 0x040fe40003f86070 */
[----:B------:R-:W-:Y:S01]  /*2c070*/  ISETP.GE.U32.AND P5, PT, R8, 0x10, PT ;  /* 0x000000100800780c */ /* 0x000fe20003fa6070 */
[----:B------:R0:W-:Y:S02]  /*2c080*/  SHFL.IDX PT, R6, R16, 0x1, 0x1f ;  /* 0x00201f0010067f89 */ /* 0x0001e400000e0000 */
[----:B0-----:R-:W-:-:S02]  /*2c090*/  IMAD.MOV.U32 R16, RZ, RZ, RZ ;  /* 0x000000ffff107224 */ /* 0x001fc400078e00ff */
[----:B----4-:R-:W-:Y:S02]  /*2c0a0*/  @!P1 IMAD.MOV.U32 R17, RZ, RZ, R7 ;  /* 0x000000ffff119224 */ /* 0x010fe400078e0007 */
[----:B---3--:R-:W-:Y:S01]  /*2c0b0*/  @!P1 IMAD.MOV.U32 R5, RZ, RZ, R4 ;  /* 0x000000ffff059224 */ /* 0x008fe200078e0004 */
        /* <DEDUP_REMOVED lines=17> */
[----:B------:R0:W3:Y:S02]  /*2c1d0*/  SHFL.IDX PT, R14, R2, 0x1f, 0x1f ;  /* 0x03e01f00020e7f89 */ /* 0x0000e400000e0000 */
.L_x_2266:
[----:B------:R-:W-:Y:S02]  /*2c1e0*/  ULDC UR4, c[0x0][0xc38] ;  /* 0x00030e0000047ab9 */ /* 0x000fe40000000800 */
[----:B------:R-:W-:-:S04]  /*2c1f0*/  IMAD.U32 R4, RZ, RZ, UR4 ;  /* 0x00000004ff047e24 */ /* 0x000fc8000f8e00ff */
[----:B---3--:R-:W-:-:S04]  /*2c200*/  IMAD R3, R14, R4, RZ ;  /* 0x000000040e037224 */ /* 0x008fc800078e02ff */
[----:B------:R-:W-:-:S05]  /*2c210*/  IMAD.IADD R6, R6, 0x1, R3 ;  /* 0x0000000106067824 */ /* 0x000fca00078e0203 */
[----:B------:R-:W-:-:S13]  /*2c220*/  ISETP.GT.AND P6, PT, R6, R0, PT ;  /* 0x000000000600720c */ /* 0x000fda0003fc4270 */
[----:B------:R-:W-:Y:S05]  /*2c230*/  @P6 BRA `(.L_x_1993) ;  /* 0x0000000000a46947 */ /* 0x000fea0003800000 */
.L_x_1996:
[----:B0-----:R-:W0:Y:S01]  /*2c240*/  LDC R2, c[0x0][0xc3c] ;  /* 0x00030f00ff027b82 */ /* 0x001e220000000800 */
[----:B------:R-:W-:-:S05]  /*2c250*/  VIADD R19, R19, 0x1f ;  /* 0x0000001f13137836 */ /* 0x000fca0000000000 */
[----:B0-----:R-:W-:-:S13]  /*2c260*/  ISETP.GE.AND P6, PT, R19, R2, PT ;  /* 0x000000021300720c */ /* 0x001fda0003fc6270 */
[----:B------:R-:W-:Y:S05]  /*2c270*/  @P6 BRA `(.L_x_1994) ;  /* 0x0000000800bc6947 */ /* 0x000fea0003800000 */
[----:B------:R-:W0:Y:S01]  /*2c280*/  S2R R3, SR_TID.X ;  /* 0x0000000000037919 */ /* 0x000e220000002100 */
[----:B------:R-:W-:Y:S01]  /*2c290*/  IMAD.MOV.U32 R17, RZ, RZ, RZ ;  /* 0x000000ffff117224 */ /* 0x000fe200078e00ff */
[----:B0-----:R-:W-:-:S05]  /*2c2a0*/  LOP3.LUT R3, R3, 0x1f, RZ, 0xc0, !PT ;  /* 0x0000001f03037812 */ /* 0x001fca00078ec0ff */
[----:B------:R-:W-:-:S05]  /*2c2b0*/  IMAD.IADD R7, R19, 0x1, R3 ;  /* 0x0000000113077824 */ /* 0x000fca00078e0203 */
[----:B------:R-:W-:-:S13]  /*2c2c0*/  ISETP.GE.OR P6, PT, R7, R2, !P0 ;  /* 0x000000020700720c */ /* 0x000fda00047c6670 */
[----:B------:R-:W0:Y:S08]  /*2c2d0*/  @!P6 LDC.64 R2, c[0x0][0xc80] ;  /* 0x00032000ff02eb82 */ /* 0x000e300000000a00 */
[----:B------:R-:W3:Y:S01]  /*2c2e0*/  @!P6 LDC.64 R4, c[0x0][0xc78] ;  /* 0x00031e00ff04eb82 */ /* 0x000ee20000000a00 */
[----:B0-----:R-:W-:-:S05]  /*2c2f0*/  @!P6 IMAD.WIDE R2, R7, 0x4, R2 ;  /* 0x000000040702e825 */ /* 0x001fca00078e0202 */
[----:B------:R3:W4:Y:S02]  /*2c300*/  @!P6 LDG.E R17, desc[UR42][R2.64] ;  /* 0x0000002a0211e981 */ /* 0x000724000c1e1900 */
[----:B---3--:R-:W-:-:S04]  /*2c310*/  @!P6 IMAD.WIDE R2, R7, 0x4, R4 ;  /* 0x000000040702e825 */ /* 0x008fc800078e0204 */
[----:B------:R-:W-:-:S06]  /*2c320*/  IMAD.MOV.U32 R5, RZ, RZ, RZ ;  /* 0x000000ffff057224 */ /* 0x000fcc00078e00ff */
[----:B------:R-:W4:Y:S01]  /*2c330*/  @!P6 LDG.E R5, desc[UR42][R2.64] ;  /* 0x0000002a0205e981 */ /* 0x000f22000c1e1900 */
[----:B------:R-:W-:Y:S01]  /*2c340*/  UMOV UR4, 0xffffffff ;  /* 0xffffffff00047882 */ /* 0x000fe20000000000 */
[----:B----4-:R-:W-:Y:S02]  /*2c350*/  IMAD R13, R5, R17, RZ ;  /* 0x00000011050d7224 */ /* 0x010fe400078e02ff */
        /* <DEDUP_REMOVED lines=17> */
.L_x_2274:
[----:B------:R-:W-:Y:S02]  /*2c470*/  ULDC UR4, c[0x0][0xc38] ;  /* 0x00030e0000047ab9 */ /* 0x000fe40000000800 */
[----:B------:R-:W-:-:S04]  /*2c480*/  IMAD.U32 R4, RZ, RZ, UR4 ;  /* 0x00000004ff047e24 */ /* 0x000fc8000f8e00ff */
[----:B---3--:R-:W-:-:S04]  /*2c490*/  IMAD R3, R14, R4, RZ ;  /* 0x000000040e037224 */ /* 0x008fc800078e02ff */
[----:B------:R-:W-:-:S05]  /*2c4a0*/  IMAD.IADD R6, R3, 0x1, R6 ;  /* 0x0000000103067824 */ /* 0x000fca00078e0206 */
[----:B------:R-:W-:-:S13]  /*2c4b0*/  ISETP.GT.AND P6, PT, R6, R0, PT ;  /* 0x000000000600720c */ /* 0x000fda0003fc4270 */
[----:B------:R-:W-:Y:S05]  /*2c4c0*/  @!P6 BRA `(.L_x_1996) ;  /* 0xfffffffc005ce947 */ /* 0x000fea000383ffff */
.L_x_1993:
[----:B------:R-:W-:Y:S01]  /*2c4d0*/  IMAD.IADD R6, R6, 0x1, -R3 ;  /* 0x0000000106067824 */ /* 0x000fe200078e0a03 */
[----:B------:R-:W-:-:S03]  /*2c4e0*/  UMOV UR4, 0xffffffff ;  /* 0xffffffff00047882 */ /* 0x000fc60000000000 */
[----:B------:R-:W-:-:S05]  /*2c4f0*/  IMAD R3, R2, R4, R6 ;  /* 0x0000000402037224 */ /* 0x000fca00078e0206 */
[----:B------:R-:W-:Y:S01]  /*2c500*/  ISETP.GT.AND P6, PT, R3, R0, PT ;  /* 0x000000000300720c */ /* 0x000fe20003fc4270 */
[----:B------:R-:W-:-:S12]  /*2c510*/  BRA.DIV UR4, `(.L_x_1997) ;  /* 0x0000007a04907947 */ /* 0x000fd8000b800000 */
[----:B------:R-:W-:-:S04]  /*2c520*/  VOTE.ANY R3, PT, !P6 ;  /* 0x0000000000037806 */ /* 0x000fc800070e0100 */
[----:B------:R-:W3:Y:S02]  /*2c530*/  POPC R7, R3 ;  /* 0x0000000300077309 */ /* 0x000ee40000000000 */
[----:B---3--:R3:W4:Y:S01]  /*2c540*/  SHFL.IDX PT, R17, R17, R7, 0x1f ;  /* 0x00001f0711117589 */ /* 0x00872200000e0000 */
[----:B------:R-:W-:-:S03]  /*2c550*/  IMAD.IADD R19, R7, 0x1, R19 ;  /* 0x0000000107137824 */ /* 0x000fc600078e0213 */
[----:B------:R3:W0:Y:S04]  /*2c560*/  SHFL.IDX PT, R5, R5, R7, 0x1f ;  /* 0x00001f0705057589 */ /* 0x00062800000e0000 */
.L_x_2279:
[----:B------:R-:W-:-:S13]  /*2c570*/  ISETP.NE.AND P0, PT, R3, RZ, PT ;  /* 0x000000ff0300720c */ /* 0x000fda0003f05270 */
[----:B------:R-:W-:Y:S05]  /*2c580*/  @!P0 BRA `(.L_x_1998) ;  /* 0x0000000000108947 */ /* 0x000fea0003800000 */
[----:B------:R-:W-:Y:S01]  /*2c590*/  UMOV UR4, 0xffffffff ;  /* 0xffffffff00047882 */ /* 0x000fe20000000000 */
[----:B--2---:R-:W-:Y:S02]  /*2c5a0*/  VIADD R12, R7, 0xffffffff ;  /* 0xffffffff070c7836 */ /* 0x004fe40000000000 */
[----:B------:R-:W-:Y:S05]  /*2c5b0*/  BRA.DIV UR4, `(.L_x_1999) ;  /* 0x0000007a04c87947 */ /* 0x000fea000b800000 */
[----:B------:R2:W0:Y:S02]  /*2c5c0*/  SHFL.IDX PT, R16, R2, R12, 0x1f ;  /* 0x00001f0c02107589 */ /* 0x00042400000e0000 */
.L_x_1998:
[----:B0-----:R-:W-:Y:S01]  /*2c5d0*/  ISETP.NE.AND P0, PT, R5, 0x1, PT ;  /* 0x000000010500780c */ /* 0x001fe20003f05270 */
[----:B------:R-:W-:-:S04]  /*2c5e0*/  IMAD R16, R16, R4, R6 ;  /* 0x0000000410107224 */ /* 0x000fc800078e0206 */
[----:B------:R-:W-:-:S08]  /*2c5f0*/  IMAD.IADD R0, R0, 0x1, -R16 ;  /* 0x0000000100007824 */ /* 0x000fd000078e0a10 */
[----:B------:R-:W-:Y:S05]  /*2c600*/  @!P0 BRA `(.L_x_2000) ;  /* 0x0000000000dc8947 */ /* 0x000fea0003800000 */
[----:B----4-:R-:W-:Y:S01]  /*2c610*/  IABS R6, R17 ;  /* 0x0000001100067213 */ /* 0x010fe20000000000 */
[----:B--2---:R-:W-:Y:S01]  /*2c620*/  IMAD.MOV.U32 R2, RZ, RZ, RZ ;  /* 0x000000ffff027224 */ /* 0x004fe200078e00ff */
[----:B------:R-:W-:Y:S02]  /*2c630*/  IABS R4, R5 ;  /* 0x0000000500047213 */ /* 0x000fe40000000000 */
[----:B---3--:R-:W0:Y:S08]  /*2c640*/  I2F.RP R7, R6 ;  /* 0x0000000600077306 */ /* 0x008e300000209400 */
[----:B------:R-:W-:Y:S08]  /*2c650*/  I2F.RP R10, R4 ;  /* 0x00000004000a7306 */ /* 0x000ff00000209400 */
[----:B0-----:R-:W0:Y:S02]  /*2c660*/  MUFU.RCP R7, R7 ;  /* 0x0000000700077308 */ /* 0x001e240000001000 */
[----:B0-----:R-:W-:Y:S01]  /*2c670*/  VIADD R8, R7, 0xffffffe ;  /* 0x0ffffffe07087836 */ /* 0x001fe20000000000 */
[----:B------:R-:W-:-:S05]  /*2c680*/  IABS R7, R17 ;  /* 0x0000001100077213 */ /* 0x000fca0000000000 */
[----:B------:R0:W2:Y:S02]  /*2c690*/  F2I.FTZ.U32.TRUNC.NTZ R3, R8 ;  /* 0x0000000800037305 */ /* 0x0000a4000021f000 */
[----:B0-----:R-:W-:Y:S01]  /*2c6a0*/  IABS R8, R0 ;  /* 0x0000000000087213 */ /* 0x001fe20000000000 */
[----:B--2---:R-:W-:-:S04]  /*2c6b0*/  IMAD.MOV R9, RZ, RZ, -R3 ;  /* 0x000000ffff097224 */ /* 0x004fc800078e0a03 */
        /* <DEDUP_REMOVED lines=8> */
[----:B------:R-:W-:Y:S02]  /*2c740*/  IMAD.MOV.U32 R2, RZ, RZ, RZ ;  /* 0x000000ffff027224 */ /* 0x000fe400078e00ff */
[----:B------:R-:W0:Y:S08]  /*2c750*/  F2I.FTZ.U32.TRUNC.NTZ R3, R8 ;  /* 0x0000000800037305 */ /* 0x000e30000021f000 */
[----:B------:R-:W-:-:S02]  /*2c760*/  @!P1 IMAD.IADD R9, R9, 0x1, -R6 ;  /* 0x0000000109099824 */ /* 0x000fc400078e0a06 */
[----:B------:R-:W-:Y:S01]  /*2c770*/  @!P1 VIADD R7, R7, 0x1 ;  /* 0x0000000107079836 */ /* 0x000fe20000000000 */
[----:B------:R-:W-:Y:S02]  /*2c780*/  ISETP.NE.AND P1, PT, R17, RZ, PT ;  /* 0x000000ff1100720c */ /* 0x000fe40003f25270 */
[----:B------:R-:W-:Y:S02]  /*2c790*/  ISETP.GE.U32.AND P0, PT, R9, R6, PT ;  /* 0x000000060900720c */ /* 0x000fe40003f06070 */
[----:B------:R-:W-:Y:S01]  /*2c7a0*/  IABS R6, R5 ;  /* 0x0000000500067213 */ /* 0x000fe20000000000 */
[----:B0-----:R-:W-:-:S04]  /*2c7b0*/  IMAD.MOV R9, RZ, RZ, -R3 ;  /* 0x000000ffff097224 */ /* 0x001fc800078e0a03 */
[----:B------:R-:W-:Y:S02]  /*2c7c0*/  IMAD.MOV R6, RZ, RZ, -R6 ;  /* 0x000000ffff067224 */ /* 0x000fe400078e0a06 */
[----:B------:R-:W-:-:S04]  /*2c7d0*/  IMAD R9, R9, R4, RZ ;  /* 0x0000000409097224 */ /* 0x000fc800078e02ff */
[----:B------:R-:W-:Y:S01]  /*2c7e0*/  IMAD.HI.U32 R2, R3, R9, R2 ;  /* 0x0000000903027227 */ /* 0x000fe200078e0002 */
[----:B------:R-:W-:-:S03]  /*2c7f0*/  LOP3.LUT R3, R0, R17, RZ, 0x3c, !PT ;  /* 0x0000001100037212 */ /* 0x000fc600078e3cff */
[----:B------:R-:W-:Y:S01]  /*2c800*/  @P0 VIADD R7, R7, 0x1 ;  /* 0x0000000107070836 */ /* 0x000fe20000000000 */
[----:B------:R-:W-:-:S13]  /*2c810*/  ISETP.GE.AND P2, PT, R3, RZ, PT ;  /* 0x000000ff0300720c */ /* 0x000fda0003f46270 */
        /* <DEDUP_REMOVED lines=20> */
[----:B------:R-:W-:Y:S01]  /*2c960*/  IMAD R18, R5, 0x10000, R2 ;  /* 0x0001000005127824 */ /* 0x000fe200078e0202 */
[----:B------:R-:W-:Y:S06]  /*2c970*/  BRA `(.L_x_2001) ;  /* 0x0000000000f07947 */ /* 0x000fec0003800000 */
.L_x_2000:
[----:B--2---:R-:W0:Y:S02]  /*2c980*/  LDC.64 R2, c[0x0][0xc90] ;  /* 0x00032400ff027b82 */ /* 0x004e240000000a00 */
[----:B0-----:R-:W-:-:S05]  /*2c990*/  IMAD.WIDE R2, R19, 0x4, R2 ;  /* 0x0000000413027825 */ /* 0x001fca00078e0202 */
[----:B------:R0:W4:Y:S02]  /*2c9a0*/  LDG.E R6, desc[UR42][R2.64] ;  /* 0x0000002a02067981 */ /* 0x000124000c1e1900 */
[----:B0-----:R-:W-:Y:S02]  /*2c9b0*/  IMAD.MOV.U32 R2, RZ, RZ, RZ ;  /* 0x000000ffff027224 */ /* 0x001fe400078e00ff */
[----:B----4-:R-:W-:-:S05]  /*2c9c0*/  IMAD R5, R17, R6, RZ ;  /* 0x0000000611057224 */ /* 0x010fca00078e02ff */
[----:B---3--:R-:W-:-:S04]  /*2c9d0*/  IABS R7, R5 ;  /* 0x0000000500077213 */ /* 0x008fc80000000000 */
[----:B------:R-:W0:Y:S08]  /*2c9e0*/  I2F.RP R8, R7 ;  /* 0x0000000700087306 */ /* 0x000e300000209400 */
[----:B0-----:R-:W0:Y:S02]  /*2c9f0*/  MUFU.RCP R8, R8 ;  /* 0x0000000800087308 */ /* 0x001e240000001000 */
[----:B0-----:R-:W-:-:S06]  /*2ca00*/  VIADD R9, R8, 0xffffffe ;  /* 0x0ffffffe08097836 */ /* 0x001fcc0000000000 */
[----:B------:R-:W0:Y:S02]  /*2ca10*/  F2I.FTZ.U32.TRUNC.NTZ R3, R9 ;  /* 0x0000000900037305 */ /* 0x000e24000021f000 */
[----:B0-----:R-:W-:-:S04]  /*2ca20*/  IMAD.MOV R10, RZ, RZ, -R3 ;  /* 0x000000ffff0a7224 */ /* 0x001fc800078e0a03 */
[----:B------:R-:W-:Y:S01]  /*2ca30*/  IMAD R11, R10, R7, RZ ;  /* 0x000000070a0b7224 */ /* 0x000fe200078e02ff */
[----:B------:R-:W-:-:S03]  /*2ca40*/  IABS R10, R5 ;  /* 0x00000005000a7213 */ /* 0x000fc60000000000 */
        /* <DEDUP_REMOVED lines=20> */
[----:B------:R-:W-:-:S04]  /*2cb90*/  IABS R6, R4 ;  /* 0x0000000400067213 */ /* 0x000fc80000000000 */
[----:B------:R-:W0:Y:S08]  /*2cba0*/  I2F.RP R8, R6 ;  /* 0x0000000600087306 */ /* 0x000e300000209400 */
[----:B0-----:R-:W0:Y:S02]  /*2cbb0*/  MUFU.RCP R8, R8 ;  /* 0x0000000800087308 */ /* 0x001e240000001000 */
[----:B0-----:R-:W-:Y:S01]  /*2cbc0*/  VIADD R2, R8, 0xffffffe ;  /* 0x0ffffffe08027836 */ /* 0x001fe20000000000 */
[----:B------:R-:W-:-:S05]  /*2cbd0*/  IABS R8, R0 ;  /* 0x0000000000087213 */ /* 0x000fca0000000000 */
[----:B------:R0:W2:Y:S02]  /*2cbe0*/  F2I.FTZ.U32.TRUNC.NTZ R3, R2 ;  /* 0x0000000200037305 */ /* 0x0000a4000021f000 */
[----:B0-----:R-:W-:Y:S02]  /*2cbf0*/  IMAD.MOV.U32 R2, RZ, RZ, RZ ;  /* 0x000000ffff027224 */ /* 0x001fe400078e00ff */
[----:B--2---:R-:W-:-:S04]  /*2cc00*/  IMAD.MOV R5, RZ, RZ, -R3 ;  /* 0x000000ffff057224 */ /* 0x004fc800078e0a03 */
[----:B------:R-:W-:-:S04]  /*2cc10*/  IMAD R5, R5, R6, RZ ;  /* 0x0000000605057224 */ /* 0x000fc800078e02ff */
[----:B------:R-:W-:Y:S01]  /*2cc20*/  IMAD.HI.U32 R3, R3, R5, R2 ;  /* 0x0000000503037227 */ /* 0x000fe200078e0002 */
[-C--:B------:R-:W-:Y:S02]  /*2cc30*/  IABS R5, R4.reuse ;  /* 0x0000000400057213 */ /* 0x080fe40000000000 */
[----:B------:R-:W-:Y:S02]  /*2cc40*/  LOP3.LUT R2, R0, R4, RZ, 0x3c, !PT ;  /* 0x0000000400027212 */ /* 0x000fe400078e3cff */
[----:B------:R-:W-:Y:S01]  /*2cc50*/  IADD3 R0, R7, 0x1000000, R0 ;  /* 0x0100000007007810 */ /* 0x000fe20007ffe000 */
[----:B------:R-:W-:Y:S01]  /*2cc60*/  IMAD.MOV R5, RZ, RZ, -R5 ;  /* 0x000000ffff057224 */ /* 0x000fe200078e0a05 */
        /* <DEDUP_REMOVED lines=12> */
[----:B------:R-:W-:-:S07]  /*2cd30*/  IMAD R18, R3, R4, R0 ;  /* 0x0000000403127224 */ /* 0x000fce00078e0200 */
.L_x_2001:
[----:B------:R-:W-:-:S05]  /*2cd40*/  LOP3.LUT R0, RZ, R3, RZ, 0x33, !PT ;  /* 0x00000003ff007212 */ /* 0x000fca00078e33ff */
[----:B------:R-:W-:Y:S01]  /*2cd50*/  IMAD.IADD R17, R17, 0x1, R0 ;  /* 0x0000000111117824 */ /* 0x000fe200078e0200 */
[----:B------:R-:W-:Y:S06]  /*2cd60*/  BRA `(.L_x_2002) ;  /* 0x00000000001c7947 */ /* 0x000fec0003800000 */
.L_x_1994:
[----:B------:R-:W-:Y:S01]  /*2cd70*/  UMOV UR4, URZ ;  /* 0x0000003f00047c82 */ /* 0x000fe20008000000 */
[----:B------:R-:W-:Y:S01]  /*2cd80*/  UMOV UR5, URZ ;  /* 0x0000003f00057c82 */ /* 0x000fe20008000000 */
[----:B------:R-:W-:Y:S01]  /*2cd90*/  ULDC UR6, c[0x0][0xc3c] ;  /* 0x00030f0000067ab9 */ /* 0x000fe20000000800 */
[----:B------:R-:W-:Y:S02]  /*2cda0*/  IMAD.MOV.U32 R16, RZ, RZ, R0 ;  /* 0x000000ffff107224 */ /* 0x000fe400078e0000 */
[----:B------:R-:W-:Y:S02]  /*2cdb0*/  IMAD.U32 R17, RZ, RZ, UR4 ;  /* 0x00000004ff117e24 */ /* 0x000fe4000f8e00ff */
[----:B------:R-:W-:Y:S02]  /*2cdc0*/  IMAD.U32 R18, RZ, RZ, UR5 ;  /* 0x00000005ff127e24 */ /* 0x000fe4000f8e00ff */
[----:B------:R-:W-:-:S07]  /*2cdd0*/  IMAD.U32 R19, RZ, RZ, UR6 ;  /* 0x00000006ff137e24 */ /* 0x000fce000f8e00ff */
.L_x_2002:
[----:B------:R-:W0:Y:S01]  /*2cde0*/  S2R R0, SR_TID.X ;  /* 0x0000000000007919 */ /* 0x000e220000002100 */
[----:B------:R-:W-:Y:S05]  /*2cdf0*/  WARPSYNC.ALL ;  /* 0x0000000000007948 */ /* 0x000fea0003800000 */
        /* <DEDUP_REMOVED lines=8> */
.L_x_1991:
[----:B------:R-:W-:Y:S02]  /*2ce80*/  ULDC UR4, c[0x0][0xc3c] ;  /* 0x00030f0000047ab9 */ /* 0x000fe40000000800 */
[----:B----4-:R-:W-:-:S13]  /*2ce90*/  ISETP.GE.AND P0, PT, R19, UR4, PT ;  /* 0x0000000413007c0c */ /* 0x010fda000bf06270 */
[----:B------:R-:W-:Y:S05]  /*2cea0*/  @!P0 BRA `(.L_x_2003) ;  /* 0xffffff8800f48947 */ /* 0x000fea000383ffff */
[----:B------:R-:W-:Y:S05]  /*2ceb0*/  BSYNC B7 ;  /* 0x0000000000077941 */ /* 0x000fea0003800000 */
.L_x_1865:
[----:B--2---:R-:W2:Y:S01]  /*2cec0*/  LDL.LU R0, [R1+0x24] ;  /* 0x0000240001007983 */ /* 0x004ea20000300800 */
[----:B------:R-:W-:Y:S01]  /*2ced0*/  BSSY B0, `(.L_x_2004) ;  /* 0x000000b000007945 */ /* 0x000fe20003800000 */
[----:B------:R-:W4:Y:S01]  /*2cee0*/  S2R R5, SR_CgaCtaId ;  /* 0x0000000000057919 */ /* 0x000f220000008800 */
[----:B--2---:R-:W-:-:S05]  /*2cef0*/  VIADD R0, R0, 0x1 ;  /* 0x0000000100007836 */ /* 0x004fca0000000000 */
[----:B0-----:R-:W-:-:S04]  /*2cf00*/  LEA.HI R2, R0, R0, RZ, 0x1 ;  /* 0x0000000000027211 */ /* 0x001fc800078f08ff */
[----:B------:R-:W-:Y:S02]  /*2cf10*/  LOP3.LUT R3, R2, 0xfffffffe, RZ, 0xc0, !PT ;  /* 0xfffffffe02037812 */ /* 0x000fe400078ec0ff */
[----:B------:R-:W-:-:S03]  /*2cf20*/  MOV R2, 0x400 ;  /* 0x0000040000027802 */ /* 0x000fc60000000f00 */
[----:B------:R-:W-:Y:S01]  /*2cf30*/  IMAD.IADD R0, R0, 0x1, -R3 ;  /* 0x0000000100007824 */ /* 0x000fe200078e0a03 */
[----:B----4-:R-:W-:-:S04]  /*2cf40*/  LEA R7, R5, R2, 0x18 ;  /* 0x0000000205077211 */ /* 0x010fc800078ec0ff */
[----:B------:R-:W-:-:S04]  /*2cf50*/  SHF.L.U32 R0, R0, 0x1f, RZ ;  /* 0x0000001f00007819 */ /* 0x000fc800000006ff */
[----:B------:R-:W0:Y:S02]  /*2cf60*/  SYNCS.PHASECHK.TRANS64.TRYWAIT P0, [R7+URZ+0x2a820], R0 ;  /* 0x02a82000070075a7 */ /* 0x000e24000800017f */
[----:B0-----:R-:W-:Y:S05]  /*2cf70*/  @!P0 BRA `(.L_x_2005) ;  /* 0x0000007000808947 */ /* 0x001fea0003800000 */
.L_x_2282:
[----:B------:R-:W-:Y:S05]  /*2cf80*/  BSYNC B0 ;  /* 0x0000000000007941 */ /* 0x000fea0003800000 */
.L_x_2004:
[----:B------:R-:W-:-:S03]  /*2cf90*/  UMOV UR4, 0xffffffff ;  /* 0xffffffff00047882 */ /* 0x000fc60000000000 */
[----:B------:R-:W-:Y:S05]  /*2cfa0*/  BRA.DIV UR4, `(.L_x_2006) ;  /* 0x0000007204887947 */ /* 0x000fea000b800000 */
[----:B0-----:R-:W0:Y:S02]  /*2cfb0*/  S2R R0, SR_TID.X ;  /* 0x0000000000007919 */ /* 0x001e240000002100 */
[----:B0-----:R-:W-:-:S04]  /*2cfc0*/  SHF.R.U32.HI R0, RZ, 0x5, R0 ;  /* 0x00000005ff007819 */ /* 0x001fc80000011600 */
[----:B------:R-:W-:-:S05]  /*2cfd0*/  LOP3.LUT R0, R0, 0x3, RZ, 0xc0, !PT ;  /* 0x0000000300007812 */ /* 0x000fca00078ec0ff */
[----:B------:R0:W2:Y:S02]  /*2cfe0*/  SHFL.IDX PT, R14, R0, RZ, 0x1f ;  /* 0x00001fff000e7589 */ /* 0x0000a400000e0000 */
.L_x_2285:
[----:B--2---:R-:W-:-:S13]  /*2cff0*/  ISETP.NE.AND P0, PT, R14, RZ, PT ;  /* 0x000000ff0e00720c */ /* 0x004fda0003f05270 */
[----:B------:R-:W-:Y:S05]  /*2d000*/  @P0 BRA `(.L_x_1617) ;  /* 0x0000000000a80947 */ /* 0x000fea0003800000 */
[----:B------:R-:W-:-:S03]  /*2d010*/  UMOV UR4, 0xffffffff ;  /* 0xffffffff00047882 */ /* 0x000fc60000000000 */
[----:B------:R-:W-:Y:S05]  /*2d020*/  BRA.DIV UR4, `(.L_x_2007) ;  /* 0x00000072049c7947 */ /* 0x000fea000b800000 */
[----:B------:R-:W-:-:S13]  /*2d030*/  ELECT P6, URZ, PT ;  /* 0x00000000003f782f */ /* 0x000fda00038c0000 */
.L_x_2288:
[----:B------:R-:W-:Y:S05]  /*2d040*/  @!P6 BRA `(.L_x_1617) ;  /* 0x000000000098e947 */ /* 0x000fea0003800000 */
[----:B------:R-:W-:-:S06]  /*2d050*/  ULOP3.LUT UR4, UR36, 0x2, URZ, 0xfc, !UPT ;  /* 0x0000000224047892 */ /* 0x000fcc000f8efc3f */
[----:B0-----:R-:W-:-:S05]  /*2d060*/  IMAD.U32 R0, RZ, RZ, UR4 ;  /* 0x00000004ff007e24 */ /* 0x001fca000f8e00ff */
[----:B------:R-:W-:-:S13]  /*2d070*/  ISETP.NE.AND P0, PT, R0, 0x3, PT ;  /* 0x000000030000780c */ /* 0x000fda0003f05270 */
[----:B------:R-:W-:Y:S05]  /*2d080*/  @!P0 BRA `(.L_x_2008) ;  /* 0x0000000000048947 */ /* 0x000fea0003800000 */
[----:B------:R-:W-:Y:S01]  /*2d090*/  BPT.TRAP 0x1 ;  /* 0x000000040000795c */ /* 0x000fe20000300000 */
.L_x_2008:
[----:B------:R-:W-:Y:S01]  /*2d0a0*/  IMAD R5, R24, 0x8, R7 ;  /* 0x0000000818057824 */ /* 0x000fe200078e0207 */
[----:B------:R-:W-:Y:S01]  /*2d0b0*/  SHF.L.U32 R0, R26, 0x1f, RZ ;  /* 0x0000001f1a007819 */ /* 0x000fe200000006ff */
[----:B------:R-:W-:-:S03]  /*2d0c0*/  VIADD R24, R24, 0x1 ;  /* 0x0000000118187836 */ /* 0x000fc60000000000 */
[----:B------:R-:W0:Y:S02]  /*2d0d0*/  SYNCS.PHASECHK.TRANS64.TRYWAIT P1, [R5+URZ+0x2a840], R0 ;  /* 0x02a84000050075a7 */ /* 0x000e24000802017f */
[----:B------:R-:W-:-:S04]  /*2d0e0*/  ISETP.NE.AND P2, PT, R24, 0x2, PT ;  /* 0x000000021800780c */ /* 0x000fc80003f45270 */
[----:B------:R-:W-:Y:S01]  /*2d0f0*/  SEL R3, RZ, 0x1, P2 ;  /* 0x00000001ff037807 */ /* 0x000fe20001000000 */
[----:B0-----:R-:W-:Y:S08]  /*2d100*/  @!P1 BRA `(.L_x_2009) ;  /* 0x0000007000849947 */ /* 0x001ff00003800000 */
.L_x_2289:
[----:B------:R-:W-:Y:S02]  /*2d110*/  SEL R24, R24, RZ, P2 ;  /* 0x000000ff18187207 */ /* 0x000fe40001000000 */
[----:B------:R-:W-:Y:S01]  /*2d120*/  LOP3.LUT R2, R26, R3, RZ, 0x3c, !PT ;  /* 0x000000031a027212 */ /* 0x000fe200078e3cff */
[----:B------:R-:W-:Y:S06]  /*2d130*/  @!P0 BRA `(.L_x_2010) ;  /* 0x0000000000048947 */ /* 0x000fec0003800000 */
[----:B------:R-:W-:Y:S01]  /*2d140*/  BPT.TRAP 0x1 ;  /* 0x000000040000795c */ /* 0x000fe20000300000 */
.L_x_2010:
[----:B------:R-:W-:Y:S01]  /*2d150*/  IMAD R3, R24, 0x8, R7 ;  /* 0x0000000818037824 */ /* 0x000fe200078e0207 */
[----:B------:R-:W-:-:S04]  /*2d160*/  SHF.L.U32 R2, R2, 0x1f, RZ ;  /* 0x0000001f02027819 */ /* 0x000fc800000006ff */
[----:B------:R-:W2:Y:S02]  /*2d170*/  SYNCS.PHASECHK.TRANS64.TRYWAIT P1, [R3+URZ+0x2a840], R2 ;  /* 0x02a84002030075a7 */ /* 0x000ea4000802017f */
[----:B--2---:R-:W-:Y:S05]  /*2d180*/  @!P1 BRA `(.L_x_2011) ;  /* 0x0000007000789947 */ /* 0x004fea0003800000 */
.L_x_2290:
[----:B------:R-:W-:Y:S05]  /*2d190*/  @!P0 BRA `(.L_x_2012) ;  /* 0x0000000000048947 */ /* 0x000fea0003800000 */
[----:B------:R-:W-:Y:S01]  /*2d1a0*/  BPT.TRAP 0x1 ;  /* 0x000000040000795c */ /* 0x000fe20000300000 */
.L_x_2012:
[----:B------:R-:W4:Y:S02]  /*2d1b0*/  SYNCS.PHASECHK.TRANS64.TRYWAIT P1, [R5+URZ+0x2a860], R0 ;  /* 0x02a86000050075a7 */ /* 0x000f24000802017f */
[----:B----4-:R-:W-:Y:S05]  /*2d1c0*/  @!P1 BRA `(.L_x_2013) ;  /* 0x00000070007c9947 */ /* 0x010fea0003800000 */
.L_x_2291:
[----:B------:R-:W-:Y:S05]  /*2d1d0*/  @!P0 BRA `(.L_x_2014) ;  /* 0x0000000000048947 */ /* 0x000fea0003800000 */
[----:B------:R-:W-:Y:S01]  /*2d1e0*/  BPT.TRAP 0x1 ;  /* 0x000000040000795c */ /* 0x000fe20000300000 */
.L_x_2014:
[----:B------:R-:W5:Y:S02]  /*2d1f0*/  SYNCS.PHASECHK.TRANS64.TRYWAIT P1, [R3+URZ+0x2a860], R2 ;  /* 0x02a86002030075a7 */ /* 0x000f64000802017f */
[----:B-----5:R-:W-:Y:S05]  /*2d200*/  @!P1 BRA `(.L_x_2015) ;  /* 0x0000007000809947 */ /* 0x020fea0003800000 */
.L_x_2292:
[----:B------:R-:W-:Y:S05]  /*2d210*/  @!P0 BRA `(.L_x_2016) ;  /* 0x0000000000048947 */ /* 0x000fea0003800000 */
[----:B------:R-:W-:Y:S01]  /*2d220*/  BPT.TRAP 0x1 ;  /* 0x000000040000795c */ /* 0x000fe20000300000 */
.L_x_2016:
[----:B------:R-:W5:Y:S02]  /*2d230*/  SYNCS.PHASECHK.TRANS64.TRYWAIT P1, [R5+URZ+0x2a880], R0 ;  /* 0x02a88000050075a7 */ /* 0x000f64000802017f */
[----:B-----5:R-:W-:Y:S05]  /*2d240*/  @!P1 BRA `(.L_x_2017) ;  /* 0x0000007000849947 */ /* 0x020fea0003800000 */
.L_x_2293:
[----:B------:R-:W-:Y:S05]  /*2d250*/  @!P0 BRA `(.L_x_2018) ;  /* 0x0000000000048947 */ /* 0x000fea0003800000 */
[----:B------:R-:W-:Y:S01]  /*2d260*/  BPT.TRAP 0x1 ;  /* 0x000000040000795c */ /* 0x000fe20000300000 */
.L_x_2018:
[----:B------:R0:W0:Y:S02]  /*2d270*/  SYNCS.PHASECHK.TRANS64.TRYWAIT P0, [R3+URZ+0x2a880], R2 ;  /* 0x02a88002030075a7 */ /* 0x000024000800017f */
[----:B0-----:R-:W-:Y:S05]  /*2d280*/  @!P0 NANOSLEEP.SYNCS 0x989680 ;  /* 0x009896800000895d */ /* 0x001fea0003900000 */
[----:B------:R-:W0:Y:S02]  /*2d290*/  @!P0 SYNCS.PHASECHK.TRANS64 P0, [R3+URZ+0x2a880], R2 ;  /* 0x02a88002030085a7 */ /* 0x000e24000800007f */
[----:B0-----:R-:W-:Y:S05]  /*2d2a0*/  @!P0 BRA `(.L_x_2018) ;  /* 0xfffffffc00f08947 */ /* 0x001fea000383ffff */
.L_x_1617:
[----:B------:R-:W-:Y:S05]  /*2d2b0*/  BSYNC B8 ;  /* 0x0000000000087941 */ /* 0x000fea0003800000 */
.L_x_1614:
[----:B------:R-:W-:Y:S05]  /*2d2c0*/  EXIT ;  /* 0x000000000000794d */ /* 0x000fea0003800000 */
.L_x_1643:
[----:B-1----:R1:W2:Y:S02]  /*2d2d0*/  SYNCS.PHASECHK.TRANS64.TRYWAIT P4, [R82+URZ+0x2a890], R95 ;  /* 0x02a8905f520075a7 */ /* 0x0022a4000808017f */
[----:B--2---:R-:W-:Y:S05]  /*2d2e0*/  @!P4 NANOSLEEP.SYNCS 0x989680 ;  /* 0x009896800000c95d */ /* 0x004fea0003900000 */
[----:B------:R-:W2:Y:S02]  /*2d2f0*/  @!P4 SYNCS.PHASECHK.TRANS64 P4, [R82+URZ+0x2a890], R95 ;  /* 0x02a8905f5200c5a7 */ /* 0x000ea4000808007f */
[----:B--2---:R-:W-:Y:S05]  /*2d300*/  @!P4 BRA `(.L_x_1643) ;  /* 0xfffffffc00f0c947 */ /* 0x004fea000383ffff */
[----:B------:R-:W-:Y:S05]  /*2d310*/  BRA `(.L_x_2019) ;  /* 0xfffffd6000907947 */ /* 0x000fea000383ffff */
.L_x_1644:
        /* <DEDUP_REMOVED lines=8> */
.L_x_2021:
[----:B------:R-:W-:Y:S05]  /*2d3a0*/  BSYNC B1 ;  /* 0x0000000000017941 */ /* 0x000fea0003800000 */
.L_x_2020:
        /* <DEDUP_REMOVED lines=8> */
.L_x_2022:
[----:B------:R-:W-:Y:S05]  /*2d430*/  BRA `(.L_x_2023) ;  /* 0xfffffd60005c7947 */ /* 0x000fea000383ffff */
.L_x_1672:
[----:B-1----:R1:W2:Y:S02]  /*2d440*/  SYNCS.PHASECHK.TRANS64.TRYWAIT P4, [R82+URZ+0x2a890], R95 ;  /* 0x02a8905f520075a7 */ /* 0x0022a4000808017f */
[----:B--2---:R-:W-:Y:S05]  /*2d450*/  @!P4 NANOSLEEP.SYNCS 0x989680 ;  /* 0x009896800000c95d */ /* 0x004fea0003900000 */
[----:B------:R-:W2:Y:S02]  /*2d460*/  @!P4 SYNCS.PHASECHK.TRANS64 P4, [R82+URZ+0x2a890], R95 ;  /* 0x02a8905f5200c5a7 */ /* 0x000ea4000808007f */
[----:B--2---:R-:W-:Y:S05]  /*2d470*/  @!P4 BRA `(.L_x_1672) ;  /* 0xfffffffc00f0c947 */ /* 0x004fea000383ffff */
[----:B------:R-:W-:Y:S05]  /*2d480*/  BRA `(.L_x_2024) ;  /* 0xfffffd9000207947 */ /* 0x000fea000383ffff */
.L_x_1673:
        /* <DEDUP_REMOVED lines=8> */
.L_x_2026:
[----:B------:R-:W-:Y:S05]  /*2d510*/  BSYNC B1 ;  /* 0x0000000000017941 */ /* 0x000fea0003800000 */
.L_x_2025:
        /* <DEDUP_REMOVED lines=8> */
.L_x_2027:
[----:B------:R-:W-:Y:S01]  /*2d5a0*/  IMAD.MOV.U32 R100, RZ, RZ, R14 ;  /* 0x000000ffff647224 */ /* 0x000fe200078e000e */
[----:B------:R-:W-:Y:S06]  /*2d5b0*/  BRA `(.L_x_2028) ;  /* 0xfffffd8c00e87947 */ /* 0x000fec000383ffff */
.L_x_1686:
[----:B0-----:R0:W1:Y:S02]  /*2d5c0*/  SYNCS.PHASECHK.TRANS64.TRYWAIT P3, [R82+URZ+0x2a890], R95 ;  /* 0x02a8905f520075a7 */ /* 0x001064000806017f */
[----:B-1----:R-:W-:Y:S05]  /*2d5d0*/  @!P3 NANOSLEEP.SYNCS 0x989680 ;  /* 0x009896800000b95d */ /* 0x002fea0003900000 */
[----:B------:R-:W1:Y:S02]  /*2d5e0*/  @!P3 SYNCS.PHASECHK.TRANS64 P3, [R82+URZ+0x2a890], R95 ;  /* 0x02a8905f5200b5a7 */ /* 0x000e64000806007f */
[----:B-1----:R-:W-:Y:S05]  /*2d5f0*/  @!P3 BRA `(.L_x_1686) ;  /* 0xfffffffc00f0b947 */ /* 0x002fea000383ffff */
[----:B------:R-:W-:Y:S05]  /*2d600*/  BRA `(.L_x_2029) ;  /* 0xfffffdbc00807947 */ /* 0x000fea000383ffff */
.L_x_1687:
[----:B------:R-:W-:Y:S01]  /*2d610*/  BSSY B1, `(.L_x_2030) ;  /* 0x0000007000017945 */ /* 0x000fe20003800000 */
[----:B------:R-:W-:Y:S02]  /*2d620*/  IMAD.MOV.U32 R12, RZ, RZ, RZ ;  /* 0x000000ffff0c7224 */ /* 0x000fe400078e00ff */
[----:B------:R-:W-:Y:S02]  /*2d630*/  IMAD.MOV.U32 R11, RZ, RZ, 0x1e1f ;  /* 0x00001e1fff0b7424 */ /* 0x000fe400078e00ff */
[----:B------:R-:W-:-:S07]  /*2d640*/  IMAD.MOV.U32 R15, RZ, RZ, -0x1 ;  /* 0xffffffffff0f7424 */ /* 0x000fce00078e00ff */
[----:B0-----:R-:W-:Y:S05]  /*2d650*/  WARPSYNC.COLLECTIVE R15, `(.L_x_2031) ;  /* 0x000000000f087348 */ /* 0x001fea0003c00000 */
[----:B------:R1:W2:Y:S02]  /*2d660*/  SHFL.IDX P6, R14, R13, R12, R11 ;  /* 0x0000000c0d0e7389 */ /* 0x0002a400000c000b */
[----:B012---:R-:W-:Y:S01]  /*2d670*/  ENDCOLLECTIVE ;  /* 0x000000000000791b */ /* 0x007fe20003800000 */
.L_x_2031:
[----:B------:R-:W-:Y:S05]  /*2d680*/  BSYNC B1 ;  /* 0x0000000000017941 */ /* 0x000fea0003800000 */
.L_x_2030:
        /* <DEDUP_REMOVED lines=8> */
.L_x_2032:
[----:B------:R-:W-:Y:S05]  /*2d710*/  BRA `(.L_x_2033) ;  /* 0xfffffdbc00a07947 */ /* 0x000fea000383ffff */
.L_x_1691:
[----:B0-----:R0:W2:Y:S02]  /*2d720*/  SYNCS.PHASECHK.TRANS64.TRYWAIT P2, [R82+URZ+0x2a8b0], R95 ;  /* 0x02a8b05f520075a7 */ /* 0x0010a4000804017f */
[----:B--2---:R-:W-:Y:S05]  /*2d730*/  @!P2 NANOSLEEP.SYNCS 0x989680 ;  /* 0x009896800000a95d */ /* 0x004fea0003900000 */
[----:B------:R-:W2:Y:S02]  /*2d740*/  @!P2 SYNCS.PHASECHK.TRANS64 P2, [R82+URZ+0x2a8b0], R95 ;  /* 0x02a8b05f5200a5a7 */ /* 0x000ea4000804007f */
[----:B--2---:R-:W-:Y:S05]  /*2d750*/  @!P2 BRA `(.L_x_1691) ;  /* 0xfffffffc00f0a947 */ /* 0x004fea000383ffff */
[----:B------:R-:W-:Y:S05]  /*2d760*/  BRA `(.L_x_2034) ;  /* 0xfffffdc000687947 */ /* 0x000fea000383ffff */
.L_x_1707:
[----:B------:R-:W-:Y:S01]  /*2d770*/  BSSY B0, `(.L_x_2035) ;  /* 0x0000007000007945 */ /* 0x000fe20003800000 */
[----:B------:R-:W-:Y:S02]  /*2d780*/  IMAD.MOV.U32 R12, RZ, RZ, RZ ;  /* 0x000000ffff0c7224 */ /* 0x000fe400078e00ff */
[----:B------:R-:W-:Y:S02]  /*2d790*/  IMAD.MOV.U32 R11, RZ, RZ, 0x1f ;  /* 0x0000001fff0b7424 */ /* 0x000fe400078e00ff */
[----:B------:R-:W-:-:S07]  /*2d7a0*/  IMAD.MOV.U32 R15, RZ, RZ, -0x1 ;  /* 0xffffffffff0f7424 */ /* 0x000fce00078e00ff */
[----:B-----5:R-:W-:Y:S05]  /*2d7b0*/  WARPSYNC.COLLECTIVE R15, `(.L_x_2036) ;  /* 0x000000000f087348 */ /* 0x020fea0003c00000 */
[----:B------:R0:W1:Y:S02]  /*2d7c0*/  SHFL.IDX P6, R14, R13, R12, R11 ;  /* 0x0000000c0d0e7389 */ /* 0x00006400000c000b */
[----:B01---5:R-:W-:Y:S01]  /*2d7d0*/  ENDCOLLECTIVE ;  /* 0x000000000000791b */ /* 0x023fe20003800000 */
.L_x_2036:
[----:B------:R-:W-:Y:S05]  /*2d7e0*/  BSYNC B0 ;  /* 0x0000000000007941 */ /* 0x000fea0003800000 */
.L_x_2035:
[----:B------:R-:W-:Y:S01]  /*2d7f0*/  IMAD.MOV.U32 R218, RZ, RZ, R14 ;  /* 0x000000ffffda7224 */ /* 0x000fe200078e000e */
[----:B------:R-:W-:Y:S06]  /*2d800*/  BRA `(.L_x_2037) ;  /* 0xfffffdd000c87947 */ /* 0x000fec000383ffff */
.L_x_1717:
[----:B------:R-:W-:Y:S01]  /*2d810*/  BSSY B1, `(.L_x_2038) ;  /* 0x0000007000017945 */ /* 0x000fe20003800000 */
[----:B------:R-:W-:Y:S02]  /*2d820*/  IMAD.MOV.U32 R12, RZ, RZ, RZ ;  /* 0x000000ffff0c7224 */ /* 0x000fe400078e00ff */
[----:B------:R-:W-:Y:S02]  /*2d830*/  IMAD.MOV.U32 R11, RZ, RZ, 0x1e1f ;  /* 0x00001e1fff0b7424 */ /* 0x000fe400078e00ff */
[----:B------:R-:W-:-:S07]  /*2d840*/  IMAD.MOV.U32 R15, RZ, RZ, -0x1 ;  /* 0xffffffffff0f7424 */ /* 0x000fce00078e00ff */
[----:B------:R-:W-:Y:S05]  /*2d850*/  WARPSYNC.COLLECTIVE R15, `(.L_x_2039) ;  /* 0x000000000f087348 */ /* 0x000fea0003c00000 */
[----:B------:R0:W1:Y:S02]  /*2d860*/  SHFL.IDX P6, R14, R13, R12, R11 ;  /* 0x0000000c0d0e7389 */ /* 0x00006400000c000b */
[----:B01----:R-:W-:Y:S01]  /*2d870*/  ENDCOLLECTIVE ;  /* 0x000000000000791b */ /* 0x003fe20003800000 */
.L_x_2039:
[----:B------:R-:W-:Y:S05]  /*2d880*/  BSYNC B1 ;  /* 0x0000000000017941 */ /* 0x000fea0003800000 */
.L_x_2038:
        /* <DEDUP_REMOVED lines=8> */
.L_x_2040:
[----:B------:R-:W-:Y:S02]  /*2d910*/  IMAD.MOV.U32 R13, RZ, RZ, R4 ;  /* 0x000000ffff0d7224 */ /* 0x000fe400078e0004 */
[----:B------:R-:W-:-:S07]  /*2d920*/  IMAD.MOV.U32 R3, RZ, RZ, R14 ;  /* 0x000000ffff037224 */ /* 0x000fce00078e000e */
[----:B------:R-:W-:Y:S05]  /*2d930*/  WARPSYNC.COLLECTIVE R15, `(.L_x_2041) ;  /* 0x000000000f087348 */ /* 0x000fea0003c00000 */
[----:B------:R0:W1:Y:S02]  /*2d940*/  SHFL.IDX P6, R14, R13, R12, R11 ;  /* 0x0000000c0d0e7389 */ /* 0x00006400000c000b */
[----:B01----:R-:W-:Y:S01]  /*2d950*/  ENDCOLLECTIVE ;  /* 0x000000000000791b */ /* 0x003fe20003800000 */
.L_x_2041:
[----:B------:R-:W-:Y:S02]  /*2d960*/  IMAD.MOV.U32 R13, RZ, RZ, R5 ;  /* 0x000000ffff0d7224 */ /* 0x000fe400078e0005 */
[----:B------:R-:W-:-:S07]  /*2d970*/  IMAD.MOV.U32 R4, RZ, RZ, R14 ;  /* 0x000000ffff047224 */ /* 0x000fce00078e000e */
[----:B------:R-:W-:Y:S05]  /*2d980*/  WARPSYNC.COLLECTIVE R15, `(.L_x_2042) ;  /* 0x000000000f087348 */ /* 0x000fea0003c00000 */
[----:B------:R0:W1:Y:S02]  /*2d990*/  SHFL.IDX P6, R14, R13, R12, R11 ;  /* 0x0000000c0d0e7389 */ /* 0x00006400000c000b */
[----:B01----:R-:W-:Y:S01]  /*2d9a0*/  ENDCOLLECTIVE ;  /* 0x000000000000791b */ /* 0x003fe20003800000 */
.L_x_2042:
[----:B------:R-:W-:Y:S01]  /*2d9b0*/  IMAD.MOV.U32 R5, RZ, RZ, R14 ;  /* 0x000000ffff057224 */ /* 0x000fe200078e000e */
[----:B------:R-:W-:Y:S06]  /*2d9c0*/  BRA `(.L_x_2043) ;  /* 0xfffffdd800147947 */ /* 0x000fec000383ffff */
.L_x_1721:
[----:B-1----:R1:W2:Y:S02]  /*2d9d0*/  SYNCS.PHASECHK.TRANS64.TRYWAIT P0, [R16+URZ+0x2a800], R3 ;  /* 0x02a80003100075a7 */ /* 0x0022a4000800017f */
[----:B--2---:R-:W-:Y:S05]  /*2d9e0*/  @!P0 NANOSLEEP.SYNCS 0x989680 ;  /* 0x009896800000895d */ /* 0x004fea0003900000 */
[----:B------:R-:W2:Y:S02]  /*2d9f0*/  @!P0 SYNCS.PHASECHK.TRANS64 P0, [R16+URZ+0x2a800], R3 ;  /* 0x02a80003100085a7 */ /* 0x000ea4000800007f */
[----:B--2---:R-:W-:Y:S05]  /*2da00*/  @!P0 BRA `(.L_x_1721) ;  /* 0xfffffffc00f08947 */ /* 0x004fea000383ffff */
[----:B------:R-:W-:Y:S05]  /*2da10*/  BRA `(.L_x_2044) ;  /* 0xfffffddc00647947 */ /* 0x000fea000383ffff */
.L_x_1733:
[----:B------:R-:W-:Y:S01]  /*2da20*/  BSSY B1, `(.L_x_2045) ;  /* 0x0000007000017945 */ /* 0x000fe20003800000 */
[----:B------:R-:W-:Y:S02]  /*2da30*/  IMAD.MOV.U32 R12, RZ, RZ, RZ ;  /* 0x000000ffff0c7224 */ /* 0x000fe400078e00ff */
[----:B------:R-:W-:Y:S02]  /*2da40*/  IMAD.MOV.U32 R11, RZ, RZ, 0x1e1f ;  /* 0x00001e1fff0b7424 */ /* 0x000fe400078e00ff */
[----:B------:R-:W-:-:S07]  /*2da50*/  IMAD.MOV.U32 R15, RZ, RZ, -0x1 ;  /* 0xffffffffff0f7424 */ /* 0x000fce00078e00ff */
[----:B------:R-:W-:Y:S05]  /*2da60*/  WARPSYNC.COLLECTIVE R15, `(.L_x_2046) ;  /* 0x000000000f087348 */ /* 0x000fea0003c00000 */
[----:B------:R0:W1:Y:S02]  /*2da70*/  SHFL.IDX P6, R14, R13, R12, R11 ;  /* 0x0000000c0d0e7389 */ /* 0x00006400000c000b */
[----:B01----:R-:W-:Y:S01]  /*2da80*/  ENDCOLLECTIVE ;  /* 0x000000000000791b */ /* 0x003fe20003800000 */
.L_x_2046:
[----:B------:R-:W-:Y:S05]  /*2da90*/  BSYNC B1 ;  /* 0x0000000000017941 */ /* 0x000fea0003800000 */
.L_x_2045:
        /* <DEDUP_REMOVED lines=8> */
.L_x_2047:
[----:B------:R-:W-:Y:S02]  /*2db20*/  IMAD.MOV.U32 R13, RZ, RZ, R37 ;  /* 0x000000ffff0d7224 */ /* 0x000fe400078e0025 */
[----:B------:R-:W-:-:S07]  /*2db30*/  IMAD.MOV.U32 R21, RZ, RZ, R14 ;  /* 0x000000ffff157224 */ /* 0x000fce00078e000e */
[----:B------:R-:W-:Y:S05]  /*2db40*/  WARPSYNC.COLLECTIVE R15, `(.L_x_2048) ;  /* 0x000000000f087348 */ /* 0x000fea0003c00000 */
[----:B------:R0:W1:Y:S02]  /*2db50*/  SHFL.IDX P6, R14, R13, R12, R11 ;  /* 0x0000000c0d0e7389 */ /* 0x00006400000c000b */
[----:B01----:R-:W-:Y:S01]  /*2db60*/  ENDCOLLECTIVE ;  /* 0x000000000000791b */ /* 0x003fe20003800000 */
.L_x_2048:
[----:B------:R-:W-:Y:S02]  /*2db70*/  IMAD.MOV.U32 R13, RZ, RZ, R39 ;  /* 0x000000ffff0d7224 */ /* 0x000fe400078e0027 */
[----:B------:R-:W-:-:S07]  /*2db80*/  IMAD.MOV.U32 R37, RZ, RZ, R14 ;  /* 0x000000ffff257224 */ /* 0x000fce00078e000e */
[----:B------:R-:W-:Y:S05]  /*2db90*/  WARPSYNC.COLLECTIVE R15, `(.L_x_2049) ;  /* 0x000000000f087348 */ /* 0x000fea0003c00000 */
[----:B------:R0:W1:Y:S02]  /*2dba0*/  SHFL.IDX P6, R14, R13, R12, R11 ;  /* 0x0000000c0d0e7389 */ /* 0x00006400000c000b */
[----:B01----:R-:W-:Y:S01]  /*2dbb0*/  ENDCOLLECTIVE ;  /* 0x000000000000791b */ /* 0x003fe20003800000 */
.L_x_2049:
[----:B------:R-:W-:Y:S01]  /*2dbc0*/  IMAD.MOV.U32 R39, RZ, RZ, R14 ;  /* 0x000000ffff277224 */ /* 0x000fe200078e000e */
[----:B------:R-:W-:Y:S06]  /*2dbd0*/  BRA `(.L_x_2050) ;  /* 0xfffffe0c004c7947 */ /* 0x000fec000383ffff */
.L_x_1737:
[----:B-1----:R1:W0:Y:S02]  /*2dbe0*/  SYNCS.PHASECHK.TRANS64.TRYWAIT P0, [R16+URZ+0x2a800], R3 ;  /* 0x02a80003100075a7 */ /* 0x002224000800017f */
[----:B0-----:R-:W-:Y:S05]  /*2dbf0*/  @!P0 NANOSLEEP.SYNCS 0x989680 ;  /* 0x009896800000895d */ /* 0x001fea0003900000 */
[----:B------:R-:W0:Y:S02]  /*2dc00*/  @!P0 SYNCS.PHASECHK.TRANS64 P0, [R16+URZ+0x2a800], R3 ;  /* 0x02a80003100085a7 */ /* 0x000e24000800007f */
[----:B0-----:R-:W-:Y:S05]  /*2dc10*/  @!P0 BRA `(.L_x_1737) ;  /* 0xfffffffc00f08947 */ /* 0x001fea000383ffff */
[----:B------:R-:W-:Y:S05]  /*2dc20*/  BRA `(.L_x_2051) ;  /* 0xfffffe1000447947 */ /* 0x000fea000383ffff */
.L_x_1745:
[----:B---3--:R3:W0:Y:S02]  /*2dc30*/  SYNCS.PHASECHK.TRANS64.TRYWAIT P1, [R11+URZ+0x2a830], R0 ;  /* 0x02a830000b0075a7 */ /* 0x008624000802017f */
[----:B0-----:R-:W-:Y:S05]  /*2dc40*/  @!P1 NANOSLEEP.SYNCS 0x989680 ;  /* 0x009896800000995d */ /* 0x001fea0003900000 */
[----:B------:R-:W0:Y:S02]  /*2dc50*/  @!P1 SYNCS.PHASECHK.TRANS64 P1, [R11+URZ+0x2a830], R0 ;  /* 0x02a830000b0095a7 */ /* 0x000e24000802007f */
[----:B0-----:R-:W-:Y:S05]  /*2dc60*/  @!P1 BRA `(.L_x_1745) ;  /* 0xfffffffc00f09947 */ /* 0x001fea000383ffff */
[----:B------:R-:W-:Y:S05]  /*2dc70*/  BRA `(.L_x_1744) ;  /* 0xfffffe4000807947 */ /* 0x000fea000383ffff */
.L_x_1764:
[----:B-1----:R1:W2:Y:S02]  /*2dc80*/  SYNCS.PHASECHK.TRANS64.TRYWAIT P2, [R9+URZ+0x2a830], R8 ;  /* 0x02a83008090075a7 */ /* 0x0022a4000804017f */
[----:B--2---:R-:W-:Y:S05]  /*2dc90*/  @!P2 NANOSLEEP.SYNCS 0x989680 ;  /* 0x009896800000a95d */ /* 0x004fea0003900000 */
[----:B------:R-:W2:Y:S02]  /*2dca0*/  @!P2 SYNCS.PHASECHK.TRANS64 P2, [R9+URZ+0x2a830], R8 ;  /* 0x02a830080900a5a7 */ /* 0x000ea4000804007f */
[----:B--2---:R-:W-:Y:S05]  /*2dcb0*/  @!P2 BRA `(.L_x_1764) ;  /* 0xfffffffc00f0a947 */ /* 0x004fea000383ffff */
[----:B------:R-:W-:Y:S05]  /*2dcc0*/  BRA `(.L_x_1763) ;  /* 0xfffffe7800087947 */ /* 0x000fea000383ffff */
.L_x_1768:
[----:B-1----:R1:W2:Y:S02]  /*2dcd0*/  SYNCS.PHASECHK.TRANS64.TRYWAIT P1, [R9+URZ+0x2a850], R8 ;  /* 0x02a85008090075a7 */ /* 0x0022a4000802017f */
[----:B--2---:R-:W-:Y:S05]  /*2dce0*/  @!P1 NANOSLEEP.SYNCS 0x989680 ;  /* 0x009896800000995d */ /* 0x004fea0003900000 */
[----:B------:R-:W2:Y:S02]  /*2dcf0*/  @!P1 SYNCS.PHASECHK.TRANS64 P1, [R9+URZ+0x2a850], R8 ;  /* 0x02a85008090095a7 */ /* 0x000ea4000802007f */
[----:B--2---:R-:W-:Y:S05]  /*2dd00*/  @!P1 BRA `(.L_x_1768) ;  /* 0xfffffffc00f09947 */ /* 0x004fea000383ffff */
[----:B------:R-:W-:Y:S05]  /*2dd10*/  BRA `(.L_x_1765) ;  /* 0xfffffe7800d87947 */ /* 0x000fea000383ffff */
.L_x_1789:
[----:B-1----:R1:W2:Y:S02]  /*2dd20*/  SYNCS.PHASECHK.TRANS64.TRYWAIT P2, [R3+URZ+0x2a830], R0 ;  /* 0x02a83000030075a7 */ /* 0x0022a4000804017f */
[----:B--2---:R-:W-:Y:S05]  /*2dd30*/  @!P2 NANOSLEEP.SYNCS 0x989680 ;  /* 0x009896800000a95d */ /* 0x004fea0003900000 */
[----:B------:R-:W2:Y:S02]  /*2dd40*/  @!P2 SYNCS.PHASECHK.TRANS64 P2, [R3+URZ+0x2a830], R0 ;  /* 0x02a830000300a5a7 */ /* 0x000ea4000804007f */
[----:B--2---:R-:W-:Y:S05]  /*2dd50*/  @!P2 BRA `(.L_x_1789) ;  /* 0xfffffffc00f0a947 */ /* 0x004fea000383ffff */
[----:B------:R-:W-:Y:S05]  /*2dd60*/  BRA `(.L_x_1788) ;  /* 0xfffffeac00847947 */ /* 0x000fea000383ffff */
.L_x_1793:
[----:B-1----:R1:W2:Y:S02]  /*2dd70*/  SYNCS.PHASECHK.TRANS64.TRYWAIT P1, [R3+URZ+0x2a850], R0 ;  /* 0x02a85000030075a7 */ /* 0x0022a4000802017f */
[----:B--2---:R-:W-:Y:S05]  /*2dd80*/  @!P1 NANOSLEEP.SYNCS 0x989680 ;  /* 0x009896800000995d */ /* 0x004fea0003900000 */
[----:B------:R-:W2:Y:S02]  /*2dd90*/  @!P1 SYNCS.PHASECHK.TRANS64 P1, [R3+URZ+0x2a850], R0 ;  /* 0x02a85000030095a7 */ /* 0x000ea4000802007f */
[----:B--2---:R-:W-:Y:S05]  /*2dda0*/  @!P1 BRA `(.L_x_1793) ;  /* 0xfffffffc00f09947 */ /* 0x004fea000383ffff */
[----:B------:R-:W-:Y:S05]  /*2ddb0*/  BRA `(.L_x_1790) ;  /* 0xfffffeb000607947 */ /* 0x000fea000383ffff */
.L_x_1802:
[----:B-1----:R1:W2:Y:S02]  /*2ddc0*/  SYNCS.PHASECHK.TRANS64.TRYWAIT P2, [R3+URZ+0x2a830], R0 ;  /* 0x02a83000030075a7 */ /* 0x0022a4000804017f */
[----:B--2---:R-:W-:Y:S05]  /*2ddd0*/  @!P2 NANOSLEEP.SYNCS 0x989680 ;  /* 0x009896800000a95d */ /* 0x004fea0003900000 */
[----:B------:R-:W2:Y:S02]  /*2dde0*/  @!P2 SYNCS.PHASECHK.TRANS64 P2, [R3+URZ+0x2a830], R0 ;  /* 0x02a830000300a5a7 */ /* 0x000ea4000804007f */
[----:B--2---:R-:W-:Y:S05]  /*2ddf0*/  @!P2 BRA `(.L_x_1802) ;  /* 0xfffffffc00f0a947 */ /* 0x004fea000383ffff */
[----:B------:R-:W-:Y:S05]  /*2de00*/  BRA `(.L_x_1801) ;  /* 0xfffffed0001c7947 */ /* 0x000fea000383ffff */
.L_x_1806:
[----:B-1----:R1:W2:Y:S02]  /*2de10*/  SYNCS.PHASECHK.TRANS64.TRYWAIT P1, [R3+URZ+0x2a850], R0 ;  /* 0x02a85000030075a7 */ /* 0x0022a4000802017f */
[----:B--2---:R-:W-:Y:S05]  /*2de20*/  @!P1 NANOSLEEP.SYNCS 0x989680 ;  /* 0x009896800000995d */ /* 0x004fea0003900000 */
[----:B------:R-:W2:Y:S02]  /*2de30*/  @!P1 SYNCS.PHASECHK.TRANS64 P1, [R3+URZ+0x2a850], R0 ;  /* 0x02a85000030095a7 */ /* 0x000ea4000802007f */
[----:B--2---:R-:W-:Y:S05]  /*2de40*/  @!P1 BRA `(.L_x_1806) ;  /* 0xfffffffc00f09947 */ /* 0x004fea000383ffff */
[----:B------:R-:W-:Y:S05]  /*2de50*/  BRA `(.L_x_1803) ;  /* 0xfffffed000f87947 */ /* 0x000fea000383ffff */
.L_x_1821:
[----:B-1----:R1:W2:Y:S02]  /*2de60*/  SYNCS.PHASECHK.TRANS64.TRYWAIT P1, [R4+URZ+0x2a850], R7 ;  /* 0x02a85007040075a7 */ /* 0x0022a4000802017f */
[----:B--2---:R-:W-:Y:S05]  /*2de70*/  @!P1 NANOSLEEP.SYNCS 0x989680 ;  /* 0x009896800000995d */ /* 0x004fea0003900000 */
[----:B------:R-:W2:Y:S02]  /*2de80*/  @!P1 SYNCS.PHASECHK.TRANS64 P1, [R4+URZ+0x2a850], R7 ;  /* 0x02a85007040095a7 */ /* 0x000ea4000802007f */
[----:B--2---:R-:W-:Y:S05]  /*2de90*/  @!P1 BRA `(.L_x_1821) ;  /* 0xfffffffc00f09947 */ /* 0x004fea000383ffff */
[----:B------:R-:W-:Y:S05]  /*2dea0*/  BRA `(.L_x_1820) ;  /* 0xffffff0000c87947 */ /* 0x000fea000383ffff */
.L_x_1825:
        /* <DEDUP_REMOVED lines=8> */
[----:B------:R-:W-:Y:S01]  /*2df30*/  SEL R70, R134, R15, P0 ;  /* 0x0000000f86467207 */ /* 0x000fe20000000000 */
[----:B------:R-:W-:Y:S01]  /*2df40*/  IMAD.MOV.U32 R15, RZ, RZ, -0x1 ;  /* 0xffffffffff0f7424 */ /* 0x000fe200078e00ff */
[----:B------:R-:W-:Y:S02]  /*2df50*/  SEL R75, R12, R107, P0 ;  /* 0x0000006b0c4b7207 */ /* 0x000fe40000000000 */
[----:B------:R-:W-:Y:S01]  /*2df60*/  SEL R35, R107, R12, P0 ;  /* 0x0000000c6b237207 */ /* 0x000fe20000000000 */
[----:B-----5:R-:W-:Y:S01]  /*2df70*/  IMAD.MOV.U32 R12, RZ, RZ, R0 ;  /* 0x000000ffff0c7224 */ /* 0x020fe200078e0000 */
[----:B------:R-:W-:Y:S01]  /*2df80*/  SEL R115, R115, R11, P0 ;  /* 0x0000000b73737207 */ /* 0x000fe20000000000 */
[----:B------:R-:W-:Y:S01]  /*2df90*/  IMAD.MOV.U32 R11, RZ, RZ, 0x1c1f ;  /* 0x00001c1fff0b7424 */ /* 0x000fe200078e00ff */
[----:B------:R-:W-:-:S02]  /*2dfa0*/  SEL R145, R122, R8, P0 ;  /* 0x000000087a917207 */ /* 0x000fc40000000000 */
[----:B------:R-:W-:Y:S02]  /*2dfb0*/  SEL R146, R8, R122, P0 ;  /* 0x0000007a08927207 */ /* 0x000fe40000000000 */
[----:B------:R-:W-:Y:S02]  /*2dfc0*/  SEL R122, R127, R61, P0 ;  /* 0x0000003d7f7a7207 */ /* 0x000fe40000000000 */
[----:B------:R-:W-:Y:S02]  /*2dfd0*/  SEL R62, R61, R127, P0 ;  /* 0x0000007f3d3e7207 */ /* 0x000fe40000000000 */
[----:B------:R-:W-:Y:S02]  /*2dfe0*/  SEL R61, R38, R14, P0 ;  /* 0x0000000e263d7207 */ /* 0x000fe40000000000 */
[----:B------:R-:W-:-:S07]  /*2dff0*/  SEL R38, R14, R38, P0 ;  /* 0x000000260e267207 */ /* 0x000fce0000000000 */
[----:B0-----:R-:W-:Y:S05]  /*2e000*/  WARPSYNC.COLLECTIVE R15, `(.L_x_2052) ;  /* 0x000000000f087348 */ /* 0x001fea0003c00000 */
[----:B------:R1:W2:Y:S02]  /*2e010*/  SHFL.IDX P6, R14, R13, R12, R11 ;  /* 0x0000000c0d0e7389 */ /* 0x0002a400000c000b */
[----:B012---:R-:W-:Y:S01]  /*2e020*/  ENDCOLLECTIVE ;  /* 0x000000000000791b */ /* 0x007fe20003800000 */
.L_x_2052:
        /* <DEDUP_REMOVED lines=9> */
[----:B------:R-:W-:Y:S02]  /*2e0c0*/  LOP3.LUT R87, R0, 0x2, RZ, 0x3c, !PT ;  /* 0x0000000200577812 */ /* 0x000fe400078e3cff */
        /* <DEDUP_REMOVED lines=8> */
.L_x_2053:
        /* <DEDUP_REMOVED lines=19> */
.L_x_2054:
        /* <DEDUP_REMOVED lines=18> */
.L_x_2055:
        /* <DEDUP_REMOVED lines=19> */
.L_x_2056:
        /* <DEDUP_REMOVED lines=18> */
.L_x_2057:
[----:B------:R-:W-:Y:S02]  /*2e5f0*/  SEL R31, R53, R137, P0 ;  /* 0x00000089351f7207 */ /* 0x000fe40000000000 */
[----:B------:R-:W-:Y:S02]  /*2e600*/  SEL R45, R137, R53, P0 ;  /* 0x00000035892d7207 */ /* 0x000fe40000000000 */
[----:B------:R-:W-:Y:S02]  /*2e610*/  SEL R53, R129, R42, P0 ;  /* 0x0000002a81357207 */ /* 0x000fe40000000000 */
[----:B------:R-:W-:Y:S01]  /*2e620*/  SEL R42, R42, R129, P0 ;  /* 0x000000812a2a7207 */ /* 0x000fe20000000000 */
[----:B------:R-:W-:Y:S01]  /*2e630*/  IMAD.MOV.U32 R129, RZ, RZ, RZ ;  /* 0x000000ffff817224 */ /* 0x000fe200078e00ff */
        /* <DEDUP_REMOVED lines=14> */
.L_x_2058:
[----:B------:R-:W-:Y:S02]  /*2e720*/  IMAD.MOV.U32 R13, RZ, RZ, R148 ;  /* 0x000000ffff0d7224 */ /* 0x000fe400078e0094 */
[----:B------:R-:W-:-:S07]  /*2e730*/  IMAD.MOV.U32 R76, RZ, RZ, R14 ;  /* 0x000000ffff4c7224 */ /* 0x000fce00078e000e */
[----:B------:R-:W-:Y:S05]  /*2e740*/  WARPSYNC.COLLECTIVE R15, `(.L_x_2059) ;  /* 0x000000000f087348 */ /* 0x000fea0003c00000 */
[----:B------:R0:W1:Y:S02]  /*2e750*/  SHFL.IDX P6, R14, R13, R12, R11 ;  /* 0x0000000c0d0e7389 */ /* 0x00006400000c000b */
[----:B01----:R-:W-:Y:S01]  /*2e760*/  ENDCOLLECTIVE ;  /* 0x000000000000791b */ /* 0x003fe20003800000 */
.L_x_2059:
[----:B------:R-:W-:Y:S02]  /*2e770*/  IMAD.MOV.U32 R13, RZ, RZ, R126 ;  /* 0x000000ffff0d7224 */ /* 0x000fe400078e007e */
[----:B------:R-:W-:Y:S02]  /*2e780*/  IMAD.MOV.U32 R12, RZ, RZ, R0 ;  /* 0x000000ffff0c7224 */ /* 0x000fe400078e0000 */
[----:B------:R-:W-:-:S07]  /*2e790*/  IMAD.MOV.U32 R84, RZ, RZ, R14 ;  /* 0x000000ffff547224 */ /* 0x000fce00078e000e */
[----:B------:R-:W-:Y:S05]  /*2e7a0*/  WARPSYNC.COLLECTIVE R15, `(.L_x_2060) ;  /* 0x000000000f087348 */ /* 0x000fea0003c00000 */
[----:B------:R0:W1:Y:S02]  /*2e7b0*/  SHFL.IDX P6, R14, R13, R12, R11 ;  /* 0x0000000c0d0e7389 */ /* 0x00006400000c000b */
[----:B01----:R-:W-:Y:S01]  /*2e7c0*/  ENDCOLLECTIVE ;  /* 0x000000000000791b */ /* 0x003fe20003800000 */
.L_x_2060:
[----:B------:R-:W-:Y:S02]  /*2e7d0*/  SEL R123, R125, R84, P0 ;  /* 0x000000547d7b7207 */ /* 0x000fe40000000000 */
[----:B------:R-:W-:Y:S01]  /*2e7e0*/  SEL R125, R84, R125, P0 ;  /* 0x0000007d547d7207 */ /* 0x000fe20000000000 */
[----:B------:R-:W-:Y:S02]  /*2e7f0*/  IMAD.MOV.U32 R13, RZ, RZ, R128 ;  /* 0x000000ffff0d7224 */ /* 0x000fe400078e0080 */
[----:B------:R-:W-:-:S07]  /*2e800*/  IMAD.MOV.U32 R117, RZ, RZ, R14 ;  /* 0x000000ffff757224 */ /* 0x000fce00078e000e */
[----:B------:R-:W-:Y:S05]  /*2e810*/  WARPSYNC.COLLECTIVE R15, `(.L_x_2061) ;  /* 0x000000000f087348 */ /* 0x000fea0003c00000 */
[----:B------:R0:W1:Y:S02]  /*2e820*/  SHFL.IDX P6, R14, R13, R12, R11 ;  /* 0x0000000c0d0e7389 */ /* 0x00006400000c000b */
[----:B01----:R-:W-:Y:S01]  /*2e830*/  ENDCOLLECTIVE ;  /* 0x000000000000791b */ /* 0x003fe20003800000 */
.L_x_2061:
[----:B------:R-:W-:Y:S02]  /*2e840*/  IMAD.MOV.U32 R13, RZ, RZ, R131 ;  /* 0x000000ffff0d7224 */ /* 0x000fe400078e0083 */
[----:B------:R-:W-:Y:S02]  /*2e850*/  IMAD.MOV.U32 R12, RZ, RZ, R87 ;  /* 0x000000ffff0c7224 */ /* 0x000fe400078e0057 */
[----:B------:R-:W-:-:S07]  /*2e860*/  IMAD.MOV.U32 R128, RZ, RZ, R14 ;  /* 0x000000ffff807224 */ /* 0x000fce00078e000e */
[----:B------:R-:W-:Y:S05]  /*2e870*/  WARPSYNC.COLLECTIVE R15, `(.L_x_2062) ;  /* 0x000000000f087348 */ /* 0x000fea0003c00000 */
[----:B------:R0:W1:Y:S02]  /*2e880*/  SHFL.IDX P6, R14, R13, R12, R11 ;  /* 0x0000000c0d0e7389 */ /* 0x00006400000c000b */
[----:B01----:R-:W-:Y:S01]  /*2e890*/  ENDCOLLECTIVE ;  /* 0x000000000000791b */ /* 0x003fe20003800000 */
.L_x_2062:
[----:B------:R-:W-:Y:S02]  /*2e8a0*/  IMAD.MOV.U32 R13, RZ, RZ, R147 ;  /* 0x000000ffff0d7224 */ /* 0x000fe400078e0093 */
[----:B------:R-:W-:-:S07]  /*2e8b0*/  IMAD.MOV.U32 R74, RZ, RZ, R14 ;  /* 0x000000ffff4a7224 */ /* 0x000fce00078e000e */
[----:B------:R-:W-:Y:S05]  /*2e8c0*/  WARPSYNC.COLLECTIVE R15, `(.L_x_2063) ;  /* 0x000000000f087348 */ /* 0x000fea0003c00000 */
[----:B------:R0:W1:Y:S02]  /*2e8d0*/  SHFL.IDX P6, R14, R13, R12, R11 ;  /* 0x0000000c0d0e7389 */ /* 0x00006400000c000b */
[----:B01----:R-:W-:Y:S01]  /*2e8e0*/  ENDCOLLECTIVE ;  /* 0x000000000000791b */ /* 0x003fe20003800000 */
.L_x_2063:
        /* <DEDUP_REMOVED lines=8> */
.L_x_2064:
[----:B------:R-:W-:Y:S02]  /*2e970*/  SEL R127, R128, R78, P0 ;  /* 0x0000004e807f7207 */ /* 0x000fe40000000000 */
[----:B------:R-:W-:Y:S01]  /*2e980*/  SEL R128, R78, R128, P0 ;  /* 0x000000804e807207 */ /* 0x000fe20000000000 */
[----:B------:R-:W-:Y:S02]  /*2e990*/  IMAD.MOV.U32 R13, RZ, RZ, R118 ;  /* 0x000000ffff0d7224 */ /* 0x000fe400078e0076 */
[----:B------:R-:W-:-:S07]  /*2e9a0*/  IMAD.MOV.U32 R113, RZ, RZ, R14 ;  /* 0x000000ffff717224 */ /* 0x000fce00078e000e */
[----:B------:R-:W-:Y:S05]  /*2e9b0*/  WARPSYNC.COLLECTIVE R15, `(.L_x_2065) ;  /* 0x000000000f087348 */ /* 0x000fea0003c00000 */
[----:B------:R0:W1:Y:S02]  /*2e9c0*/  SHFL.IDX P6, R14, R13, R12, R11 ;  /* 0x0000000c0d0e7389 */ /* 0x00006400000c000b */
[----:B01----:R-:W-:Y:S01]  /*2e9d0*/  ENDCOLLECTIVE ;  /* 0x000000000000791b */ /* 0x003fe20003800000 */
.L_x_2065:
[----:B------:R-:W-:Y:S02]  /*2e9e0*/  IMAD.MOV.U32 R13, RZ, RZ, R68 ;  /* 0x000000ffff0d7224 */ /* 0x000fe400078e0044 */
[----:B------:R-:W-:Y:S02]  /*2e9f0*/  IMAD.MOV.U32 R12, RZ, RZ, R87 ;  /* 0x000000ffff0c7224 */ /* 0x000fe400078e0057 */
[----:B------:R-:W-:-:S07]  /*2ea00*/  IMAD.MOV.U32 R118, RZ, RZ, R14 ;  /* 0x000000ffff767224 */ /* 0x000fce00078e000e */
[----:B------:R-:W-:Y:S05]  /*2ea10*/  WARPSYNC.COLLECTIVE R15, `(.L_x_2066) ;  /* 0x000000000f087348 */ /* 0x000fea0003c00000 */
[----:B------:R0:W1:Y:S02]  /*2ea20*/  SHFL.IDX P6, R14, R13, R12, R11 ;  /* 0x0000000c0d0e7389 */ /* 0x00006400000c000b */
[----:B01----:R-:W-:Y:S01]  /*2ea30*/  ENDCOLLECTIVE ;  /* 0x000000000000791b */ /* 0x003fe20003800000 */
.L_x_2066:
[----:B------:R-:W-:Y:S02]  /*2ea40*/  IMAD.MOV.U32 R13, RZ, RZ, R135 ;  /* 0x000000ffff0d7224 */ /* 0x000fe400078e0087 */
[----:B------:R-:W-:-:S07]  /*2ea50*/  IMAD.MOV.U32 R68, RZ, RZ, R14 ;  /* 0x000000ffff447224 */ /* 0x000fce00078e000e */
[----:B------:R-:W-:Y:S05]  /*2ea60*/  WARPSYNC.COLLECTIVE R15, `(.L_x_2067) ;  /* 0x000000000f087348 */ /* 0x000fea0003c00000 */
[----:B------:R0:W1:Y:S02]  /*2ea70*/  SHFL.IDX P6, R14, R13, R12, R11 ;  /* 0x0000000c0d0e7389 */ /* 0x00006400000c000b */
[----:B01----:R-:W-:Y:S01]  /*2ea80*/  ENDCOLLECTIVE ;  /* 0x000000000000791b */ /* 0x003fe20003800000 */
.L_x_2067:
[----:B------:R-:W-:Y:S02]  /*2ea90*/  SEL R130, R113, R68, P0 ;  /* 0x0000004471827207 */ /* 0x000fe40000000000 */
[----:B------:R-:W-:Y:S01]  /*2eaa0*/  SEL R113, R68, R113, P0 ;  /* 0x0000007144717207 */ /* 0x000fe20000000000 */
        /* <DEDUP_REMOVED lines=8> */
.L_x_2068:
[----:B------:R-:W-:Y:S02]  /*2eb30*/  SEL R131, R118, R72, P0 ;  /* 0x0000004876837207 */ /* 0x000fe40000000000 */
[----:B------:R-:W-:Y:S01]  /*2eb40*/  SEL R118, R72, R118, P0 ;  /* 0x0000007648767207 */ /* 0x000fe20000000000 */
[----:B------:R-:W-:Y:S02]  /*2eb50*/  IMAD.MOV.U32 R13, RZ, RZ, R114 ;  /* 0x000000ffff0d7224 */ /* 0x000fe400078e0072 */
[----:B------:R-:W-:-:S07]  /*2eb60*/  IMAD.MOV.U32 R109, RZ, RZ, R14 ;  /* 0x000000ffff6d7224 */ /* 0x000fce00078e000e */
[----:B------:R-:W-:Y:S05]  /*2eb70*/  WARPSYNC.COLLECTIVE R15, `(.L_x_2069) ;  /* 0x000000000f087348 */ /* 0x000fea0003c00000 */
[----:B------:R0:W1:Y:S02]  /*2eb80*/  SHFL.IDX P6, R14, R13, R12, R11 ;  /* 0x0000000c0d0e7389 */ /* 0x00006400000c000b */
[----:B01----:R-:W-:Y:S01]  /*2eb90*/  ENDCOLLECTIVE ;  /* 0x000000000000791b */ /* 0x003fe20003800000 */
.L_x_2069:
[----:B------:R-:W-:Y:S02]  /*2eba0*/  IMAD.MOV.U32 R13, RZ, RZ, R62 ;  /* 0x000000ffff0d7224 */ /* 0x000fe400078e003e */
[----:B------:R-:W-:Y:S02]  /*2ebb0*/  IMAD.MOV.U32 R12, RZ, RZ, R87 ;  /* 0x000000ffff0c7224 */ /* 0x000fe400078e0057 */
[----:B------:R-:W-:-:S07]  /*2ebc0*/  IMAD.MOV.U32 R114, RZ, RZ, R14 ;  /* 0x000000ffff727224 */ /* 0x000fce00078e000e */
[----:B------:R-:W-:Y:S05]  /*2ebd0*/  WARPSYNC.COLLECTIVE R15, `(.L_x_2070) ;  /* 0x000000000f087348 */ /* 0x000fea0003c00000 */
[----:B------:R0:W1:Y:S02]  /*2ebe0*/  SHFL.IDX P6, R14, R13, R12, R11 ;  /* 0x0000000c0d0e7389 */ /* 0x00006400000c000b */
[----:B01----:R-:W-:Y:S01]  /*2ebf0*/  ENDCOLLECTIVE ;  /* 0x000000000000791b */ /* 0x003fe20003800000 */
.L_x_2070:
[----:B------:R-:W-:Y:S02]  /*2ec00*/  IMAD.MOV.U32 R13, RZ, RZ, R70 ;  /* 0x000000ffff0d7224 */ /* 0x000fe400078e0046 */
[----:B------:R-:W-:-:S07]  /*2ec10*/  IMAD.MOV.U32 R62, RZ, RZ, R14 ;  /* 0x000000ffff3e7224 */ /* 0x000fce00078e000e */
[----:B------:R-:W-:Y:S05]  /*2ec20*/  WARPSYNC.COLLECTIVE R15, `(.L_x_2071) ;  /* 0x000000000f087348 */ /* 0x000fea0003c00000 */
[----:B------:R0:W1:Y:S02]  /*2ec30*/  SHFL.IDX P6, R14, R13, R12, R11 ;  /* 0x0000000c0d0e7389 */ /* 0x00006400000c000b */
[----:B01----:R-:W-:Y:S01]  /*2ec40*/  ENDCOLLECTIVE ;  /* 0x000000000000791b */ /* 0x003fe20003800000 */
.L_x_2071:
        /* <DEDUP_REMOVED lines=8> */
.L_x_2072:
[----:B------:R-:W-:Y:S02]  /*2ecd0*/  IMAD.MOV.U32 R13, RZ, RZ, R110 ;  /* 0x000000ffff0d7224 */ /* 0x000fe400078e006e */
[----:B------:R-:W-:-:S07]  /*2ece0*/  IMAD.MOV.U32 R105, RZ, RZ, R14 ;  /* 0x000000ffff697224 */ /* 0x000fce00078e000e */
[----:B------:R-:W-:Y:S05]  /*2ecf0*/  WARPSYNC.COLLECTIVE R15, `(.L_x_2073) ;  /* 0x000000000f087348 */ /* 0x000fea0003c00000 */
[----:B------:R0:W1:Y:S02]  /*2ed00*/  SHFL.IDX P6, R14, R13, R12, R11 ;  /* 0x0000000c0d0e7389 */ /* 0x00006400000c000b */
[----:B01----:R-:W-:Y:S01]  /*2ed10*/  ENDCOLLECTIVE ;  /* 0x000000000000791b */ /* 0x003fe20003800000 */
.L_x_2073:
[----:B------:R-:W-:Y:S02]  /*2ed20*/  IMAD.MOV.U32 R13, RZ, RZ, R58 ;  /* 0x000000ffff0d7224 */ /* 0x000fe400078e003a */
[----:B------:R-:W-:Y:S02]  /*2ed30*/  IMAD.MOV.U32 R12, RZ, RZ, R87 ;  /* 0x000000ffff0c7224 */ /* 0x000fe400078e0057 */
[----:B------:R-:W-:-:S07]  /*2ed40*/  IMAD.MOV.U32 R110, RZ, RZ, R14 ;  /* 0x000000ffff6e7224 */ /* 0x000fce00078e000e */
[----:B------:R-:W-:Y:S05]  /*2ed50*/  WARPSYNC.COLLECTIVE R15, `(.L_x_2074) ;  /* 0x000000000f087348 */ /* 0x000fea0003c00000 */
[----:B------:R0:W1:Y:S02]  /*2ed60*/  SHFL.IDX P6, R14, R13, R12, R11 ;  /* 0x0000000c0d0e7389 */ /* 0x00006400000c000b */
[----:B01----:R-:W-:Y:S01]  /*2ed70*/  ENDCOLLECTIVE ;  /* 0x000000000000791b */ /* 0x003fe20003800000 */
.L_x_2074:
[----:B------:R-:W-:Y:S02]  /*2ed80*/  IMAD.MOV.U32 R13, RZ, RZ, R66 ;  /* 0x000000ffff0d7224 */ /* 0x000fe400078e0042 */
[----:B------:R-:W-:-:S07]  /*2ed90*/  IMAD.MOV.U32 R58, RZ, RZ, R14 ;  /* 0x000000ffff3a7224 */ /* 0x000fce00078e000e */
[----:B------:R-:W-:Y:S05]  /*2eda0*/  WARPSYNC.COLLECTIVE R15, `(.L_x_2075) ;  /* 0x000000000f087348 */ /* 0x000fea0003c00000 */
[----:B------:R0:W1:Y:S02]  /*2edb0*/  SHFL.IDX P6, R14, R13, R12, R11 ;  /* 0x0000000c0d0e7389 */ /* 0x00006400000c000b */
[----:B01----:R-:W-:Y:S01]  /*2edc0*/  ENDCOLLECTIVE ;  /* 0x000000000000791b */ /* 0x003fe20003800000 */
.L_x_2075:
        /* <DEDUP_REMOVED lines=8> */
.L_x_2076:
[----:B------:R-:W-:Y:S02]  /*2ee50*/  SEL R111, R110, R66, P0 ;  /* 0x000000426e6f7207 */ /* 0x000fe40000000000 */
[----:B------:R-:W-:Y:S01]  /*2ee60*/  SEL R110, R66, R110, P0 ;  /* 0x0000006e426e7207 */ /* 0x000fe20000000000 */
[----:B------:R-:W-:Y:S02]  /*2ee70*/  IMAD.MOV.U32 R13, RZ, RZ, R106 ;  /* 0x000000ffff0d7224 */ /* 0x000fe400078e006a */
[----:B------:R-:W-:-:S07]  /*2ee80*/  IMAD.MOV.U32 R93, RZ, RZ, R14 ;  /* 0x000000ffff5d7224 */ /* 0x000fce00078e000e */
[----:B------:R-:W-:Y:S05]  /*2ee90*/  WARPSYNC.COLLECTIVE R15, `(.L_x_2077) ;  /* 0x000000000f087348 */ /* 0x000fea0003c00000 */
[----:B------:R0:W1:Y:S02]  /*2eea0*/  SHFL.IDX P6, R14, R13, R12, R11 ;  /* 0x0000000c0d0e7389 */ /* 0x00006400000c000b */
[----:B01----:R-:W-:Y:S01]  /*2eeb0*/  ENDCOLLECTIVE ;  /* 0x000000000000791b */ /* 0x003fe20003800000 */
.L_x_2077:
[----:B------:R-:W-:Y:S02]  /*2eec0*/  IMAD.MOV.U32 R13, RZ, RZ, R54 ;  /* 0x000000ffff0d7224 */ /* 0x000fe400078e0036 */
[----:B------:R-:W-:Y:S02]  /*2eed0*/  IMAD.MOV.U32 R12, RZ, RZ, R87 ;  /* 0x000000ffff0c7224 */ /* 0x000fe400078e0057 */
[----:B------:R-:W-:-:S07]  /*2eee0*/  IMAD.MOV.U32 R106, RZ, RZ, R14 ;  /* 0x000000ffff6a7224 */ /* 0x000fce00078e000e */
[----:B------:R-:W-:Y:S05]  /*2eef0*/  WARPSYNC.COLLECTIVE R15, `(.L_x_2078) ;  /* 0x000000000f087348 */ /* 0x000fea0003c00000 */
[----:B------:R0:W1:Y:S02]  /*2ef00*/  SHFL.IDX P6, R14, R13, R12, R11 ;  /* 0x0000000c0d0e7389 */ /* 0x00006400000c000b */
[----:B01----:R-:W-:Y:S01]  /*2ef10*/  ENDCOLLECTIVE ;  /* 0x000000000000791b */ /* 0x003fe20003800000 */
.L_x_2078:
[----:B------:R-:W-:Y:S02]  /*2ef20*/  IMAD.MOV.U32 R13, RZ, RZ, R64 ;  /* 0x000000ffff0d7224 */ /* 0x000fe400078e0040 */
[----:B------:R-:W-:-:S07]  /*2ef30*/  IMAD.MOV.U32 R54, RZ, RZ, R14 ;  /* 0x000000ffff367224 */ /* 0x000fce00078e000e */
[----:B------:R-:W-:Y:S05]  /*2ef40*/  WARPSYNC.COLLECTIVE R15, `(.L_x_2079) ;  /* 0x000000000f087348 */ /* 0x000fea0003c00000 */
[----:B------:R0:W1:Y:S02]  /*2ef50*/  SHFL.IDX P6, R14, R13, R12, R11 ;  /* 0x0000000c0d0e7389 */ /* 0x00006400000c000b */
[----:B01----:R-:W-:Y:S01]  /*2ef60*/  ENDCOLLECTIVE ;  /* 0x000000000000791b */ /* 0x003fe20003800000 */
.L_x_2079:
        /* <DEDUP_REMOVED lines=8> */
.L_x_2080:
[----:B------:R-:W-:Y:S02]  /*2eff0*/  SEL R107, R106, R64, P0 ;  /* 0x000000406a6b7207 */ /* 0x000fe40000000000 */
[----:B------:R-:W-:Y:S01]  /*2f000*/  SEL R106, R64, R106, P0 ;  /* 0x0000006a406a7207 */ /* 0x000fe20000000000 */
[----:B------:R-:W-:Y:S02]  /*2f010*/  IMAD.MOV.U32 R13, RZ, RZ, R102 ;  /* 0x000000ffff0d7224 */ /* 0x000fe400078e0066 */
[----:B------:R-:W-:-:S07]  /*2f020*/  IMAD.MOV.U32 R99, RZ, RZ, R14 ;  /* 0x000000ffff637224 */ /* 0x000fce00078e000e */
[----:B------:R-:W-:Y:S05]  /*2f030*/  WARPSYNC.COLLECTIVE R15, `(.L_x_2081) ;  /* 0x000000000f087348 */ /* 0x000fea0003c00000 */
[----:B------:R0:W1:Y:S02]  /*2f040*/  SHFL.IDX P6, R14, R13, R12, R11 ;  /* 0x0000000c0d0e7389 */ /* 0x00006400000c000b */
[----:B01----:R-:W-:Y:S01]  /*2f050*/  ENDCOLLECTIVE ;  /* 0x000000000000791b */ /* 0x003fe20003800000 */
.L_x_2081:
[----:B------:R-:W-:Y:S02]  /*2f060*/  IMAD.MOV.U32 R13, RZ, RZ, R51 ;  /* 0x000000ffff0d7224 */ /* 0x000fe400078e0033 */
[----:B------:R-:W-:Y:S02]  /*2f070*/  IMAD.MOV.U32 R12, RZ, RZ, R87 ;  /* 0x000000ffff0c7224 */ /* 0x000fe400078e0057 */
[----:B------:R-:W-:-:S07]  /*2f080*/  IMAD.MOV.U32 R102, RZ, RZ, R14 ;  /* 0x000000ffff667224 */ /* 0x000fce00078e000e */
[----:B------:R-:W-:Y:S05]  /*2f090*/  WARPSYNC.COLLECTIVE R15, `(.L_x_2082) ;  /* 0x000000000f087348 */ /* 0x000fea0003c00000 */
[----:B------:R0:W1:Y:S02]  /*2f0a0*/  SHFL.IDX P6, R14, R13, R12, R11 ;  /* 0x0000000c0d0e7389 */ /* 0x00006400000c000b */
[----:B01----:R-:W-:Y:S01]  /*2f0b0*/  ENDCOLLECTIVE ;  /* 0x000000000000791b */ /* 0x003fe20003800000 */
.L_x_2082:
[----:B------:R-:W-:Y:S02]  /*2f0c0*/  IMAD.MOV.U32 R13, RZ, RZ, R60 ;  /* 0x000000ffff0d7224 */ /* 0x000fe400078e003c */
[----:B------:R-:W-:-:S07]  /*2f0d0*/  IMAD.MOV.U32 R51, RZ, RZ, R14 ;  /* 0x000000ffff337224 */ /* 0x000fce00078e000e */
[----:B------:R-:W-:Y:S05]  /*2f0e0*/  WARPSYNC.COLLECTIVE R15, `(.L_x_2083) ;  /* 0x000000000f087348 */ /* 0x000fea0003c00000 */
[----:B------:R0:W1:Y:S02]  /*2f0f0*/  SHFL.IDX P6, R14, R13, R12, R11 ;  /* 0x0000000c0d0e7389 */ /* 0x00006400000c000b */
[----:B01----:R-:W-:Y:S01]  /*2f100*/  ENDCOLLECTIVE ;  /* 0x000000000000791b */ /* 0x003fe20003800000 */
.L_x_2083:
        /* <DEDUP_REMOVED lines=8> */
.L_x_2084:
[----:B------:R-:W-:Y:S02]  /*2f190*/  SEL R103, R102, R60, P0 ;  /* 0x0000003c66677207 */ /* 0x000fe40000000000 */
[----:B------:R-:W-:Y:S01]  /*2f1a0*/  SEL R102, R60, R102, P0 ;  /* 0x000000663c667207 */ /* 0x000fe20000000000 */
[----:B------:R-:W-:Y:S02]  /*2f1b0*/  IMAD.MOV.U32 R13, RZ, RZ, R97 ;  /* 0x000000ffff0d7224 */ /* 0x000fe400078e0061 */
[----:B------:R-:W-:-:S07]  /*2f1c0*/  IMAD.MOV.U32 R98, RZ, RZ, R14 ;  /* 0x000000ffff627224 */ /* 0x000fce00078e000e */
[----:B------:R-:W-:Y:S05]  /*2f1d0*/  WARPSYNC.COLLECTIVE R15, `(.L_x_2085) ;  /* 0x000000000f087348 */ /* 0x000fea0003c00000 */
[----:B------:R0:W1:Y:S02]  /*2f1e0*/  SHFL.IDX P6, R14, R13, R12, R11 ;  /* 0x0000000c0d0e7389 */ /* 0x00006400000c000b */
[----:B01----:R-:W-:Y:S01]  /*2f1f0*/  ENDCOLLECTIVE ;  /* 0x000000000000791b */ /* 0x003fe20003800000 */
.L_x_2085:
[----:B------:R-:W-:Y:S02]  /*2f200*/  IMAD.MOV.U32 R13, RZ, RZ, R49 ;  /* 0x000000ffff0d7224 */ /* 0x000fe400078e0031 */
[----:B------:R-:W-:Y:S02]  /*2f210*/  IMAD.MOV.U32 R12, RZ, RZ, R87 ;  /* 0x000000ffff0c7224 */ /* 0x000fe400078e0057 */
[----:B------:R-:W-:-:S07]  /*2f220*/  IMAD.MOV.U32 R97, RZ, RZ, R14 ;  /* 0x000000ffff617224 */ /* 0x000fce00078e000e */
[----:B------:R-:W-:Y:S05]  /*2f230*/  WARPSYNC.COLLECTIVE R15, `(.L_x_2086) ;  /* 0x000000000f087348 */ /* 0x000fea0003c00000 */
[----:B------:R0:W1:Y:S02]  /*2f240*/  SHFL.IDX P6, R14, R13, R12, R11 ;  /* 0x0000000c0d0e7389 */ /* 0x00006400000c000b */
[----:B01----:R-:W-:Y:S01]  /*2f250*/  ENDCOLLECTIVE ;  /* 0x000000000000791b */ /* 0x003fe20003800000 */
.L_x_2086:
[----:B------:R-:W-:Y:S02]  /*2f260*/  IMAD.MOV.U32 R13, RZ, RZ, R56 ;  /* 0x000000ffff0d7224 */ /* 0x000fe400078e0038 */
[----:B------:R-:W-:-:S07]  /*2f270*/  IMAD.MOV.U32 R49, RZ, RZ, R14 ;  /* 0x000000ffff317224 */ /* 0x000fce00078e000e */
[----:B------:R-:W-:Y:S05]  /*2f280*/  WARPSYNC.COLLECTIVE R15, `(.L_x_2087) ;  /* 0x000000000f087348 */ /* 0x000fea0003c00000 */
[----:B------:R0:W1:Y:S02]  /*2f290*/  SHFL.IDX P6, R14, R13, R12, R11 ;  /* 0x0000000c0d0e7389 */ /* 0x00006400000c000b */
[----:B01----:R-:W-:Y:S01]  /*2f2a0*/  ENDCOLLECTIVE ;  /* 0x000000000000791b */ /* 0x003fe20003800000 */
.L_x_2087:
        /* <DEDUP_REMOVED lines=8> */
.L_x_2088:
[----:B------:R-:W-:Y:S02]  /*2f330*/  SEL R100, R97, R56, P0 ;  /* 0x0000003861647207 */ /* 0x000fe40000000000 */
[----:B------:R-:W-:Y:S01]  /*2f340*/  SEL R97, R56, R97, P0 ;  /* 0x0000006138617207 */ /* 0x000fe20000000000 */
[----:B------:R-:W-:Y:S02]  /*2f350*/  IMAD.MOV.U32 R13, RZ, RZ, R94 ;  /* 0x000000ffff0d7224 */ /* 0x000fe400078e005e */
[----:B------:R-:W-:-:S07]  /*2f360*/  IMAD.MOV.U32 R95, RZ, RZ, R14 ;  /* 0x000000ffff5f7224 */ /* 0x000fce00078e000e */
[----:B------:R-:W-:Y:S05]  /*2f370*/  WARPSYNC.COLLECTIVE R15, `(.L_x_2089) ;  /* 0x000000000f087348 */ /* 0x000fea0003c00000 */
[----:B------:R0:W1:Y:S02]  /*2f380*/  SHFL.IDX P6, R14, R13, R12, R11 ;  /* 0x0000000c0d0e7389 */ /* 0x00006400000c000b */
[----:B01----:R-:W-:Y:S01]  /*2f390*/  ENDCOLLECTIVE ;  /* 0x000000000000791b */ /* 0x003fe20003800000 */
.L_x_2089:
[----:B------:R-:W-:Y:S02]  /*2f3a0*/  IMAD.MOV.U32 R13, RZ, RZ, R47 ;  /* 0x000000ffff0d7224 */ /* 0x000fe400078e002f */
[----:B------:R-:W-:Y:S02]  /*2f3b0*/  IMAD.MOV.U32 R12, RZ, RZ, R87 ;  /* 0x000000ffff0c7224 */ /* 0x000fe400078e0057 */
[----:B------:R-:W-:-:S07]  /*2f3c0*/  IMAD.MOV.U32 R94, RZ, RZ, R14 ;  /* 0x000000ffff5e7224 */ /* 0x000fce00078e000e */
[----:B------:R-:W-:Y:S05]  /*2f3d0*/  WARPSYNC.COLLECTIVE R15, `(.L_x_2090) ;  /* 0x000000000f087348 */ /* 0x000fea0003c00000 */
[----:B------:R0:W1:Y:S02]  /*2f3e0*/  SHFL.IDX P6, R14, R13, R12, R11 ;  /* 0x0000000c0d0e7389 */ /* 0x00006400000c000b */
[----:B01----:R-:W-:Y:S01]  /*2f3f0*/  ENDCOLLECTIVE ;  /* 0x000000000000791b */ /* 0x003fe20003800000 */
.L_x_2090:
[----:B------:R-:W-:Y:S02]  /*2f400*/  IMAD.MOV.U32 R13, RZ, RZ, R52 ;  /* 0x000000ffff0d7224 */ /* 0x000fe400078e0034 */
[----:B------:R-:W-:-:S07]  /*2f410*/  IMAD.MOV.U32 R47, RZ, RZ, R14 ;  /* 0x000000ffff2f7224 */ /* 0x000fce00078e000e */
[----:B------:R-:W-:Y:S05]  /*2f420*/  WARPSYNC.COLLECTIVE R15, `(.L_x_2091) ;  /* 0x000000000f087348 */ /* 0x000fea0003c00000 */
[----:B------:R0:W1:Y:S02]  /*2f430*/  SHFL.IDX P6, R14, R13, R12, R11 ;  /* 0x0000000c0d0e7389 */ /* 0x00006400000c000b */
[----:B01----:R-:W-:Y:S01]  /*2f440*/  ENDCOLLECTIVE ;  /* 0x000000000000791b */ /* 0x003fe20003800000 */
.L_x_2091:
        /* <DEDUP_REMOVED lines=8> */
.L_x_2092:
[----:B------:R-:W-:Y:S02]  /*2f4d0*/  SEL R96, R94, R52, P0 ;  /* 0x000000345e607207 */ /* 0x000fe40000000000 */
[----:B------:R-:W-:Y:S01]  /*2f4e0*/  SEL R94, R52, R94, P0 ;  /* 0x0000005e345e7207 */ /* 0x000fe20000000000 */
[----:B------:R-:W-:Y:S02]  /*2f4f0*/  IMAD.MOV.U32 R13, RZ, RZ, R85 ;  /* 0x000000ffff0d7224 */ /* 0x000fe400078e0055 */
[----:B------:R-:W-:-:S07]  /*2f500*/  IMAD.MOV.U32 R90, RZ, RZ, R14 ;  /* 0x000000ffff5a7224 */ /* 0x000fce00078e000e */
[----:B------:R-:W-:Y:S05]  /*2f510*/  WARPSYNC.COLLECTIVE R15, `(.L_x_2093) ;  /* 0x000000000f087348 */ /* 0x000fea0003c00000 */
[----:B------:R0:W1:Y:S02]  /*2f520*/  SHFL.IDX P6, R14, R13, R12, R11 ;  /* 0x0000000c0d0e7389 */ /* 0x00006400000c000b */
[----:B01----:R-:W-:Y:S01]  /*2f530*/  ENDCOLLECTIVE ;  /* 0x000000000000791b */ /* 0x003fe20003800000 */
.L_x_2093:
[----:B------:R-:W-:Y:S02]  /*2f540*/  IMAD.MOV.U32 R13, RZ, RZ, R5 ;  /* 0x000000ffff0d7224 */ /* 0x000fe400078e0005 */
[----:B------:R-:W-:Y:S02]  /*2f550*/  IMAD.MOV.U32 R12, RZ, RZ, R87 ;  /* 0x000000ffff0c7224 */ /* 0x000fe400078e0057 */
[----:B------:R-:W-:-:S07]  /*2f560*/  IMAD.MOV.U32 R85, RZ, RZ, R14 ;  /* 0x000000ffff557224 */ /* 0x000fce00078e000e */
[----:B------:R-:W-:Y:S05]  /*2f570*/  WARPSYNC.COLLECTIVE R15, `(.L_x_2094) ;  /* 0x000000000f087348 */ /* 0x000fea0003c00000 */
[----:B------:R0:W1:Y:S02]  /*2f580*/  SHFL.IDX P6, R14, R13, R12, R11 ;  /* 0x0000000c0d0e7389 */ /* 0x00006400000c000b */
[----:B01----:R-:W-:Y:S01]  /*2f590*/  ENDCOLLECTIVE ;  /* 0x000000000000791b */ /* 0x003fe20003800000 */
.L_x_2094:
[----:B------:R-:W-:Y:S02]  /*2f5a0*/  IMAD.MOV.U32 R13, RZ, RZ, R50 ;  /* 0x000000ffff0d7224 */ /* 0x000fe400078e0032 */
[----:B------:R-:W-:-:S07]  /*2f5b0*/  IMAD.MOV.U32 R5, RZ, RZ, R14 ;  /* 0x000000ffff057224 */ /* 0x000fce00078e000e */
[----:B------:R-:W-:Y:S05]  /*2f5c0*/  WARPSYNC.COLLECTIVE R15, `(.L_x_2095) ;  /* 0x000000000f087348 */ /* 0x000fea0003c00000 */
[----:B------:R0:W1:Y:S02]  /*2f5d0*/  SHFL.IDX P6, R14, R13, R12, R11 ;  /* 0x0000000c0d0e7389 */ /* 0x00006400000c000b */
[----:B01----:R-:W-:Y:S01]  /*2f5e0*/  ENDCOLLECTIVE ;  /* 0x000000000000791b */ /* 0x003fe20003800000 */
.L_x_2095:
        /* <DEDUP_REMOVED lines=8> */
.L_x_2096:
[----:B------:R-:W-:Y:S02]  /*2f670*/  SEL R92, R85, R50, P0 ;  /* 0x00000032555c7207 */ /* 0x000fe40000000000 */
[----:B------:R-:W-:Y:S01]  /*2f680*/  SEL R85, R50, R85, P0 ;  /* 0x0000005532557207 */ /* 0x000fe20000000000 */
[----:B------:R-:W-:Y:S02]  /*2f690*/  IMAD.MOV.U32 R13, RZ, RZ, R80 ;  /* 0x000000ffff0d7224 */ /* 0x000fe400078e0050 */
[----:B------:R-:W-:-:S07]  /*2f6a0*/  IMAD.MOV.U32 R79, RZ, RZ, R14 ;  /* 0x000000ffff4f7224 */ /* 0x000fce00078e000e */
[----:B------:R-:W-:Y:S05]  /*2f6b0*/  WARPSYNC.COLLECTIVE R15, `(.L_x_2097) ;  /* 0x000000000f087348 */ /* 0x000fea0003c00000 */
[----:B------:R0:W1:Y:S02]  /*2f6c0*/  SHFL.IDX P6, R14, R13, R12, R11 ;  /* 0x0000000c0d0e7389 */ /* 0x00006400000c000b */
[----:B01----:R-:W-:Y:S01]  /*2f6d0*/  ENDCOLLECTIVE ;  /* 0x000000000000791b */ /* 0x003fe20003800000 */
.L_x_2097:
[----:B------:R-:W-:Y:S02]  /*2f6e0*/  IMAD.MOV.U32 R13, RZ, RZ, R3 ;  /* 0x000000ffff0d7224 */ /* 0x000fe400078e0003 */
[----:B------:R-:W-:Y:S02]  /*2f6f0*/  IMAD.MOV.U32 R12, RZ, RZ, R87 ;  /* 0x000000ffff0c7224 */ /* 0x000fe400078e0057 */
[----:B------:R-:W-:-:S07]  /*2f700*/  IMAD.MOV.U32 R80, RZ, RZ, R14 ;  /* 0x000000ffff507224 */ /* 0x000fce00078e000e */
[----:B------:R-:W-:Y:S05]  /*2f710*/  WARPSYNC.COLLECTIVE R15, `(.L_x_2098) ;  /* 0x000000000f087348 */ /* 0x000fea0003c00000 */
[----:B------:R0:W1:Y:S02]  /*2f720*/  SHFL.IDX P6, R14, R13, R12, R11 ;  /* 0x0000000c0d0e7389 */ /* 0x00006400000c000b */
[----:B01----:R-:W-:Y:S01]  /*2f730*/  ENDCOLLECTIVE ;  /* 0x000000000000791b */ /* 0x003fe20003800000 */
.L_x_2098:
[----:B------:R-:W-:Y:S02]  /*2f740*/  IMAD.MOV.U32 R13, RZ, RZ, R48 ;  /* 0x000000ffff0d7224 */ /* 0x000fe400078e0030 */
[----:B------:R-:W-:-:S07]  /*2f750*/  IMAD.MOV.U32 R3, RZ, RZ, R14 ;  /* 0x000000ffff037224 */ /* 0x000fce00078e000e */
[----:B------:R-:W-:Y:S05]  /*2f760*/  WARPSYNC.COLLECTIVE R15, `(.L_x_2099) ;  /* 0x000000000f087348 */ /* 0x000fea0003c00000 */
[----:B------:R0:W1:Y:S02]  /*2f770*/  SHFL.IDX P6, R14, R13, R12, R11 ;  /* 0x0000000c0d0e7389 */ /* 0x00006400000c000b */
[----:B01----:R-:W-:Y:S01]  /*2f780*/  ENDCOLLECTIVE ;  /* 0x000000000000791b */ /* 0x003fe20003800000 */
.L_x_2099:
        /* <DEDUP_REMOVED lines=8> */
.L_x_2100:
[----:B------:R-:W-:Y:S02]  /*2f810*/  IMAD.MOV.U32 R13, RZ, RZ, R4 ;  /* 0x000000ffff0d7224 */ /* 0x000fe400078e0004 */
[----:B------:R-:W-:-:S07]  /*2f820*/  IMAD.MOV.U32 R6, RZ, RZ, R14 ;  /* 0x000000ffff067224 */ /* 0x000fce00078e000e */
[----:B------:R-:W-:Y:S05]  /*2f830*/  WARPSYNC.COLLECTIVE R15, `(.L_x_2101) ;  /* 0x000000000f087348 */ /* 0x000fea0003c00000 */
[----:B------:R0:W1:Y:S02]  /*2f840*/  SHFL.IDX P6, R14, R13, R12, R11 ;  /* 0x0000000c0d0e7389 */ /* 0x00006400000c000b */
[----:B01----:R-:W-:Y:S01]  /*2f850*/  ENDCOLLECTIVE ;  /* 0x000000000000791b */ /* 0x003fe20003800000 */
.L_x_2101:
[----:B------:R-:W-:Y:S02]  /*2f860*/  IMAD.MOV.U32 R13, RZ, RZ, R7 ;  /* 0x000000ffff0d7224 */ /* 0x000fe400078e0007 */
[----:B------:R-:W-:Y:S02]  /*2f870*/  IMAD.MOV.U32 R12, RZ, RZ, R87 ;  /* 0x000000ffff0c7224 */ /* 0x000fe400078e0057 */
[----:B------:R-:W-:-:S07]  /*2f880*/  IMAD.MOV.U32 R4, RZ, RZ, R14 ;  /* 0x000000ffff047224 */ /* 0x000fce00078e000e */
[----:B------:R-:W-:Y:S05]  /*2f890*/  WARPSYNC.COLLECTIVE R15, `(.L_x_2102) ;  /* 0x000000000f087348 */ /* 0x000fea0003c00000 */
[----:B------:R0:W1:Y:S02]  /*2f8a0*/  SHFL.IDX P6, R14, R13, R12, R11 ;  /* 0x0000000c0d0e7389 */ /* 0x00006400000c000b */
[----:B01----:R-:W-:Y:S01]  /*2f8b0*/  ENDCOLLECTIVE ;  /* 0x000000000000791b */ /* 0x003fe20003800000 */
.L_x_2102:
[----:B------:R-:W-:Y:S02]  /*2f8c0*/  IMAD.MOV.U32 R13, RZ, RZ, R46 ;  /* 0x000000ffff0d7224 */ /* 0x000fe400078e002e */
[----:B------:R-:W-:-:S07]  /*2f8d0*/  IMAD.MOV.U32 R7, RZ, RZ, R14 ;  /* 0x000000ffff077224 */ /* 0x000fce00078e000e */
[----:B------:R-:W-:Y:S05]  /*2f8e0*/  WARPSYNC.COLLECTIVE R15, `(.L_x_2103) ;  /* 0x000000000f087348 */ /* 0x000fea0003c00000 */
[----:B------:R0:W1:Y:S02]  /*2f8f0*/  SHFL.IDX P6, R14, R13, R12, R11 ;  /* 0x0000000c0d0e7389 */ /* 0x00006400000c000b */
[----:B01----:R-:W-:Y:S01]  /*2f900*/  ENDCOLLECTIVE ;  /* 0x000000000000791b */ /* 0x003fe20003800000 */
.L_x_2103:
        /* <DEDUP_REMOVED lines=8> */
.L_x_2104:
[----:B------:R-:W-:Y:S02]  /*2f990*/  SEL R3, R4, R46, P0 ;  /* 0x0000002e04037207 */ /* 0x000fe40000000000 */
[----:B------:R-:W-:Y:S01]  /*2f9a0*/  SEL R4, R46, R4, P0 ;  /* 0x000000042e047207 */ /* 0x000fe20000000000 */
[----:B------:R-:W-:Y:S02]  /*2f9b0*/  IMAD.MOV.U32 R13, RZ, RZ, R8 ;  /* 0x000000ffff0d7224 */ /* 0x000fe400078e0008 */
[----:B------:R-:W-:-:S07]  /*2f9c0*/  IMAD.MOV.U32 R10, RZ, RZ, R14 ;  /* 0x000000ffff0a7224 */ /* 0x000fce00078e000e */
[----:B------:R-:W-:Y:S05]  /*2f9d0*/  WARPSYNC.COLLECTIVE R15, `(.L_x_2105) ;  /* 0x000000000f087348 */ /* 0x000fea0003c00000 */
[----:B------:R0:W1:Y:S02]  /*2f9e0*/  SHFL.IDX P6, R14, R13, R12, R11 ;  /* 0x0000000c0d0e7389 */ /* 0x00006400000c000b */
[----:B01----:R-:W-:Y:S01]  /*2f9f0*/  ENDCOLLECTIVE ;  /* 0x000000000000791b */ /* 0x003fe20003800000 */
.L_x_2105:
[----:B------:R-:W-:Y:S02]  /*2fa00*/  IMAD.MOV.U32 R13, RZ, RZ, R20 ;  /* 0x000000ffff0d7224 */ /* 0x000fe400078e0014 */
[----:B------:R-:W-:Y:S02]  /*2fa10*/  IMAD.MOV.U32 R12, RZ, RZ, R87 ;  /* 0x000000ffff0c7224 */ /* 0x000fe400078e0057 */
[----:B------:R-:W-:-:S07]  /*2fa20*/  IMAD.MOV.U32 R8, RZ, RZ, R14 ;  /* 0x000000ffff087224 */ /* 0x000fce00078e000e */
[----:B------:R-:W-:Y:S05]  /*2fa30*/  WARPSYNC.COLLECTIVE R15, `(.L_x_2106) ;  /* 0x000000000f087348 */ /* 0x000fea0003c00000 */
[----:B------:R0:W1:Y:S02]  /*2fa40*/  SHFL.IDX P6, R14, R13, R12, R11 ;  /* 0x0000000c0d0e7389 */ /* 0x00006400000c000b */
[----:B01----:R-:W-:Y:S01]  /*2fa50*/  ENDCOLLECTIVE ;  /* 0x000000000000791b */ /* 0x003fe20003800000 */
.L_x_2106:
[----:B------:R-:W-:Y:S02]  /*2fa60*/  IMAD.MOV.U32 R13, RZ, RZ, R9 ;  /* 0x000000ffff0d7224 */ /* 0x000fe400078e0009 */
[----:B------:R-:W-:-:S07]  /*2fa70*/  IMAD.MOV.U32 R20, RZ, RZ, R14 ;  /* 0x000000ffff147224 */ /* 0x000fce00078e000e */
[----:B------:R-:W-:Y:S05]  /*2fa80*/  WARPSYNC.COLLECTIVE R15, `(.L_x_2107) ;  /* 0x000000000f087348 */ /* 0x000fea0003c00000 */
[----:B------:R0:W1:Y:S02]  /*2fa90*/  SHFL.IDX P6, R14, R13, R12, R11 ;  /* 0x0000000c0d0e7389 */ /* 0x00006400000c000b */
[----:B01----:R-:W-:Y:S01]  /*2faa0*/  ENDCOLLECTIVE ;  /* 0x000000000000791b */ /* 0x003fe20003800000 */
.L_x_2107:
[----:B------:R-:W-:Y:S02]  /*2fab0*/  IMAD.MOV.U32 R13, RZ, RZ, R25 ;  /* 0x000000ffff0d7224 */ /* 0x000fe400078e0019 */
[----:B------:R-:W-:Y:S02]  /*2fac0*/  IMAD.MOV.U32 R12, RZ, RZ, R0 ;  /* 0x000000ffff0c7224 */ /* 0x000fe400078e0000 */
[----:B------:R-:W-:-:S07]  /*2fad0*/  IMAD.MOV.U32 R9, RZ, RZ, R14 ;  /* 0x000000ffff097224 */ /* 0x000fce00078e000e */
[----:B------:R-:W-:Y:S05]  /*2fae0*/  WARPSYNC.COLLECTIVE R15, `(.L_x_2108) ;  /* 0x000000000f087348 */ /* 0x000fea0003c00000 */
[----:B------:R0:W1:Y:S02]  /*2faf0*/  SHFL.IDX P6, R14, R13, R12, R11 ;  /* 0x0000000c0d0e7389 */ /* 0x00006400000c000b */
[----:B01----:R-:W-:Y:S01]  /*2fb00*/  ENDCOLLECTIVE ;  /* 0x000000000000791b */ /* 0x003fe20003800000 */
.L_x_2108:
        /* <DEDUP_REMOVED lines=9> */
.L_x_2109:
[----:B------:R-:W-:Y:S02]  /*2fba0*/  IMAD.MOV.U32 R13, RZ, RZ, R26 ;  /* 0x000000ffff0d7224 */ /* 0x000fe400078e001a */
[----:B------:R-:W-:Y:S02]  /*2fbb0*/  IMAD.MOV.U32 R12, RZ, RZ, R87 ;  /* 0x000000ffff0c7224 */ /* 0x000fe400078e0057 */
[----:B------:R-:W-:-:S07]  /*2fbc0*/  IMAD.MOV.U32 R21, RZ, RZ, R14 ;  /* 0x000000ffff157224 */ /* 0x000fce00078e000e */
[----:B------:R-:W-:Y:S05]  /*2fbd0*/  WARPSYNC.COLLECTIVE R15, `(.L_x_2110) ;  /* 0x000000000f087348 */ /* 0x000fea0003c00000 */
[----:B------:R0:W1:Y:S02]  /*2fbe0*/  SHFL.IDX P6, R14, R13, R12, R11 ;  /* 0x0000000c0d0e7389 */ /* 0x00006400000c000b */
[----:B01----:R-:W-:Y:S01]  /*2fbf0*/  ENDCOLLECTIVE ;  /* 0x000000000000791b */ /* 0x003fe20003800000 */
.L_x_2110:
[----:B------:R-:W-:Y:S02]  /*2fc00*/  IMAD.MOV.U32 R13, RZ, RZ, R24 ;  /* 0x000000ffff0d7224 */ /* 0x000fe400078e0018 */
[----:B------:R-:W-:-:S07]  /*2fc10*/  IMAD.MOV.U32 R26, RZ, RZ, R14 ;  /* 0x000000ffff1a7224 */ /* 0x000fce00078e000e */
[----:B------:R-:W-:Y:S05]  /*2fc20*/  WARPSYNC.COLLECTIVE R15, `(.L_x_2111) ;  /* 0x000000000f087348 */ /* 0x000fea0003c00000 */
[----:B------:R0:W1:Y:S02]  /*2fc30*/  SHFL.IDX P6, R14, R13, R12, R11 ;  /* 0x0000000c0d0e7389 */ /* 0x00006400000c000b */
[----:B01----:R-:W-:Y:S01]  /*2fc40*/  ENDCOLLECTIVE ;  /* 0x000000000000791b */ /* 0x003fe20003800000 */
.L_x_2111:
[----:B------:R-:W-:Y:S02]  /*2fc50*/  IMAD.MOV.U32 R13, RZ, RZ, R29 ;  /* 0x000000ffff0d7224 */ /* 0x000fe400078e001d */
[----:B------:R-:W-:Y:S02]  /*2fc60*/  IMAD.MOV.U32 R12, RZ, RZ, R0 ;  /* 0x000000ffff0c7224 */ /* 0x000fe400078e0000 */
[----:B------:R-:W-:-:S07]  /*2fc70*/  IMAD.MOV.U32 R24, RZ, RZ, R14 ;  /* 0x000000ffff187224 */ /* 0x000fce00078e000e */
[----:B------:R-:W-:Y:S05]  /*2fc80*/  WARPSYNC.COLLECTIVE R15, `(.L_x_2112) ;  /* 0x000000000f087348 */ /* 0x000fea0003c00000 */
[----:B------:R0:W1:Y:S02]  /*2fc90*/  SHFL.IDX P6, R14, R13, R12, R11 ;  /* 0x0000000c0d0e7389 */ /* 0x00006400000c000b */
[----:B01----:R-:W-:Y:S01]  /*2fca0*/  ENDCOLLECTIVE ;  /* 0x000000000000791b */ /* 0x003fe20003800000 */
.L_x_2112:
        /* <DEDUP_REMOVED lines=9> */
.L_x_2113:
[----:B------:R-:W-:Y:S02]  /*2fd40*/  IMAD.MOV.U32 R13, RZ, RZ, R30 ;  /* 0x000000ffff0d7224 */ /* 0x000fe400078e001e */
[----:B------:R-:W-:Y:S02]  /*2fd50*/  IMAD.MOV.U32 R12, RZ, RZ, R87 ;  /* 0x000000ffff0c7224 */ /* 0x000fe400078e0057 */
[----:B------:R-:W-:-:S07]  /*2fd60*/  IMAD.MOV.U32 R27, RZ, RZ, R14 ;  /* 0x000000ffff1b7224 */ /* 0x000fce00078e000e */
[----:B------:R-:W-:Y:S05]  /*2fd70*/  WARPSYNC.COLLECTIVE R15, `(.L_x_2114) ;  /* 0x000000000f087348 */ /* 0x000fea0003c00000 */
[----:B------:R0:W1:Y:S02]  /*2fd80*/  SHFL.IDX P6, R14, R13, R12, R11 ;  /* 0x0000000c0d0e7389 */ /* 0x00006400000c000b */
[----:B01----:R-:W-:Y:S01]  /*2fd90*/  ENDCOLLECTIVE ;  /* 0x000000000000791b */ /* 0x003fe20003800000 */
.L_x_2114:
[----:B------:R-:W-:Y:S02]  /*2fda0*/  IMAD.MOV.U32 R13, RZ, RZ, R28 ;  /* 0x000000ffff0d7224 */ /* 0x000fe400078e001c */
[----:B------:R-:W-:-:S07]  /*2fdb0*/  IMAD.MOV.U32 R30, RZ, RZ, R14 ;  /* 0x000000ffff1e7224 */ /* 0x000fce00078e000e */
[----:B------:R-:W-:Y:S05]  /*2fdc0*/  WARPSYNC.COLLECTIVE R15, `(.L_x_2115) ;  /* 0x000000000f087348 */ /* 0x000fea0003c00000 */
[----:B------:R0:W1:Y:S02]  /*2fdd0*/  SHFL.IDX P6, R14, R13, R12, R11 ;  /* 0x0000000c0d0e7389 */ /* 0x00006400000c000b */
[----:B01----:R-:W-:Y:S01]  /*2fde0*/  ENDCOLLECTIVE ;  /* 0x000000000000791b */ /* 0x003fe20003800000 */
.L_x_2115:
[----:B------:R-:W-:Y:S02]  /*2fdf0*/  IMAD.MOV.U32 R13, RZ, RZ, R53 ;  /* 0x000000ffff0d7224 */ /* 0x000fe400078e0035 */
[----:B------:R-:W-:Y:S02]  /*2fe00*/  IMAD.MOV.U32 R12, RZ, RZ, R0 ;  /* 0x000000ffff0c7224 */ /* 0x000fe400078e0000 */
[----:B------:R-:W-:-:S07]  /*2fe10*/  IMAD.MOV.U32 R28, RZ, RZ, R14 ;  /* 0x000000ffff1c7224 */ /* 0x000fce00078e000e */
[----:B------:R-:W-:Y:S05]  /*2fe20*/  WARPSYNC.COLLECTIVE R15, `(.L_x_2116) ;  /* 0x000000000f087348 */ /* 0x000fea0003c00000 */
[----:B------:R0:W1:Y:S02]  /*2fe30*/  SHFL.IDX P6, R14, R13, R12, R11 ;  /* 0x0000000c0d0e7389 */ /* 0x00006400000c000b */
[----:B01----:R-:W-:Y:S01]  /*2fe40*/  ENDCOLLECTIVE ;  /* 0x000000000000791b */ /* 0x003fe20003800000 */
.L_x_2116:
        /* <DEDUP_REMOVED lines=9> */
.L_x_2117:
[----:B------:R-:W-:Y:S02]  /*2fee0*/  IMAD.MOV.U32 R13, RZ, RZ, R42 ;  /* 0x000000ffff0d7224 */ /* 0x000fe400078e002a */
[----:B------:R-:W-:Y:S02]  /*2fef0*/  IMAD.MOV.U32 R12, RZ, RZ, R87 ;  /* 0x000000ffff0c7224 */ /* 0x000fe400078e0057 */
[----:B------:R-:W-:-:S07]  /*2ff00*/  IMAD.MOV.U32 R31, RZ, RZ, R14 ;  /* 0x000000ffff1f7224 */ /* 0x000fce00078e000e */
[----:B------:R-:W-:Y:S05]  /*2ff10*/  WARPSYNC.COLLECTIVE R15, `(.L_x_2118) ;  /* 0x000000000f087348 */ /* 0x000fea0003c00000 */
[----:B------:R0:W1:Y:S02]  /*2ff20*/  SHFL.IDX P6, R14, R13, R12, R11 ;  /* 0x0000000c0d0e7389 */ /* 0x00006400000c000b */
[----:B01----:R-:W-:Y:S01]  /*2ff30*/  ENDCOLLECTIVE ;  /* 0x000000000000791b */ /* 0x003fe20003800000 */
.L_x_2118:
[----:B------:R-:W-:Y:S02]  /*2ff40*/  IMAD.MOV.U32 R13, RZ, RZ, R45 ;  /* 0x000000ffff0d7224 */ /* 0x000fe400078e002d */
[----:B------:R-:W-:-:S07]  /*2ff50*/  IMAD.MOV.U32 R42, RZ, RZ, R14 ;  /* 0x000000ffff2a7224 */ /* 0x000fce00078e000e */
[----:B------:R-:W-:Y:S05]  /*2ff60*/  WARPSYNC.COLLECTIVE R15, `(.L_x_2119) ;  /* 0x000000000f087348 */ /* 0x000fea0003c00000 */
[----:B------:R0:W1:Y:S02]  /*2ff70*/  SHFL.IDX P6, R14, R13, R12, R11 ;  /* 0x0000000c0d0e7389 */ /* 0x00006400000c000b */
[----:B01----:R-:W-:Y:S01]  /*2ff80*/  ENDCOLLECTIVE ;  /* 0x000000000000791b */ /* 0x003fe20003800000 */
.L_x_2119:
        /* <DEDUP_REMOVED lines=8> */
.L_x_2120:
[----:B------:R-:W-:Y:S02]  /*30010*/  SEL R30, R31, R45, P0 ;  /* 0x0000002d1f1e7207 */ /* 0x000fe40000000000 */
[----:B------:R-:W-:Y:S01]  /*30020*/  SEL R31, R45, R31, P0 ;  /* 0x0000001f2d1f7207 */ /* 0x000fe20000000000 */
[----:B------:R-:W-:Y:S02]  /*30030*/  IMAD.MOV.U32 R13, RZ, RZ, R55 ;  /* 0x000000ffff0d7224 */ /* 0x000fe400078e0037 */
[----:B------:R-:W-:-:S07]  /*30040*/  IMAD.MOV.U32 R57, RZ, RZ, R14 ;  /* 0x000000ffff397224 */ /* 0x000fce00078e000e */
[----:B------:R-:W-:Y:S05]  /*30050*/  WARPSYNC.COLLECTIVE R15, `(.L_x_2121) ;  /* 0x000000000f087348 */ /* 0x000fea0003c00000 */
[----:B------:R0:W1:Y:S02]  /*30060*/  SHFL.IDX P6, R14, R13, R12, R11 ;  /* 0x0000000c0d0e7389 */ /* 0x00006400000c000b */
[----:B01----:R-:W-:Y:S01]  /*30070*/  ENDCOLLECTIVE ;  /* 0x000000000000791b */ /* 0x003fe20003800000 */
.L_x_2121:
[----:B------:R-:W-:Y:S02]  /*30080*/  IMAD.MOV.U32 R13, RZ, RZ, R40 ;  /* 0x000000ffff0d7224 */ /* 0x000fe400078e0028 */
[----:B------:R-:W-:Y:S02]  /*30090*/  IMAD.MOV.U32 R12, RZ, RZ, R87 ;  /* 0x000000ffff0c7224 */ /* 0x000fe400078e0057 */
[----:B------:R-:W-:-:S07]  /*300a0*/  IMAD.MOV.U32 R55, RZ, RZ, R14 ;  /* 0x000000ffff377224 */ /* 0x000fce00078e000e */
[----:B------:R-:W-:Y:S05]  /*300b0*/  WARPSYNC.COLLECTIVE R15, `(.L_x_2122) ;  /* 0x000000000f087348 */ /* 0x000fea0003c00000 */
[----:B------:R0:W1:Y:S02]  /*300c0*/  SHFL.IDX P6, R14, R13, R12, R11 ;  /* 0x0000000c0d0e7389 */ /* 0x00006400000c000b */
[----:B01----:R-:W-:Y:S01]  /*300d0*/  ENDCOLLECTIVE ;  /* 0x000000000000791b */ /* 0x003fe20003800000 */
.L_x_2122:
[----:B------:R-:W-:Y:S02]  /*300e0*/  IMAD.MOV.U32 R13, RZ, RZ, R44 ;  /* 0x000000ffff0d7224 */ /* 0x000fe400078e002c */
[----:B------:R-:W-:-:S07]  /*300f0*/  IMAD.MOV.U32 R40, RZ, RZ, R14 ;  /* 0x000000ffff287224 */ /* 0x000fce00078e000e */
[----:B------:R-:W-:Y:S05]  /*30100*/  WARPSYNC.COLLECTIVE R15, `(.L_x_2123) ;  /* 0x000000000f087348 */ /* 0x000fea0003c00000 */
[----:B------:R0:W1:Y:S02]  /*30110*/  SHFL.IDX P6, R14, R13, R12, R11 ;  /* 0x0000000c0d0e7389 */ /* 0x00006400000c000b */
[----:B01----:R-:W-:Y:S01]  /*30120*/  ENDCOLLECTIVE ;  /* 0x000000000000791b */ /* 0x003fe20003800000 */
.L_x_2123:
        /* <DEDUP_REMOVED lines=8> */
.L_x_2124:
[----:B------:R-:W-:Y:S02]  /*301b0*/  SEL R54, R55, R44, P0 ;  /* 0x0000002c37367207 */ /* 0x000fe40000000000 */
[----:B------:R-:W-:Y:S01]  /*301c0*/  SEL R55, R44, R55, P0 ;  /* 0x000000372c377207 */ /* 0x000fe20000000000 */
[----:B------:R-:W-:Y:S02]  /*301d0*/  IMAD.MOV.U32 R13, RZ, RZ, R59 ;  /* 0x000000ffff0d7224 */ /* 0x000fe400078e003b */
[----:B------:R-:W-:-:S07]  /*301e0*/  IMAD.MOV.U32 R61, RZ, RZ, R14 ;  /* 0x000000ffff3d7224 */ /* 0x000fce00078e000e */
[----:B------:R-:W-:Y:S05]  /*301f0*/  WARPSYNC.COLLECTIVE R15, `(.L_x_2125) ;  /* 0x000000000f087348 */ /* 0x000fea0003c00000 */
[----:B------:R0:W1:Y:S02]  /*30200*/  SHFL.IDX P6, R14, R13, R12, R11 ;  /* 0x0000000c0d0e7389 */ /* 0x00006400000c000b */
[----:B01----:R-:W-:Y:S01]  /*30210*/  ENDCOLLECTIVE ;  /* 0x000000000000791b */ /* 0x003fe20003800000 */
.L_x_2125:
[----:B------:R-:W-:Y:S02]  /*30220*/  IMAD.MOV.U32 R13, RZ, RZ, R38 ;  /* 0x000000ffff0d7224 */ /* 0x000fe400078e0026 */
[----:B------:R-:W-:Y:S02]  /*30230*/  IMAD.MOV.U32 R12, RZ, RZ, R87 ;  /* 0x000000ffff0c7224 */ /* 0x000fe400078e0057 */
[----:B------:R-:W-:-:S07]  /*30240*/  IMAD.MOV.U32 R59, RZ, RZ, R14 ;  /* 0x000000ffff3b7224 */ /* 0x000fce00078e000e */
[----:B------:R-:W-:Y:S05]  /*30250*/  WARPSYNC.COLLECTIVE R15, `(.L_x_2126) ;  /* 0x000000000f087348 */ /* 0x000fea0003c00000 */
[----:B------:R0:W1:Y:S02]  /*30260*/  SHFL.IDX P6, R14, R13, R12, R11 ;  /* 0x0000000c0d0e7389 */ /* 0x00006400000c000b */
[----:B01----:R-:W-:Y:S01]  /*30270*/  ENDCOLLECTIVE ;  /* 0x000000000000791b */ /* 0x003fe20003800000 */
.L_x_2126:
[----:B------:R-:W-:Y:S02]  /*30280*/  IMAD.MOV.U32 R13, RZ, RZ, R43 ;  /* 0x000000ffff0d7224 */ /* 0x000fe400078e002b */
[----:B------:R-:W-:-:S07]  /*30290*/  IMAD.MOV.U32 R38, RZ, RZ, R14 ;  /* 0x000000ffff267224 */ /* 0x000fce00078e000e */
[----:B------:R-:W-:Y:S05]  /*302a0*/  WARPSYNC.COLLECTIVE R15, `(.L_x_2127) ;  /* 0x000000000f087348 */ /* 0x000fea0003c00000 */
[----:B------:R0:W1:Y:S02]  /*302b0*/  SHFL.IDX P6, R14, R13, R12, R11 ;  /* 0x0000000c0d0e7389 */ /* 0x00006400000c000b */
[----:B01----:R-:W-:Y:S01]  /*302c0*/  ENDCOLLECTIVE ;  /* 0x000000000000791b */ /* 0x003fe20003800000 */
.L_x_2127:
        /* <DEDUP_REMOVED lines=8> */
.L_x_2128:
[----:B------:R-:W-:Y:S02]  /*30350*/  SEL R58, R59, R43, P0 ;  /* 0x0000002b3b3a7207 */ /* 0x000fe40000000000 */
[----:B------:R-:W-:Y:S01]  /*30360*/  SEL R59, R43, R59, P0 ;  /* 0x0000003b2b3b7207 */ /* 0x000fe20000000000 */
[----:B------:R-:W-:Y:S02]  /*30370*/  IMAD.MOV.U32 R13, RZ, RZ, R63 ;  /* 0x000000ffff0d7224 */ /* 0x000fe400078e003f */
[----:B------:R-:W-:-:S07]  /*30380*/  IMAD.MOV.U32 R65, RZ, RZ, R14 ;  /* 0x000000ffff417224 */ /* 0x000fce00078e000e */
[----:B------:R-:W-:Y:S05]  /*30390*/  WARPSYNC.COLLECTIVE R15, `(.L_x_2129) ;  /* 0x000000000f087348 */ /* 0x000fea0003c00000 */
[----:B------:R0:W1:Y:S02]  /*303a0*/  SHFL.IDX P6, R14, R13, R12, R11 ;  /* 0x0000000c0d0e7389 */ /* 0x00006400000c000b */
[----:B01----:R-:W-:Y:S01]  /*303b0*/  ENDCOLLECTIVE ;  /* 0x000000000000791b */ /* 0x003fe20003800000 */
.L_x_2129:
[----:B------:R-:W-:Y:S02]  /*303c0*/  IMAD.MOV.U32 R13, RZ, RZ, R36 ;  /* 0x000000ffff0d7224 */ /* 0x000fe400078e0024 */
[----:B------:R-:W-:Y:S02]  /*303d0*/  IMAD.MOV.U32 R12, RZ, RZ, R87 ;  /* 0x000000ffff0c7224 */ /* 0x000fe400078e0057 */
[----:B------:R-:W-:-:S07]  /*303e0*/  IMAD.MOV.U32 R63, RZ, RZ, R14 ;  /* 0x000000ffff3f7224 */ /* 0x000fce00078e000e */
[----:B------:R-:W-:Y:S05]  /*303f0*/  WARPSYNC.COLLECTIVE R15, `(.L_x_2130) ;  /* 0x000000000f087348 */ /* 0x000fea0003c00000 */
[----:B------:R0:W1:Y:S02]  /*30400*/  SHFL.IDX P6, R14, R13, R12, R11 ;  /* 0x0000000c0d0e7389 */ /* 0x00006400000c000b */
[----:B01----:R-:W-:Y:S01]  /*30410*/  ENDCOLLECTIVE ;  /* 0x000000000000791b */ /* 0x003fe20003800000 */
.L_x_2130:
[----:B------:R-:W-:Y:S02]  /*30420*/  IMAD.MOV.U32 R13, RZ, RZ, R41 ;  /* 0x000000ffff0d7224 */ /* 0x000fe400078e0029 */
[----:B------:R-:W-:-:S07]  /*30430*/  IMAD.MOV.U32 R36, RZ, RZ, R14 ;  /* 0x000000ffff247224 */ /* 0x000fce00078e000e */
[----:B------:R-:W-:Y:S05]  /*30440*/  WARPSYNC.COLLECTIVE R15, `(.L_x_2131) ;  /* 0x000000000f087348 */ /* 0x000fea0003c00000 */
[----:B------:R0:W1:Y:S02]  /*30450*/  SHFL.IDX P6, R14, R13, R12, R11 ;  /* 0x0000000c0d0e7389 */ /* 0x00006400000c000b */
[----:B01----:R-:W-:Y:S01]  /*30460*/  ENDCOLLECTIVE ;  /* 0x000000000000791b */ /* 0x003fe20003800000 */
.L_x_2131:
        /* <DEDUP_REMOVED lines=8> */
.L_x_2132:
[----:B------:R-:W-:Y:S02]  /*304f0*/  SEL R62, R63, R41, P0 ;  /* 0x000000293f3e7207 */ /* 0x000fe40000000000 */
[----:B------:R-:W-:Y:S01]  /*30500*/  SEL R63, R41, R63, P0 ;  /* 0x0000003f293f7207 */ /* 0x000fe20000000000 */
[----:B------:R-:W-:Y:S02]  /*30510*/  IMAD.MOV.U32 R13, RZ, RZ, R67 ;  /* 0x000000ffff0d7224 */ /* 0x000fe400078e0043 */
[----:B------:R-:W-:-:S07]  /*30520*/  IMAD.MOV.U32 R69, RZ, RZ, R14 ;  /* 0x000000ffff457224 */ /* 0x000fce00078e000e */
[----:B------:R-:W-:Y:S05]  /*30530*/  WARPSYNC.COLLECTIVE R15, `(.L_x_2133) ;  /* 0x000000000f087348 */ /* 0x000fea0003c00000 */
[----:B------:R0:W1:Y:S02]  /*30540*/  SHFL.IDX P6, R14, R13, R12, R11 ;  /* 0x0000000c0d0e7389 */ /* 0x00006400000c000b */
[----:B01----:R-:W-:Y:S01]  /*30550*/  ENDCOLLECTIVE ;  /* 0x000000000000791b */ /* 0x003fe20003800000 */
.L_x_2133:
[----:B------:R-:W-:Y:S02]  /*30560*/  IMAD.MOV.U32 R13, RZ, RZ, R34 ;  /* 0x000000ffff0d7224 */ /* 0x000fe400078e0022 */
[----:B------:R-:W-:Y:S02]  /*30570*/  IMAD.MOV.U32 R12, RZ, RZ, R87 ;  /* 0x000000ffff0c7224 */ /* 0x000fe400078e0057 */
[----:B------:R-:W-:-:S07]  /*30580*/  IMAD.MOV.U32 R67, RZ, RZ, R14 ;  /* 0x000000ffff437224 */ /* 0x000fce00078e000e */
[----:B------:R-:W-:Y:S05]  /*30590*/  WARPSYNC.COLLECTIVE R15, `(.L_x_2134) ;  /* 0x000000000f087348 */ /* 0x000fea0003c00000 */
[----:B------:R0:W1:Y:S02]  /*305a0*/  SHFL.IDX P6, R14, R13, R12, R11 ;  /* 0x0000000c0d0e7389 */ /* 0x00006400000c000b */
[----:B01----:R-:W-:Y:S01]  /*305b0*/  ENDCOLLECTIVE ;  /* 0x000000000000791b */ /* 0x003fe20003800000 */
.L_x_2134:
[----:B------:R-:W-:Y:S02]  /*305c0*/  IMAD.MOV.U32 R13, RZ, RZ, R39 ;  /* 0x000000ffff0d7224 */ /* 0x000fe400078e0027 */
[----:B------:R-:W-:-:S07]  /*305d0*/  IMAD.MOV.U32 R34, RZ, RZ, R14 ;  /* 0x000000ffff227224 */ /* 0x000fce00078e000e */
[----:B------:R-:W-:Y:S05]  /*305e0*/  WARPSYNC.COLLECTIVE R15, `(.L_x_2135) ;  /* 0x000000000f087348 */ /* 0x000fea0003c00000 */
[----:B------:R0:W1:Y:S02]  /*305f0*/  SHFL.IDX P6, R14, R13, R12, R11 ;  /* 0x0000000c0d0e7389 */ /* 0x00006400000c000b */
[----:B01----:R-:W-:Y:S01]  /*30600*/  ENDCOLLECTIVE ;  /* 0x000000000000791b */ /* 0x003fe20003800000 */
.L_x_2135:
        /* <DEDUP_REMOVED lines=8> */
.L_x_2136:
[----:B------:R-:W-:Y:S02]  /*30690*/  SEL R66, R67, R39, P0 ;  /* 0x0000002743427207 */ /* 0x000fe40000000000 */
[----:B------:R-:W-:Y:S01]  /*306a0*/  SEL R67, R39, R67, P0 ;  /* 0x0000004327437207 */ /* 0x000fe20000000000 */
[----:B------:R-:W-:Y:S02]  /*306b0*/  IMAD.MOV.U32 R13, RZ, RZ, R71 ;  /* 0x000000ffff0d7224 */ /* 0x000fe400078e0047 */
[----:B------:R-:W-:-:S07]  /*306c0*/  IMAD.MOV.U32 R73, RZ, RZ, R14 ;  /* 0x000000ffff497224 */ /* 0x000fce00078e000e */
[----:B------:R-:W-:Y:S05]  /*306d0*/  WARPSYNC.COLLECTIVE R15, `(.L_x_2137) ;  /* 0x000000000f087348 */ /* 0x000fea0003c00000 */
[----:B------:R0:W1:Y:S02]  /*306e0*/  SHFL.IDX P6, R14, R13, R12, R11 ;  /* 0x0000000c0d0e7389 */ /* 0x00006400000c000b */
[----:B01----:R-:W-:Y:S01]  /*306f0*/  ENDCOLLECTIVE ;  /* 0x000000000000791b */ /* 0x003fe20003800000 */
.L_x_2137:
[----:B------:R-:W-:Y:S02]  /*30700*/  IMAD.MOV.U32 R13, RZ, RZ, R33 ;  /* 0x000000ffff0d7224 */ /* 0x000fe400078e0021 */
[----:B------:R-:W-:Y:S02]  /*30710*/  IMAD.MOV.U32 R12, RZ, RZ, R87 ;  /* 0x000000ffff0c7224 */ /* 0x000fe400078e0057 */
[----:B------:R-:W-:-:S07]  /*30720*/  IMAD.MOV.U32 R71, RZ, RZ, R14 ;  /* 0x000000ffff477224 */ /* 0x000fce00078e000e */
[----:B------:R-:W-:Y:S05]  /*30730*/  WARPSYNC.COLLECTIVE R15, `(.L_x_2138) ;  /* 0x000000000f087348 */ /* 0x000fea0003c00000 */
[----:B------:R0:W1:Y:S02]  /*30740*/  SHFL.IDX P6, R14, R13, R12, R11 ;  /* 0x0000000c0d0e7389 */ /* 0x00006400000c000b */
[----:B01----:R-:W-:Y:S01]  /*30750*/  ENDCOLLECTIVE ;  /* 0x000000000000791b */ /* 0x003fe20003800000 */
.L_x_2138:
[----:B------:R-:W-:Y:S02]  /*30760*/  IMAD.MOV.U32 R13, RZ, RZ, R37 ;  /* 0x000000ffff0d7224 */ /* 0x000fe400078e0025 */
[----:B------:R-:W-:-:S07]  /*30770*/  IMAD.MOV.U32 R33, RZ, RZ, R14 ;  /* 0x000000ffff217224 */ /* 0x000fce00078e000e */
[----:B------:R-:W-:Y:S05]  /*30780*/  WARPSYNC.COLLECTIVE R15, `(.L_x_2139) ;  /* 0x000000000f087348 */ /* 0x000fea0003c00000 */
[----:B------:R0:W1:Y:S02]  /*30790*/  SHFL.IDX P6, R14, R13, R12, R11 ;  /* 0x0000000c0d0e7389 */ /* 0x00006400000c000b */
[----:B01----:R-:W-:Y:S01]  /*307a0*/  ENDCOLLECTIVE ;  /* 0x000000000000791b */ /* 0x003fe20003800000 */
.L_x_2139:
        /* <DEDUP_REMOVED lines=8> */
.L_x_2140:
[----:B------:R-:W-:Y:S02]  /*30830*/  IMAD.MOV.U32 R13, RZ, RZ, R75 ;  /* 0x000000ffff0d7224 */ /* 0x000fe400078e004b */
[----:B------:R-:W-:-:S07]  /*30840*/  IMAD.MOV.U32 R77, RZ, RZ, R14 ;  /* 0x000000ffff4d7224 */ /* 0x000fce00078e000e */
[----:B------:R-:W-:Y:S05]  /*30850*/  WARPSYNC.COLLECTIVE R15, `(.L_x_2141) ;  /* 0x000000000f087348 */ /* 0x000fea0003c00000 */
[----:B------:R0:W1:Y:S02]  /*30860*/  SHFL.IDX P6, R14, R13, R12, R11 ;  /* 0x0000000c0d0e7389 */ /* 0x00006400000c000b */
[----:B01----:R-:W-:Y:S01]  /*30870*/  ENDCOLLECTIVE ;  /* 0x000000000000791b */ /* 0x003fe20003800000 */
.L_x_2141:
[----:B------:R-:W-:Y:S02]  /*30880*/  IMAD.MOV.U32 R13, RZ, RZ, R32 ;  /* 0x000000ffff0d7224 */ /* 0x000fe400078e0020 */
[----:B------:R-:W-:Y:S02]  /*30890*/  IMAD.MOV.U32 R12, RZ, RZ, R87 ;  /* 0x000000ffff0c7224 */ /* 0x000fe400078e0057 */
[----:B------:R-:W-:-:S07]  /*308a0*/  IMAD.MOV.U32 R75, RZ, RZ, R14 ;  /* 0x000000ffff4b7224 */ /* 0x000fce00078e000e */
[----:B------:R-:W-:Y:S05]  /*308b0*/  WARPSYNC.COLLECTIVE R15, `(.L_x_2142) ;  /* 0x000000000f087348 */ /* 0x000fea0003c00000 */
[----:B------:R0:W1:Y:S02]  /*308c0*/  SHFL.IDX P6, R14, R13, R12, R11 ;  /* 0x0000000c0d0e7389 */ /* 0x00006400000c000b */
[----:B01----:R-:W-:Y:S01]  /*308d0*/  ENDCOLLECTIVE ;  /* 0x000000000000791b */ /* 0x003fe20003800000 */
.L_x_2142:
[----:B------:R-:W-:Y:S02]  /*308e0*/  IMAD.MOV.U32 R13, RZ, RZ, R35 ;  /* 0x000000ffff0d7224 */ /* 0x000fe400078e0023 */
[----:B------:R-:W-:-:S07]  /*308f0*/  IMAD.MOV.U32 R32, RZ, RZ, R14 ;  /* 0x000000ffff207224 */ /* 0x000fce00078e000e */
[----:B------:R-:W-:Y:S05]  /*30900*/  WARPSYNC.COLLECTIVE R15, `(.L_x_2143) ;  /* 0x000000000f087348 */ /* 0x000fea0003c00000 */
[----:B------:R0:W1:Y:S02]  /*30910*/  SHFL.IDX P6, R14, R13, R12, R11 ;  /* 0x0000000c0d0e7389 */ /* 0x00006400000c000b */
[----:B01----:R-:W-:Y:S01]  /*30920*/  ENDCOLLECTIVE ;  /* 0x000000000000791b */ /* 0x003fe20003800000 */
.L_x_2143:
[----:B------:R-:W-:Y:S02]  /*30930*/  SEL R76, R77, R32, P0 ;  /* 0x000000204d4c7207 */ /* 0x000fe40000000000 */
[----:B------:R-:W-:Y:S01]  /*30940*/  SEL R77, R32, R77, P0 ;  /* 0x0000004d204d7207 */ /* 0x000fe20000000000 */
[----:B------:R-:W-:Y:S02]  /*30950*/  IMAD.MOV.U32 R13, RZ, RZ, R89 ;  /* 0x000000ffff0d7224 */ /* 0x000fe400078e0059 */
[----:B------:R-:W-:Y:S01]  /*30960*/  IMAD.MOV.U32 R12, RZ, RZ, R0 ;  /* 0x000000ffff0c7224 */ /* 0x000fe200078e0000 */
[----:B------:R-:W-:Y:S02]  /*30970*/  SEL R0, R119, R81, P0 ;  /* 0x0000005177007207 */ /* 0x000fe40000000000 */
[----:B------:R-:W-:Y:S02]  /*30980*/  SEL R119, R81, R119, P0 ;  /* 0x0000007751777207 */ /* 0x000fe40000000000 */
[----:B------:R-:W-:-:S02]  /*30990*/  SEL R81, R80, R48, P0 ;  /* 0x0000003050517207 */ /* 0x000fc40000000000 */
[----:B------:R-:W-:Y:S01]  /*309a0*/  SEL R80, R48, R80, P0 ;  /* 0x0000005030507207 */ /* 0x000fe20000000000 */
[----:B------:R-:W-:-:S07]  /*309b0*/  IMAD.MOV.U32 R35, RZ, RZ, R14 ;  /* 0x000000ffff237224 */ /* 0x000fce00078e000e */
[----:B------:R-:W-:Y:S05]  /*309c0*/  WARPSYNC.COLLECTIVE R15, `(.L_x_2144) ;  /* 0x000000000f087348 */ /* 0x000fea0003c00000 */
[----:B------:R0:W1:Y:S02]  /*309d0*/  SHFL.IDX P6, R14, R13, R12, R11 ;  /* 0x0000000c0d0e7389 */ /* 0x00006400000c000b */
[----:B01----:R-:W-:Y:S01]  /*309e0*/  ENDCOLLECTIVE ;  /* 0x000000000000791b */ /* 0x003fe20003800000 */
.L_x_2144:
[----:B------:R-:W-:Y:S02]  /*309f0*/  SEL R74, R75, R35, P0 ;  /* 0x000000234b4a7207 */ /* 0x000fe40000000000 */
[----:B------:R-:W-:Y:S01]  /*30a00*/  SEL R75, R35, R75, P0 ;  /* 0x0000004b234b7207 */ /* 0x000fe20000000000 */
[----:B------:R-:W-:Y:S02]  /*30a10*/  IMAD.MOV.U32 R13, RZ, RZ, R153 ;  /* 0x000000ffff0d7224 */ /* 0x000fe400078e0099 */
[----:B------:R-:W-:-:S07]  /*30a20*/  IMAD.MOV.U32 R89, RZ, RZ, R14 ;  /* 0x000000ffff597224 */ /* 0x000fce00078e000e */
[----:B------:R-:W-:Y:S05]  /*30a30*/  WARPSYNC.COLLECTIVE R15, `(.L_x_2145) ;  /* 0x000000000f087348 */ /* 0x000fea0003c00000 */
[----:B------:R0:W1:Y:S02]  /*30a40*/  SHFL.IDX P6, R14, R13, R12, R11 ;  /* 0x0000000c0d0e7389 */ /* 0x00006400000c000b */
[----:B01----:R-:W-:Y:S01]  /*30a50*/  ENDCOLLECTIVE ;  /* 0x000000000000791b */ /* 0x003fe20003800000 */
.L_x_2145:
[----:B------:R-:W-:Y:S02]  /*30a60*/  IMAD.MOV.U32 R13, RZ, RZ, R121 ;  /* 0x000000ffff0d7224 */ /* 0x000fe400078e0079 */
[----:B------:R-:W-:Y:S02]  /*30a70*/  IMAD.MOV.U32 R12, RZ, RZ, R87 ;  /* 0x000000ffff0c7224 */ /* 0x000fe400078e0057 */
[----:B------:R-:W-:-:S07]  /*30a80*/  IMAD.MOV.U32 R88, RZ, RZ, R14 ;  /* 0x000000ffff587224 */ /* 0x000fce00078e000e */
[----:B------:R-:W-:Y:S05]  /*30a90*/  WARPSYNC.COLLECTIVE R15, `(.L_x_2146) ;  /* 0x000000000f087348 */ /* 0x000fea0003c00000 */
[----:B------:R0:W1:Y:S02]  /*30aa0*/  SHFL.IDX P6, R14, R13, R12, R11 ;  /* 0x0000000c0d0e7389 */ /* 0x00006400000c000b */
[----:B01----:R-:W-:Y:S01]  /*30ab0*/  ENDCOLLECTIVE ;  /* 0x000000000000791b */ /* 0x003fe20003800000 */
.L_x_2146:
        /* <DEDUP_REMOVED lines=9> */
.L_x_2147:
[----:B------:R-:W-:Y:S01]  /*30b50*/  IMAD.MOV.U32 R11, RZ, RZ, R14 ;  /* 0x000000ffff0b7224 */ /* 0x000fe200078e000e */
[----:B------:R-:W-:Y:S06]  /*30b60*/  BRA `(.L_x_2148) ;  /* 0xfffffef800807947 */ /* 0x000fec000383ffff */
.L_x_1828:
[----:B------:R-:W-:Y:S02]  /*30b70*/  IMAD.MOV.U32 R13, RZ, RZ, R3 ;  /* 0x000000ffff0d7224 */ /* 0x000fe400078e0003 */
[----:B------:R-:W-:Y:S02]  /*30b80*/  IMAD.MOV.U32 R12, RZ, RZ, RZ ;  /* 0x000000ffff0c7224 */ /* 0x000fe400078e00ff */
[----:B------:R-:W-:Y:S02]  /*30b90*/  IMAD.MOV.U32 R11, RZ, RZ, 0x181f ;  /* 0x0000181fff0b7424 */ /* 0x000fe400078e00ff */
[----:B------:R-:W-:-:S07]  /*30ba0*/  IMAD.MOV.U32 R15, RZ, RZ, -0x1 ;  /* 0xffffffffff0f7424 */ /* 0x000fce00078e00ff */
[----:B-----5:R-:W-:Y:S05]  /*30bb0*/  WARPSYNC.COLLECTIVE R15, `(.L_x_2149) ;  /* 0x000000000f087348 */ /* 0x020fea0003c00000 */
[----:B------:R0:W1:Y:S02]  /*30bc0*/  SHFL.IDX P6, R14, R13, R12, R11 ;  /* 0x0000000c0d0e7389 */ /* 0x00006400000c000b */
[----:B01---5:R-:W-:Y:S01]  /*30bd0*/  ENDCOLLECTIVE ;  /* 0x000000000000791b */ /* 0x023fe20003800000 */
.L_x_2149:
[----:B------:R-:W-:Y:S02]  /*30be0*/  IMAD.MOV.U32 R13, RZ, RZ, R2 ;  /* 0x000000ffff0d7224 */ /* 0x000fe400078e0002 */
[----:B------:R-:W-:-:S07]  /*30bf0*/  IMAD.MOV.U32 R0, RZ, RZ, R14 ;  /* 0x000000ffff007224 */ /* 0x000fce00078e000e */
[----:B------:R-:W-:Y:S05]  /*30c00*/  WARPSYNC.COLLECTIVE R15, `(.L_x_2150) ;  /* 0x000000000f087348 */ /* 0x000fea0003c00000 */
[----:B------:R0:W1:Y:S02]  /*30c10*/  SHFL.IDX P6, R14, R13, R12, R11 ;  /* 0x0000000c0d0e7389 */ /* 0x00006400000c000b */
[----:B01----:R-:W-:Y:S01]  /*30c20*/  ENDCOLLECTIVE ;  /* 0x000000000000791b */ /* 0x003fe20003800000 */
.L_x_2150:
[----:B------:R-:W-:Y:S05]  /*30c30*/  BRA `(.L_x_2151) ;  /* 0xffffff0800cc7947 */ /* 0x000fea000383ffff */
.L_x_1831:
[----:B------:R-:W-:Y:S01]  /*30c40*/  BSSY B1, `(.L_x_2152) ;  /* 0x0000008000017945 */ /* 0x000fe20003800000 */
[----:B------:R-:W-:Y:S02]  /*30c50*/  IMAD.MOV.U32 R13, RZ, RZ, R3 ;  /* 0x000000ffff0d7224 */ /* 0x000fe400078e0003 */
[----:B------:R-:W-:Y:S02]  /*30c60*/  IMAD.MOV.U32 R12, RZ, RZ, 0x1 ;  /* 0x00000001ff0c7424 */ /* 0x000fe400078e00ff */
[----:B---3--:R-:W-:Y:S02]  /*30c70*/  IMAD.MOV.U32 R11, RZ, RZ, 0x181f ;  /* 0x0000181fff0b7424 */ /* 0x008fe400078e00ff */
[----:B------:R-:W-:-:S07]  /*30c80*/  IMAD.MOV.U32 R15, RZ, RZ, -0x1 ;  /* 0xffffffffff0f7424 */ /* 0x000fce00078e00ff */
[----:B012--5:R-:W-:Y:S05]  /*30c90*/  WARPSYNC.COLLECTIVE R15, `(.L_x_2153) ;  /* 0x000000000f087348 */ /* 0x027fea0003c00000 */
[----:B--2---:R2:W3:Y:S02]  /*30ca0*/  SHFL.IDX P6, R14, R13, R12, R11 ;  /* 0x0000000c0d0e7389 */ /* 0x0044e400000c000b */
[----:B0123-5:R-:W-:Y:S01]  /*30cb0*/  ENDCOLLECTIVE ;  /* 0x000000000000791b */ /* 0x02ffe20003800000 */
.L_x_2153:
[----:B------:R-:W-:Y:S05]  /*30cc0*/  BSYNC B1 ;  /* 0x0000000000017941 */ /* 0x000fea0003800000 */
.L_x_2152:
        /* <DEDUP_REMOVED lines=8> */
.L_x_2154:
[----:B------:R-:W-:Y:S05]  /*30d50*/  BRA `(.L_x_2155) ;  /* 0xffffff0800dc7947 */ /* 0x000fea000383ffff */
.L_x_1834:
[----:B------:R-:W-:Y:S01]  /*30d60*/  BSSY B1, `(.L_x_2156) ;  /* 0x0000008000017945 */ /* 0x000fe20003800000 */
[----:B------:R-:W-:Y:S02]  /*30d70*/  IMAD.MOV.U32 R13, RZ, RZ, R3 ;  /* 0x000000ffff0d7224 */ /* 0x000fe400078e0003 */
[----:B------:R-:W-:Y:S02]  /*30d80*/  IMAD.MOV.U32 R12, RZ, RZ, 0x2 ;  /* 0x00000002ff0c7424 */ /* 0x000fe400078e00ff */
[----:B------:R-:W-:Y:S02]  /*30d90*/  IMAD.MOV.U32 R11, RZ, RZ, 0x181f ;  /* 0x0000181fff0b7424 */ /* 0x000fe400078e00ff */
[----:B---3--:R-:W-:-:S07]  /*30da0*/  IMAD.MOV.U32 R15, RZ, RZ, -0x1 ;  /* 0xffffffffff0f7424 */ /* 0x008fce00078e00ff */
[----:B012-4-:R-:W-:Y:S05]  /*30db0*/  WARPSYNC.COLLECTIVE R15, `(.L_x_2157) ;  /* 0x000000000f087348 */ /* 0x017fea0003c00000 */
[----:B--2---:R2:W3:Y:S02]  /*30dc0*/  SHFL.IDX P6, R14, R13, R12, R11 ;  /* 0x0000000c0d0e7389 */ /* 0x0044e400000c000b */
[----:B01234-:R-:W-:Y:S01]  /*30dd0*/  ENDCOLLECTIVE ;  /* 0x000000000000791b */ /* 0x01ffe20003800000 */
.L_x_2157:
[----:B------:R-:W-:Y:S05]  /*30de0*/  BSYNC B1 ;  /* 0x0000000000017941 */ /* 0x000fea0003800000 */
.L_x_2156:
        /* <DEDUP_REMOVED lines=8> */
.L_x_2158:
[----:B------:R-:W-:Y:S05]  /*30e70*/  BRA `(.L_x_2159) ;  /* 0xffffff0800ec7947 */ /* 0x000fea000383ffff */
.L_x_1837:
        /* <DEDUP_REMOVED lines=8> */
.L_x_2161:
[----:B------:R-:W-:Y:S05]  /*30f00*/  BSYNC B1 ;  /* 0x0000000000017941 */ /* 0x000fea0003800000 */
.L_x_2160:
        /* <DEDUP_REMOVED lines=8> */
.L_x_2162:
[----:B------:R-:W-:Y:S05]  /*30f90*/  BRA `(.L_x_2163) ;  /* 0xffffff0800fc7947 */ /* 0x000fea000383ffff */
.L_x_1839:
[----:B------:R-:W-:Y:S02]  /*30fa0*/  IMAD.MOV.U32 R13, RZ, RZ, R37 ;  /* 0x000000ffff0d7224 */ /* 0x000fe400078e0025 */
[----:B------:R-:W-:Y:S02]  /*30fb0*/  IMAD.MOV.U32 R12, RZ, RZ, RZ ;  /* 0x000000ffff0c7224 */ /* 0x000fe400078e00ff */
[----:B------:R-:W-:Y:S02]  /*30fc0*/  IMAD.MOV.U32 R11, RZ, RZ, 0x1c1f ;  /* 0x00001c1fff0b7424 */ /* 0x000fe400078e00ff */
[----:B------:R-:W-:-:S07]  /*30fd0*/  IMAD.MOV.U32 R15, RZ, RZ, -0x1 ;  /* 0xffffffffff0f7424 */ /* 0x000fce00078e00ff */
[----:B------:R-:W-:Y:S05]  /*30fe0*/  WARPSYNC.COLLECTIVE R15, `(.L_x_2164) ;  /* 0x000000000f087348 */ /* 0x000fea0003c00000 */
[----:B------:R0:W1:Y:S02]  /*30ff0*/  SHFL.IDX P6, R14, R13, R12, R11 ;  /* 0x0000000c0d0e7389 */ /* 0x00006400000c000b */
[----:B01----:R-:W-:Y:S01]  /*31000*/  ENDCOLLECTIVE ;  /* 0x000000000000791b */ /* 0x003fe20003800000 */
.L_x_2164:
[----:B------:R-:W-:Y:S02]  /*31010*/  IMAD.MOV.U32 R13, RZ, RZ, R36 ;  /* 0x000000ffff0d7224 */ /* 0x000fe400078e0024 */
[----:B------:R-:W-:-:S07]  /*31020*/  IMAD.MOV.U32 R38, RZ, RZ, R14 ;  /* 0x000000ffff267224 */ /* 0x000fce00078e000e */
[----:B------:R-:W-:Y:S05]  /*31030*/  WARPSYNC.COLLECTIVE R15, `(.L_x_2165) ;  /* 0x000000000f087348 */ /* 0x000fea0003c00000 */
[----:B------:R0:W1:Y:S02]  /*31040*/  SHFL.IDX P6, R14, R13, R12, R11 ;  /* 0x0000000c0d0e7389 */ /* 0x00006400000c000b */
[----:B01----:R-:W-:Y:S01]  /*31050*/  ENDCOLLECTIVE ;  /* 0x000000000000791b */ /* 0x003fe20003800000 */
.L_x_2165:
[----:B------:R-:W-:Y:S01]  /*31060*/  IMAD.MOV.U32 R11, RZ, RZ, R14 ;  /* 0x000000ffff0b7224 */ /* 0x000fe200078e000e */
[----:B------:R-:W-:Y:S06]  /*31070*/  BRA `(.L_x_2166) ;  /* 0xffffff0c00c47947 */ /* 0x000fec000383ffff */
.L_x_1842:
[----:B------:R-:W-:Y:S01]  /*31080*/  BSSY B1, `(.L_x_2167) ;  /* 0x0000008000017945 */ /* 0x000fe20003800000 */
[----:B---3--:R-:W-:Y:S02]  /*31090*/  IMAD.MOV.U32 R13, RZ, RZ, R37 ;  /* 0x000000ffff0d7224 */ /* 0x008fe400078e0025 */
[----:B------:R-:W-:Y:S02]  /*310a0*/  IMAD.MOV.U32 R12, RZ, RZ, 0x1 ;  /* 0x00000001ff0c7424 */ /* 0x000fe400078e00ff */
[----:B--2---:R-:W-:Y:S02]  /*310b0*/  IMAD.MOV.U32 R11, RZ, RZ, 0x1c1f ;  /* 0x00001c1fff0b7424 */ /* 0x004fe400078e00ff */
[----:B------:R-:W-:-:S07]  /*310c0*/  IMAD.MOV.U32 R15, RZ, RZ, -0x1 ;  /* 0xffffffffff0f7424 */ /* 0x000fce00078e00ff */
[----:B01----:R-:W-:Y:S05]  /*310d0*/  WARPSYNC.COLLECTIVE R15, `(.L_x_2168) ;  /* 0x000000000f087348 */ /* 0x003fea0003c00000 */
[----:B------:R2:W3:Y:S02]  /*310e0*/  SHFL.IDX P6, R14, R13, R12, R11 ;  /* 0x0000000c0d0e7389 */ /* 0x0004e400000c000b */
[----:B0123--:R-:W-:Y:S01]  /*310f0*/  ENDCOLLECTIVE ;  /* 0x000000000000791b */ /* 0x00ffe20003800000 */
.L_x_2168:
[----:B------:R-:W-:Y:S05]  /*31100*/  BSYNC B1 ;  /* 0x0000000000017941 */ /* 0x000fea0003800000 */
.L_x_2167:
        /* <DEDUP_REMOVED lines=8> */
.L_x_2169:
[----:B------:R-:W-:Y:S01]  /*31190*/  IMAD.MOV.U32 R33, RZ, RZ, R14 ;  /* 0x000000ffff217224 */ /* 0x000fe200078e000e */
[----:B------:R-:W-:Y:S06]  /*311a0*/  BRA `(.L_x_2170) ;  /* 0xffffff1800c47947 */ /* 0x000fec000383ffff */
.L_x_1846:
[----:B------:R-:W-:Y:S02]  /*311b0*/  IMAD.MOV.U32 R13, RZ, RZ, R3 ;  /* 0x000000ffff0d7224 */ /* 0x000fe400078e0003 */
[----:B------:R-:W-:Y:S02]  /*311c0*/  IMAD.MOV.U32 R12, RZ, RZ, RZ ;  /* 0x000000ffff0c7224 */ /* 0x000fe400078e00ff */
[----:B------:R-:W-:Y:S02]  /*311d0*/  IMAD.MOV.U32 R11, RZ, RZ, 0x181f ;  /* 0x0000181fff0b7424 */ /* 0x000fe400078e00ff */
[----:B------:R-:W-:-:S07]  /*311e0*/  IMAD.MOV.U32 R15, RZ, RZ, -0x1 ;  /* 0xffffffffff0f7424 */ /* 0x000fce00078e00ff */
[----:B0-----:R-:W-:Y:S05]  /*311f0*/  WARPSYNC.COLLECTIVE R15, `(.L_x_2171) ;  /* 0x000000000f087348 */ /* 0x001fea0003c00000 */
[----:B------:R1:W2:Y:S02]  /*31200*/  SHFL.IDX P6, R14, R13, R12, R11 ;  /* 0x0000000c0d0e7389 */ /* 0x0002a400000c000b */
[----:B012---:R-:W-:Y:S01]  /*31210*/  ENDCOLLECTIVE ;  /* 0x000000000000791b */ /* 0x007fe20003800000 */
.L_x_2171:
[----:B------:R-:W-:Y:S02]  /*31220*/  IMAD.MOV.U32 R13, RZ, RZ, R2 ;  /* 0x000000ffff0d7224 */ /* 0x000fe400078e0002 */
[----:B------:R-:W-:-:S07]  /*31230*/  IMAD.MOV.U32 R0, RZ, RZ, R14 ;  /* 0x000000ffff007224 */ /* 0x000fce00078e000e */
[----:B------:R-:W-:Y:S05]  /*31240*/  WARPSYNC.COLLECTIVE R15, `(.L_x_2172) ;  /* 0x000000000f087348 */ /* 0x000fea0003c00000 */
[----:B------:R0:W1:Y:S02]  /*31250*/  SHFL.IDX P6, R14, R13, R12, R11 ;  /* 0x0000000c0d0e7389 */ /* 0x00006400000c000b */
[----:B01----:R-:W-:Y:S01]  /*31260*/  ENDCOLLECTIVE ;  /* 0x000000000000791b */ /* 0x003fe20003800000 */
.L_x_2172:
[----:B------:R-:W-:Y:S05]  /*31270*/  BRA `(.L_x_2173) ;  /* 0xffffff2c00e47947 */ /* 0x000fea000383ffff */
.L_x_1849:
[----:B------:R-:W-:Y:S01]  /*31280*/  BSSY B1, `(.L_x_2174) ;  /* 0x0000008000017945 */ /* 0x000fe20003800000 */
[----:B----4-:R-:W-:Y:S02]  /*31290*/  IMAD.MOV.U32 R13, RZ, RZ, R3 ;  /* 0x000000ffff0d7224 */ /* 0x010fe400078e0003 */
[----:B------:R-:W-:Y:S02]  /*312a0*/  IMAD.MOV.U32 R12, RZ, RZ, 0x1 ;  /* 0x00000001ff0c7424 */ /* 0x000fe400078e00ff */
[----:B------:R-:W-:Y:S02]  /*312b0*/  IMAD.MOV.U32 R11, RZ, RZ, 0x181f ;  /* 0x0000181fff0b7424 */ /* 0x000fe400078e00ff */
[----:B------:R-:W-:-:S07]  /*312c0*/  IMAD.MOV.U32 R15, RZ, RZ, -0x1 ;  /* 0xffffffffff0f7424 */ /* 0x000fce00078e00ff */
[----:B0123--:R-:W-:Y:S05]  /*312d0*/  WARPSYNC.COLLECTIVE R15, `(.L_x_2175) ;  /* 0x000000000f087348 */ /* 0x00ffea0003c00000 */
[----:B---3--:R3:W4:Y:S02]  /*312e0*/  SHFL.IDX P6, R14, R13, R12, R11 ;  /* 0x0000000c0d0e7389 */ /* 0x00872400000c000b */
[----:B01234-:R-:W-:Y:S01]  /*312f0*/  ENDCOLLECTIVE ;  /* 0x000000000000791b */ /* 0x01ffe20003800000 */
.L_x_2175:
[----:B------:R-:W-:Y:S05]  /*31300*/  BSYNC B1 ;  /* 0x0000000000017941 */ /* 0x000fea0003800000 */
.L_x_2174:
        /* <DEDUP_REMOVED lines=8> */
.L_x_2176:
[----:B------:R-:W-:Y:S05]  /*31390*/  BRA `(.L_x_2177) ;  /* 0xffffff2c00f87947 */ /* 0x000fea000383ffff */
.L_x_1852:
        /* <DEDUP_REMOVED lines=8> */
.L_x_2179:
[----:B------:R-:W-:Y:S05]  /*31420*/  BSYNC B1 ;  /* 0x0000000000017941 */ /* 0x000fea0003800000 */
.L_x_2178:
        /* <DEDUP_REMOVED lines=8> */
.L_x_2180:
[----:B------:R-:W-:Y:S05]  /*314b0*/  BRA `(.L_x_2181) ;  /* 0xffffff3000087947 */ /* 0x000fea000383ffff */
.L_x_1855:
[----:B------:R-:W-:Y:S01]  /*314c0*/  BSSY B1, `(.L_x_2182) ;  /* 0x0000008000017945 */ /* 0x000fe20003800000 */
[----:B0-----:R-:W-:Y:S02]  /*314d0*/  IMAD.MOV.U32 R13, RZ, RZ, R3 ;  /* 0x000000ffff0d7224 */ /* 0x001fe400078e0003 */
[----:B------:R-:W-:Y:S02]  /*314e0*/  IMAD.MOV.U32 R12, RZ, RZ, 0x3 ;  /* 0x00000003ff0c7424 */ /* 0x000fe400078e00ff */
[----:B------:R-:W-:Y:S02]  /*314f0*/  IMAD.MOV.U32 R11, RZ, RZ, 0x181f ;  /* 0x0000181fff0b7424 */ /* 0x000fe400078e00ff */
[----:B------:R-:W-:-:S07]  /*31500*/  IMAD.MOV.U32 R15, RZ, RZ, -0x1 ;  /* 0xffffffffff0f7424 */ /* 0x000fce00078e00ff */
[----:B-1234-:R-:W-:Y:S05]  /*31510*/  WARPSYNC.COLLECTIVE R15, `(.L_x_2183) ;  /* 0x000000000f087348 */ /* 0x01efea0003c00000 */
[----:B----4-:R0:W4:Y:S02]  /*31520*/  SHFL.IDX P6, R14, R13, R12, R11 ;  /* 0x0000000c0d0e7389 */ /* 0x01012400000c000b */
[----:B01234-:R-:W-:Y:S01]  /*31530*/  ENDCOLLECTIVE ;  /* 0x000000000000791b */ /* 0x01ffe20003800000 */
.L_x_2183:
[----:B------:R-:W-:Y:S05]  /*31540*/  BSYNC B1 ;  /* 0x0000000000017941 */ /* 0x000fea0003800000 */
.L_x_2182:
        /* <DEDUP_REMOVED lines=8> */
.L_x_2184:
[----:B------:R-:W-:Y:S05]  /*315d0*/  BRA `(.L_x_2185) ;  /* 0xffffff3000187947 */ /* 0x000fea000383ffff */
.L_x_1881:
[----:B------:R-:W0:Y:S01]  /*315e0*/  S2R R5, SR_TID.X ;  /* 0x0000000000057919 */ /* 0x000e220000002100 */
[----:B------:R-:W-:Y:S01]  /*315f0*/  BSSY B1, `(.L_x_2186) ;  /* 0x000000a000017945 */ /* 0x000fe20003800000 */
[----:B------:R-:W-:Y:S02]  /*31600*/  IMAD.MOV.U32 R12, RZ, RZ, RZ ;  /* 0x000000ffff0c7224 */ /* 0x000fe400078e00ff */
[----:B------:R-:W-:Y:S02]  /*31610*/  IMAD.MOV.U32 R11, RZ, RZ, 0x1f ;  /* 0x0000001fff0b7424 */ /* 0x000fe400078e00ff */
[----:B------:R-:W-:Y:S01]  /*31620*/  IMAD.MOV.U32 R15, RZ, RZ, -0x1 ;  /* 0xffffffffff0f7424 */ /* 0x000fe200078e00ff */
[----:B0-----:R-:W-:-:S04]  /*31630*/  SHF.R.U32.HI R5, RZ, 0x5, R5 ;  /* 0x00000005ff057819 */ /* 0x001fc80000011605 */
[----:B------:R-:W-:-:S05]  /*31640*/  LOP3.LUT R5, R5, 0x3, RZ, 0xc0, !PT ;  /* 0x0000000305057812 */ /* 0x000fca00078ec0ff */
[----:B------:R-:W-:-:S07]  /*31650*/  IMAD.MOV.U32 R13, RZ, RZ, R5 ;  /* 0x000000ffff0d7224 */ /* 0x000fce00078e0005 */
[----:B------:R-:W-:Y:S05]  /*31660*/  WARPSYNC.COLLECTIVE R15, `(.L_x_2187) ;  /* 0x000000000f087348 */ /* 0x000fea0003c00000 */
[----:B------:R0:W1:Y:S02]  /*31670*/  SHFL.IDX P6, R14, R13, R12, R11 ;  /* 0x0000000c0d0e7389 */ /* 0x00006400000c000b */
[----:B01----:R-:W-:Y:S01]  /*31680*/  ENDCOLLECTIVE ;  /* 0x000000000000791b */ /* 0x003fe20003800000 */
.L_x_2187:
[----:B------:R-:W-:Y:S05]  /*31690*/  BSYNC B1 ;  /* 0x0000000000017941 */ /* 0x000fea0003800000 */
.L_x_2186:
[----:B------:R-:W-:Y:S05]  /*316a0*/  BRA `(.L_x_2188) ;  /* 0xffffff5000287947 */ /* 0x000fea000383ffff */
.L_x_1883:
[----:B------:R-:W-:Y:S01]  /*316b0*/  BSSY B1, `(.L_x_2189) ;  /* 0x0000006000017945 */ /* 0x000fe20003800000 */
[----:B------:R-:W-:-:S07]  /*316c0*/  IMAD.MOV.U32 R15, RZ, RZ, -0x1 ;  /* 0xffffffffff0f7424 */ /* 0x000fce00078e00ff */
[----:B0-----:R-:W-:Y:S05]  /*316d0*/  WARPSYNC.COLLECTIVE R15, `(.L_x_2190) ;  /* 0x000000000f0c7348 */ /* 0x001fea0003c00000 */
[----:B------:R-:W-:Y:S02]  /*316e0*/  ELECT P6, UR62, PT ;  /* 0x00000000003e782f */ /* 0x000fe400038c0000 */
[----:B------:R-:W-:Y:S01]  /*316f0*/  MOV R14, UR62 ;  /* 0x0000003e000e7c02 */ /* 0x000fe20008000f00 */
[----:B0-----:R-:W-:Y:S10]  /*31700*/  ENDCOLLECTIVE ;  /* 0x000000000000791b */ /* 0x001ff40003800000 */
.L_x_2190:
[----:B------:R-:W-:Y:S05]  /*31710*/  BSYNC B1 ;  /* 0x0000000000017941 */ /* 0x000fea0003800000 */
.L_x_2189:
[----:B------:R-:W-:Y:S05]  /*31720*/  BRA `(.L_x_1882) ;  /* 0xffffff5000207947 */ /* 0x000fea000383ffff */
.L_x_1885:
[----:B0-----:R0:W1:Y:S02]  /*31730*/  SYNCS.PHASECHK.TRANS64.TRYWAIT P0, [R23+URZ+0x2a820], R5 ;  /* 0x02a82005170075a7 */ /* 0x001064000800017f */
[----:B-1----:R-:W-:Y:S05]  /*31740*/  @!P0 NANOSLEEP.SYNCS 0x989680 ;  /* 0x009896800000895d */ /* 0x002fea0003900000 */
[----:B------:R-:W1:Y:S02]  /*31750*/  @!P0 SYNCS.PHASECHK.TRANS64 P0, [R23+URZ+0x2a820], R5 ;  /* 0x02a82005170085a7 */ /* 0x000e64000800007f */
[----:B-1----:R-:W-:Y:S05]  /*31760*/  @!P0 BRA `(.L_x_1885) ;  /* 0xfffffffc00f08947 */ /* 0x002fea000383ffff */
[----:B------:R-:W-:Y:S05]  /*31770*/  BRA `(.L_x_2191) ;  /* 0xffffff5000307947 */ /* 0x000fea000383ffff */
.L_x_1889:
[----:B-1----:R1:W2:Y:S02]  /*31780*/  SYNCS.PHASECHK.TRANS64.TRYWAIT P0, [R12+URZ+0x2a8a0], R11 ;  /* 0x02a8a00b0c0075a7 */ /* 0x0022a4000800017f */
[----:B--2---:R-:W-:Y:S05]  /*31790*/  @!P0 NANOSLEEP.SYNCS 0x989680 ;  /* 0x009896800000895d */ /* 0x004fea0003900000 */
[----:B------:R-:W2:Y:S02]  /*317a0*/  @!P0 SYNCS.PHASECHK.TRANS64 P0, [R12+URZ+0x2a8a0], R11 ;  /* 0x02a8a00b0c0085a7 */ /* 0x000ea4000800007f */
[----:B--2---:R-:W-:Y:S05]  /*317b0*/  @!P0 BRA `(.L_x_1889) ;  /* 0xfffffffc00f08947 */ /* 0x004fea000383ffff */
[----:B------:R-:W-:Y:S05]  /*317c0*/  BRA `(.L_x_2192) ;  /* 0xffffff5000487947 */ /* 0x000fea000383ffff */
.L_x_1896:
[----:B0-----:R0:W2:Y:S02]  /*317d0*/  SYNCS.PHASECHK.TRANS64.TRYWAIT P0, [R12+URZ+0x2a8c0], R11 ;  /* 0x02a8c00b0c0075a7 */ /* 0x0010a4000800017f */
[----:B--2---:R-:W-:Y:S05]  /*317e0*/  @!P0 NANOSLEEP.SYNCS 0x989680 ;  /* 0x009896800000895d */ /* 0x004fea0003900000 */
[----:B------:R-:W2:Y:S02]  /*317f0*/  @!P0 SYNCS.PHASECHK.TRANS64 P0, [R12+URZ+0x2a8c0], R11 ;  /* 0x02a8c00b0c0085a7 */ /* 0x000ea4000800007f */
[----:B--2---:R-:W-:Y:S05]  /*31800*/  @!P0 BRA `(.L_x_1896) ;  /* 0xfffffffc00f08947 */ /* 0x004fea000383ffff */
[----:B------:R-:W-:Y:S05]  /*31810*/  BRA `(.L_x_2193) ;  /* 0xffffff5400447947 */ /* 0x000fea000383ffff */
.L_x_1905:
[----:B-1----:R1:W2:Y:S02]  /*31820*/  SYNCS.PHASECHK.TRANS64.TRYWAIT P1, [R11+URZ+0x2a8a0], R8 ;  /* 0x02a8a0080b0075a7 */ /* 0x0022a4000802017f */
[----:B--2---:R-:W-:Y:S05]  /*31830*/  @!P1 NANOSLEEP.SYNCS 0x989680 ;  /* 0x009896800000995d */ /* 0x004fea0003900000 */
[----:B------:R-:W2:Y:S02]  /*31840*/  @!P1 SYNCS.PHASECHK.TRANS64 P1, [R11+URZ+0x2a8a0], R8 ;  /* 0x02a8a0080b0095a7 */ /* 0x000ea4000802007f */
[----:B--2---:R-:W-:Y:S05]  /*31850*/  @!P1 BRA `(.L_x_1905) ;  /* 0xfffffffc00f09947 */ /* 0x004fea000383ffff */
[----:B------:R-:W-:Y:S05]  /*31860*/  BRA `(.L_x_2194) ;  /* 0xffffff5800787947 */ /* 0x000fea000383ffff */
.L_x_1912:
[----:B0-----:R0:W2:Y:S02]  /*31870*/  SYNCS.PHASECHK.TRANS64.TRYWAIT P1, [R11+URZ+0x2a8c0], R8 ;  /* 0x02a8c0080b0075a7 */ /* 0x0010a4000802017f */
[----:B--2---:R-:W-:Y:S05]  /*31880*/  @!P1 NANOSLEEP.SYNCS 0x989680 ;  /* 0x009896800000995d */ /* 0x004fea0003900000 */
[----:B------:R-:W2:Y:S02]  /*31890*/  @!P1 SYNCS.PHASECHK.TRANS64 P1, [R11+URZ+0x2a8c0], R8 ;  /* 0x02a8c0080b0095a7 */ /* 0x000ea4000802007f */
[----:B--2---:R-:W-:Y:S05]  /*318a0*/  @!P1 BRA `(.L_x_1912) ;  /* 0xfffffffc00f09947 */ /* 0x004fea000383ffff */
[----:B------:R-:W-:Y:S05]  /*318b0*/  BRA `(.L_x_2195) ;  /* 0xffffff5c00707947 */ /* 0x000fea000383ffff */
.L_x_1939:
        /* <DEDUP_REMOVED lines=11> */
.L_x_2197:
[----:B------:R-:W-:Y:S05]  /*31970*/  BSYNC B0 ;  /* 0x0000000000007941 */ /* 0x000fea0003800000 */
.L_x_2196:
[----:B------:R-:W-:Y:S05]  /*31980*/  BRA `(.L_x_2198) ;  /* 0xffffff7000787947 */ /* 0x000fea000383ffff */
.L_x_1942:
[----:B0-----:R-:W2:Y:S02]  /*31990*/  LDL R0, [R1+0x14] ;  /* 0x0000140001007983 */ /* 0x001ea40000100800 */
[----:B--2---:R0:W1:Y:S02]  /*319a0*/  SYNCS.PHASECHK.TRANS64.TRYWAIT P0, [R4+URZ+0x2a880], R0 ;  /* 0x02a88000040075a7 */ /* 0x004064000800017f */
[----:B-1----:R-:W-:Y:S05]  /*319b0*/  @!P0 NANOSLEEP.SYNCS 0x989680 ;  /* 0x009896800000895d */ /* 0x002fea0003900000 */
[----:B------:R-:W1:Y:S02]  /*319c0*/  @!P0 SYNCS.PHASECHK.TRANS64 P0, [R4+URZ+0x2a880], R0 ;  /* 0x02a88000040085a7 */ /* 0x000e64000800007f */
[----:B-1----:R-:W-:Y:S05]  /*319d0*/  @!P0 BRA `(.L_x_1942) ;  /* 0xfffffffc00ec8947 */ /* 0x002fea000383ffff */
[----:B------:R-:W-:Y:S05]  /*319e0*/  BRA `(.L_x_2199) ;  /* 0xffffff7000887947 */ /* 0x000fea000383ffff */
.L_x_1943:
        /* <DEDUP_REMOVED lines=8> */
.L_x_2201:
[----:B------:R-:W-:Y:S05]  /*31a70*/  BSYNC B0 ;  /* 0x0000000000007941 */ /* 0x000fea0003800000 */
.L_x_2200:
[----:B------:R-:W-:Y:S01]  /*31a80*/  IMAD.MOV.U32 R13, RZ, RZ, R8 ;  /* 0x000000ffff0d7224 */ /* 0x000fe200078e0008 */
[----:B------:R-:W-:Y:S01]  /*31a90*/  LOP3.LUT R27, R30, 0x80, RZ, 0xfc, !PT ;  /* 0x000000801e1b7812 */ /* 0x000fe200078efcff */
        /* <DEDUP_REMOVED lines=9> */
.L_x_2202:
        /* <DEDUP_REMOVED lines=24> */
.L_x_2203:
        /* <DEDUP_REMOVED lines=9> */
.L_x_2204:
[----:B------:R-:W-:Y:S02]  /*31d40*/  IMAD.MOV.U32 R13, RZ, RZ, R9 ;  /* 0x000000ffff0d7224 */ /* 0x000fe400078e0009 */
[----:B------:R-:W-:Y:S02]  /*31d50*/  IMAD.MOV.U32 R12, RZ, RZ, 0x2 ;  /* 0x00000002ff0c7424 */ /* 0x000fe400078e00ff */
[----:B------:R-:W-:-:S07]  /*31d60*/  IMAD.MOV.U32 R2, RZ, RZ, R14 ;  /* 0x000000ffff027224 */ /* 0x000fce00078e000e */
[----:B------:R-:W-:Y:S05]  /*31d70*/  WARPSYNC.COLLECTIVE R15, `(.L_x_2205) ;  /* 0x000000000f087348 */ /* 0x000fea0003c00000 */
[----:B------:R0:W1:Y:S02]  /*31d80*/  SHFL.IDX P6, R14, R13, R12, R11 ;  /* 0x0000000c0d0e7389 */ /* 0x00006400000c000b */
[----:B01----:R-:W-:Y:S01]  /*31d90*/  ENDCOLLECTIVE ;  /* 0x000000000000791b */ /* 0x003fe20003800000 */
.L_x_2205:
        /* <DEDUP_REMOVED lines=16> */
.L_x_2206:
[----:B------:R-:W-:Y:S02]  /*31ea0*/  IMAD.MOV.U32 R13, RZ, RZ, R9 ;  /* 0x000000ffff0d7224 */ /* 0x000fe400078e0009 */
[----:B------:R-:W-:Y:S02]  /*31eb0*/  IMAD.MOV.U32 R12, RZ, RZ, 0x3 ;  /* 0x00000003ff0c7424 */ /* 0x000fe400078e00ff */
[----:B------:R-:W-:-:S07]  /*31ec0*/  IMAD.MOV.U32 R2, RZ, RZ, R14 ;  /* 0x000000ffff027224 */ /* 0x000fce00078e000e */
[----:B------:R-:W-:Y:S05]  /*31ed0*/  WARPSYNC.COLLECTIVE R15, `(.L_x_2207) ;  /* 0x000000000f087348 */ /* 0x000fea0003c00000 */
[----:B------:R0:W1:Y:S02]  /*31ee0*/  SHFL.IDX P6, R14, R13, R12, R11 ;  /* 0x0000000c0d0e7389 */ /* 0x00006400000c000b */
[----:B01----:R-:W-:Y:S01]  /*31ef0*/  ENDCOLLECTIVE ;  /* 0x000000000000791b */ /* 0x003fe20003800000 */
.L_x_2207:
        /* <DEDUP_REMOVED lines=13> */
.L_x_2208:
        /* <DEDUP_REMOVED lines=11> */
.L_x_1948:
[----:B--2---:R-:W2:Y:S02]  /*32080*/  LDL R2, [R1+0x14] ;  /* 0x0000140001027983 */ /* 0x004ea40000100800 */
[----:B--2---:R2:W3:Y:S02]  /*32090*/  SYNCS.PHASECHK.TRANS64.TRYWAIT P0, [R4+URZ+0x2a840], R2 ;  /* 0x02a84002040075a7 */ /* 0x0044e4000800017f */
[----:B---3--:R-:W-:Y:S05]  /*320a0*/  @!P0 NANOSLEEP.SYNCS 0x989680 ;  /* 0x009896800000895d */ /* 0x008fea0003900000 */
[----:B------:R-:W3:Y:S02]  /*320b0*/  @!P0 SYNCS.PHASECHK.TRANS64 P0, [R4+URZ+0x2a840], R2 ;  /* 0x02a84002040085a7 */ /* 0x000ee4000800007f */
[----:B---3--:R-:W-:Y:S05]  /*320c0*/  @!P0 BRA `(.L_x_1948) ;  /* 0xfffffffc00ec8947 */ /* 0x008fea000383ffff */
[----:B------:R-:W-:Y:S05]  /*320d0*/  BRA `(.L_x_2210) ;  /* 0xffffff7000547947 */ /* 0x000fea000383ffff */
.L_x_1949:
[----:B------:R-:W-:Y:S01]  /*320e0*/  BSSY B0, `(.L_x_2211) ;  /* 0x0000008000007945 */ /* 0x000fe20003800000 */
[----:B------:R-:W-:Y:S02]  /*320f0*/  IMAD.MOV.U32 R13, RZ, RZ, R6 ;  /* 0x000000ffff0d7224 */ /* 0x000fe400078e0006 */
[----:B------:R-:W-:Y:S02]  /*32100*/  IMAD.MOV.U32 R12, RZ, RZ, RZ ;  /* 0x000000ffff0c7224 */ /* 0x000fe400078e00ff */
[----:B------:R-:W-:Y:S02]  /*32110*/  IMAD.MOV.U32 R11, RZ, RZ, 0x1c1f ;  /* 0x00001c1fff0b7424 */ /* 0x000fe400078e00ff */
[----:B------:R-:W-:-:S07]  /*32120*/  IMAD.MOV.U32 R15, RZ, RZ, -0x1 ;  /* 0xffffffffff0f7424 */ /* 0x000fce00078e00ff */
[----:B-1----:R-:W-:Y:S05]  /*32130*/  WARPSYNC.COLLECTIVE R15, `(.L_x_2212) ;  /* 0x000000000f087348 */ /* 0x002fea0003c00000 */
[----:B------:R0:W2:Y:S02]  /*32140*/  SHFL.IDX P6, R14, R13, R12, R11 ;  /* 0x0000000c0d0e7389 */ /* 0x0000a400000c000b */
[----:B012---:R-:W-:Y:S01]  /*32150*/  ENDCOLLECTIVE ;  /* 0x000000000000791b */ /* 0x007fe20003800000 */
.L_x_2212:
[----:B------:R-:W-:Y:S05]  /*32160*/  BSYNC B0 ;  /* 0x0000000000007941 */ /* 0x000fea0003800000 */
.L_x_2211:
        /* <DEDUP_REMOVED lines=8> */
.L_x_2213:
        /* <DEDUP_REMOVED lines=16> */
.L_x_2214:
        /* <DEDUP_REMOVED lines=11> */
.L_x_2215:
[----:B------:R-:W-:Y:S02]  /*323a0*/  IMAD.MOV.U32 R13, RZ, RZ, R6 ;  /* 0x000000ffff0d7224 */ /* 0x000fe400078e0006 */
[----:B------:R-:W-:Y:S02]  /*323b0*/  IMAD.MOV.U32 R12, RZ, RZ, 0x2 ;  /* 0x00000002ff0c7424 */ /* 0x000fe400078e00ff */
[----:B------:R-:W-:-:S07]  /*323c0*/  IMAD.MOV.U32 R3, RZ, RZ, R14 ;  /* 0x000000ffff037224 */ /* 0x000fce00078e000e */
[----:B------:R-:W-:Y:S05]  /*323d0*/  WARPSYNC.COLLECTIVE R15, `(.L_x_2216) ;  /* 0x000000000f087348 */ /* 0x000fea0003c00000 */
[----:B------:R0:W1:Y:S02]  /*323e0*/  SHFL.IDX P6, R14, R13, R12, R11 ;  /* 0x0000000c0d0e7389 */ /* 0x00006400000c000b */
[----:B01----:R-:W-:Y:S01]  /*323f0*/  ENDCOLLECTIVE ;  /* 0x000000000000791b */ /* 0x003fe20003800000 */
.L_x_2216:
[----:B------:R-:W-:-:S05]  /*32400*/  @P4 IADD3 R3, P0, R30, R3, RZ ;  /* 0x000000031e034210 */ /* 0x000fca0007f1e0ff */
[----:B------:R-:W-:-:S05]  /*32410*/  @P4 IMAD.X R2, RZ, RZ, R2, P0 ;  /* 0x000000ffff024224 */ /* 0x000fca00000e0602 */
[----:B------:R-:W-:Y:S01]  /*32420*/  @P4 LOP3.LUT R3, R3, R2, RZ, 0x3c, !PT ;  /* 0x0000000203034212 */ /* 0x000fe200078e3cff */
[----:B------:R-:W-:-:S03]  /*32430*/  IMAD.MOV.U32 R13, RZ, RZ, R5 ;  /* 0x000000ffff0d7224 */ /* 0x000fc600078e0005 */
[----:B------:R-:W-:-:S04]  /*32440*/  @P4 LOP3.LUT R2, R3, R2, RZ, 0x3c, !PT ;  /* 0x0000000203024212 */ /* 0x000fc800078e3cff */
[----:B------:R-:W-:-:S05]  /*32450*/  @P4 LOP3.LUT R3, R3, R2, RZ, 0x3c, !PT ;  /* 0x0000000203034212 */ /* 0x000fca00078e3cff */
[----:B------:R-:W-:Y:S01]  /*32460*/  @!PT LDS RZ, [RZ] ;  /* 0x00000000fffff984 */ /* 0x000fe20000000800 */
[----:B------:R-:W-:Y:S01]  /*32470*/  @!PT LDS RZ, [RZ] ;  /* 0x00000000fffff984 */ /* 0x000fe20000000800 */
[----:B------:R-:W-:Y:S01]  /*32480*/  @!PT LDS RZ, [RZ] ;  /* 0x00000000fffff984 */ /* 0x000fe20000000800 */
[----:B------:R-:W-:Y:S04]  /*32490*/  @P4 LDGSTS.E.BYPASS.LTC128B.128 [R0+0x1ec00], desc[UR42][R2.64], !P5 ;  /* 0x1ec0000002004fae */ /* 0x000fe8000e901d6a */
[----:B------:R-:W-:Y:S04]  /*324a0*/  @P4 LDGSTS.E.BYPASS.LTC128B.128 [R0+0x20c00], desc[UR42][R2.64+0x40], !P3 ;  /* 0x20c0004002004fae */ /* 0x000fe8000d901d6a */
[----:B------:R0:W-:Y:S02]  /*324b0*/  @P4 LDGSTS.E.BYPASS.LTC128B.128 [R0+0x22c00], desc[UR42][R2.64+0x80], !P2 ;  /* 0x22c0008002004fae */ /* 0x0001e4000d101d6a */
[----:B0-----:R-:W-:-:S07]  /*324c0*/  IMAD.MOV.U32 R2, RZ, RZ, R14 ;  /* 0x000000ffff027224 */ /* 0x001fce00078e000e */
[----:B------:R-:W-:Y:S05]  /*324d0*/  WARPSYNC.COLLECTIVE R15, `(.L_x_2217) ;  /* 0x000000000f087348 */ /* 0x000fea0003c00000 */
[----:B------:R0:W1:Y:S02]  /*324e0*/  SHFL.IDX P6, R14, R13, R12, R11 ;  /* 0x0000000c0d0e7389 */ /* 0x00006400000c000b */
[----:B01----:R-:W-:Y:S01]  /*324f0*/  ENDCOLLECTIVE ;  /* 0x000000000000791b */ /* 0x003fe20003800000 */
.L_x_2217:
[----:B------:R-:W-:Y:S02]  /*32500*/  IMAD.MOV.U32 R13, RZ, RZ, R6 ;  /* 0x000000ffff0d7224 */ /* 0x000fe400078e0006 */
[----:B------:R-:W-:Y:S02]  /*32510*/  IMAD.MOV.U32 R12, RZ, RZ, 0x3 ;  /* 0x00000003ff0c7424 */ /* 0x000fe400078e00ff */
[----:B------:R-:W-:-:S07]  /*32520*/  IMAD.MOV.U32 R3, RZ, RZ, R14 ;  /* 0x000000ffff037224 */ /* 0x000fce00078e000e */
[----:B------:R-:W-:Y:S05]  /*32530*/  WARPSYNC.COLLECTIVE R15, `(.L_x_2218) ;  /* 0x000000000f087348 */ /* 0x000fea0003c00000 */
[----:B------:R0:W1:Y:S02]  /*32540*/  SHFL.IDX P6, R14, R13, R12, R11 ;  /* 0x0000000c0d0e7389 */ /* 0x00006400000c000b */
[----:B01----:R-:W-:Y:S01]  /*32550*/  ENDCOLLECTIVE ;  /* 0x000000000000791b */ /* 0x003fe20003800000 */
.L_x_2218:
        /* <DEDUP_REMOVED lines=10> */
.L_x_2219:
[----:B------:R-:W-:Y:S01]  /*32600*/  @!PT LDS RZ, [RZ] ;  /* 0x00000000fffff984 */ /* 0x000fe20000000800 */
[----:B------:R-:W-:Y:S01]  /*32610*/  @!PT LDS RZ, [RZ] ;  /* 0x00000000fffff984 */ /* 0x000fe20000000800 */
[----:B------:R-:W-:Y:S01]  /*32620*/  @!PT LDS RZ, [RZ] ;  /* 0x00000000fffff984 */ /* 0x000fe20000000800 */
[----:B------:R0:W-:Y:S04]  /*32630*/  @P1 LDGSTS.E.BYPASS.LTC128B.128 [R0+0x1f400], desc[UR42][R2.64], !P5 ;  /* 0x1f40000002001fae */ /* 0x0001e8000e901d6a */
[----:B------:R0:W-:Y:S04]  /*32640*/  @P1 LDGSTS.E.BYPASS.LTC128B.128 [R0+0x21400], desc[UR42][R2.64+0x40], !P3 ;  /* 0x2140004002001fae */ /* 0x0001e8000d901d6a */
[----:B------:R0:W-:Y:S01]  /*32650*/  @P1 LDGSTS.E.BYPASS.LTC128B.128 [R0+0x23400], desc[UR42][R2.64+0x80], !P2 ;  /* 0x2340008002001fae */ /* 0x0001e2000d101d6a */
[----:B------:R-:W-:Y:S01]  /*32660*/  IMAD.MOV.U32 R5, RZ, RZ, R14 ;  /* 0x000000ffff057224 */ /* 0x000fe200078e000e */
[----:B------:R-:W-:Y:S06]  /*32670*/  BRA `(.L_x_2220) ;  /* 0xffffff6c00d47947 */ /* 0x000fec000383ffff */
.L_x_1954:
[----:B------:R-:W-:Y:S02]  /*32680*/  IMAD.MOV.U32 R13, RZ, RZ, R4 ;  /* 0x000000ffff0d7224 */ /* 0x000fe400078e0004 */
[----:B------:R-:W-:Y:S02]  /*32690*/  IMAD.MOV.U32 R12, RZ, RZ, RZ ;  /* 0x000000ffff0c7224 */ /* 0x000fe400078e00ff */
[----:B------:R-:W-:Y:S02]  /*326a0*/  IMAD.MOV.U32 R11, RZ, RZ, 0x1c1f ;  /* 0x00001c1fff0b7424 */ /* 0x000fe400078e00ff */
[----:B------:R-:W-:Y:S02]  /*326b0*/  IMAD.MOV.U32 R15, RZ, RZ, -0x1 ;  /* 0xffffffffff0f7424 */ /* 0x000fe400078e00ff */
[----:B------:R-:W-:Y:S02]  /*326c0*/  IMAD R35, R35, R7, RZ ;  /* 0x0000000723237224 */ /* 0x000fe400078e02ff */
[----:B------:R-:W-:-:S07]  /*326d0*/  IMAD.IADD R17, R9, 0x1, R17 ;  /* 0x0000000109117824 */ /* 0x000fce00078e0211 */
[----:B-----5:R-:W-:Y:S05]  /*326e0*/  WARPSYNC.COLLECTIVE R15, `(.L_x_2221) ;  /* 0x000000000f087348 */ /* 0x020fea0003c00000 */
[----:B------:R0:W1:Y:S02]  /*326f0*/  SHFL.IDX P6, R14, R13, R12, R11 ;  /* 0x0000000c0d0e7389 */ /* 0x00006400000c000b */
[----:B01---5:R-:W-:Y:S01]  /*32700*/  ENDCOLLECTIVE ;  /* 0x000000000000791b */ /* 0x023fe20003800000 */
.L_x_2221:
[C---:B------:R-:W-:Y:S01]  /*32710*/  VIADD R6, R17.reuse, 0x20 ;  /* 0x0000002011067836 */ /* 0x040fe20000000000 */
[----:B------:R-:W-:Y:S01]  /*32720*/  ISETP.GE.AND P2, PT, R17, R35, PT ;  /* 0x000000231100720c */ /* 0x000fe20003f46270 */
[----:B------:R-:W-:Y:S02]  /*32730*/  IMAD.MOV.U32 R13, RZ, RZ, R0 ;  /* 0x000000ffff0d7224 */ /* 0x000fe400078e0000 */
[----:B------:R-:W-:-:S10]  /*32740*/  IMAD.MOV.U32 R2, RZ, RZ, R14 ;  /* 0x000000ffff027224 */ /* 0x000fd400078e000e */
[----:B------:R-:W-:Y:S05]  /*32750*/  WARPSYNC.COLLECTIVE R15, `(.L_x_2222) ;  /* 0x000000000f087348 */ /* 0x000fea0003c00000 */
[----:B------:R0:W1:Y:S02]  /*32760*/  SHFL.IDX P6, R14, R13, R12, R11 ;  /* 0x0000000c0d0e7389 */ /* 0x00006400000c000b */
[----:B01----:R-:W-:Y:S01]  /*32770*/  ENDCOLLECTIVE ;  /* 0x000000000000791b */ /* 0x003fe20003800000 */
.L_x_2222:
[----:B------:R-:W-:Y:S02]  /*32780*/  IMAD.MOV.U32 R13, RZ, RZ, R4 ;  /* 0x000000ffff0d7224 */ /* 0x000fe400078e0004 */
[----:B------:R-:W-:Y:S02]  /*32790*/  IMAD.MOV.U32 R12, RZ, RZ, 0x1 ;  /* 0x00000001ff0c7424 */ /* 0x000fe400078e00ff */
[----:B------:R-:W-:-:S07]  /*327a0*/  IMAD.MOV.U32 R3, RZ, RZ, R14 ;  /* 0x000000ffff037224 */ /* 0x000fce00078e000e */
[----:B------:R-:W-:Y:S05]  /*327b0*/  WARPSYNC.COLLECTIVE R15, `(.L_x_2223) ;  /* 0x000000000f087348 */ /* 0x000fea0003c00000 */
[----:B------:R0:W1:Y:S02]  /*327c0*/  SHFL.IDX P6, R14, R13, R12, R11 ;  /* 0x0000000c0d0e7389 */ /* 0x00006400000c000b */
[----:B01----:R-:W-:Y:S01]  /*327d0*/  ENDCOLLECTIVE ;  /* 0x000000000000791b */ /* 0x003fe20003800000 */
.L_x_2223:
[----:B------:R-:W-:-:S05]  /*327e0*/  @!P2 IADD3 R3, P4, R30, R3, RZ ;  /* 0x000000031e03a210 */ /* 0x000fca0007f9e0ff */
[----:B------:R-:W-:-:S05]  /*327f0*/  @!P2 IMAD.X R2, RZ, RZ, R2, P4 ;  /* 0x000000ffff02a224 */ /* 0x000fca00020e0602 */
[----:B------:R-:W-:Y:S01]  /*32800*/  @!P2 LOP3.LUT R3, R3, R2, RZ, 0x3c, !PT ;  /* 0x000000020303a212 */ /* 0x000fe200078e3cff */
[----:B------:R-:W-:-:S03]  /*32810*/  IMAD.MOV.U32 R13, RZ, RZ, R0 ;  /* 0x000000ffff0d7224 */ /* 0x000fc600078e0000 */
[----:B------:R-:W-:-:S04]  /*32820*/  @!P2 LOP3.LUT R2, R3, R2, RZ, 0x3c, !PT ;  /* 0x000000020302a212 */ /* 0x000fc800078e3cff */
[----:B------:R-:W-:-:S05]  /*32830*/  @!P2 LOP3.LUT R3, R3, R2, RZ, 0x3c, !PT ;  /* 0x000000020303a212 */ /* 0x000fca00078e3cff */
[----:B------:R-:W-:Y:S01]  /*32840*/  @!PT LDS RZ, [RZ] ;  /* 0x00000000fffff984 */ /* 0x000fe20000000800 */
[----:B------:R-:W-:Y:S01]  /*32850*/  @!PT LDS RZ, [RZ] ;  /* 0x00000000fffff984 */ /* 0x000fe20000000800 */
[----:B------:R-:W-:Y:S01]  /*32860*/  @!PT LDS RZ, [RZ] ;  /* 0x00000000fffff984 */ /* 0x000fe20000000800 */
[----:B------:R-:W-:Y:S04]  /*32870*/  @!P2 LDGSTS.E.BYPASS.LTC128B.128 [R8+0x18400], desc[UR42][R2.64], !P3 ;  /* 0x184000000208afae */ /* 0x000fe8000d901d6a */
[----:B------:R-:W-:Y:S04]  /*32880*/  @!P2 LDGSTS.E.BYPASS.LTC128B.128 [R8+0x1a400], desc[UR42][R2.64+0x40], !P0 ;  /* 0x1a4000400208afae */ /* 0x000fe8000c101d6a */
[----:B------:R0:W-:Y:S01]  /*32890*/  @!P2 LDGSTS.E.BYPASS.LTC128B.128 [R8+0x1c400], desc[UR42][R2.64+0x80], !P1 ;  /* 0x1c4000800208afae */ /* 0x0001e2000c901d6a */
[----:B------:R-:W-:Y:S01]  /*328a0*/  ISETP.GE.AND P2, PT, R6, R35, PT ;  /* 0x000000230600720c */ /* 0x000fe20003f46270 */
[----:B0-----:R-:W-:-:S12]  /*328b0*/  IMAD.MOV.U32 R2, RZ, RZ, R14 ;  /* 0x000000ffff027224 */ /* 0x001fd800078e000e */
[----:B------:R-:W-:Y:S05]  /*328c0*/  WARPSYNC.COLLECTIVE R15, `(.L_x_2224) ;  /* 0x000000000f087348 */ /* 0x000fea0003c00000 */
[----:B------:R0:W1:Y:S02]  /*328d0*/  SHFL.IDX P6, R14, R13, R12, R11 ;  /* 0x0000000c0d0e7389 */ /* 0x00006400000c000b */
[----:B01----:R-:W-:Y:S01]  /*328e0*/  ENDCOLLECTIVE ;  /* 0x000000000000791b */ /* 0x003fe20003800000 */
.L_x_2224:
[----:B------:R-:W-:Y:S02]  /*328f0*/  IMAD.MOV.U32 R13, RZ, RZ, R4 ;  /* 0x000000ffff0d7224 */ /* 0x000fe400078e0004 */
[----:B------:R-:W-:Y:S02]  /*32900*/  IMAD.MOV.U32 R12, RZ, RZ, 0x2 ;  /* 0x00000002ff0c7424 */ /* 0x000fe400078e00ff */
[----:B------:R-:W-:-:S07]  /*32910*/  IMAD.MOV.U32 R3, RZ, RZ, R14 ;  /* 0x000000ffff037224 */ /* 0x000fce00078e000e */
[----:B------:R-:W-:Y:S05]  /*32920*/  WARPSYNC.COLLECTIVE R15, `(.L_x_2225) ;  /* 0x000000000f087348 */ /* 0x000fea0003c00000 */
[----:B------:R0:W1:Y:S02]  /*32930*/  SHFL.IDX P6, R14, R13, R12, R11 ;  /* 0x0000000c0d0e7389 */ /* 0x00006400000c000b */
[----:B01----:R-:W-:Y:S01]  /*32940*/  ENDCOLLECTIVE ;  /* 0x000000000000791b */ /* 0x003fe20003800000 */
.L_x_2225:
        /* <DEDUP_REMOVED lines=11> */
[----:B------:R0:W-:Y:S02]  /*32a00*/  @!P2 LDGSTS.E.BYPASS.LTC128B.128 [R8+0x1cc00], desc[UR42][R2.64+0x80], !P1 ;  /* 0x1cc000800208afae */ /* 0x0001e4000c901d6a */
[----:B0-----:R-:W-:-:S05]  /*32a10*/  VIADD R2, R17, 0x40 ;  /* 0x0000004011027836 */ /* 0x001fca0000000000 */
[----:B------:R-:W-:Y:S01]  /*32a20*/  ISETP.GE.AND P2, PT, R2, R35, PT ;  /* 0x000000230200720c */ /* 0x000fe20003f46270 */
[----:B------:R-:W-:-:S12]  /*32a30*/  IMAD.MOV.U32 R2, RZ, RZ, R14 ;  /* 0x000000ffff027224 */ /* 0x000fd800078e000e */
[----:B------:R-:W-:Y:S05]  /*32a40*/  WARPSYNC.COLLECTIVE R15, `(.L_x_2226) ;  /* 0x000000000f087348 */ /* 0x000fea0003c00000 */
[----:B------:R0:W1:Y:S02]  /*32a50*/  SHFL.IDX P6, R14, R13, R12, R11 ;  /* 0x0000000c0d0e7389 */ /* 0x00006400000c000b */
[----:B01----:R-:W-:Y:S01]  /*32a60*/  ENDCOLLECTIVE ;  /* 0x000000000000791b */ /* 0x003fe20003800000 */
.L_x_2226:
[----:B------:R-:W-:Y:S02]  /*32a70*/  IMAD.MOV.U32 R13, RZ, RZ, R4 ;  /* 0x000000ffff0d7224 */ /* 0x000fe400078e0004 */
[----:B------:R-:W-:Y:S02]  /*32a80*/  IMAD.MOV.U32 R12, RZ, RZ, 0x3 ;  /* 0x00000003ff0c7424 */ /* 0x000fe400078e00ff */
[----:B------:R-:W-:-:S07]  /*32a90*/  IMAD.MOV.U32 R3, RZ, RZ, R14 ;  /* 0x000000ffff037224 */ /* 0x000fce00078e000e */
[----:B------:R-:W-:Y:S05]  /*32aa0*/  WARPSYNC.COLLECTIVE R15, `(.L_x_2227) ;  /* 0x000000000f087348 */ /* 0x000fea0003c00000 */
[----:B------:R0:W1:Y:S02]  /*32ab0*/  SHFL.IDX P6, R14, R13, R12, R11 ;  /* 0x0000000c0d0e7389 */ /* 0x00006400000c000b */
[----:B01----:R-:W-:Y:S01]  /*32ac0*/  ENDCOLLECTIVE ;  /* 0x000000000000791b */ /* 0x003fe20003800000 */
.L_x_2227:
[----:B------:R-:W-:-:S05]  /*32ad0*/  @!P2 IADD3 R3, P4, R30, R3, RZ ;  /* 0x000000031e03a210 */ /* 0x000fca0007f9e0ff */
[----:B------:R-:W-:-:S05]  /*32ae0*/  @!P2 IMAD.X R2, RZ, RZ, R2, P4 ;  /* 0x000000ffff02a224 */ /* 0x000fca00020e0602 */
[----:B------:R-:W-:Y:S01]  /*32af0*/  @!P2 LOP3.LUT R3, R3, R2, RZ, 0x3c, !PT ;  /* 0x000000020303a212 */ /* 0x000fe200078e3cff */
[----:B------:R-:W-:-:S03]  /*32b00*/  IMAD.MOV.U32 R13, RZ, RZ, R0 ;  /* 0x000000ffff0d7224 */ /* 0x000fc600078e0000 */
[----:B------:R-:W-:-:S04]  /*32b10*/  @!P2 LOP3.LUT R2, R3, R2, RZ, 0x3c, !PT ;  /* 0x000000020302a212 */ /* 0x000fc800078e3cff */
[----:B------:R-:W-:Y:S01]  /*32b20*/  @!P2 LOP3.LUT R3, R3, R2, RZ, 0x3c, !PT ;  /* 0x000000020303a212 */ /* 0x000fe200078e3cff */
[----:B------:R-:W-:-:S04]  /*32b30*/  IMAD.MOV.U32 R4, RZ, RZ, R14 ;  /* 0x000000ffff047224 */ /* 0x000fc800078e000e */
[----:B------:R-:W-:Y:S01]  /*32b40*/  @!PT LDS RZ, [RZ] ;  /* 0x00000000fffff984 */ /* 0x000fe20000000800 */
[----:B------:R-:W-:Y:S01]  /*32b50*/  @!PT LDS RZ, [RZ] ;  /* 0x00000000fffff984 */ /* 0x000fe20000000800 */
[----:B------:R-:W-:Y:S01]  /*32b60*/  @!PT LDS RZ, [RZ] ;  /* 0x00000000fffff984 */ /* 0x000fe20000000800 */
[----:B------:R0:W-:Y:S04]  /*32b70*/  @!P2 LDGSTS.E.BYPASS.LTC128B.128 [R8+0x19400], desc[UR42][R2.64], !P3 ;  /* 0x194000000208afae */ /* 0x0001e8000d901d6a */
[----:B------:R0:W-:Y:S04]  /*32b80*/  @!P2 LDGSTS.E.BYPASS.LTC128B.128 [R8+0x1b400], desc[UR42][R2.64+0x40], !P0 ;  /* 0x1b4000400208afae */ /* 0x0001e8000c101d6a */
[----:B------:R0:W-:Y:S02]  /*32b90*/  @!P2 LDGSTS.E.BYPASS.LTC128B.128 [R8+0x1d400], desc[UR42][R2.64+0x80], !P1 ;  /* 0x1d4000800208afae */ /* 0x0001e4000c901d6a */
[----:B0-----:R-:W-:Y:S05]  /*32ba0*/  WARPSYNC.COLLECTIVE R15, `(.L_x_2228) ;  /* 0x000000000f087348 */ /* 0x001fea0003c00000 */
[----:B------:R1:W2:Y:S02]  /*32bb0*/  SHFL.IDX P6, R14, R13, R12, R11 ;  /* 0x0000000c0d0e7389 */ /* 0x0002a400000c000b */
[----:B012---:R-:W-:Y:S01]  /*32bc0*/  ENDCOLLECTIVE ;  /* 0x000000000000791b */ /* 0x007fe20003800000 */
.L_x_2228:
[----:B------:R-:W-:Y:S05]  /*32bd0*/  BRA `(.L_x_2229) ;  /* 0xffffff7000f07947 */ /* 0x000fea000383ffff */
.L_x_1959:
[----:B0-----:R0:W1:Y:S02]  /*32be0*/  SYNCS.PHASECHK.TRANS64.TRYWAIT P1, [R23+URZ+0x2a820], R0 ;  /* 0x02a82000170075a7 */ /* 0x001064000802017f */
[----:B-1----:R-:W-:Y:S05]  /*32bf0*/  @!P1 NANOSLEEP.SYNCS 0x989680 ;  /* 0x009896800000995d */ /* 0x002fea0003900000 */
[----:B------:R-:W1:Y:S02]  /*32c00*/  @!P1 SYNCS.PHASECHK.TRANS64 P1, [R23+URZ+0x2a820], R0 ;  /* 0x02a82000170095a7 */ /* 0x000e64000802007f */
[----:B-1----:R-:W-:Y:S05]  /*32c10*/  @!P1 BRA `(.L_x_1959) ;  /* 0xfffffffc00f09947 */ /* 0x002fea000383ffff */
[----:B------:R-:W-:Y:S05]  /*32c20*/  BRA `(.L_x_2230) ;  /* 0xffffff74006c7947 */ /* 0x000fea000383ffff */
.L_x_1963:
[----:B0-----:R0:W1:Y:S02]  /*32c30*/  SYNCS.PHASECHK.TRANS64.TRYWAIT P0, [R4+URZ+0x2a880], R17 ;  /* 0x02a88011040075a7 */ /* 0x001064000800017f */
[----:B-1----:R-:W-:Y:S05]  /*32c40*/  @!P0 NANOSLEEP.SYNCS 0x989680 ;  /* 0x009896800000895d */ /* 0x002fea0003900000 */
[----:B------:R-:W1:Y:S02]  /*32c50*/  @!P0 SYNCS.PHASECHK.TRANS64 P0, [R4+URZ+0x2a880], R17 ;  /* 0x02a88011040085a7 */ /* 0x000e64000800007f */
[----:B-1----:R-:W-:Y:S05]  /*32c60*/  @!P0 BRA `(.L_x_1963) ;  /* 0xfffffffc00f08947 */ /* 0x002fea000383ffff */
[----:B------:R-:W-:Y:S05]  /*32c70*/  BRA `(.L_x_2231) ;  /* 0xffffff78001c7947 */ /* 0x000fea000383ffff */
.L_x_1964:
        /* <DEDUP_REMOVED lines=8> */
.L_x_2233:
[----:B------:R-:W-:Y:S05]  /*32d00*/  BSYNC B0 ;  /* 0x0000000000007941 */ /* 0x000fea0003800000 */
.L_x_2232:
        /* <DEDUP_REMOVED lines=8> */
.L_x_2234:
[----:B------:R-:W-:Y:S02]  /*32d90*/  IMAD.MOV.U32 R13, RZ, RZ, R27 ;  /* 0x000000ffff0d7224 */ /* 0x000fe400078e001b */
[----:B------:R-:W-:Y:S02]  /*32da0*/  IMAD.MOV.U32 R12, RZ, RZ, 0x1 ;  /* 0x00000001ff0c7424 */ /* 0x000fe400078e00ff */
[----:B------:R-:W-:-:S07]  /*32db0*/  IMAD.MOV.U32 R2, RZ, RZ, R14 ;  /* 0x000000ffff027224 */ /* 0x000fce00078e000e */
[----:B------:R-:W-:Y:S05]  /*32dc0*/  WARPSYNC.COLLECTIVE R15, `(.L_x_2235) ;  /* 0x000000000f087348 */ /* 0x000fea0003c00000 */
[----:B------:R0:W1:Y:S02]  /*32dd0*/  SHFL.IDX P6, R14, R13, R12, R11 ;  /* 0x0000000c0d0e7389 */ /* 0x00006400000c000b */
[----:B01----:R-:W-:Y:S01]  /*32de0*/  ENDCOLLECTIVE ;  /* 0x000000000000791b */ /* 0x003fe20003800000 */
.L_x_2235:
        /* <DEDUP_REMOVED lines=14> */
.L_x_2236:
[----:B------:R-:W-:Y:S02]  /*32ed0*/  IMAD.MOV.U32 R13, RZ, RZ, R27 ;  /* 0x000000ffff0d7224 */ /* 0x000fe400078e001b */
[----:B------:R-:W-:Y:S02]  /*32ee0*/  IMAD.MOV.U32 R12, RZ, RZ, 0x2 ;  /* 0x00000002ff0c7424 */ /* 0x000fe400078e00ff */
[----:B------:R-:W-:-:S07]  /*32ef0*/  IMAD.MOV.U32 R2, RZ, RZ, R14 ;  /* 0x000000ffff027224 */ /* 0x000fce00078e000e */
[----:B------:R-:W-:Y:S05]  /*32f00*/  WARPSYNC.COLLECTIVE R15, `(.L_x_2237) ;  /* 0x000000000f087348 */ /* 0x000fea0003c00000 */
[----:B------:R0:W1:Y:S02]  /*32f10*/  SHFL.IDX P6, R14, R13, R12, R11 ;  /* 0x0000000c0d0e7389 */ /* 0x00006400000c000b */
[----:B01----:R-:W-:Y:S01]  /*32f20*/  ENDCOLLECTIVE ;  /* 0x000000000000791b */ /* 0x003fe20003800000 */
.L_x_2237:
        /* <DEDUP_REMOVED lines=13> */
.L_x_2238:
[----:B------:R-:W-:Y:S02]  /*33000*/  IMAD.MOV.U32 R13, RZ, RZ, R27 ;  /* 0x000000ffff0d7224 */ /* 0x000fe400078e001b */
[----:B------:R-:W-:Y:S02]  /*33010*/  IMAD.MOV.U32 R12, RZ, RZ, 0x3 ;  /* 0x00000003ff0c7424 */ /* 0x000fe400078e00ff */
[----:B------:R-:W-:-:S07]  /*33020*/  IMAD.MOV.U32 R2, RZ, RZ, R14 ;  /* 0x000000ffff027224 */ /* 0x000fce00078e000e */
[----:B------:R-:W-:Y:S05]  /*33030*/  WARPSYNC.COLLECTIVE R15, `(.L_x_2239) ;  /* 0x000000000f087348 */ /* 0x000fea0003c00000 */
[----:B------:R0:W1:Y:S02]  /*33040*/  SHFL.IDX P6, R14, R13, R12, R11 ;  /* 0x0000000c0d0e7389 */ /* 0x00006400000c000b */
[----:B01----:R-:W-:Y:S01]  /*33050*/  ENDCOLLECTIVE ;  /* 0x000000000000791b */ /* 0x003fe20003800000 */
.L_x_2239:
        /* <DEDUP_REMOVED lines=13> */
.L_x_2240:
[----:B------:R-:W-:Y:S01]  /*33130*/  IMAD.MOV.U32 R2, RZ, RZ, R14 ;  /* 0x000000ffff027224 */ /* 0x000fe200078e000e */
[----:B------:R-:W-:Y:S06]  /*33140*/  BRA `(.L_x_2241) ;  /* 0xffffff7400b07947 */ /* 0x000fec000383ffff */
.L_x_1969:
[----:B---3--:R3:W4:Y:S02]  /*33150*/  SYNCS.PHASECHK.TRANS64.TRYWAIT P0, [R4+URZ+0x2a840], R17 ;  /* 0x02a84011040075a7 */ /* 0x008724000800017f */
[----:B----4-:R-:W-:Y:S05]  /*33160*/  @!P0 NANOSLEEP.SYNCS 0x989680 ;  /* 0x009896800000895d */ /* 0x010fea0003900000 */
[----:B------:R-:W4:Y:S02]  /*33170*/  @!P0 SYNCS.PHASECHK.TRANS64 P0, [R4+URZ+0x2a840], R17 ;  /* 0x02a84011040085a7 */ /* 0x000f24000800007f */
[----:B----4-:R-:W-:Y:S05]  /*33180*/  @!P0 BRA `(.L_x_1969) ;  /* 0xfffffffc00f08947 */ /* 0x010fea000383ffff */
[----:B------:R-:W-:Y:S05]  /*33190*/  BRA `(.L_x_2242) ;  /* 0xffffff7800087947 */ /* 0x000fea000383ffff */
.L_x_1970:
        /* <DEDUP_REMOVED lines=8> */
.L_x_2244:
[----:B------:R-:W-:Y:S05]  /*33220*/  BSYNC B0 ;  /* 0x0000000000007941 */ /* 0x000fea0003800000 */
.L_x_2243:
        /* <DEDUP_REMOVED lines=8> */
.L_x_2245:
[----:B------:R-:W-:Y:S02]  /*332b0*/  IMAD.MOV.U32 R13, RZ, RZ, R8 ;  /* 0x000000ffff0d7224 */ /* 0x000fe400078e0008 */
[----:B------:R-:W-:Y:S02]  /*332c0*/  IMAD.MOV.U32 R12, RZ, RZ, 0x1 ;  /* 0x00000001ff0c7424 */ /* 0x000fe400078e00ff */
[----:B------:R-:W-:-:S07]  /*332d0*/  IMAD.MOV.U32 R2, RZ, RZ, R14 ;  /* 0x000000ffff027224 */ /* 0x000fce00078e000e */
[----:B------:R-:W-:Y:S05]  /*332e0*/  WARPSYNC.COLLECTIVE R15, `(.L_x_2246) ;  /* 0x000000000f087348 */ /* 0x000fea0003c00000 */
[----:B------:R0:W1:Y:S02]  /*332f0*/  SHFL.IDX P6, R14, R13, R12, R11 ;  /* 0x0000000c0d0e7389 */ /* 0x00006400000c000b */
[----:B01----:R-:W-:Y:S01]  /*33300*/  ENDCOLLECTIVE ;  /* 0x000000000000791b */ /* 0x003fe20003800000 */
.L_x_2246:
        /* <DEDUP_REMOVED lines=13> */
.L_x_2247:
[----:B------:R-:W-:Y:S02]  /*333e0*/  IMAD.MOV.U32 R13, RZ, RZ, R8 ;  /* 0x000000ffff0d7224 */ /* 0x000fe400078e0008 */
[----:B------:R-:W-:Y:S02]  /*333f0*/  IMAD.MOV.U32 R12, RZ, RZ, 0x2 ;  /* 0x00000002ff0c7424 */ /* 0x000fe400078e00ff */
[----:B------:R-:W-:-:S07]  /*33400*/  IMAD.MOV.U32 R2, RZ, RZ, R14 ;  /* 0x000000ffff027224 */ /* 0x000fce00078e000e */
[----:B------:R-:W-:Y:S05]  /*33410*/  WARPSYNC.COLLECTIVE R15, `(.L_x_2248) ;  /* 0x000000000f087348 */ /* 0x000fea0003c00000 */
[----:B------:R0:W1:Y:S02]  /*33420*/  SHFL.IDX P6, R14, R13, R12, R11 ;  /* 0x0000000c0d0e7389 */ /* 0x00006400000c000b */
[----:B01----:R-:W-:Y:S01]  /*33430*/  ENDCOLLECTIVE ;  /* 0x000000000000791b */ /* 0x003fe20003800000 */
.L_x_2248:
        /* <DEDUP_REMOVED lines=13> */
.L_x_2249:
[----:B------:R-:W-:Y:S02]  /*33510*/  IMAD.MOV.U32 R13, RZ, RZ, R8 ;  /* 0x000000ffff0d7224 */ /* 0x000fe400078e0008 */
[----:B------:R-:W-:Y:S02]  /*33520*/  IMAD.MOV.U32 R12, RZ, RZ, 0x3 ;  /* 0x00000003ff0c7424 */ /* 0x000fe400078e00ff */
[----:B------:R-:W-:-:S07]  /*33530*/  IMAD.MOV.U32 R2, RZ, RZ, R14 ;  /* 0x000000ffff027224 */ /* 0x000fce00078e000e */
[----:B------:R-:W-:Y:S05]  /*33540*/  WARPSYNC.COLLECTIVE R15, `(.L_x_2250) ;  /* 0x000000000f087348 */ /* 0x000fea0003c00000 */
[----:B------:R0:W1:Y:S02]  /*33550*/  SHFL.IDX P6, R14, R13, R12, R11 ;  /* 0x0000000c0d0e7389 */ /* 0x00006400000c000b */
[----:B01----:R-:W-:Y:S01]  /*33560*/  ENDCOLLECTIVE ;  /* 0x000000000000791b */ /* 0x003fe20003800000 */
.L_x_2250:
        /* <DEDUP_REMOVED lines=13> */
.L_x_2251:
[----:B------:R-:W-:Y:S01]  /*33640*/  IMAD.MOV.U32 R2, RZ, RZ, R14 ;  /* 0x000000ffff027224 */ /* 0x000fe200078e000e */
[----:B------:R-:W-:Y:S06]  /*33650*/  BRA `(.L_x_2252) ;  /* 0xffffff7400987947 */ /* 0x000fec000383ffff */
.L_x_1975:
[----:B------:R0:W0:Y:S02]  /*33660*/  SYNCS.PHASECHK.TRANS64.TRYWAIT P2, [R3+URZ+0x2a870], R0 ;  /* 0x02a87000030075a7 */ /* 0x000024000804017f */
[----:B0-----:R-:W-:Y:S05]  /*33670*/  @!P2 NANOSLEEP.SYNCS 0x989680 ;  /* 0x009896800000a95d */ /* 0x001fea0003900000 */
[----:B------:R-:W0:Y:S02]  /*33680*/  @!P2 SYNCS.PHASECHK.TRANS64 P2, [R3+URZ+0x2a870], R0 ;  /* 0x02a870000300a5a7 */ /* 0x000e24000804007f */
[----:B0-----:R-:W-:Y:S05]  /*33690*/  @!P2 BRA `(.L_x_1975) ;  /* 0xfffffffc00f0a947 */ /* 0x001fea000383ffff */
[----:B------:R-:W-:Y:S05]  /*336a0*/  BRA `(.L_x_2253) ;  /* 0xffffff7800047947 */ /* 0x000fea000383ffff */
.L_x_1977:
[----:B------:R0:W0:Y:S02]  /*336b0*/  SYNCS.PHASECHK.TRANS64.TRYWAIT P2, [R3+URZ+0x2a860], R0 ;  /* 0x02a86000030075a7 */ /* 0x000024000804017f */
[----:B0-----:R-:W-:Y:S05]  /*336c0*/  @!P2 NANOSLEEP.SYNCS 0x989680 ;  /* 0x009896800000a95d */ /* 0x001fea0003900000 */
[----:B------:R-:W0:Y:S02]  /*336d0*/  @!P2 SYNCS.PHASECHK.TRANS64 P2, [R3+URZ+0x2a860], R0 ;  /* 0x02a860000300a5a7 */ /* 0x000e24000804007f */
[----:B0-----:R-:W-:Y:S05]  /*336e0*/  @!P2 BRA `(.L_x_1977) ;  /* 0xfffffffc00f0a947 */ /* 0x001fea000383ffff */
[----:B------:R-:W-:Y:S05]  /*336f0*/  BRA `(.L_x_2254) ;  /* 0xffffff7800147947 */ /* 0x000fea000383ffff */
.L_x_1985:
[----:B0-----:R0:W2:Y:S02]  /*33700*/  SYNCS.PHASECHK.TRANS64.TRYWAIT P1, [R12+URZ+0x2a870], R3 ;  /* 0x02a870030c0075a7 */ /* 0x0010a4000802017f */
[----:B--2---:R-:W-:Y:S05]  /*33710*/  @!P1 NANOSLEEP.SYNCS 0x989680 ;  /* 0x009896800000995d */ /* 0x004fea0003900000 */
[----:B------:R-:W2:Y:S02]  /*33720*/  @!P1 SYNCS.PHASECHK.TRANS64 P1, [R12+URZ+0x2a870], R3 ;  /* 0x02a870030c0095a7 */ /* 0x000ea4000802007f */
[----:B--2---:R-:W-:Y:S05]  /*33730*/  @!P1 BRA `(.L_x_1985) ;  /* 0xfffffffc00f09947 */ /* 0x004fea000383ffff */
[----:B------:R-:W-:Y:S05]  /*33740*/  BRA `(.L_x_2255) ;  /* 0xffffff8000087947 */ /* 0x000fea000383ffff */
.L_x_1987:
[----:B0-----:R0:W2:Y:S02]  /*33750*/  SYNCS.PHASECHK.TRANS64.TRYWAIT P1, [R12+URZ+0x2a860], R3 ;  /* 0x02a860030c0075a7 */ /* 0x0010a4000802017f */
[----:B--2---:R-:W-:Y:S05]  /*33760*/  @!P1 NANOSLEEP.SYNCS 0x989680 ;  /* 0x009896800000995d */ /* 0x004fea0003900000 */
[----:B------:R-:W2:Y:S02]  /*33770*/  @!P1 SYNCS.PHASECHK.TRANS64 P1, [R12+URZ+0x2a860], R3 ;  /* 0x02a860030c0095a7 */ /* 0x000ea4000802007f */
[----:B--2---:R-:W-:Y:S05]  /*33780*/  @!P1 BRA `(.L_x_1987) ;  /* 0xfffffffc00f09947 */ /* 0x004fea000383ffff */
[----:B------:R-:W-:Y:S05]  /*33790*/  BRA `(.L_x_2256) ;  /* 0xffffff8000147947 */ /* 0x000fea000383ffff */
.L_x_1992:
[----:B------:R-:W-:Y:S01]  /*337a0*/  BSSY B0, `(.L_x_2257) ;  /* 0x0000008000007945 */ /* 0x000fe20003800000 */
[----:B------:R-:W-:Y:S02]  /*337b0*/  IMAD.MOV.U32 R13, RZ, RZ, R16 ;  /* 0x000000ffff0d7224 */ /* 0x000fe400078e0010 */
[----:B--2---:R-:W-:Y:S02]  /*337c0*/  IMAD.MOV.U32 R12, RZ, RZ, RZ ;  /* 0x000000ffff0c7224 */ /* 0x004fe400078e00ff */
[----:B------:R-:W-:Y:S02]  /*337d0*/  IMAD.MOV.U32 R11, RZ, RZ, 0x1f ;  /* 0x0000001fff0b7424 */ /* 0x000fe400078e00ff */
[----:B------:R-:W-:-:S07]  /*337e0*/  IMAD.MOV.U32 R15, RZ, RZ, -0x1 ;  /* 0xffffffffff0f7424 */ /* 0x000fce00078e00ff */
[----:B-1----:R-:W-:Y:S05]  /*337f0*/  WARPSYNC.COLLECTIVE R15, `(.L_x_2258) ;  /* 0x000000000f087348 */ /* 0x002fea0003c00000 */
[----:B------:R0:W2:Y:S02]  /*33800*/  SHFL.IDX P6, R14, R13, R12, R11 ;  /* 0x0000000c0d0e7389 */ /* 0x0000a400000c000b */
[----:B012---:R-:W-:Y:S01]  /*33810*/  ENDCOLLECTIVE ;  /* 0x000000000000791b */ /* 0x007fe20003800000 */
.L_x_2258:
[----:B------:R-:W-:Y:S05]  /*33820*/  BSYNC B0 ;  /* 0x0000000000007941 */ /* 0x000fea0003800000 */
.L_x_2257:
[----:B------:R-:W-:Y:S02]  /*33830*/  IMAD.MOV.U32 R13, RZ, RZ, R16 ;  /* 0x000000ffff0d7224 */ /* 0x000fe400078e0010 */
[----:B------:R-:W-:Y:S02]  /*33840*/  IMAD.MOV.U32 R12, RZ, RZ, 0x1 ;  /* 0x00000001ff0c7424 */ /* 0x000fe400078e00ff */
[----:B------:R-:W-:Y:S02]  /*33850*/  IMAD.MOV.U32 R11, RZ, RZ, 0x1f ;  /* 0x0000001fff0b7424 */ /* 0x000fe400078e00ff */
[----:B------:R-:W-:Y:S02]  /*33860*/  IMAD.MOV.U32 R15, RZ, RZ, -0x1 ;  /* 0xffffffffff0f7424 */ /* 0x000fe400078e00ff */
[----:B------:R-:W-:Y:S02]  /*33870*/  IMAD.IADD R9, R19, 0x1, R8 ;  /* 0x0000000113097824 */ /* 0x000fe400078e0208 */
[----:B------:R-:W-:-:S07]  /*33880*/  IMAD.MOV.U32 R0, RZ, RZ, R14 ;  /* 0x000000ffff007224 */ /* 0x000fce00078e000e */
[----:B------:R-:W-:Y:S05]  /*33890*/  WARPSYNC.COLLECTIVE R15, `(.L_x_2259) ;  /* 0x000000000f087348 */ /* 0x000fea0003c00000 */
[----:B------:R0:W1:Y:S02]  /*338a0*/  SHFL.IDX P6, R14, R13, R12, R11 ;  /* 0x0000000c0d0e7389 */ /* 0x00006400000c000b */
[----:B01----:R-:W-:Y:S01]  /*338b0*/  ENDCOLLECTIVE ;  /* 0x000000000000791b */ /* 0x003fe20003800000 */
.L_x_2259:
[----:B------:R-:W-:Y:S02]  /*338c0*/  ULDC UR4, c[0x0][0xc3c] ;  /* 0x00030f0000047ab9 */ /* 0x000fe40000000800 */
[----:B------:R-:W-:-:S13]  /*338d0*/  ISETP.GE.OR P1, PT, R9, UR4, !P0 ;  /* 0x0000000409007c0c */ /* 0x000fda000c726670 */
[----:B------:R-:W0:Y:S08]  /*338e0*/  @!P1 LDC.64 R2, c[0x0][0xc80] ;  /* 0x00032000ff029b82 */ /* 0x000e300000000a00 */
[----:B------:R-:W1:Y:S01]  /*338f0*/  @!P1 LDC.64 R4, c[0x0][0xc78] ;  /* 0x00031e00ff049b82 */ /* 0x000e620000000a00 */
[----:B------:R-:W-:Y:S01]  /*33900*/  CS2R R16, SRZ ;  /* 0x0000000000107805 */ /* 0x000fe2000001ff00 */
[----:B------:R-:W-:-:S02]  /*33910*/  IMAD.MOV.U32 R11, RZ, RZ, RZ ;  /* 0x000000ffff0b7224 */ /* 0x000fc400078e00ff */
[----:B------:R-:W-:Y:S02]  /*33920*/  IMAD.MOV.U32 R6, RZ, RZ, R14 ;  /* 0x000000ffff067224 */ /* 0x000fe400078e000e */
[----:B0-----:R-:W-:-:S05]  /*33930*/  @!P1 IMAD.WIDE R2, R9, 0x4, R2 ;  /* 0x0000000409029825 */ /* 0x001fca00078e0202 */
[----:B------:R1:W2:Y:S02]  /*33940*/  @!P1 LDG.E R7, desc[UR42][R2.64] ;  /* 0x0000002a02079981 */ /* 0x0002a4000c1e1900 */
[----:B-1----:R-:W-:-:S05]  /*33950*/  @!P1 IMAD.WIDE R2, R9, 0x4, R4 ;  /* 0x0000000409029825 */ /* 0x002fca00078e0204 */
[----:B------:R-:W3:Y:S01]  /*33960*/  @!P1 LDG.E R4, desc[UR42][R2.64] ;  /* 0x0000002a02049981 */ /* 0x000ee2000c1e1900 */
[----:B------:R-:W-:Y:S01]  /*33970*/  IMAD.MOV.U32 R5, RZ, RZ, RZ ;  /* 0x000000ffff057224 */ /* 0x000fe200078e00ff */
[C---:B------:R-:W-:Y:S02]  /*33980*/  ISETP.GE.U32.AND P2, PT, R8.reuse, 0x2, PT ;  /* 0x000000020800780c */ /* 0x040fe40003f46070 */
[C---:B------:R-:W-:Y:S02]  /*33990*/  ISETP.GE.U32.AND P3, PT, R8.reuse, 0x4, PT ;  /* 0x000000040800780c */ /* 0x040fe40003f66070 */
[C---:B------:R-:W-:Y:S02]  /*339a0*/  ISETP.GE.U32.AND P4, PT, R8.reuse, 0x8, PT ;  /* 0x000000080800780c */ /* 0x040fe40003f86070 */
[C---:B------:R-:W-:Y:S01]  /*339b0*/  ISETP.GE.U32.AND P5, PT, R8.reuse, 0x10, PT ;  /* 0x000000100800780c */ /* 0x040fe20003fa6070 */
[----:B--2---:R-:W-:Y:S02]  /*339c0*/  @!P1 IMAD.MOV.U32 R17, RZ, RZ, R7 ;  /* 0x000000ffff119224 */ /* 0x004fe400078e0007 */
[----:B---3--:R-:W-:Y:S01]  /*339d0*/  @!P1 IMAD.MOV.U32 R5, RZ, RZ, R4 ;  /* 0x000000ffff059224 */ /* 0x008fe200078e0004 */
[----:B------:R-:W-:-:S03]  /*339e0*/  ISETP.NE.AND P1, PT, R8, RZ, PT ;  /* 0x000000ff0800720c */ /* 0x000fc60003f25270 */
[----:B------:R-:W-:-:S10]  /*339f0*/  IMAD R13, R5, R17, RZ ;  /* 0x00000011050d7224 */ /* 0x000fd400078e02ff */
[----:B------:R-:W-:Y:S05]  /*33a00*/  WARPSYNC.COLLECTIVE R15, `(.L_x_2260) ;  /* 0x000000000f087348 */ /* 0x000fea0003c00000 */
[----:B------:R0:W1:Y:S02]  /*33a10*/  SHFL.UP P6, R14, R13, R12, R11 ;  /* 0x0400000c0d0e7389 */ /* 0x00006400000c000b */
[----:B01----:R-:W-:Y:S01]  /*33a20*/  ENDCOLLECTIVE ;  /* 0x000000000000791b */ /* 0x003fe20003800000 */
.L_x_2260:
[----:B------:R-:W-:Y:S01]  /*33a30*/  IMAD.MOV.U32 R12, RZ, RZ, 0x2 ;  /* 0x00000002ff0c7424 */ /* 0x000fe200078e00ff */
[----:B------:R-:W-:-:S05]  /*33a40*/  SEL R4, R14, RZ, P1 ;  /* 0x000000ff0e047207 */ /* 0x000fca0000800000 */
[----:B------:R-:W-:-:S04]  /*33a50*/  IMAD.IADD R4, R13, 0x1, R4 ;  /* 0x000000010d047824 */ /* 0x000fc800078e0204 */
[----:B------:R-:W-:-:S07]  /*33a60*/  IMAD.MOV.U32 R13, RZ, RZ, R4 ;  /* 0x000000ffff0d7224 */ /* 0x000fce00078e0004 */
[----:B------:R-:W-:Y:S05]  /*33a70*/  WARPSYNC.COLLECTIVE R15, `(.L_x_2261) ;  /* 0x000000000f087348 */ /* 0x000fea0003c00000 */
[----:B------:R0:W1:Y:S02]  /*33a80*/  SHFL.UP P6, R14, R13, R12, R11 ;  /* 0x0400000c0d0e7389 */ /* 0x00006400000c000b */
[----:B01----:R-:W-:Y:S01]  /*33a90*/  ENDCOLLECTIVE ;  /* 0x000000000000791b */ /* 0x003fe20003800000 */
.L_x_2261:
[----:B------:R-:W-:Y:S01]  /*33aa0*/  IMAD.MOV.U32 R12, RZ, RZ, 0x4 ;  /* 0x00000004ff0c7424 */ /* 0x000fe200078e00ff */
[----:B------:R-:W-:-:S05]  /*33ab0*/  SEL R3, R14, RZ, P2 ;  /* 0x000000ff0e037207 */ /* 0x000fca0001000000 */
[----:B------:R-:W-:-:S04]  /*33ac0*/  IMAD.IADD R2, R4, 0x1, R3 ;  /* 0x0000000104027824 */ /* 0x000fc800078e0203 */
[----:B------:R-:W-:-:S07]  /*33ad0*/  IMAD.MOV.U32 R13, RZ, RZ, R2 ;  /* 0x000000ffff0d7224 */ /* 0x000fce00078e0002 */
[----:B------:R-:W-:Y:S05]  /*33ae0*/  WARPSYNC.COLLECTIVE R15, `(.L_x_2262) ;  /* 0x000000000f087348 */ /* 0x000fea0003c00000 */
[----:B------:R0:W1:Y:S02]  /*33af0*/  SHFL.UP P6, R14, R13, R12, R11 ;  /* 0x0400000c0d0e7389 */ /* 0x00006400000c000b */
[----:B01----:R-:W-:Y:S01]  /*33b00*/  ENDCOLLECTIVE ;  /* 0x000000000000791b */ /* 0x003fe20003800000 */
.L_x_2262:
[----:B------:R-:W-:Y:S01]  /*33b10*/  IMAD.MOV.U32 R12, RZ, RZ, 0x8 ;  /* 0x00000008ff0c7424 */ /* 0x000fe200078e00ff */
[----:B------:R-:W-:-:S05]  /*33b20*/  SEL R3, R14, RZ, P3 ;  /* 0x000000ff0e037207 */ /* 0x000fca0001800000 */
[----:B------:R-:W-:-:S04]  /*33b30*/  IMAD.IADD R3, R2, 0x1, R3 ;  /* 0x0000000102037824 */ /* 0x000fc800078e0203 */
[----:B------:R-:W-:-:S07]  /*33b40*/  IMAD.MOV.U32 R13, RZ, RZ, R3 ;  /* 0x000000ffff0d7224 */ /* 0x000fce00078e0003 */
[----:B------:R-:W-:Y:S05]  /*33b50*/  WARPSYNC.COLLECTIVE R15, `(.L_x_2263) ;  /* 0x000000000f087348 */ /* 0x000fea0003c00000 */
[----:B------:R0:W1:Y:S02]  /*33b60*/  SHFL.UP P6, R14, R13, R12, R11 ;  /* 0x0400000c0d0e7389 */ /* 0x00006400000c000b */
[----:B01----:R-:W-:Y:S01]  /*33b70*/  ENDCOLLECTIVE ;  /* 0x000000000000791b */ /* 0x003fe20003800000 */
.L_x_2263:
[----:B------:R-:W-:Y:S01]  /*33b80*/  IMAD.MOV.U32 R12, RZ, RZ, 0x10 ;  /* 0x00000010ff0c7424 */ /* 0x000fe200078e00ff */
[----:B------:R-:W-:-:S05]  /*33b90*/  SEL R4, R14, RZ, P4 ;  /* 0x000000ff0e047207 */ /* 0x000fca0002000000 */
[----:B------:R-:W-:-:S04]  /*33ba0*/  IMAD.IADD R4, R3, 0x1, R4 ;  /* 0x0000000103047824 */ /* 0x000fc800078e0204 */
[----:B------:R-:W-:-:S07]  /*33bb0*/  IMAD.MOV.U32 R13, RZ, RZ, R4 ;  /* 0x000000ffff0d7224 */ /* 0x000fce00078e0004 */
[----:B------:R-:W-:Y:S05]  /*33bc0*/  WARPSYNC.COLLECTIVE R15, `(.L_x_2264) ;  /* 0x000000000f087348 */ /* 0x000fea0003c00000 */
[----:B------:R0:W1:Y:S02]  /*33bd0*/  SHFL.UP P6, R14, R13, R12, R11 ;  /* 0x0400000c0d0e7389 */ /* 0x00006400000c000b */
[----:B01----:R-:W-:Y:S01]  /*33be0*/  ENDCOLLECTIVE ;  /* 0x000000000000791b */ /* 0x003fe20003800000 */
.L_x_2264:
        /* <DEDUP_REMOVED lines=8> */
.L_x_2265:
[----:B------:R-:W-:Y:S05]  /*33c70*/  BRA `(.L_x_2266) ;  /* 0xffffff8400587947 */ /* 0x000fea000383ffff */
.L_x_1995:
[----:B------:R-:W-:Y:S01]  /*33c80*/  BSSY B0, `(.L_x_2267) ;  /* 0x0000007000007945 */ /* 0x000fe20003800000 */
[----:B--2---:R-:W-:Y:S02]  /*33c90*/  IMAD.MOV.U32 R12, RZ, RZ, 0x1 ;  /* 0x00000001ff0c7424 */ /* 0x004fe400078e00ff */
[----:B------:R-:W-:Y:S02]  /*33ca0*/  IMAD.MOV.U32 R11, RZ, RZ, RZ ;  /* 0x000000ffff0b7224 */ /* 0x000fe400078e00ff */
[----:B------:R-:W-:-:S07]  /*33cb0*/  IMAD.MOV.U32 R15, RZ, RZ, -0x1 ;  /* 0xffffffffff0f7424 */ /* 0x000fce00078e00ff */
[----:B-1----:R-:W-:Y:S05]  /*33cc0*/  WARPSYNC.COLLECTIVE R15, `(.L_x_2268) ;  /* 0x000000000f087348 */ /* 0x002fea0003c00000 */
[----:B------:R0:W2:Y:S02]  /*33cd0*/  SHFL.UP P6, R14, R13, R12, R11 ;  /* 0x0400000c0d0e7389 */ /* 0x0000a400000c000b */
[----:B012---:R-:W-:Y:S01]  /*33ce0*/  ENDCOLLECTIVE ;  /* 0x000000000000791b */ /* 0x007fe20003800000 */
.L_x_2268:
[----:B------:R-:W-:Y:S05]  /*33cf0*/  BSYNC B0 ;  /* 0x0000000000007941 */ /* 0x000fea0003800000 */
.L_x_2267:
[----:B------:R-:W-:Y:S01]  /*33d00*/  SEL R14, R14, RZ, P1 ;  /* 0x000000ff0e0e7207 */ /* 0x000fe20000800000 */
[----:B------:R-:W-:Y:S02]  /*33d10*/  IMAD.MOV.U32 R12, RZ, RZ, 0x2 ;  /* 0x00000002ff0c7424 */ /* 0x000fe400078e00ff */
[----:B------:R-:W-:Y:S02]  /*33d20*/  IMAD.MOV.U32 R11, RZ, RZ, RZ ;  /* 0x000000ffff0b7224 */ /* 0x000fe400078e00ff */
[----:B------:R-:W-:Y:S02]  /*33d30*/  IMAD.IADD R13, R13, 0x1, R14 ;  /* 0x000000010d0d7824 */ /* 0x000fe400078e020e */
[----:B------:R-:W-:-:S07]  /*33d40*/  IMAD.MOV.U32 R15, RZ, RZ, -0x1 ;  /* 0xffffffffff0f7424 */ /* 0x000fce00078e00ff */
[----:B------:R-:W-:Y:S05]  /*33d50*/  WARPSYNC.COLLECTIVE R15, `(.L_x_2269) ;  /* 0x000000000f087348 */ /* 0x000fea0003c00000 */
[----:B------:R0:W1:Y:S02]  /*33d60*/  SHFL.UP P6, R14, R13, R12, R11 ;  /* 0x0400000c0d0e7389 */ /* 0x00006400000c000b */
[----:B01----:R-:W-:Y:S01]  /*33d70*/  ENDCOLLECTIVE ;  /* 0x000000000000791b */ /* 0x003fe20003800000 */
.L_x_2269:
[----:B------:R-:W-:Y:S01]  /*33d80*/  IMAD.MOV.U32 R12, RZ, RZ, 0x4 ;  /* 0x00000004ff0c7424 */ /* 0x000fe200078e00ff */
[----:B------:R-:W-:-:S05]  /*33d90*/  SEL R2, R14, RZ, P2 ;  /* 0x000000ff0e027207 */ /* 0x000fca0001000000 */
[----:B------:R-:W-:-:S04]  /*33da0*/  IMAD.IADD R2, R13, 0x1, R2 ;  /* 0x000000010d027824 */ /* 0x000fc800078e0202 */
[----:B------:R-:W-:-:S07]  /*33db0*/  IMAD.MOV.U32 R13, RZ, RZ, R2 ;  /* 0x000000ffff0d7224 */ /* 0x000fce00078e0002 */
[----:B------:R-:W-:Y:S05]  /*33dc0*/  WARPSYNC.COLLECTIVE R15, `(.L_x_2270) ;  /* 0x000000000f087348 */ /* 0x000fea0003c00000 */
[----:B------:R0:W1:Y:S02]  /*33dd0*/  SHFL.UP P6, R14, R13, R12, R11 ;  /* 0x0400000c0d0e7389 */ /* 0x00006400000c000b */
[----:B01----:R-:W-:Y:S01]  /*33de0*/  ENDCOLLECTIVE ;  /* 0x000000000000791b */ /* 0x003fe20003800000 */
.L_x_2270:
[----:B------:R-:W-:Y:S01]  /*33df0*/  IMAD.MOV.U32 R12, RZ, RZ, 0x8 ;  /* 0x00000008ff0c7424 */ /* 0x000fe200078e00ff */
[----:B------:R-:W-:-:S05]  /*33e00*/  SEL R3, R14, RZ, P3 ;  /* 0x000000ff0e037207 */ /* 0x000fca0001800000 */
[----:B------:R-:W-:-:S04]  /*33e10*/  IMAD.IADD R3, R2, 0x1, R3 ;  /* 0x0000000102037824 */ /* 0x000fc800078e0203 */
[----:B------:R-:W-:-:S07]  /*33e20*/  IMAD.MOV.U32 R13, RZ, RZ, R3 ;  /* 0x000000ffff0d7224 */ /* 0x000fce00078e0003 */
[----:B------:R-:W-:Y:S05]  /*33e30*/  WARPSYNC.COLLECTIVE R15, `(.L_x_2271) ;  /* 0x000000000f087348 */ /* 0x000fea0003c00000 */
[----:B------:R0:W1:Y:S02]  /*33e40*/  SHFL.UP P6, R14, R13, R12, R11 ;  /* 0x0400000c0d0e7389 */ /* 0x00006400000c000b */
[----:B01----:R-:W-:Y:S01]  /*33e50*/  ENDCOLLECTIVE ;  /* 0x000000000000791b */ /* 0x003fe20003800000 */
.L_x_2271:
[----:B------:R-:W-:Y:S01]  /*33e60*/  IMAD.MOV.U32 R12, RZ, RZ, 0x10 ;  /* 0x00000010ff0c7424 */ /* 0x000fe200078e00ff */
[----:B------:R-:W-:-:S05]  /*33e70*/  SEL R4, R14, RZ, P4 ;  /* 0x000000ff0e047207 */ /* 0x000fca0002000000 */
[----:B------:R-:W-:-:S04]  /*33e80*/  IMAD.IADD R4, R3, 0x1, R4 ;  /* 0x0000000103047824 */ /* 0x000fc800078e0204 */
[----:B------:R-:W-:-:S07]  /*33e90*/  IMAD.MOV.U32 R13, RZ, RZ, R4 ;  /* 0x000000ffff0d7224 */ /* 0x000fce00078e0004 */
[----:B------:R-:W-:Y:S05]  /*33ea0*/  WARPSYNC.COLLECTIVE R15, `(.L_x_2272) ;  /* 0x000000000f087348 */ /* 0x000fea0003c00000 */
[----:B------:R0:W1:Y:S02]  /*33eb0*/  SHFL.UP P6, R14, R13, R12, R11 ;  /* 0x0400000c0d0e7389 */ /* 0x00006400000c000b */
[----:B01----:R-:W-:Y:S01]  /*33ec0*/  ENDCOLLECTIVE ;  /* 0x000000000000791b */ /* 0x003fe20003800000 */
.L_x_2272:
        /* <DEDUP_REMOVED lines=8> */
.L_x_2273:
[----:B------:R-:W-:Y:S05]  /*33f50*/  BRA `(.L_x_2274) ;  /* 0xffffff8400447947 */ /* 0x000fea000383ffff */
.L_x_1997:
[----:B------:R-:W-:Y:S01]  /*33f60*/  BSSY B0, `(.L_x_2275) ;  /* 0x0000006000007945 */ /* 0x000fe20003800000 */
[----:B------:R-:W-:Y:S01]  /*33f70*/  PLOP3.LUT P6, PT, P6, PT, PT, 0x8, 0x0 ;  /* 0x000000000000781c */ /* 0x000fe200037ce170 */
[----:B------:R-:W-:-:S12]  /*33f80*/  IMAD.MOV.U32 R15, RZ, RZ, -0x1 ;  /* 0xffffffffff0f7424 */ /* 0x000fd800078e00ff */
[----:B012---:R-:W-:Y:S05]  /*33f90*/  WARPSYNC.COLLECTIVE R15, `(.L_x_2276) ;  /* 0x000000000f087348 */ /* 0x007fea0003c00000 */
[----:B------:R-:W-:Y:S01]  /*33fa0*/  VOTE.ANY R14, PT, P6 ;  /* 0x00000000000e7806 */ /* 0x000fe200030e0100 */
[----:B012---:R-:W-:Y:S06]  /*33fb0*/  ENDCOLLECTIVE ;  /* 0x000000000000791b */ /* 0x007fec0003800000 */
.L_x_2276:
[----:B------:R-:W-:Y:S05]  /*33fc0*/  BSYNC B0 ;  /* 0x0000000000007941 */ /* 0x000fea0003800000 */
.L_x_2275:
[----:B------:R-:W-:Y:S02]  /*33fd0*/  IMAD.MOV.U32 R3, RZ, RZ, R14 ;  /* 0x000000ffff037224 */ /* 0x000fe400078e000e */
[----:B------:R-:W-:Y:S02]  /*33fe0*/  IMAD.MOV.U32 R13, RZ, RZ, R17 ;  /* 0x000000ffff0d7224 */ /* 0x000fe400078e0011 */
[----:B------:R-:W0:Y:S01]  /*33ff0*/  POPC R7, R3 ;  /* 0x0000000300077309 */ /* 0x000e220000000000 */
[----:B------:R-:W-:Y:S02]  /*34000*/  IMAD.MOV.U32 R11, RZ, RZ, 0x1f ;  /* 0x0000001fff0b7424 */ /* 0x000fe400078e00ff */
[----:B------:R-:W-:Y:S02]  /*34010*/  IMAD.MOV.U32 R15, RZ, RZ, -0x1 ;  /* 0xffffffffff0f7424 */ /* 0x000fe400078e00ff */
[----:B0-----:R-:W-:Y:S02]  /*34020*/  IMAD.MOV.U32 R12, RZ, RZ, R7 ;  /* 0x000000ffff0c7224 */ /* 0x001fe400078e0007 */
[----:B------:R-:W-:-:S07]  /*34030*/  IMAD.IADD R19, R7, 0x1, R19 ;  /* 0x0000000107137824 */ /* 0x000fce00078e0213 */
[----:B------:R-:W-:Y:S05]  /*34040*/  WARPSYNC.COLLECTIVE R15, `(.L_x_2277) ;  /* 0x000000000f087348 */ /* 0x000fea0003c00000 */
[----:B------:R0:W1:Y:S02]  /*34050*/  SHFL.IDX P6, R14, R13, R12, R11 ;  /* 0x0000000c0d0e7389 */ /* 0x00006400000c000b */
[----:B01----:R-:W-:Y:S01]  /*34060*/  ENDCOLLECTIVE ;  /* 0x000000000000791b */ /* 0x003fe20003800000 */
.L_x_2277:
[----:B------:R-:W-:Y:S02]  /*34070*/  IMAD.MOV.U32 R13, RZ, RZ, R5 ;  /* 0x000000ffff0d7224 */ /* 0x000fe400078e0005 */
[----:B------:R-:W-:-:S07]  /*34080*/  IMAD.MOV.U32 R17, RZ, RZ, R14 ;  /* 0x000000ffff117224 */ /* 0x000fce00078e000e */
[----:B------:R-:W-:Y:S05]  /*34090*/  WARPSYNC.COLLECTIVE R15, `(.L_x_2278) ;  /* 0x000000000f087348 */ /* 0x000fea0003c00000 */
[----:B------:R0:W1:Y:S02]  /*340a0*/  SHFL.IDX P6, R14, R13, R12, R11 ;  /* 0x0000000c0d0e7389 */ /* 0x00006400000c000b */
[----:B01----:R-:W-:Y:S01]  /*340b0*/  ENDCOLLECTIVE ;  /* 0x000000000000791b */ /* 0x003fe20003800000 */
.L_x_2278:
[----:B------:R-:W-:Y:S01]  /*340c0*/  IMAD.MOV.U32 R5, RZ, RZ, R14 ;  /* 0x000000ffff057224 */ /* 0x000fe200078e000e */
[----:B------:R-:W-:Y:S06]  /*340d0*/  BRA `(.L_x_2279) ;  /* 0xffffff8400247947 */ /* 0x000fec000383ffff */
.L_x_1999:
[----:B------:R-:W-:Y:S01]  /*340e0*/  BSSY B0, `(.L_x_2280) ;  /* 0x0000007000007945 */ /* 0x000fe20003800000 */
[----:B------:R-:W-:Y:S02]  /*340f0*/  IMAD.MOV.U32 R13, RZ, RZ, R2 ;  /* 0x000000ffff0d7224 */ /* 0x000fe400078e0002 */
[----:B------:R-:W-:Y:S02]  /*34100*/  IMAD.MOV.U32 R11, RZ, RZ, 0x1f ;  /* 0x0000001fff0b7424 */ /* 0x000fe400078e00ff */
[----:B------:R-:W-:-:S07]  /*34110*/  IMAD.MOV.U32 R15, RZ, RZ, -0x1 ;  /* 0xffffffffff0f7424 */ /* 0x000fce00078e00ff */
[----:B01-34-:R-:W-:Y:S05]  /*34120*/  WARPSYNC.COLLECTIVE R15, `(.L_x_2281) ;  /* 0x000000000f087348 */ /* 0x01bfea0003c00000 */
[----:B------:R2:W0:Y:S02]  /*34130*/  SHFL.IDX P6, R14, R13, R12, R11 ;  /* 0x0000000c0d0e7389 */ /* 0x00042400000c000b */
[----:B01234-:R-:W-:Y:S01]  /*34140*/  ENDCOLLECTIVE ;  /* 0x000000000000791b */ /* 0x01ffe20003800000 */
.L_x_2281:
[----:B------:R-:W-:Y:S05]  /*34150*/  BSYNC B0 ;  /* 0x0000000000007941 */ /* 0x000fea0003800000 */
.L_x_2280:
[----:B------:R-:W-:Y:S01]  /*34160*/  IMAD.MOV.U32 R16, RZ, RZ, R14 ;  /* 0x000000ffff107224 */ /* 0x000fe200078e000e */
[----:B------:R-:W-:Y:S06]  /*34170*/  BRA `(.L_x_1998) ;  /* 0xffffff8400147947 */ /* 0x000fec000383ffff */
.L_x_2005:
[----:B0-----:R0:W2:Y:S02]  /*34180*/  SYNCS.PHASECHK.TRANS64.TRYWAIT P0, [R7+URZ+0x2a820], R0 ;  /* 0x02a82000070075a7 */ /* 0x0010a4000800017f */
[----:B--2---:R-:W-:Y:S05]  /*34190*/  @!P0 NANOSLEEP.SYNCS 0x989680 ;  /* 0x009896800000895d */ /* 0x004fea0003900000 */
[----:B------:R-:W2:Y:S02]  /*341a0*/  @!P0 SYNCS.PHASECHK.TRANS64 P0, [R7+URZ+0x2a820], R0 ;  /* 0x02a82000070085a7 */ /* 0x000ea4000800007f */
[----:B--2---:R-:W-:Y:S05]  /*341b0*/  @!P0 BRA `(.L_x_2005) ;  /* 0xfffffffc00f08947 */ /* 0x004fea000383ffff */
[----:B------:R-:W-:Y:S05]  /*341c0*/  BRA `(.L_x_2282) ;  /* 0xffffff8c006c7947 */ /* 0x000fea000383ffff */
.L_x_2006:
[----:B------:R-:W2:Y:S01]  /*341d0*/  S2R R2, SR_TID.X ;  /* 0x0000000000027919 */ /* 0x000ea20000002100 */
[----:B------:R-:W-:Y:S01]  /*341e0*/  BSSY B0, `(.L_x_2283) ;  /* 0x000000a000007945 */ /* 0x000fe20003800000 */
[----:B------:R-:W-:Y:S02]  /*341f0*/  IMAD.MOV.U32 R12, RZ, RZ, RZ ;  /* 0x000000ffff0c7224 */ /* 0x000fe400078e00ff */
[----:B------:R-:W-:Y:S02]  /*34200*/  IMAD.MOV.U32 R11, RZ, RZ, 0x1f ;  /* 0x0000001fff0b7424 */ /* 0x000fe400078e00ff */
[----:B------:R-:W-:Y:S01]  /*34210*/  IMAD.MOV.U32 R15, RZ, RZ, -0x1 ;  /* 0xffffffffff0f7424 */ /* 0x000fe200078e00ff */
[----:B--2---:R-:W-:-:S04]  /*34220*/  SHF.R.U32.HI R2, RZ, 0x5, R2 ;  /* 0x00000005ff027819 */ /* 0x004fc80000011602 */
[----:B------:R-:W-:-:S05]  /*34230*/  LOP3.LUT R2, R2, 0x3, RZ, 0xc0, !PT ;  /* 0x0000000302027812 */ /* 0x000fca00078ec0ff */
[----:B------:R-:W-:-:S07]  /*34240*/  IMAD.MOV.U32 R13, RZ, RZ, R2 ;  /* 0x000000ffff0d7224 */ /* 0x000fce00078e0002 */
[----:B01-3--:R-:W-:Y:S05]  /*34250*/  WARPSYNC.COLLECTIVE R15, `(.L_x_2284) ;  /* 0x000000000f087348 */ /* 0x00bfea0003c00000 */
[----:B------:R2:W4:Y:S02]  /*34260*/  SHFL.IDX P6, R14, R13, R12, R11 ;  /* 0x0000000c0d0e7389 */ /* 0x00052400000c000b */
[----:B01234-:R-:W-:Y:S01]  /*34270*/  ENDCOLLECTIVE ;  /* 0x000000000000791b */ /* 0x01ffe20003800000 */
.L_x_2284:
[----:B------:R-:W-:Y:S05]  /*34280*/  BSYNC B0 ;  /* 0x0000000000007941 */ /* 0x000fea0003800000 */
.L_x_2283:
[----:B------:R-:W-:Y:S05]  /*34290*/  BRA `(.L_x_2285) ;  /* 0xffffff8c00547947 */ /* 0x000fea000383ffff */
.L_x_2007:
[----:B------:R-:W-:Y:S01]  /*342a0*/  BSSY B0, `(.L_x_2286) ;  /* 0x0000006000007945 */ /* 0x000fe20003800000 */
[----:B------:R-:W-:-:S07]  /*342b0*/  IMAD.MOV.U32 R15, RZ, RZ, -0x1 ;  /* 0xffffffffff0f7424 */ /* 0x000fce00078e00ff */
[----:B01-3--:R-:W-:Y:S05]  /*342c0*/  WARPSYNC.COLLECTIVE R15, `(.L_x_2287) ;  /* 0x000000000f0c7348 */ /* 0x00bfea0003c00000 */
[----:B------:R-:W-:Y:S02]  /*342d0*/  ELECT P6, UR62, PT ;  /* 0x00000000003e782f */ /* 0x000fe400038c0000 */
[----:B------:R-:W-:Y:S01]  /*342e0*/  MOV R14, UR62 ;  /* 0x0000003e000e7c02 */ /* 0x000fe20008000f00 */
[----:B01-3--:R-:W-:Y:S10]  /*342f0*/  ENDCOLLECTIVE ;  /* 0x000000000000791b */ /* 0x00bff40003800000 */
.L_x_2287:
[----:B------:R-:W-:Y:S05]  /*34300*/  BSYNC B0 ;  /* 0x0000000000007941 */ /* 0x000fea0003800000 */
.L_x_2286:
[----:B------:R-:W-:Y:S05]  /*34310*/  BRA `(.L_x_2288) ;  /* 0xffffff8c00487947 */ /* 0x000fea000383ffff */
.L_x_2009:
[----:B0-----:R0:W2:Y:S02]  /*34320*/  SYNCS.PHASECHK.TRANS64.TRYWAIT P1, [R5+URZ+0x2a840], R0 ;  /* 0x02a84000050075a7 */ /* 0x0010a4000802017f */
[----:B--2---:R-:W-:Y:S05]  /*34330*/  @!P1 NANOSLEEP.SYNCS 0x989680 ;  /* 0x009896800000995d */ /* 0x004fea0003900000 */
[----:B------:R-:W2:Y:S02]  /*34340*/  @!P1 SYNCS.PHASECHK.TRANS64 P1, [R5+URZ+0x2a840], R0 ;  /* 0x02a84000050095a7 */ /* 0x000ea4000802007f */
[----:B--2---:R-:W-:Y:S05]  /*34350*/  @!P1 BRA `(.L_x_2009) ;  /* 0xfffffffc00f09947 */ /* 0x004fea000383ffff */
[----:B------:R-:W-:Y:S05]  /*34360*/  BRA `(.L_x_2289) ;  /* 0xffffff8c00687947 */ /* 0x000fea000383ffff */
.L_x_2011:
[----:B--2---:R2:W4:Y:S02]  /*34370*/  SYNCS.PHASECHK.TRANS64.TRYWAIT P1, [R3+URZ+0x2a840], R2 ;  /* 0x02a84002030075a7 */ /* 0x004524000802017f */
[----:B----4-:R-:W-:Y:S05]  /*34380*/  @!P1 NANOSLEEP.SYNCS 0x989680 ;  /* 0x009896800000995d */ /* 0x010fea0003900000 */
[----:B------:R-:W4:Y:S02]  /*34390*/  @!P1 SYNCS.PHASECHK.TRANS64 P1, [R3+URZ+0x2a840], R2 ;  /* 0x02a84002030095a7 */ /* 0x000f24000802007f */
[----:B----4-:R-:W-:Y:S05]  /*343a0*/  @!P1 BRA `(.L_x_2011) ;  /* 0xfffffffc00f09947 */ /* 0x010fea000383ffff */
[----:B------:R-:W-:Y:S05]  /*343b0*/  BRA `(.L_x_2290) ;  /* 0xffffff8c00747947 */ /* 0x000fea000383ffff */
.L_x_2013:
[----:B----4-:R4:W0:Y:S02]  /*343c0*/  SYNCS.PHASECHK.TRANS64.TRYWAIT P1, [R5+URZ+0x2a860], R0 ;  /* 0x02a86000050075a7 */ /* 0x010824000802017f */
[----:B0-----:R-:W-:Y:S05]  /*343d0*/  @!P1 NANOSLEEP.SYNCS 0x989680 ;  /* 0x009896800000995d */ /* 0x001fea0003900000 */
[----:B------:R-:W0:Y:S02]  /*343e0*/  @!P1 SYNCS.PHASECHK.TRANS64 P1, [R5+URZ+0x2a860], R0 ;  /* 0x02a86000050095a7 */ /* 0x000e24000802007f */
[----:B0-----:R-:W-:Y:S05]  /*343f0*/  @!P1 BRA `(.L_x_2013) ;  /* 0xfffffffc00f09947 */ /* 0x001fea000383ffff */
[----:B------:R-:W-:Y:S05]  /*34400*/  BRA `(.L_x_2291) ;  /* 0xffffff8c00707947 */ /* 0x000fea000383ffff */
.L_x_2015:
[----:B------:R0:W0:Y:S02]  /*34410*/  SYNCS.PHASECHK.TRANS64.TRYWAIT P1, [R3+URZ+0x2a860], R2 ;  /* 0x02a86002030075a7 */ /* 0x000024000802017f */
[----:B0-----:R-:W-:Y:S05]  /*34420*/  @!P1 NANOSLEEP.SYNCS 0x989680 ;  /* 0x009896800000995d */ /* 0x001fea0003900000 */
[----:B------:R-:W0:Y:S02]  /*34430*/  @!P1 SYNCS.PHASECHK.TRANS64 P1, [R3+URZ+0x2a860], R2 ;  /* 0x02a86002030095a7 */ /* 0x000e24000802007f */
[----:B0-----:R-:W-:Y:S05]  /*34440*/  @!P1 BRA `(.L_x_2015) ;  /* 0xfffffffc00f09947 */ /* 0x001fea000383ffff */
[----:B------:R-:W-:Y:S05]  /*34450*/  BRA `(.L_x_2292) ;  /* 0xffffff8c006c7947 */ /* 0x000fea000383ffff */
.L_x_2017:
[----:B------:R0:W0:Y:S02]  /*34460*/  SYNCS.PHASECHK.TRANS64.TRYWAIT P1, [R5+URZ+0x2a880], R0 ;  /* 0x02a88000050075a7 */ /* 0x000024000802017f */
[----:B0-----:R-:W-:Y:S05]  /*34470*/  @!P1 NANOSLEEP.SYNCS 0x989680 ;  /* 0x009896800000995d */ /* 0x001fea0003900000 */
[----:B------:R-:W0:Y:S02]  /*34480*/  @!P1 SYNCS.PHASECHK.TRANS64 P1, [R5+URZ+0x2a880], R0 ;  /* 0x02a88000050095a7 */ /* 0x000e24000802007f */
[----:B0-----:R-:W-:Y:S05]  /*34490*/  @!P1 BRA `(.L_x_2017) ;  /* 0xfffffffc00f09947 */ /* 0x001fea000383ffff */
[----:B------:R-:W-:Y:S05]  /*344a0*/  BRA `(.L_x_2293) ;  /* 0xffffff8c00687947 */ /* 0x000fea000383ffff */
.L_x_2294:
        /* <DEDUP_REMOVED lines=13> */
.L_x_3423:


//--------------------- .text._ZN7cutlass13device_kernelIN5flash11enable_sm90INS1_16FlashAttnFwdSm90INS1_25CollectiveMainloopFwdSm90ILi2EN4cute5tupleIJNS5_1CILi1EEES8_S8_EEENS6_IJNS7_ILi128EEENS7_ILi160EEENS7_ILi192EEEEEELi192ENS_12float_e4m3_tEfNS_4arch4Sm90ELb1ELb0ELb0ELb0ELb1ELb0ELb0ELb1ELb1ELb1ELb1ELb0EEENS1_21CollectiveEpilogueFwdINS6_IJSA_SC_SB_EEES9_NS_10bfloat16_tESG_Li256ELb0ELb1ELb1ELb1EEENS1_19SingleTileSchedulerILb0ELb1ELb1ELi128EEEEEEEEEvNT_6ParamsE --------------------------
	.section	.text._ZN7cutlass13device_kernelIN5flash11enable_sm90INS1_16FlashAttnFwdSm90INS1_25CollectiveMainloopFwdSm90ILi2EN4cute5tupleIJNS5_1CILi1EEES8_S8_EEENS6_IJNS7_ILi128EEENS7_ILi160EEENS7_ILi192EEEEEELi192ENS_12float_e4m3_tEfNS_4arch4Sm90ELb1ELb0ELb0ELb0ELb1ELb0ELb0ELb1ELb1ELb1ELb1ELb0EEENS1_21CollectiveEpilogueFwdINS6_IJSA_SC_SB_EEES9_NS_10bfloat16_tESG_Li256ELb0ELb1ELb1ELb1EEENS1_19SingleTileSchedulerILb0ELb1ELb1ELi128EEEEEEEEEvNT_6ParamsE,"ax",@progbits
	.align	128
.text._ZN7cutlass13device_kernelIN5flash11enable_sm90INS1_16FlashAttnFwdSm90INS1_25CollectiveMainloopFwdSm90ILi2EN4cute5tupleIJNS5_1CILi1EEES8_S8_EEENS6_IJNS7_ILi128EEENS7_ILi160EEENS7_ILi192EEEEEELi192ENS_12float_e4m3_tEfNS_4arch4Sm90ELb1ELb0ELb0ELb0ELb1ELb0ELb0ELb1ELb1ELb1ELb1ELb0EEENS1_21CollectiveEpilogueFwdINS6_IJSA_SC_SB_EEES9_NS_10bfloat16_tESG_Li256ELb0ELb1ELb1ELb1EEENS1_19SingleTileSchedulerILb0ELb1ELb1ELi128EEEEEEEEEvNT_6ParamsE:
        .type           _ZN7cutlass13device_kernelIN5flash11enable_sm90INS1_16FlashAttnFwdSm90INS1_25CollectiveMainloopFwdSm90ILi2EN4cute5tupleIJNS5_1CILi1EEES8_S8_EEENS6_IJNS7_ILi128EEENS7_ILi160EEENS7_ILi192EEEEEELi192ENS_12float_e4m3_tEfNS_4arch4Sm90ELb1ELb0ELb0ELb0ELb1ELb0ELb0ELb1ELb1ELb1ELb1ELb0EEENS1_21CollectiveEpilogueFwdINS6_IJSA_SC_SB_EEES9_NS_10bfloat16_tESG_Li256ELb0ELb1ELb1ELb1EEENS1_19SingleTileSchedulerILb0ELb1ELb1ELi128EEEEEEEEEvNT_6ParamsE,@function
        .size           _ZN7cutlass13device_kernelIN5flash11enable_sm90INS1_16FlashAttnFwdSm90INS1_25CollectiveMainloopFwdSm90ILi2EN4cute5tupleIJNS5_1CILi1EEES8_S8_EEENS6_IJNS7_ILi128EEENS7_ILi160EEENS7_ILi192EEEEEELi192ENS_12float_e4m3_tEfNS_4arch4Sm90ELb1ELb0ELb0ELb0ELb1ELb0ELb0ELb1ELb1ELb1ELb1ELb0EEENS1_21CollectiveEpilogueFwdINS6_IJSA_SC_SB_EEES9_NS_10bfloat16_tESG_Li256ELb0ELb1ELb1ELb1EEENS1_19SingleTileSchedulerILb0ELb1ELb1ELi128EEEEEEEEEvNT_6ParamsE,(.L_x_3424 - _ZN7cutlass13device_kernelIN5flash11enable_sm90INS1_16FlashAttnFwdSm90INS1_25CollectiveMainloopFwdSm90ILi2EN4cute5tupleIJNS5_1CILi1EEES8_S8_EEENS6_IJNS7_ILi128EEENS7_ILi160EEENS7_ILi192EEEEEELi192ENS_12float_e4m3_tEfNS_4arch4Sm90ELb1ELb0ELb0ELb0ELb1ELb0ELb0ELb1ELb1ELb1ELb1ELb0EEENS1_21CollectiveEpilogueFwdINS6_IJSA_SC_SB_EEES9_NS_10bfloat16_tESG_Li256ELb0ELb1ELb1ELb1EEENS1_19SingleTileSchedulerILb0ELb1ELb1ELi128EEEEEEEEEvNT_6ParamsE)
        .other          _ZN7cutlass13device_kernelIN5flash11enable_sm90INS1_16FlashAttnFwdSm90INS1_25CollectiveMainloopFwdSm90ILi2EN4cute5tupleIJNS5_1CILi1EEES8_S8_EEENS6_IJNS7_ILi128EEENS7_ILi160EEENS7_ILi192EEEEEELi192ENS_12float_e4m3_tEfNS_4arch4Sm90ELb1ELb0ELb0ELb0ELb1ELb0ELb0ELb1ELb1ELb1ELb1ELb0EEENS1_21CollectiveEpilogueFwdINS6_IJSA_SC_SB_EEES9_NS_10bfloat16_tESG_Li256ELb0ELb1ELb1ELb1EEENS1_19SingleTileSchedulerILb0ELb1ELb1ELi128EEEEEEEEEvNT_6ParamsE,@"STO_CUDA_ENTRY STV_DEFAULT"
_ZN7cutlass13device_kernelIN5flash11enable_sm90INS1_16FlashAttnFwdSm90INS1_25CollectiveMainloopFwdSm90ILi2EN4cute5tupleIJNS5_1CILi1EEES8_S8_EEENS6_IJNS7_ILi128EEENS7_ILi160EEENS7_ILi192EEEEEELi192ENS_12float_e4m3_tEfNS_4arch4Sm90ELb1ELb0ELb0ELb0ELb1ELb0ELb0ELb1ELb1ELb1ELb1ELb0EEENS1_21CollectiveEpilogueFwdINS6_IJSA_SC_SB_EEES9_NS_10bfloat16_tESG_Li256ELb0ELb1ELb1ELb1EEENS1_19SingleTileSchedulerILb0ELb1ELb1ELi128EEEEEEEEEvNT_6ParamsE:
        /* <DEDUP_REMOVED lines=45> */
.L_x_2295:
        /* <DEDUP_REMOVED lines=22> */
.L_x_2296:
        /* <DEDUP_REMOVED lines=18> */
.L_x_2297:
        /* <DEDUP_REMOVED lines=22> */
.L_x_2298:
        /* <DEDUP_REMOVED lines=23> */
.L_x_2299:
[----:B------:R-:W-:Y:S01]  /*0820*/  UISETP.NE.AND UP0, UPT, UR9, URZ, UPT ;  /* 0x0000003f0900728c */ /* 0x000fe2000bf05270 */
[----:B------:R-:W-:Y:S01]  /*0830*/  NOP ;  /* 0x0000000000007918 */ /* 0x000fe20000000000 */
[----:B-1----:R-:W-:Y:S01]  /*0840*/  UMOV UR4, 0x1 ;  /* 0x0000000100047882 */ /* 0x002fe20000000000 */
[----:B------:R-:W-:Y:S01]  /*0850*/  ULDC.64 UR36, c[0x0][0x208] ;  /* 0x0000820000247ab9 */ /* 0x000fe20000000a00 */
[----:B------:R-:W-:Y:S01]  /*0860*/  USEL UR4, UR4, 0x2, !UP0 ;  /* 0x0000000204047887 */ /* 0x000fe2000c000000 */
[----:B------:R-:W-:Y:S01]  /*0870*/  BSSY B6, `(.L_x_2300) ;  /* 0x000140f000067945 */ /* 0x000fe20003800000 */
[----:B0-234-:R-:W-:Y:S01]  /*0880*/  BAR.SYNC.DEFER_BLOCKING 0x0 ;  /* 0x0000000000007b1d */ /* 0x01dfe20000010000 */
[----:B------:R-:W-:-:S03]  /*0890*/  PLOP3.LUT P0, PT, PT, PT, UP0, 0x80, 0x0 ;  /* 0x000000000000781c */ /* 0x000fc60003f0f008 */
[----:B------:R-:W-:-:S05]  /*08a0*/  IMAD.U32 R2, RZ, RZ, UR4 ;  /* 0x00000004ff027e24 */ /* 0x000fca000f8e00ff */
[----:B------:R0:W-:Y:S05]  /*08b0*/  STL [R1+0x10], R2 ;  /* 0x0000100201007387 */ /* 0x0001ea0000100800 */
[----:B------:R-:W-:Y:S05]  /*08c0*/  @!P0 BRA `(.L_x_2301) ;  /* 0x000000f000808947 */ /* 0x000fea0003800000 */
.L_x_2302:
[----:B------:R-:W-:-:S08]  /*08d0*/  NOP ;  /* 0x0000000000007918 */ /* 0x000fd00000000000 */
[----:B------:R-:W1:Y:S02]  /*08e0*/  USETMAXREG.TRY_ALLOC.CTAPOOL UP0, 0xe8 ;  /* 0x000000e8000079c8 */ /* 0x000e640008000600 */
[----:B-1----:R-:W-:-:S13]  /*08f0*/  PLOP3.LUT P0, PT, PT, PT, UP0, 0x80, 0x0 ;  /* 0x000000000000781c */ /* 0x002fda0003f0f008 */
[----:B------:R-:W-:Y:S05]  /*0900*/  @!P0 BRA `(.L_x_2302) ;  /* 0xfffffffc00f08947 */ /* 0x000fea000383ffff */
[----:B------:R-:W1:Y:S01]  /*0910*/  S2UR UR6, SR_CTAID.Y ;  /* 0x00000000000679c3 */ /* 0x000e620000002600 */
[----:B------:R-:W-:Y:S01]  /*0920*/  LOP3.LUT R0, R18, 0xffffff80, RZ, 0xc0, !PT ;  /* 0xffffff8012007812 */ /* 0x000fe200078ec0ff */
[----:B------:R-:W-:Y:S02]  /*0930*/  ULDC UR7, c[0x0][0xc50] ;  /* 0x0003140000077ab9 */ /* 0x000fe40000000800 */
[----:B------:R-:W-:-:S04]  /*0940*/  UISETP.NE.AND UP0, UPT, UR7, 0x1, UPT ;  /* 0x000000010700788c */ /* 0x000fc8000bf05270 */
[----:B------:R-:W-:Y:S08]  /*0950*/  BAR.ARV 0x8, 0x180 ;  /* 0x0206000000007b1d */ /* 0x000ff00000002000 */
[----:B------:R-:W2:Y:S01]  /*0960*/  S2UR UR9, SR_CTAID.Z ;  /* 0x00000000000979c3 */ /* 0x000ea20000002700 */
[----:B------:R-:W-:Y:S01]  /*0970*/  ISETP.NE.AND P0, PT, R0, 0x80, PT ;  /* 0x000000800000780c */ /* 0x000fe20003f05270 */
[----:B------:R-:W-:Y:S01]  /*0980*/  @UP0 ULDC UR4, c[0x0][0xc54] ;  /* 0x0003150000040ab9 */ /* 0x000fe20000000800 */
[----:B------:R-:W-:Y:S01]  /*0990*/  @UP0 ULDC UR8, c[0x0][0xc58] ;  /* 0x0003160000080ab9 */ /* 0x000fe20000000800 */
[----:B-1----:R-:W-:-:S10]  /*09a0*/  UIMAD.WIDE.U32 UR4, UR6, UR4, URZ ;  /* 0x00000004060472a5 */ /* 0x002fd4000f8e003f */
[----:B------:R-:W-:Y:S06]  /*09b0*/  @!P0 BAR.ARV 0x9, 0x100 ;  /* 0x0244000000008b1d */ /* 0x000fec0000002000 */
[----:B------:R-:W-:Y:S01]  /*09c0*/  UMOV UR59, UR6 ;  /* 0x00000006003b7c82 */ /* 0x000fe20008000000 */
[----:B------:R-:W-:Y:S01]  /*09d0*/  @UP0 USHF.R.U32.HI UR59, URZ, UR8, UR5 ;  /* 0x000000083f3b0299 */ /* 0x000fe20008011605 */
[----:B--2---:R-:W-:-:S03]  /*09e0*/  ISETP.LE.AND P0, PT, RZ, UR9, PT ;  /* 0x00000009ff007c0c */ /* 0x004fc6000bf03270 */
[----:B------:R-:W-:-:S04]  /*09f0*/  UIADD3 UR4, -UR59, URZ, URZ ;  /* 0x0000003f3b047290 */ /* 0x000fc8000fffe13f */
[----:B------:R-:W-:-:S06]  /*0a00*/  UIMAD UR4, UR7, UR4, UR6 ;  /* 0x00000004070472a4 */ /* 0x000fcc000f8e0206 */
[----:B------:R-:W-:Y:S06]  /*0a10*/  @!P0 BRA `(.L_x_2303) ;  /* 0x0000013c00d08947 */ /* 0x000fec0003800000 */
[----:B------:R-:W1:Y:S01]  /*0a20*/  S2UR UR18, SR_CTAID.Z ;  /* 0x00000000001279c3 */ /* 0x000e620000002700 */
[----:B------:R-:W-:Y:S01]  /*0a30*/  ULDC.64 UR6, c[0x0][0x990] ;  /* 0x0002640000067ab9 */ /* 0x000fe20000000a00 */
[----:B------:R-:W-:Y:S01]  /*0a40*/  ULDC.64 UR8, c[0x0][0x998] ;  /* 0x0002660000087ab9 */ /* 0x000fe20000000a00 */
[----:B------:R-:W-:Y:S01]  /*0a50*/  UISETP.NE.U32.AND UP0, UPT, UR6, URZ, UPT ;  /* 0x0000003f0600728c */ /* 0x000fe2000bf05070 */
[----:B------:R-:W-:Y:S01]  /*0a60*/  IMAD.MOV.U32 R5, RZ, RZ, 0x3f800000 ;  /* 0x3f800000ff057424 */ /* 0x000fe200078e00ff */
[----:B------:R-:W-:Y:S01]  /*0a70*/  UISETP.NE.U32.AND UP1, UPT, UR8, URZ, UPT ;  /* 0x0000003f0800728c */ /* 0x000fe2000bf25070 */
[----:B------:R-:W-:Y:S01]  /*0a80*/  IMAD.MOV.U32 R0, RZ, RZ, 0x3f800000 ;  /* 0x3f800000ff007424 */ /* 0x000fe200078e00ff */
[----:B------:R-:W-:Y:S02]  /*0a90*/  UISETP.NE.AND.EX UP0, UPT, UR7, URZ, UPT, UP0 ;  /* 0x0000003f0700728c */ /* 0x000fe4000bf05300 */
[----:B------:R-:W-:Y:S01]  /*0aa0*/  UISETP.NE.AND.EX UP1, UPT, UR9, URZ, UPT, UP1 ;  /* 0x0000003f0900728c */ /* 0x000fe2000bf25310 */
[----:B------:R-:W2:Y:S01]  /*0ab0*/  S2UR UR40, SR_CTAID.X ;  /* 0x00000000002879c3 */ /* 0x000ea20000002500 */
[----:B------:R-:W-:Y:S01]  /*0ac0*/  ULDC UR57, c[0x0][0x424] ;  /* 0x0001090000397ab9 */ /* 0x000fe20000000800 */
[----:B------:R-:W-:Y:S01]  /*0ad0*/  ULDC UR41, c[0x0][0x2f0] ;  /* 0x0000bc0000297ab9 */ /* 0x000fe20000000800 */
[----:B------:R-:W-:-:S02]  /*0ae0*/  PLOP3.LUT P0, PT, PT, PT, UP0, 0x80, 0x0 ;  /* 0x000000000000781c */ /* 0x000fc40003f0f008 */
[----:B------:R-:W-:-:S03]  /*0af0*/  PLOP3.LUT P1, PT, PT, PT, UP1, 0x80, 0x0 ;  /* 0x000000000000781c */ /* 0x000fc60003f2f018 */
[----:B------:R-:W-:Y:S02]  /*0b00*/  @UP0 ULDC.64 UR12, c[0x0][0x9a8] ;  /* 0x00026a00000c0ab9 */ /* 0x000fe40000000a00 */
[----:B------:R-:W-:Y:S01]  /*0b10*/  @UP1 ULDC.64 UR16, c[0x0][0x9b8] ;  /* 0x00026e0000101ab9 */ /* 0x000fe20000000a00 */
[----:B------:R-:W-:Y:S02]  /*0b20*/  @UP1 USHF.R.S32.HI UR20, URZ, 0x1f, UR59 ;  /* 0x0000001f3f141899 */ /* 0x000fe4000801143b */
[----:B-1----:R-:W-:Y:S02]  /*0b30*/  USHF.R.S32.HI UR14, URZ, 0x1f, UR18 ;  /* 0x0000001f3f0e7899 */ /* 0x002fe40008011412 */
[----:B------:R-:W-:Y:S02]  /*0b40*/  @UP0 UIMAD.WIDE.U32 UR10, UR18, UR12, URZ ;  /* 0x0000000c120a02a5 */ /* 0x000fe4000f8e003f */
[----:B------:R-:W-:Y:S02]  /*0b50*/  @UP0 UIMAD UR5, UR14, UR12, URZ ;  /* 0x0000000c0e0502a4 */ /* 0x000fe4000f8e023f */
[----:B------:R-:W-:-:S02]  /*0b60*/  @UP1 UIMAD UR15, UR14, UR16, URZ ;  /* 0x000000100e0f12a4 */ /* 0x000fc4000f8e023f */
[----:B------:R-:W-:Y:S01]  /*0b70*/  IMAD.U32 R17, RZ, RZ, UR14 ;  /* 0x0000000eff117e24 */ /* 0x000fe2000f8e00ff */
[----:B------:R-:W-:Y:S02]  /*0b80*/  @UP0 UIMAD UR14, UR18, UR13, UR5 ;  /* 0x0000000d120e02a4 */ /* 0x000fe4000f8e0205 */
[----:B------:R-:W-:Y:S02]  /*0b90*/  @UP0 USHF.R.S32.HI UR5, URZ, 0x1f, UR59 ;  /* 0x0000001f3f050899 */ /* 0x000fe4000801143b */
[----:B------:R-:W-:Y:S02]  /*0ba0*/  @UP1 UIMAD.WIDE.U32 UR12, UR18, UR16, URZ ;  /* 0x00000010120c12a5 */ /* 0x000fe4000f8e003f */
[----:B------:R-:W-:Y:S02]  /*0bb0*/  @UP1 UIMAD UR15, UR18, UR17, UR15 ;  /* 0x00000011120f12a4 */ /* 0x000fe4000f8e020f */
[----:B------:R-:W-:Y:S01]  /*0bc0*/  @UP0 UIADD3 UR11, UR11, UR14, URZ ;  /* 0x0000000e0b0b0290 */ /* 0x000fe2000fffe03f */
[----:B------:R-:W-:Y:S01]  /*0bd0*/  @UP0 ULDC.64 UR16, c[0x0][0x9b0] ;  /* 0x00026c0000100ab9 */ /* 0x000fe20000000a00 */
[----:B------:R-:W-:Y:S01]  /*0be0*/  @UP1 ULDC.64 UR18, c[0x0][0x9c0] ;  /* 0x0002700000121ab9 */ /* 0x000fe20000000a00 */
[----:B------:R-:W-:-:S02]  /*0bf0*/  @UP0 UIMAD UR5, UR5, UR16, URZ ;  /* 0x00000010050502a4 */ /* 0x000fc4000f8e023f */
[----:B------:R-:W-:Y:S02]  /*0c00*/  @UP1 UIMAD UR14, UR20, UR18, URZ ;  /* 0x00000012140e12a4 */ /* 0x000fe4000f8e023f */
[----:B------:R-:W-:Y:S02]  /*0c10*/  @UP1 UIADD3 UR13, UR13, UR15, URZ ;  /* 0x0000000f0d0d1290 */ /* 0x000fe4000fffe03f */
[----:B------:R-:W-:Y:S02]  /*0c20*/  @UP0 UIMAD UR5, UR59, UR17, UR5 ;  /* 0x000000113b0502a4 */ /* 0x000fe4000f8e0205 */
[----:B------:R-:W-:Y:S02]  /*0c30*/  @UP0 UIMAD.WIDE.U32 UR10, UR59, UR16, UR10 ;  /* 0x000000103b0a02a5 */ /* 0x000fe4000f8e000a */
[----:B------:R-:W-:Y:S02]  /*0c40*/  @UP1 UIMAD UR14, UR59, UR19, UR14 ;  /* 0x000000133b0e12a4 */ /* 0x000fe4000f8e020e */
[----:B------:R-:W-:-:S02]  /*0c50*/  @UP1 UIMAD.WIDE.U32 UR12, UR59, UR18, UR12 ;  /* 0x000000123b0c12a5 */ /* 0x000fc4000f8e000c */
[----:B------:R-:W-:Y:S02]  /*0c60*/  @UP0 UIADD3 UR11, UR11, UR5, URZ ;  /* 0x000000050b0b0290 */ /* 0x000fe4000fffe03f */
[----:B------:R-:W-:Y:S02]  /*0c70*/  @UP0 ULEA UR6, UP2, UR10, UR6, 0x2 ;  /* 0x000000060a060291 */ /* 0x000fe4000f84103f */
[----:B------:R-:W-:Y:S02]  /*0c80*/  @UP1 UIADD3 UR5, UR13, UR14, URZ ;  /* 0x0000000e0d051290 */ /* 0x000fe4000fffe03f */
[----:B------:R-:W-:Y:S02]  /*0c90*/  @UP1 ULEA UR8, UP3, UR12, UR8, 0x2 ;  /* 0x000000080c081291 */ /* 0x000fe4000f86103f */
[----:B------:R-:W-:Y:S01]  /*0ca0*/  @UP0 ULEA.HI.X UR7, UR10, UR7, UR11, 0x2, UP2 ;  /* 0x000000070a070291 */ /* 0x000fe200090f140b */
[----:B0-----:R-:W-:Y:S01]  /*0cb0*/  IMAD.U32 R2, RZ, RZ, UR6 ;  /* 0x00000006ff027e24 */ /* 0x001fe2000f8e00ff */
[----:B------:R-:W-:-:S02]  /*0cc0*/  @UP1 ULEA.HI.X UR9, UR12, UR9, UR5, 0x2, UP3 ;  /* 0x000000090c091291 */ /* 0x000fc400098f1405 */
[----:B------:R-:W-:Y:S01]  /*0cd0*/  IMAD.U32 R6, RZ, RZ, UR8 ;  /* 0x00000008ff067e24 */ /* 0x000fe2000f8e00ff */
[----:B------:R-:W-:Y:S01]  /*0ce0*/  ULDC UR5, c[0x0][0x448] ;  /* 0x0001120000057ab9 */ /* 0x000fe20000000800 */
[----:B------:R-:W-:Y:S01]  /*0cf0*/  IMAD.U32 R3, RZ, RZ, UR7 ;  /* 0x00000007ff037e24 */ /* 0x000fe2000f8e00ff */
[----:B--2---:R-:W-:Y:S01]  /*0d00*/  USHF.L.U32 UR40, UR40, 0x7, URZ ;  /* 0x0000000728287899 */ /* 0x004fe2000800063f */
[----:B------:R-:W-:Y:S01]  /*0d10*/  IMAD.U32 R7, RZ, RZ, UR9 ;  /* 0x00000009ff077e24 */ /* 0x000fe2000f8e00ff */
[----:B------:R-:W-:Y:S02]  /*0d20*/  UISETP.NE.AND UP4, UPT, UR5, 0x1, UPT ;  /* 0x000000010500788c */ /* 0x000fe4000bf85270 */
[----:B------:R-:W2:Y:S01]  /*0d30*/  @P0 LDG.E R5, desc[UR36][R2.64] ;  /* 0x0000002402050981 */ /* 0x000ea2000c1e1900 */
[----:B------:R-:W-:Y:S01]  /*0d40*/  ULDC.64 UR6, c[0x0][0x418] ;  /* 0x0001060000067ab9 */ /* 0x000fe20000000a00 */
[----:B------:R-:W-:Y:S01]  /*0d50*/  ULDC UR8, c[0x0][0x288] ;  /* 0x0000a20000087ab9 */ /* 0x000fe20000000800 */
[----:B------:R-:W-:Y:S01]  /*0d60*/  USHF.R.U32.HI UR10, URZ, 0x10, UR4 ;  /* 0x000000103f0a7899 */ /* 0x000fe20008011604 */
[----:B------:R-:W2:Y:S01]  /*0d70*/  @P1 LDG.E R0, desc[UR36][R6.64] ;  /* 0x0000002406001981 */ /* 0x000ea2000c1e1900 */
[----:B------:R-:W-:-:S02]  /*0d80*/  UISETP.NE.U32.AND UP0, UPT, UR6, URZ, UPT ;  /* 0x0000003f0600728c */ /* 0x000fc4000bf05070 */
[----:B------:R-:W-:Y:S02]  /*0d90*/  UIADD3 UR8, -UR8, 0xa0, URZ ;  /* 0x000000a008087890 */ /* 0x000fe4000fffe13f */
[----:B------:R-:W-:Y:S02]  /*0da0*/  UISETP.NE.AND.EX UP0, UPT, UR7, URZ, UPT, UP0 ;  /* 0x0000003f0700728c */ /* 0x000fe4000bf05300 */
[----:B------:R-:W-:Y:S01]  /*0db0*/  @UP4 UIADD3 UR6, UR40, 0x7f, URZ ;  /* 0x0000007f28064890 */ /* 0x000fe2000fffe03f */
[----:B------:R-:W-:Y:S01]  /*0dc0*/  @UP4 ULDC UR7, c[0x0][0x44c] ;  /* 0x0001130000074ab9 */ /* 0x000fe20000000800 */
[----:B------:R-:W-:Y:S02]  /*0dd0*/  USEL UR57, UR57, 0x1, UP0 ;  /* 0x0000000139397887 */ /* 0x000fe40008000000 */
[----:B------:R-:W-:Y:S01]  /*0de0*/  UIMAD.WIDE.U32 UR6, UR6, UR7, URZ ;  /* 0x00000007060672a5 */ /* 0x000fe2000f8e003f */
[----:B------:R-:W-:Y:S01]  /*0df0*/  @UP4 ULDC UR9, c[0x0][0x450] ;  /* 0x0001140000094ab9 */ /* 0x000fe20000000800 */
[----:B------:R-:W-:-:S02]  /*0e00*/  UIADD3 UR5, UR40, 0x7f, URZ ;  /* 0x0000007f28057890 */ /* 0x000fc4000fffe03f */
[----:B------:R-:W-:Y:S02]  /*0e10*/  UIMAD UR8, UR57, UR41, UR8 ;  /* 0x00000029390872a4 */ /* 0x000fe4000f8e0208 */
[----:B------:R-:W-:Y:S02]  /*0e20*/  @UP4 USHF.R.U32.HI UR5, URZ, UR9, UR7 ;  /* 0x000000093f054299 */ /* 0x000fe40008011607 */
[----:B------:R-:W-:Y:S02]  /*0e30*/  UIMAD UR6, UR57, UR41, 0x9f ;  /* 0x0000009f390674a4 */ /* 0x000fe4000f8e0229 */
[----:B------:R-:W-:Y:S02]  /*0e40*/  UIADD3 UR8, UR8, UR5, URZ ;  /* 0x0000000508087290 */ /* 0x000fe4000fffe03f */
[----:B------:R-:W-:Y:S02]  /*0e50*/  UIMAD.WIDE UR6, UR6, 0x66666667, URZ ;  /* 0x66666667060678a5 */ /* 0x000fe4000f8e023f */
[----:B------:R-:W-:-:S02]  /*0e60*/  UIMAD.WIDE UR8, UR8, 0x66666667, URZ ;  /* 0x66666667080878a5 */ /* 0x000fc4000f8e023f */
[----:B------:R-:W-:Y:S02]  /*0e70*/  USHF.R.U32.HI UR5, URZ, 0x1f, UR7 ;  /* 0x0000001f3f057899 */ /* 0x000fe40008011607 */
[----:B------:R-:W-:Y:S02]  /*0e80*/  USHF.R.U32.HI UR6, URZ, 0x1f, UR9 ;  /* 0x0000001f3f067899 */ /* 0x000fe40008011609 */
[----:B------:R-:W-:Y:S02]  /*0e90*/  ULEA.HI.SX32 UR5, UR7, UR5, 0x1a ;  /* 0x0000000507057291 */ /* 0x000fe4000f8fd23f */
[----:B------:R-:W-:Y:S02]  /*0ea0*/  ULEA.HI.SX32 UR6, UR9, UR6, 0x1a ;  /* 0x0000000609067291 */ /* 0x000fe4000f8fd23f */
[----:B------:R-:W-:Y:S02]  /*0eb0*/  ULOP3.LUT UR60, UR4, 0xffff, URZ, 0xc0, !UPT ;  /* 0x0000ffff043c7892 */ /* 0x000fe4000f8ec03f */
[----:B------:R-:W-:-:S02]  /*0ec0*/  UISETP.LT.AND UP0, UPT, UR5, UR6, UPT ;  /* 0x000000060500728c */ /* 0x000fc4000bf01270 */
[----:B------:R-:W-:Y:S02]  /*0ed0*/  UP2UR UR58, UPR, URZ, 0x10 ;  /* 0x000000103f3a7883 */ /* 0x000fe40008000000 */
[----:B------:R-:W-:Y:S02]  /*0ee0*/  USEL UR9, UR5, UR6, UP0 ;  /* 0x0000000605097287 */ /* 0x000fe40008000000 */
[----:B------:R-:W-:Y:S02]  /*0ef0*/  UISETP.NE.AND UP0, UPT, UR10, URZ, UPT ;  /* 0x0000003f0a00728c */ /* 0x000fe4000bf05270 */
[----:B------:R-:W-:Y:S01]  /*0f00*/  UISETP.GE.AND UP1, UPT, UR9, 0x1, UPT ;  /* 0x000000010900788c */ /* 0x000fe2000bf26270 */
[----:B------:R-:W-:Y:S01]  /*0f10*/  ULDC UR11, c[0x0][0x988] ;  /* 0x00026200000b7ab9 */ /* 0x000fe20000000800 */
[----:B------:R-:W-:-:S04]  /*0f20*/  UMOV UR4, URZ ;  /* 0x0000003f00047c82 */ /* 0x000fc80008000000 */
[----:B------:R-:W-:-:S03]  /*0f30*/  PLOP3.LUT P0, PT, PT, PT, UP1, 0x80, 0x0 ;  /* 0x000000000000781c */ /* 0x000fc60003f0f018 */
[----:B------:R-:W-:Y:S01]  /*0f40*/  @!UP0 ULDC UR10, c[0x0][0x9f0] ;  /* 0x00027c00000a8ab9 */ /* 0x000fe20000000800 */
[----:B--2---:R-:W-:-:S09]  /*0f50*/  FMUL.FTZ R0, R5, R0 ;  /* 0x0000000005007220 */ /* 0x004fd20000410000 */
[----:B------:R-:W-:Y:S05]  /*0f60*/  @!P0 BRA `(.L_x_2304) ;  /* 0x0000000000848947 */ /* 0x000fea0003800000 */
[----:B------:R-:W-:Y:S01]  /*0f70*/  IMAD.U32 R4, RZ, RZ, UR10 ;  /* 0x0000000aff047e24 */ /* 0x000fe2000f8e00ff */
[----:B------:R-:W-:Y:S01]  /*0f80*/  UIADD3 UR6, UR10, -0x1, UR9 ;  /* 0xffffffff0a067890 */ /* 0x000fe2000fffe009 */
[----:B------:R-:W-:-:S03]  /*0f90*/  UMOV UR4, URZ ;  /* 0x0000003f00047c82 */ /* 0x000fc60008000000 */
        /* <DEDUP_REMOVED lines=30> */
.L_x_2304:
[----:B------:R-:W-:Y:S01]  /*1180*/  UIMAD UR60, UR60, UR4, URZ ;  /* 0x000000043c3c72a4 */ /* 0x000fe2000f8e023f */
[----:B------:R-:W-:Y:S02]  /*1190*/  IMAD.U32 R2, RZ, RZ, UR9 ;  /* 0x00000009ff027e24 */ /* 0x000fe4000f8e00ff */
[----:B------:R-:W-:Y:S01]  /*11a0*/  FMUL.FTZ R0, R0, UR11 ;  /* 0x0000000b00007c20 */ /* 0x000fe20008410000 */
[----:B------:R-:W-:Y:S01]  /*11b0*/  IMAD.U32 R3, RZ, RZ, UR4 ;  /* 0x00000004ff037e24 */ /* 0x000fe2000f8e00ff */
[----:B------:R-:W-:Y:S01]  /*11c0*/  UIMAD UR41, UR57, UR41, URZ ;  /* 0x00000029392972a4 */ /* 0x000fe2000f8e023f */
[----:B------:R-:W-:Y:S01]  /*11d0*/  VIADD R18, R18, 0xffffff80 ;  /* 0xffffff8012127836 */ /* 0x000fe20000000000 */
[----:B------:R-:W-:Y:S02]  /*11e0*/  PLOP3.LUT P0, PT, PT, PT, PT, 0x80, 0x0 ;  /* 0x000000000000781c */ /* 0x000fe40003f0f070 */
[----:B------:R-:W-:Y:S02]  /*11f0*/  CS2R R12, SRZ ;  /* 0x00000000000c7805 */ /* 0x000fe4000001ff00 */
[----:B------:R-:W-:-:S02]  /*1200*/  VIADDMNMX R2, R3, UR60, R2, PT ;  /* 0x0000003c03027c46 */ /* 0x000fc4000b800102 */
[----:B------:R-:W-:Y:S02]  /*1210*/  CS2R R10, SRZ ;  /* 0x00000000000a7805 */ /* 0x000fe4000001ff00 */
[----:B------:R-:W-:Y:S02]  /*1220*/  R2UR UR38, R0 ;  /* 0x00000000002672ca */ /* 0x000fe400000e0000 */
[----:B------:R-:W-:Y:S02]  /*1230*/  CS2R R62, SRZ ;  /* 0x00000000003e7805 */ /* 0x000fe4000001ff00 */
[----:B------:R-:W-:Y:S02]  /*1240*/  R2UR UR53, R2 ;  /* 0x00000000023572ca */ /* 0x000fe400000e0000 */
        /* <DEDUP_REMOVED lines=12> */
[----:B------:R-:W-:Y:S01]  /*1310*/  UISETP.GT.AND UP0, UPT, UR53, UR60, UPT ;  /* 0x0000003c3500728c */ /* 0x000fe2000bf04270 */
[----:B------:R-:W-:Y:S01]  /*1320*/  IMAD.MOV.U32 R66, RZ, RZ, RZ ;  /* 0x000000ffff427224 */ /* 0x000fe200078e00ff */
[----:B------:R-:W-:Y:S01]  /*1330*/  CS2R R48, SRZ ;  /* 0x0000000000307805 */ /* 0x000fe2000001ff00 */
[----:B------:R-:W-:Y:S01]  /*1340*/  IMAD.MOV.U32 R19, RZ, RZ, RZ ;  /* 0x000000ffff137224 */ /* 0x000fe200078e00ff */
[----:B------:R-:W-:Y:S01]  /*1350*/  CS2R R22, SRZ ;  /* 0x0000000000167805 */ /* 0x000fe2000001ff00 */
[----:B------:R-:W-:Y:S01]  /*1360*/  IMAD.MOV.U32 R54, RZ, RZ, RZ ;  /* 0x000000ffff367224 */ /* 0x000fe200078e00ff */
[----:B------:R-:W-:Y:S01]  /*1370*/  PLOP3.LUT P1, PT, PT, PT, UP0, 0x80, 0x0 ;  /* 0x000000000000781c */ /* 0x000fe20003f2f008 */
        /* <DEDUP_REMOVED lines=26> */
[----:B------:R-:W-:Y:S01]  /*1520*/  CS2R R108, SRZ ;  /* 0x00000000006c7805 */ /* 0x000fe2000001ff00 */
[----:B------:R-:W-:Y:S01]  /*1530*/  IMAD.MOV.U32 R104, RZ, RZ, RZ ;  /* 0x000000ffff687224 */ /* 0x000fe200078e00ff */
[----:B------:R-:W-:-:S02]  /*1540*/  CS2R R110, SRZ ;  /* 0x00000000006e7805 */ /* 0x000fc4000001ff00 */
[----:B------:R-:W-:Y:S02]  /*1550*/  CS2R R106, SRZ ;  /* 0x00000000006a7805 */ /* 0x000fe4000001ff00 */
[----:B------:R-:W-:Y:S02]  /*1560*/  CS2R R112, SRZ ;  /* 0x0000000000707805 */ /* 0x000fe4000001ff00 */
[----:B------:R-:W-:Y:S01]  /*1570*/  CS2R R116, SRZ ;  /* 0x0000000000747805 */ /* 0x000fe2000001ff00 */
[----:B------:R-:W-:Y:S01]  /*1580*/  IMAD.MOV.U32 R124, RZ, RZ, RZ ;  /* 0x000000ffff7c7224 */ /* 0x000fe200078e00ff */
[----:B------:R-:W-:Y:S02]  /*1590*/  CS2R R118, SRZ ;  /* 0x0000000000767805 */ /* 0x000fe4000001ff00 */
[----:B------:R-:W-:Y:S01]  /*15a0*/  CS2R R114, SRZ ;  /* 0x0000000000727805 */ /* 0x000fe2000001ff00 */
        /* <DEDUP_REMOVED lines=35> */
.L_x_2306:
[----:B------:R-:W-:-:S04]  /*17e0*/  SHF.L.U32 R0, RZ, 0x1f, RZ ;  /* 0x0000001fff007819 */ /* 0x000fc800000006ff */
[----:B------:R-:W0:Y:S02]  /*17f0*/  SYNCS.PHASECHK.TRANS64.TRYWAIT P0, [UR39+0x33400], R0 ;  /* 0x03340000ff0075a7 */ /* 0x000e240008000167 */
[----:B0-----:R-:W-:Y:S05]  /*1800*/  @!P0 BRA `(.L_x_2307) ;  /* 0x00000130005c8947 */ /* 0x001fea0003800000 */
.L_x_2405:
[----:B------:R-:W2:Y:S02]  /*1810*/  LDL R2, [R1+0x10] ;  /* 0x0000100001027983 */ /* 0x000ea40000100800 */
[----:B--2---:R-:W-:-:S13]  /*1820*/  R2UR UR4, R2 ;  /* 0x00000000020472ca */ /* 0x004fda00000e0000 */
[----:B------:R-:W-:-:S06]  /*1830*/  ULOP3.LUT UR4, UR4, 0x1, URZ, 0xfc, !UPT ;  /* 0x0000000104047892 */ /* 0x000fcc000f8efc3f */
[----:B------:R-:W-:-:S05]  /*1840*/  IMAD.U32 R2, RZ, RZ, UR4 ;  /* 0x00000004ff027e24 */ /* 0x000fca000f8e00ff */
[----:B------:R-:W-:-:S13]  /*1850*/  ISETP.NE.AND P0, PT, R2, 0x3, PT ;  /* 0x000000030200780c */ /* 0x000fda0003f05270 */
[----:B------:R-:W-:Y:S05]  /*1860*/  @!P0 BRA `(.L_x_2308) ;  /* 0x0000000000048947 */ /* 0x000fea0003800000 */
[----:B------:R-:W-:Y:S01]  /*1870*/  BPT.TRAP 0x1 ;  /* 0x000000040000795c */ /* 0x000fe20000300000 */
.L_x_2308:
[----:B------:R1:W2:Y:S01]  /*1880*/  SYNCS.PHASECHK.TRANS64.TRYWAIT P1, [UR39+0x33430], R0 ;  /* 0x03343000ff0075a7 */ /* 0x0002a20008020167 */
[----:B------:R-:W-:Y:S05]  /*1890*/  @!P0 BRA `(.L_x_2309) ;  /* 0x0000000000048947 */ /* 0x000fea0003800000 */
[----:B------:R-:W-:Y:S01]  /*18a0*/  BPT.TRAP 0x1 ;  /* 0x000000040000795c */ /* 0x000fe20000300000 */
.L_x_2309:
[----:B------:R-:W-:-:S05]  /*18b0*/  IMAD.U32 R2, RZ, RZ, UR43 ;  /* 0x0000002bff027e24 */ /* 0x000fca000f8e00ff */
[----:B------:R-:W-:Y:S01]  /*18c0*/  LOP3.LUT R2, R2, 0x10000, RZ, 0xfc, !PT ;  /* 0x0001000002027812 */ /* 0x000fe200078efcff */
[----:B--2---:R-:W-:Y:S06]  /*18d0*/  @P1 BRA `(.L_x_2310) ;  /* 0x0000000000081947 */ /* 0x004fec0003800000 */
[----:B------:R-:W2:Y:S02]  /*18e0*/  SYNCS.PHASECHK.TRANS64.TRYWAIT P1, [UR39+0x33430], R0 ;  /* 0x03343000ff0075a7 */ /* 0x000ea40008020167 */
[----:B--2---:R-:W-:Y:S05]  /*18f0*/  @!P1 BRA `(.L_x_2311) ;  /* 0x0000013000389947 */ /* 0x004fea0003800000 */
.L_x_2310:
[----:B------:R-:W-:Y:S05]  /*1900*/  WARPSYNC.ALL ;  /* 0x0000000000007948 */ /* 0x000fea0003800000 */
[----:B0-----:R-:W-:Y:S01]  /*1910*/  IMAD.MOV.U32 R3, RZ, RZ, -0x7fffffe0 ;  /* 0x80000020ff037424 */ /* 0x001fe200078e00ff */
        /* <DEDUP_REMOVED lines=35> */
[----:B------:R-:W-:Y:S01]  /*1b50*/  R2UR UR10, R2 ;  /* 0x00000000020a72ca */ /* 0x000fe200000e0000 */
[----:B------:R-:W-:Y:S01]  /*1b60*/  UMOV UR9, 0x80000020 ;  /* 0x8000002000097882 */ /* 0x000fe20000000000 */
[----:B------:R-:W-:Y:S01]  /*1b70*/  UIADD3 UR11, UR54, 0x202, URZ ;  /* 0x00000202360b7890 */ /* 0x000fe2000fffe03f */
[----:B------:R-:W-:-:S10]  /*1b80*/  UMOV UR5, UR9 ;  /* 0x0000000900057c82 */ /* 0x000fd40008000000 */
[----:B------:R-:W-:-:S07]  /*1b90*/  UIADD3 UR8, UR10, 0x2, URZ ;  /* 0x000000020a087890 */ /* 0x000fce000fffe03f */
[----:B------:R-:W-:Y:S01]  /*1ba0*/  UMOV UR4, UR8 ;  /* 0x0000000800047c82 */ /* 0x000fe20008000000 */
        /* <DEDUP_REMOVED lines=44> */
[----:B------:R-:W-:Y:S01]  /*1e70*/  UMOV UR5, UR9 ;  /* 0x0000000900057c82 */ /* 0x000fe20008000000 */
        /* <DEDUP_REMOVED lines=26> */
[----:B------:R-:W-:Y:S01]  /*2020*/  UMOV UR19, 0x80000020 ;  /* 0x8000002000137882 */ /* 0x000fe20000000000 */
[----:B------:R-:W-:-:S03]  /*2030*/  UMOV UR21, UR17 ;  /* 0x0000001100157c82 */ /* 0x000fc60008000000 */
[----:B------:R-:W-:Y:S01]  /*2040*/  UMOV UR20, UR16 ;  /* 0x0000001000147c82 */ /* 0x000fe20008000000 */
        /* <DEDUP_REMOVED lines=68> */
[----:B------:R-:W-:Y:S01]  /*2490*/  UIADD3 UR10, UR54, 0x702, URZ ;  /* 0x00000702360a7890 */ /* 0x000fe2000fffe03f */
[----:B------:R-:W-:Y:S02]  /*24a0*/  WARPGROUP.DEPBAR.LE gsb0, 0x0 ;  /* 0x00008000000079c5 */ /* 0x000fe40000010000 */
[----:B------:R-:W-:-:S06]  /*24b0*/  WARPGROUP.ARRIVE ;  /* 0x00000000000079c5 */ /* 0x000fcc0000000000 */
[----:B------:R-:W-:Y:S01]  /*24c0*/  QGMMA.64x32x32.F32.E4M3.E4M3 R40, gdesc[UR4], R40, gsb0 ;  /* 0x00600000042879f3 */ /* 0x000fe20008000828 */
[----:B------:R-:W-:Y:S01]  /*24d0*/  UMOV UR4, UR20 ;  /* 0x0000001400047c82 */ /* 0x000fe20008000000 */
        /* <DEDUP_REMOVED lines=36> */
.L_x_2312:
[----:B--2---:R-:W-:Y:S01]  /*2720*/  LOP3.LUT R5, R22, 0xffffff80, RZ, 0xc0, !PT ;  /* 0xffffff8016057812 */ /* 0x004fe200078ec0ff */
[----:B------:R-:W-:Y:S01]  /*2730*/  UISETP.NE.AND UP0, UPT, UR58, URZ, UPT ;  /* 0x0000003f3a00728c */ /* 0x000fe2000bf05270 */
[----:B------:R-:W-:Y:S01]  /*2740*/  LEA.HI R19, R19, R18, RZ, 0x2 ;  /* 0x0000001213137211 */ /* 0x000fe200078f10ff */
[----:B------:R-:W-:Y:S01]  /*2750*/  UMOV UR5, 0xffffff60 ;  /* 0xffffff6000057882 */ /* 0x000fe20000000000 */
[----:B------:R-:W-:Y:S01]  /*2760*/  LEA.HI R8, R23, R23, RZ, 0x1 ;  /* 0x0000001717087211 */ /* 0x000fe200078f08ff */
[----:B------:R-:W-:Y:S01]  /*2770*/  IMAD.IADD R5, R18, 0x1, -R5 ;  /* 0x0000000112057824 */ /* 0x000fe200078e0a05 */
[----:B------:R-:W-:Y:S01]  /*2780*/  LOP3.LUT R19, R19, 0xfffffffc, RZ, 0xc0, !PT ;  /* 0xfffffffc13137812 */ /* 0x000fe200078ec0ff */
[----:B------:R-:W-:Y:S01]  /*2790*/  UIMAD UR5, UR53, UR5, 0xa1 ;  /* 0x000000a1350574a4 */ /* 0x000fe2000f8e0205 */
[----:B------:R-:W-:Y:S01]  /*27a0*/  LOP3.LUT R8, R8, 0x3fffffe, RZ, 0xc0, !PT ;  /* 0x03fffffe08087812 */ /* 0x000fe200078ec0ff */
[----:B------:R-:W-:Y:S01]  /*27b0*/  IMAD.U32 R13, RZ, RZ, UR41 ;  /* 0x00000029ff0d7e24 */ /* 0x000fe2000f8e00ff */
[----:B-1----:R-:W-:Y:S01]  /*27c0*/  SHF.R.S32.HI R0, RZ, 0x1f, R5 ;  /* 0x0000001fff007819 */ /* 0x002fe20000011405 */
[----:B------:R-:W-:Y:S01]  /*27d0*/  IMAD.IADD R19, R18, 0x1, -R19 ;  /* 0x0000000112137824 */ /* 0x000fe200078e0a13 */
[----:B------:R-:W-:Y:S01]  /*27e0*/  PLOP3.LUT P1, PT, PT, PT, UP0, 0x80, 0x0 ;  /* 0x000000000000781c */ /* 0x000fe20003f2f008 */
[----:B------:R-:W-:Y:S01]  /*27f0*/  IMAD.IADD R8, R23, 0x1, -R8 ;  /* 0x0000000117087824 */ /* 0x000fe200078e0a08 */
[CC--:B------:R-:W-:Y:S01]  /*2800*/  LEA.HI R4, R0.reuse, R5.reuse, RZ, 0x2 ;  /* 0x0000000500047211 */ /* 0x0c0fe200078f10ff */
[----:B------:R-:W-:Y:S01]  /*2810*/  @UP0 ULDC UR4, c[0x0][0x44c] ;  /* 0x0001130000040ab9 */ /* 0x000fe20000000800 */
[----:B------:R-:W-:Y:S01]  /*2820*/  LEA.HI R6, R0, R5, RZ, 0x5 ;  /* 0x0000000500067211 */ /* 0x000fe200078f28ff */
[----:B------:R-:W-:Y:S01]  /*2830*/  ULDC UR7, c[0x0][0x288] ;  /* 0x0000a20000077ab9 */ /* 0x000fe20000000800 */
[--C-:B------:R-:W-:Y:S01]  /*2840*/  SHF.R.S32.HI R0, RZ, 0x2, R4.reuse ;  /* 0x00000002ff007819 */ /* 0x100fe20000011404 */
[----:B------:R-:W-:Y:S01]  /*2850*/  IMAD.U32 R129, RZ, RZ, UR38 ;  /* 0x00000026ff817e24 */ /* 0x000fe2000f8e00ff */
[----:B------:R-:W-:Y:S01]  /*2860*/  SHF.R.S32.HI R7, RZ, 0x1f, R4 ;  /* 0x0000001fff077819 */ /* 0x000fe20000011404 */
[----:B------:R-:W-:Y:S01]  /*2870*/  @UP0 ULDC UR10, c[0x0][0x450] ;  /* 0x00011400000a0ab9 */ /* 0x000fe20000000800 */
[----:B------:R-:W-:Y:S01]  /*2880*/  SHF.R.S32.HI R6, RZ, 0x5, R6 ;  /* 0x00000005ff067819 */ /* 0x000fe20000011406 */
[----:B------:R-:W-:Y:S01]  /*2890*/  UIADD3 UR6, UR39, 0x33440, URZ ;  /* 0x0003344027067890 */ /* 0x000fe2000fffe03f */
[----:B------:R-:W-:Y:S01]  /*28a0*/  LEA.HI R7, R7, R0, RZ, 0x3 ;  /* 0x0000000007077211 */ /* 0x000fe200078f18ff */
[----:B------:R-:W0:Y:S01]  /*28b0*/  S2UR UR61, SR_CgaCtaId ;  /* 0x00000000003d79c3 */ /* 0x000e220000008800 */
[----:B------:R-:W-:Y:S01]  /*28c0*/  LEA.HI R9, R19, R19, RZ, 0x1 ;  /* 0x0000001313097211 */ /* 0x000fe200078f08ff */
[----:B------:R-:W-:Y:S01]  /*28d0*/  UPRMT UR6, UR42, 0x654, UR6 ;  /* 0x000006542a067896 */ /* 0x000fe20008000006 */
[----:B------:R-:W-:-:S02]  /*28e0*/  LEA R10, R6, UR40, 0x4 ;  /* 0x00000028060a7c11 */ /* 0x000fc4000f8e20ff */
[----:B------:R-:W-:Y:S02]  /*28f0*/  LOP3.LUT R7, R7, 0xfffffff8, RZ, 0xc0, !PT ;  /* 0xfffffff807077812 */ /* 0x000fe400078ec0ff */
[----:B------:R-:W-:Y:S01]  /*2900*/  LOP3.LUT R6, R9, 0x1ffffffe, RZ, 0xc0, !PT ;  /* 0x1ffffffe09067812 */ /* 0x000fe200078ec0ff */
[----:B------:R-:W-:Y:S01]  /*2910*/  IMAD.U32 R9, RZ, RZ, UR5 ;  /* 0x00000005ff097e24 */ /* 0x000fe2000f8e00ff */
[----:B------:R-:W-:Y:S02]  /*2920*/  IADD3 R7, R10, R0, -R7 ;  /* 0x000000000a077210 */ /* 0x000fe40007ffe807 */
[----:B------:R-:W-:Y:S01]  /*2930*/  PLOP3.LUT P2, PT, PT, PT, UP0, 0x80, 0x0 ;  /* 0x000000000000781c */ /* 0x000fe20003f4f008 */
[----:B------:R-:W-:Y:S01]  /*2940*/  IMAD.IADD R6, R19, 0x1, -R6 ;  /* 0x0000000113067824 */ /* 0x000fe200078e0a06 */
[----:B------:R-:W-:Y:S01]  /*2950*/  SYNCS.ARRIVE.TRANS64.RED.A1T0 RZ, [UR6], RZ ;  /* 0x000000ffffff79a7 */ /* 0x000fe20008100406 */
[----:B------:R-:W-:Y:S01]  /*2960*/  IMAD R7, R8, 0x40, R7 ;  /* 0x0000004008077824 */ /* 0x000fe200078e0207 */
[----:B------:R-:W-:-:S03]  /*2970*/  LOP3.LUT R8, R4, 0x7ffffffc, RZ, 0xc0, !PT ;  /* 0x7ffffffc04087812 */ /* 0x000fc600078ec0ff */
[----:B------:R-:W-:Y:S02]  /*2980*/  IMAD R7, R6, 0x8, R7 ;  /* 0x0000000806077824 */ /* 0x000fe400078e0207 */
[----:B------:R-:W-:Y:S02]  /*2990*/  IMAD.IADD R8, R5, 0x1, -R8 ;  /* 0x0000000105087824 */ /* 0x000fe400078e0a08 */
[----:B------:R-:W-:Y:S01]  /*29a0*/  @P1 IMAD.HI.U32 R0, R7, UR4, RZ ;  /* 0x0000000407001c27 */ /* 0x000fe2000f8e00ff */
[----:B------:R-:W-:-:S03]  /*29b0*/  @UP0 ULDC UR4, c[0x0][0x450] ;  /* 0x0001140000040ab9 */ /* 0x000fc60000000800 */
[----:B------:R-:W-:Y:S01]  /*29c0*/  IMAD.MOV.U32 R11, RZ, RZ, R7 ;  /* 0x000000ffff0b7224 */ /* 0x000fe200078e0007 */
[----:B------:R-:W-:Y:S01]  /*29d0*/  @P2 SHF.R.U32.HI R11, RZ, UR4, R0 ;  /* 0x00000004ff0b2c19 */ /* 0x000fe20008011600 */
[----:B------:R-:W-:Y:S01]  /*29e0*/  UIMAD UR4, UR53, -0xa0, UR41 ;  /* 0xffffff60350478a4 */ /* 0x000fe2000f8e0229 */
[----:B------:R-:W-:Y:S01]  /*29f0*/  IMAD R0, R8, -0x2, R9 ;  /* 0xfffffffe08007824 */ /* 0x000fe200078e0209 */
[----:B------:R-:W-:Y:S02]  /*2a00*/  UIADD3 UR53, UR53, -0x2, URZ ;  /* 0xfffffffe35357890 */ /* 0x000fe4000fffe03f */
[----:B------:R-:W1:Y:S01]  /*2a10*/  SHFL.IDX PT, R6, R11, 0x1, 0x1c1f ;  /* 0x003c1f000b067f89 */ /* 0x000e6200000e0000 */
[----:B------:R-:W-:Y:S01]  /*2a20*/  UIADD3 UR4, UR4, 0xa0, URZ ;  /* 0x000000a004047890 */ /* 0x000fe2000fffe03f */
[----:B------:R-:W-:Y:S02]  /*2a30*/  IADD3 R13, R0, -UR7, R13 ;  /* 0x80000007000d7c10 */ /* 0x000fe4000fffe00d */
[----:B------:R-:W2:Y:S03]  /*2a40*/  SHFL.IDX PT, R11, R11, RZ, 0x1c1f ;  /* 0x001c1fff0b0b7589 */ /* 0x000ea600000e0000 */
[----:B------:R-:W-:Y:S01]  /*2a50*/  IMAD.U32 R5, RZ, RZ, UR4 ;  /* 0x00000004ff057e24 */ /* 0x000fe2000f8e00ff */
[----:B------:R-:W-:-:S02]  /*2a60*/  @UP0 ULDC UR4, c[0x0][0x44c] ;  /* 0x0001130000040ab9 */ /* 0x000fc40000000800 */
[----:B------:R-:W-:Y:S01]  /*2a70*/  UIMAD.WIDE.U32 UR4, UR40, UR4, URZ ;  /* 0x00000004280472a5 */ /* 0x000fe2000f8e003f */
[----:B------:R-:W-:-:S03]  /*2a80*/  IMAD R4, R8, -0x2, R5 ;  /* 0xfffffffe08047824 */ /* 0x000fc600078e0205 */
[----:B------:R-:W-:-:S04]  /*2a90*/  @UP0 USHF.R.U32.HI UR40, URZ, UR10, UR5 ;  /* 0x0000000a3f280299 */ /* 0x000fc80008011605 */
[----:B------:R-:W-:-:S04]  /*2aa0*/  UIADD3 UR4, UR40, -UR7, UR41 ;  /* 0x8000000728047290 */ /* 0x000fc8000fffe029 */
[----:B------:R-:W-:Y:S01]  /*2ab0*/  UIMAD.WIDE UR4, UR4, 0x66666667, URZ ;  /* 0x66666667040478a5 */ /* 0x000fe2000f8e023f */
[----:B-1----:R-:W-:-:S03]  /*2ac0*/  VIADDMNMX R6, R6, R13, R4, PT ;  /* 0x0000000d06067246 */ /* 0x002fc60003800104 */
[----:B------:R-:W-:Y:S01]  /*2ad0*/  USHF.R.U32.HI UR4, URZ, 0x1f, UR5 ;  /* 0x0000001f3f047899 */ /* 0x000fe20008011605 */
[C---:B------:R-:W-:Y:S02]  /*2ae0*/  ISETP.GT.AND P1, PT, R6.reuse, RZ, PT ;  /* 0x000000ff0600720c */ /* 0x040fe40003f24270 */
[C---:B------:R-:W-:Y:S01]  /*2af0*/  ISETP.GT.AND P2, PT, R6.reuse, 0x1, PT ;  /* 0x000000010600780c */ /* 0x040fe20003f44270 */
[----:B------:R-:W-:Y:S01]  /*2b00*/  ULEA.HI.SX32 UR4, UR5, UR4, 0x1a ;  /* 0x0000000405047291 */ /* 0x000fe2000f8fd23f */
[----:B------:R-:W-:Y:S02]  /*2b10*/  ISETP.GT.AND P3, PT, R6, 0x8, PT ;  /* 0x000000080600780c */ /* 0x000fe40003f64270 */
[----:B------:R-:W-:Y:S01]  /*2b20*/  FSEL R5, R90, -INF , P1 ;  /* 0xff8000005a057808 */ /* 0x000fe20000800000 */
[----:B------:R-:W-:Y:S01]  /*2b30*/  UISETP.LT.AND UP0, UPT, UR60, UR4, UPT ;  /* 0x000000043c00728c */ /* 0x000fe2000bf01270 */
[----:B------:R-:W-:Y:S01]  /*2b40*/  FSEL R9, R91, -INF , P2 ;  /* 0xff8000005b097808 */ /* 0x000fe20001000000 */
[----:B------:R-:W-:Y:S01]  /*2b50*/  UMOV UR5, URZ ;  /* 0x0000003f00057c82 */ /* 0x000fe20008000000 */
[----:B------:R-:W-:Y:S01]  /*2b60*/  ISETP.GT.AND P1, PT, R6, 0x9, PT ;  /* 0x000000090600780c */ /* 0x000fe20003f24270 */
[----:B------:R-:W-:Y:S01]  /*2b70*/  USEL UR55, UR60, UR4, !UP0 ;  /* 0x000000043c377287 */ /* 0x000fe2000c000000 */
[----:B------:R-:W-:-:S02]  /*2b80*/  FSEL R15, R94, -INF , P3 ;  /* 0xff8000005e0f7808 */ /* 0x000fc40001800000 */
[----:B------:R-:W-:Y:S01]  /*2b90*/  FMNMX.FTZ R0, R5, R9, !PT ;  /* 0x0000000905007209 */ /* 0x000fe20007810000 */
[----:B------:R-:W-:Y:S01]  /*2ba0*/  UISETP.GE.AND UP0, UPT, UR53, UR55, UPT ;  /* 0x000000373500728c */ /* 0x000fe2000bf06270 */
[C---:B------:R-:W-:Y:S01]  /*2bb0*/  ISETP.GT.AND P2, PT, R6.reuse, 0x10, PT ;  /* 0x000000100600780c */ /* 0x040fe20003f44270 */
[----:B------:R-:W-:Y:S01]  /*2bc0*/  UMOV UR4, URZ ;  /* 0x0000003f00047c82 */ /* 0x000fe20008000000 */
[----:B------:R-:W-:Y:S02]  /*2bd0*/  FSEL R19, R95, -INF , P1 ;  /* 0xff8000005f137808 */ /* 0x000fe40000800000 */
[----:B------:R-:W-:Y:S02]  /*2be0*/  FMNMX.FTZ R0, R15, R0, !PT ;  /* 0x000000000f007209 */ /* 0x000fe40007810000 */
[----:B------:R-:W-:Y:S02]  /*2bf0*/  ISETP.GT.AND P1, PT, R6, 0x11, PT ;  /* 0x000000110600780c */ /* 0x000fe40003f24270 */
[----:B------:R-:W-:-:S02]  /*2c00*/  FSEL R21, R98, -INF , P2 ;  /* 0xff80000062157808 */ /* 0x000fc40001000000 */
[----:B------:R-:W-:Y:S02]  /*2c10*/  FMNMX.FTZ R0, R19, R0, !PT ;  /* 0x0000000013007209 */ /* 0x000fe40007810000 */
[C---:B------:R-:W-:Y:S02]  /*2c20*/  ISETP.GT.AND P2, PT, R6.reuse, 0x18, PT ;  /* 0x000000180600780c */ /* 0x040fe40003f44270 */
        /* <DEDUP_REMOVED lines=101> */
[----:B------:R-:W-:Y:S02]  /*3280*/  FSEL R39, R39, -INF , P1 ;  /* 0xff80000027277808 */ /* 0x000fe40000800000 */
[----:B------:R-:W-:Y:S02]  /*3290*/  FMNMX.FTZ R0, R87, R0, !PT ;  /* 0x0000000057007209 */ /* 0x000fe40007810000 */
[----:B--2---:R-:W-:Y:S02]  /*32a0*/  VIADDMNMX R4, R11, R13, R4, PT ;  /* 0x0000000d0b047246 */ /* 0x004fe40003800104 */
[----:B------:R-:W-:Y:S02]  /*32b0*/  FMNMX.FTZ R10, R39, R0, !PT ;  /* 0x00000000270a7209 */ /* 0x000fe40007810000 */
[----:B------:R-:W-:-:S02]  /*32c0*/  ISETP.GT.AND P2, PT, R4, 0x1, PT ;  /* 0x000000010400780c */ /* 0x000fc40003f44270 */
[----:B------:R-:W-:Y:S01]  /*32d0*/  ISETP.GT.AND P3, PT, R4, 0x8, PT ;  /* 0x000000080400780c */ /* 0x000fe20003f64270 */
[----:B------:R-:W1:Y:S01]  /*32e0*/  SHFL.BFLY PT, R27, R10, 0x2, 0x1f ;  /* 0x0c401f000a1b7f89 */ /* 0x000e6200000e0000 */
[----:B------:R-:W-:Y:S02]  /*32f0*/  FSEL R89, R89, -INF , P2 ;  /* 0xff80000059597808 */ /* 0x000fe40001000000 */
[----:B------:R-:W-:Y:S02]  /*3300*/  FSEL R92, R92, -INF , P3 ;  /* 0xff8000005c5c7808 */ /* 0x000fe40001800000 */
[----:B------:R-:W-:-:S04]  /*3310*/  ISETP.GT.AND P2, PT, R4, 0x10, PT ;  /* 0x000000100400780c */ /* 0x000fc80003f44270 */
[----:B------:R-:W-:Y:S02]  /*3320*/  FSEL R96, R96, -INF , P2 ;  /* 0xff80000060607808 */ /* 0x000fe40001000000 */
[----:B------:R-:W-:-:S04]  /*3330*/  ISETP.GT.AND P2, PT, R4, 0x18, PT ;  /* 0x000000180400780c */ /* 0x000fc80003f44270 */
[----:B------:R-:W-:Y:S02]  /*3340*/  FSEL R100, R100, -INF , P2 ;  /* 0xff80000064647808 */ /* 0x000fe40001000000 */
[----:B------:R-:W-:-:S04]  /*3350*/  ISETP.GT.AND P2, PT, R4, 0x21, PT ;  /* 0x000000210400780c */ /* 0x000fc80003f44270 */
[----:B------:R-:W-:Y:S02]  /*3360*/  FSEL R73, R73, -INF , P2 ;  /* 0xff80000049497808 */ /* 0x000fe40001000000 */
[----:B------:R-:W-:Y:S02]  /*3370*/  ISETP.GT.AND P2, PT, R4, 0x29, PT ;  /* 0x000000290400780c */ /* 0x000fe40003f44270 */
[----:B-1----:R-:W-:Y:S02]  /*3380*/  FMNMX.FTZ R27, R10, R27, !PT ;  /* 0x0000001b0a1b7209 */ /* 0x002fe40007810000 */
[----:B------:R-:W-:Y:S02]  /*3390*/  FSEL R77, R77, -INF , P2 ;  /* 0xff8000004d4d7808 */ /* 0x000fe40001000000 */
[----:B------:R-:W-:Y:S01]  /*33a0*/  ISETP.GT.AND P2, PT, R4, 0x31, PT ;  /* 0x000000310400780c */ /* 0x000fe20003f44270 */
[----:B------:R-:W1:Y:S03]  /*33b0*/  SHFL.BFLY PT, R0, R27, 0x1, 0x1f ;  /* 0x0c201f001b007f89 */ /* 0x000e6600000e0000 */
[----:B------:R-:W-:-:S02]  /*33c0*/  FSEL R81, R81, -INF , P2 ;  /* 0xff80000051517808 */ /* 0x000fc40001000000 */
        /* <DEDUP_REMOVED lines=9> */
[C---:B------:R-:W-:Y:S01]  /*3460*/  FSETP.NEU.FTZ.AND P1, PT, R0.reuse, -INF , PT ;  /* 0xff8000000000780b */ /* 0x040fe20003f3d000 */
[----:B------:R-:W-:Y:S01]  /*3470*/  FFMA.FTZ R6, R0, R129, -8 ;  /* 0xc100000000067423 */ /* 0x000fe20000010081 */
[----:B------:R-:W-:-:S04]  /*3480*/  ISETP.GT.AND P2, PT, R4, 0x59, PT ;  /* 0x000000590400780c */ /* 0x000fc80003f44270 */
[----:B------:R-:W-:Y:S02]  /*3490*/  FSEL R6, R6, RZ, P1 ;  /* 0x000000ff06067208 */ /* 0x000fe40000800000 */
[----:B------:R-:W-:Y:S02]  /*34a0*/  ISETP.GT.AND P1, PT, R4, RZ, PT ;  /* 0x000000ff0400720c */ /* 0x000fe40003f24270 */
[----:B------:R-:W-:Y:S01]  /*34b0*/  FSEL R69, R69, -INF , P2 ;  /* 0xff80000045457808 */ /* 0x000fe20001000000 */
[--C-:B------:R-:W-:Y:S01]  /*34c0*/  FFMA.FTZ R10, R9, UR38, -R6.reuse ;  /* 0x00000026090a7c23 */ /* 0x100fe20008010806 */
[----:B------:R-:W-:Y:S01]  /*34d0*/  FSEL R88, R88, -INF , P1 ;  /* 0xff80000058587808 */ /* 0x000fe20000800000 */
[--C-:B------:R-:W-:Y:S01]  /*34e0*/  FFMA.FTZ R9, R15, UR38, -R6.reuse ;  /* 0x000000260f097c23 */ /* 0x100fe20008010806 */
[----:B------:R-:W-:Y:S01]  /*34f0*/  ISETP.GT.AND P1, PT, R4, 0x9, PT ;  /* 0x000000090400780c */ /* 0x000fe20003f24270 */
[--C-:B------:R-:W-:Y:S01]  /*3500*/  FFMA.FTZ R12, R19, UR38, -R6.reuse ;  /* 0x00000026130c7c23 */ /* 0x100fe20008010806 */
[----:B------:R-:W-:Y:S01]  /*3510*/  FMNMX.FTZ R13, R88, R89, !PT ;  /* 0x00000059580d7209 */ /* 0x000fe20007810000 */
[--C-:B------:R-:W-:Y:S01]  /*3520*/  FFMA.FTZ R21, R21, UR38, -R6.reuse ;  /* 0x0000002615157c23 */ /* 0x100fe20008010806 */
[----:B------:R-:W-:Y:S01]  /*3530*/  FSEL R93, R93, -INF , P1 ;  /* 0xff8000005d5d7808 */ /* 0x000fe20000800000 */
[--C-:B------:R-:W-:Y:S01]  /*3540*/  FFMA.FTZ R14, R23, UR38, -R6.reuse ;  /* 0x00000026170e7c23 */ /* 0x100fe20008010806 */
[----:B------:R-:W-:Y:S01]  /*3550*/  FMNMX.FTZ R18, R92, R13, !PT ;  /* 0x0000000d5c127209 */ /* 0x000fe20007810000 */
[----:B------:R1:W-:Y:S01]  /*3560*/  MUFU.EX2 R11, R21 ;  /* 0x00000015000b7308 */ /* 0x0003e20000000800 */
[----:B------:R-:W-:Y:S01]  /*3570*/  ISETP.GT.AND P1, PT, R4, 0x11, PT ;  /* 0x000000110400780c */ /* 0x000fe20003f24270 */
[--C-:B------:R-:W-:Y:S01]  /*3580*/  FFMA.FTZ R107, R107, UR38, -R6.reuse ;  /* 0x000000266b6b7c23 */ /* 0x100fe20008010806 */
[----:B------:R-:W-:Y:S01]  /*3590*/  FMNMX.FTZ R15, R93, R18, !PT ;  /* 0x000000125d0f7209 */ /* 0x000fe20007810000 */
[--C-:B------:R-:W-:Y:S01]  /*35a0*/  FFMA.FTZ R5, R5, UR38, -R6.reuse ;  /* 0x0000002605057c23 */ /* 0x100fe20008010806 */
[----:B------:R-:W-:Y:S01]  /*35b0*/  FSEL R97, R97, -INF , P1 ;  /* 0xff80000061617808 */ /* 0x000fe20000800000 */
[--C-:B------:R-:W-:Y:S01]  /*35c0*/  FFMA.FTZ R18, R109, UR38, -R6.reuse ;  /* 0x000000266d127c23 */ /* 0x100fe20008010806 */
[----:B------:R-:W-:Y:S01]  /*35d0*/  FMNMX.FTZ R20, R96, R15, !PT ;  /* 0x0000000f60147209 */ /* 0x000fe20007810000 */
[----:B------:R-:W-:Y:S01]  /*35e0*/  MUFU.EX2 R13, R107 ;  /* 0x0000006b000d7308 */ /* 0x000fe20000000800 */
[C---:B------:R-:W-:Y:S01]  /*35f0*/  ISETP.GT.AND P1, PT, R4.reuse, 0x19, PT ;  /* 0x000000190400780c */ /* 0x040fe20003f24270 */
[--C-:B------:R-:W-:Y:S01]  /*3600*/  FFMA.FTZ R111, R111, UR38, -R6.reuse ;  /* 0x000000266f6f7c23 */ /* 0x100fe20008010806 */
[----:B------:R-:W-:Y:S01]  /*3610*/  FMNMX.FTZ R15, R97, R20, !PT ;  /* 0x00000014610f7209 */ /* 0x000fe20007810000 */
[--C-:B------:R-:W-:Y:S01]  /*3620*/  FFMA.FTZ R115, R115, UR38, -R6.reuse ;  /* 0x0000002673737c23 */ /* 0x100fe20008010806 */
[----:B------:R-:W-:Y:S01]  /*3630*/  FSEL R101, R101, -INF , P1 ;  /* 0xff80000065657808 */ /* 0x000fe20000800000 */
[--C-:B------:R-:W-:Y:S01]  /*3640*/  FFMA.FTZ R119, R119, UR38, -R6.reuse ;  /* 0x0000002677777c23 */ /* 0x100fe20008010806 */
[----:B------:R-:W-:Y:S01]  /*3650*/  ISETP.GT.AND P1, PT, R4, 0x20, PT ;  /* 0x000000200400780c */ /* 0x000fe20003f24270 */
[----:B------:R-:W-:Y:S01]  /*3660*/  MUFU.EX2 R5, R5 ;  /* 0x0000000500057308 */ /* 0x000fe20000000800 */
[----:B------:R-:W-:Y:S01]  /*3670*/  FMNMX.FTZ R20, R100, R15, !PT ;  /* 0x0000000f64147209 */ /* 0x000fe20007810000 */
[--C-:B------:R-:W-:Y:S01]  /*3680*/  FFMA.FTZ R123, R123, UR38, -R6.reuse ;  /* 0x000000267b7b7c23 */ /* 0x100fe20008010806 */
[----:B------:R-:W-:Y:S01]  /*3690*/  FSEL R72, R72, -INF , P1 ;  /* 0xff80000048487808 */ /* 0x000fe20000800000 */
[--C-:B------:R-:W-:Y:S01]  /*36a0*/  FFMA.FTZ R127, R127, UR38, -R6.reuse ;  /* 0x000000267f7f7c23 */ /* 0x100fe20008010806 */
[----:B------:R-:W-:Y:S01]  /*36b0*/  FMNMX.FTZ R19, R101, R20, !PT ;  /* 0x0000001465137209 */ /* 0x000fe20007810000 */
[--C-:B------:R-:W-:Y:S01]  /*36c0*/  FFMA.FTZ R20, R113, UR38, -R6.reuse ;  /* 0x0000002671147c23 */ /* 0x100fe20008010806 */
[----:B------:R-:W-:Y:S01]  /*36d0*/  ISETP.GT.AND P1, PT, R4, 0x28, PT ;  /* 0x000000280400780c */ /* 0x000fe20003f24270 */
[----:B------:R-:W2:Y:S01]  /*36e0*/  MUFU.EX2 R10, R10 ;  /* 0x0000000a000a7308 */ /* 0x000ea20000000800 */
[----:B------:R-:W-:Y:S01]  /*36f0*/  FMNMX.FTZ R22, R72, R19, !PT ;  /* 0x0000001348167209 */ /* 0x000fe20007810000 */
[--C-:B------:R-:W-:Y:S01]  /*3700*/  FFMA.FTZ R38, R103, UR38, -R6.reuse ;  /* 0x0000002667267c23 */ /* 0x100fe20008010806 */
[----:B------:R-:W-:Y:S01]  /*3710*/  FSEL R76, R76, -INF , P1 ;  /* 0xff8000004c4c7808 */ /* 0x000fe20000800000 */
[--C-:B------:R-:W-:Y:S01]  /*3720*/  FFMA.FTZ R99, R99, UR38, -R6.reuse ;  /* 0x0000002663637c23 */ /* 0x100fe20008010806 */
[----:B------:R-:W-:Y:S01]  /*3730*/  FMNMX.FTZ R19, R73, R22, !PT ;  /* 0x0000001649137209 */ /* 0x000fe20007810000 */
[--C-:B------:R-:W-:Y:S01]  /*3740*/  FFMA.FTZ R95, R95, UR38, -R6.reuse ;  /* 0x000000265f5f7c23 */ /* 0x100fe20008010806 */
[----:B------:R-:W-:Y:S01]  /*3750*/  ISETP.GT.AND P1, PT, R4, 0x30, PT ;  /* 0x000000300400780c */ /* 0x000fe20003f24270 */
[----:B------:R-:W3:Y:S01]  /*3760*/  MUFU.EX2 R9, R9 ;  /* 0x0000000900097308 */ /* 0x000ee20000000800 */
[----:B------:R-:W-:Y:S01]  /*3770*/  FMNMX.FTZ R22, R76, R19, !PT ;  /* 0x000000134c167209 */ /* 0x000fe20007810000 */
[--C-:B------:R-:W-:Y:S01]  /*3780*/  FFMA.FTZ R31, R31, UR38, -R6.reuse ;  /* 0x000000261f1f7c23 */ /* 0x100fe20008010806 */
[----:B------:R-:W-:Y:S01]  /*3790*/  FSEL R80, R80, -INF , P1 ;  /* 0xff80000050507808 */ /* 0x000fe20000800000 */
[--C-:B------:R-:W-:Y:S01]  /*37a0*/  FFMA.FTZ R35, R35, UR38, -R6.reuse ;  /* 0x0000002623237c23 */ /* 0x100fe20008010806 */
[----:B-1----:R-:W-:Y:S01]  /*37b0*/  FMNMX.FTZ R21, R77, R22, !PT ;  /* 0x000000164d157209 */ /* 0x002fe20007810000 */
[----:B------:R-:W-:Y:S01]  /*37c0*/  FFMA.FTZ R22, R117, UR38, -R6 ;  /* 0x0000002675167c23 */ /* 0x000fe20008010806 */
[----:B------:R-:W-:Y:S01]  /*37d0*/  ISETP.GT.AND P1, PT, R4, 0x38, PT ;  /* 0x000000380400780c */ /* 0x000fe20003f24270 */
[----:B------:R-:W1:Y:S01]  /*37e0*/  MUFU.EX2 R12, R12 ;  /* 0x0000000c000c7308 */ /* 0x000e620000000800 */
[----:B------:R-:W-:Y:S01]  /*37f0*/  FMNMX.FTZ R26, R80, R21, !PT ;  /* 0x00000015501a7209 */ /* 0x000fe20007810000 */
[----:B--2---:R-:W-:Y:S01]  /*3800*/  FADD.FTZ R94, R5, R10 ;  /* 0x0000000a055e7221 */ /* 0x004fe20000010000 */
[----:B------:R-:W-:-:S02]  /*3810*/  FSEL R84, R84, -INF , P1 ;  /* 0xff80000054547808 */ /* 0x000fc40000800000 */
[----:B------:R-:W-:Y:S02]  /*3820*/  CS2R R102, SRZ ;  /* 0x0000000000667805 */ /* 0x000fe4000001ff00 */
[----:B------:R-:W-:Y:S02]  /*3830*/  FMNMX.FTZ R21, R81, R26, !PT ;  /* 0x0000001a51157209 */ /* 0x000fe40007810000 */
[----:B------:R-:W-:Y:S02]  /*3840*/  CS2R R108, SRZ ;  /* 0x00000000006c7805 */ /* 0x000fe4000001ff00 */
[----:B------:R-:W-:Y:S01]  /*3850*/  ISETP.GT.AND P1, PT, R4, 0x40, PT ;  /* 0x000000400400780c */ /* 0x000fe20003f24270 */
[----:B------:R-:W2:Y:S01]  /*3860*/  MUFU.EX2 R14, R14 ;  /* 0x0000000e000e7308 */ /* 0x000ea20000000800 */
[----:B------:R-:W-:Y:S02]  /*3870*/  FMNMX.FTZ R26, R84, R21, !PT ;  /* 0x00000015541a7209 */ /* 0x000fe40007810000 */
[----:B------:R-:W-:-:S02]  /*3880*/  CS2R R112, SRZ ;  /* 0x0000000000707805 */ /* 0x000fc4000001ff00 */
[----:B------:R-:W-:Y:S02]  /*3890*/  FSEL R56, R56, -INF , P1 ;  /* 0xff80000038387808 */ /* 0x000fe40000800000 */
[----:B------:R-:W-:Y:S02]  /*38a0*/  CS2R R116, SRZ ;  /* 0x0000000000747805 */ /* 0x000fe4000001ff00 */
[----:B------:R-:W-:Y:S01]  /*38b0*/  FMNMX.FTZ R23, R85, R26, !PT ;  /* 0x0000001a55177209 */ /* 0x000fe20007810000 */
[----:B------:R-:W-:Y:S01]  /*38c0*/  FFMA.FTZ R26, R121, UR38, -R6 ;  /* 0x00000026791a7c23 */ /* 0x000fe20008010806 */
[----:B------:R-:W-:Y:S01]  /*38d0*/  ISETP.GT.AND P1, PT, R4, 0x48, PT ;  /* 0x000000480400780c */ /* 0x000fe20003f24270 */
[----:B------:R-:W-:Y:S01]  /*38e0*/  MUFU.EX2 R18, R18 ;  /* 0x0000001200127308 */ /* 0x000fe20000000800 */
[----:B------:R-:W-:Y:S02]  /*38f0*/  FMNMX.FTZ R30, R56, R23, !PT ;  /* 0x00000017381e7209 */ /* 0x000fe40007810000 */
[----:B------:R-:W-:-:S02]  /*3900*/  FSEL R60, R60, -INF , P1 ;  /* 0xff8000003c3c7808 */ /* 0x000fc40000800000 */
[----:B------:R-:W-:Y:S02]  /*3910*/  FMNMX.FTZ R23, R57, R30, !PT ;  /* 0x0000001e39177209 */ /* 0x000fe40007810000 */
[----:B------:R-:W-:Y:S01]  /*3920*/  ISETP.GT.AND P1, PT, R4, 0x50, PT ;  /* 0x000000500400780c */ /* 0x000fe20003f24270 */
[----:B------:R4:W-:Y:S01]  /*3930*/  MUFU.EX2 R15, R111 ;  /* 0x0000006f000f7308 */ /* 0x0009e20000000800 */
[----:B------:R-:W-:Y:S02]  /*3940*/  FMNMX.FTZ R30, R60, R23, !PT ;  /* 0x000000173c1e7209 */ /* 0x000fe40007810000 */
[----:B------:R-:W-:Y:S02]  /*3950*/  FSEL R64, R64, -INF , P1 ;  /* 0xff80000040407808 */ /* 0x000fe40000800000 */
[----:B------:R-:W-:Y:S01]  /*3960*/  FMNMX.FTZ R27, R61, R30, !PT ;  /* 0x0000001e3d1b7209 */ /* 0x000fe20007810000 */
[----:B------:R-:W-:Y:S01]  /*3970*/  FFMA.FTZ R30, R125, UR38, -R6 ;  /* 0x000000267d1e7c23 */ /* 0x000fe20008010806 */
[----:B------:R-:W-:Y:S01]  /*3980*/  ISETP.GT.AND P1, PT, R4, 0x58, PT ;  /* 0x000000580400780c */ /* 0x000fe20003f24270 */
[----:B------:R-:W-:Y:S01]  /*3990*/  MUFU.EX2 R20, R20 ;  /* 0x0000001400147308 */ /* 0x000fe20000000800 */
[----:B------:R-:W-:-:S02]  /*39a0*/  FMNMX.FTZ R34, R64, R27, !PT ;  /* 0x0000001b40227209 */ /* 0x000fc40007810000 */
[----:B----4-:R-:W-:Y:S02]  /*39b0*/  CS2R R110, SRZ ;  /* 0x00000000006e7805 */ /* 0x010fe4000001ff00 */
[----:B------:R-:W-:Y:S02]  /*39c0*/  FSEL R68, R68, -INF , P1 ;  /* 0xff80000044447808 */ /* 0x000fe40000800000 */
[----:B------:R-:W-:Y:S02]  /*39d0*/  FMNMX.FTZ R27, R65, R34, !PT ;  /* 0x00000022411b7209 */ /* 0x000fe40007810000 */
[----:B------:R-:W-:Y:S01]  /*39e0*/  ISETP.GT.AND P1, PT, R4, 0x60, PT ;  /* 0x000000600400780c */ /* 0x000fe20003f24270 */
[----:B------:R4:W-:Y:S01]  /*39f0*/  MUFU.EX2 R19, R115 ;  /* 0x0000007300137308 */ /* 0x0009e20000000800 */
[----:B------:R-:W-:Y:S02]  /*3a00*/  FMNMX.FTZ R34, R68, R27, !PT ;  /* 0x0000001b44227209 */ /* 0x000fe40007810000 */
[----:B------:R-:W-:-:S02]  /*3a10*/  ISETP.GT.AND P2, PT, R4, 0x61, PT ;  /* 0x000000610400780c */ /* 0x000fc40003f44270 */
[----:B------:R-:W-:Y:S02]  /*3a20*/  FSEL R62, R40, -INF , P1 ;  /* 0xff800000283e7808 */ /* 0x000fe40000800000 */
[----:B------:R-:W-:Y:S01]  /*3a30*/  FMNMX.FTZ R107, R69, R34, !PT ;  /* 0x00000022456b7209 */ /* 0x000fe20007810000 */
[----:B------:R-:W-:Y:S01]  /*3a40*/  FFMA.FTZ R34, R105, UR38, -R6 ;  /* 0x0000002669227c23 */ /* 0x000fe20008010806 */
[----:B------:R-:W-:Y:S01]  /*3a50*/  ISETP.GT.AND P1, PT, R4, 0x68, PT ;  /* 0x000000680400780c */ /* 0x000fe20003f24270 */
[----:B------:R-:W-:Y:S01]  /*3a60*/  MUFU.EX2 R22, R22 ;  /* 0x0000001600167308 */ /* 0x000fe20000000800 */
[----:B------:R-:W-:Y:S02]  /*3a70*/  FSEL R66, R41, -INF , P2 ;  /* 0xff80000029427808 */ /* 0x000fe40001000000 */
[----:B------:R-:W-:Y:S02]  /*3a80*/  CS2R R104, SRZ ;  /* 0x0000000000687805 */ /* 0x000fe4000001ff00 */
[----:B------:R-:W-:-:S02]  /*3a90*/  FMNMX.FTZ R107, R62, R107, !PT ;  /* 0x0000006b3e6b7209 */ /* 0x000fc40007810000 */
[----:B----4-:R-:W-:Y:S02]  /*3aa0*/  CS2R R114, SRZ ;  /* 0x0000000000727805 */ /* 0x010fe4000001ff00 */
[----:B------:R-:W-:Y:S02]  /*3ab0*/  ISETP.GT.AND P2, PT, R4, 0x69, PT ;  /* 0x000000690400780c */ /* 0x000fe40003f44270 */
[----:B------:R-:W-:Y:S01]  /*3ac0*/  FSEL R70, R44, -INF , P1 ;  /* 0xff8000002c467808 */ /* 0x000fe20000800000 */
[----:B------:R-:W-:Y:S01]  /*3ad0*/  FFMA.FTZ R44, R63, UR38, -R6 ;  /* 0x000000263f2c7c23 */ /* 0x000fe20008010806 */
[----:B------:R-:W-:Y:S01]  /*3ae0*/  FMNMX.FTZ R107, R66, R107, !PT ;  /* 0x0000006b426b7209 */ /* 0x000fe20007810000 */
[----:B---3--:R-:W-:Y:S01]  /*3af0*/  FADD.FTZ R63, R9, R94 ;  /* 0x0000005e093f7221 */ /* 0x008fe20000010000 */
[----:B------:R-:W-:Y:S01]  /*3b00*/  ISETP.GT.AND P1, PT, R4, 0x70, PT ;  /* 0x000000700400780c */ /* 0x000fe20003f24270 */
[----:B------:R3:W-:Y:S01]  /*3b10*/  MUFU.EX2 R21, R119 ;  /* 0x0000007700157308 */ /* 0x0007e20000000800 */
[----:B------:R-:W-:Y:S01]  /*3b20*/  FSEL R45, R45, -INF , P2 ;  /* 0xff8000002d2d7808 */ /* 0x000fe20001000000 */
[----:B-1----:R-:W-:Y:S01]  /*3b30*/  FADD.FTZ R98, R12, R63 ;  /* 0x0000003f0c627221 */ /* 0x002fe20000010000 */
[----:B------:R-:W-:-:S02]  /*3b40*/  FMNMX.FTZ R40, R70, R107, !PT ;  /* 0x0000006b46287209 */ /* 0x000fc40007810000 */
[----:B------:R-:W-:Y:S02]  /*3b50*/  CS2R R106, SRZ ;  /* 0x00000000006a7805 */ /* 0x000fe4000001ff00 */
[----:B------:R-:W-:Y:S02]  /*3b60*/  ISETP.GT.AND P2, PT, R4, 0x71, PT ;  /* 0x000000710400780c */ /* 0x000fe40003f44270 */
[----:B------:R-:W-:Y:S01]  /*3b70*/  FSEL R48, R48, -INF , P1 ;  /* 0xff80000030307808 */ /* 0x000fe20000800000 */
[----:B------:R-:W-:Y:S01]  /*3b80*/  MUFU.EX2 R26, R26 ;  /* 0x0000001a001a7308 */ /* 0x000fe20000000800 */
[----:B------:R-:W-:Y:S02]  /*3b90*/  FMNMX.FTZ R41, R45, R40, !PT ;  /* 0x000000282d297209 */ /* 0x000fe40007810000 */
[----:B---3--:R-:W-:Y:S02]  /*3ba0*/  CS2R R118, SRZ ;  /* 0x0000000000767805 */ /* 0x008fe4000001ff00 */
[----:B------:R-:W-:-:S02]  /*3bb0*/  FSEL R58, R49, -INF , P2 ;  /* 0xff800000313a7808 */ /* 0x000fc40001000000 */
[----:B------:R-:W-:Y:S02]  /*3bc0*/  ISETP.GT.AND P1, PT, R4, 0x78, PT ;  /* 0x000000780400780c */ /* 0x000fe40003f24270 */
[----:B------:R-:W-:Y:S01]  /*3bd0*/  FMNMX.FTZ R49, R48, R41, !PT ;  /* 0x0000002930317209 */ /* 0x000fe20007810000 */
[----:B------:R-:W-:Y:S01]  /*3be0*/  MUFU.EX2 R23, R123 ;  /* 0x0000007b00177308 */ /* 0x000fe20000000800 */
[----:B------:R-:W-:Y:S02]  /*3bf0*/  ISETP.GT.AND P2, PT, R4, 0x79, PT ;  /* 0x000000790400780c */ /* 0x000fe40003f44270 */
[----:B------:R-:W-:Y:S02]  /*3c00*/  FSEL R52, R52, -INF , P1 ;  /* 0xff80000034347808 */ /* 0x000fe40000800000 */
[----:B------:R-:W-:Y:S02]  /*3c10*/  FMNMX.FTZ R49, R58, R49, !PT ;  /* 0x000000313a317209 */ /* 0x000fe40007810000 */
[----:B------:R-:W-:Y:S01]  /*3c20*/  FSEL R53, R53, -INF , P2 ;  /* 0xff80000035357808 */ /* 0x000fe20001000000 */
[----:B------:R-:W-:Y:S01]  /*3c30*/  MUFU.EX2 R30, R30 ;  /* 0x0000001e001e7308 */ /* 0x000fe20000000800 */
[----:B------:R-:W-:-:S02]  /*3c40*/  ISETP.GT.AND P1, PT, R4, 0x80, PT ;  /* 0x000000800400780c */ /* 0x000fc40003f24270 */
[----:B------:R-:W-:Y:S02]  /*3c50*/  FMNMX.FTZ R40, R52, R49, !PT ;  /* 0x0000003134287209 */ /* 0x000fe40007810000 */
[----:B------:R-:W-:Y:S02]  /*3c60*/  ISETP.GT.AND P2, PT, R4, 0x81, PT ;  /* 0x000000810400780c */ /* 0x000fe40003f44270 */
[----:B------:R-:W-:Y:S01]  /*3c70*/  FSEL R74, R24, -INF , P1 ;  /* 0xff800000184a7808 */ /* 0x000fe20000800000 */
[----:B------:R-:W-:Y:S01]  /*3c80*/  MUFU.EX2 R27, R127 ;  /* 0x0000007f001b7308 */ /* 0x000fe20000000800 */
[----:B------:R-:W-:Y:S01]  /*3c90*/  FMNMX.FTZ R49, R53, R40, !PT ;  /* 0x0000002835317209 */ /* 0x000fe20007810000 */
[--C-:B------:R-:W-:Y:S01]  /*3ca0*/  FFMA.FTZ R40, R51, UR38, -R6.reuse ;  /* 0x0000002633287c23 */ /* 0x100fe20008010806 */
[----:B------:R-:W-:Y:S02]  /*3cb0*/  ISETP.GT.AND P1, PT, R4, 0x88, PT ;  /* 0x000000880400780c */ /* 0x000fe40003f24270 */
[----:B------:R-:W-:Y:S01]  /*3cc0*/  FSEL R54, R25, -INF , P2 ;  /* 0xff80000019367808 */ /* 0x000fe20001000000 */
[----:B------:R-:W-:Y:S01]  /*3cd0*/  FFMA.FTZ R25, R91, UR38, -R6 ;  /* 0x000000265b197c23 */ /* 0x000fe20008010806 */
[----:B------:R-:W-:Y:S01]  /*3ce0*/  FMNMX.FTZ R49, R74, R49, !PT ;  /* 0x000000314a317209 */ /* 0x000fe20007810000 */
[----:B------:R-:W-:Y:S01]  /*3cf0*/  MUFU.EX2 R34, R34 ;  /* 0x0000002200227308 */ /* 0x000fe20000000800 */
[----:B------:R-:W-:-:S02]  /*3d00*/  ISETP.GT.AND P2, PT, R4, 0x89, PT ;  /* 0x000000890400780c */ /* 0x000fc40003f44270 */
[----:B------:R-:W-:Y:S01]  /*3d10*/  FSEL R78, R28, -INF , P1 ;  /* 0xff8000001c4e7808 */ /* 0x000fe20000800000 */
[----:B------:R-:W-:Y:S01]  /*3d20*/  FFMA.FTZ R28, R83, UR38, -R6 ;  /* 0x00000026531c7c23 */ /* 0x000fe20008010806 */
[----:B------:R-:W-:Y:S02]  /*3d30*/  FMNMX.FTZ R49, R54, R49, !PT ;  /* 0x0000003136317209 */ /* 0x000fe40007810000 */
[----:B------:R-:W-:Y:S01]  /*3d40*/  ISETP.GT.AND P1, PT, R4, 0x90, PT ;  /* 0x000000900400780c */ /* 0x000fe20003f24270 */
[----:B------:R-:W-:Y:S01]  /*3d50*/  MUFU.EX2 R38, R38 ;  /* 0x0000002600267308 */ /* 0x000fe20000000800 */
[----:B------:R-:W-:Y:S02]  /*3d60*/  FSEL R82, R29, -INF , P2 ;  /* 0xff8000001d527808 */ /* 0x000fe40001000000 */
[----:B------:R-:W-:Y:S02]  /*3d70*/  FMNMX.FTZ R49, R78, R49, !PT ;  /* 0x000000314e317209 */ /* 0x000fe40007810000 */
[----:B------:R-:W-:-:S02]  /*3d80*/  FSEL R83, R32, -INF , P1 ;  /* 0xff80000020537808 */ /* 0x000fc40000800000 */
[----:B------:R-:W-:Y:S01]  /*3d90*/  ISETP.GT.AND P2, PT, R4, 0x91, PT ;  /* 0x000000910400780c */ /* 0x000fe20003f44270 */
[----:B------:R1:W-:Y:S01]  /*3da0*/  MUFU.EX2 R41, R99 ;  /* 0x0000006300297308 */ /* 0x0003e20000000800 */
[----:B------:R-:W-:Y:S02]  /*3db0*/  FMNMX.FTZ R32, R82, R49, !PT ;  /* 0x0000003152207209 */ /* 0x000fe40007810000 */
[C---:B------:R-:W-:Y:S02]  /*3dc0*/  ISETP.GT.AND P1, PT, R4.reuse, 0x98, PT ;  /* 0x000000980400780c */ /* 0x040fe40003f24270 */
[----:B------:R-:W-:Y:S01]  /*3dd0*/  FSEL R86, R33, -INF , P2 ;  /* 0xff80000021567808 */ /* 0x000fe20001000000 */
[--C-:B------:R-:W-:Y:S01]  /*3de0*/  FFMA.FTZ R33, R71, UR38, -R6.reuse ;  /* 0x0000002647217c23 */ /* 0x100fe20008010806 */
[----:B------:R-:W-:Y:S01]  /*3df0*/  FMNMX.FTZ R29, R83, R32, !PT ;  /* 0x00000020531d7209 */ /* 0x000fe20007810000 */
[--C-:B------:R-:W-:Y:S01]  /*3e00*/  FFMA.FTZ R32, R43, UR38, -R6.reuse ;  /* 0x000000262b207c23 */ /* 0x100fe20008010806 */
[----:B------:R-:W-:Y:S01]  /*3e10*/  ISETP.GT.AND P2, PT, R4, 0x99, PT ;  /* 0x000000990400780c */ /* 0x000fe20003f44270 */
        /* <DEDUP_REMOVED lines=8> */
[--C-:B------:R-:W-:Y:S01]  /*3ea0*/  FFMA.FTZ R36, R46, UR38, -R6.reuse ;  /* 0x000000262e247c23 */ /* 0x100fe20008010806 */
[--C-:B------:R-:W-:Y:S01]  /*3eb0*/  FFMA.FTZ R46, R75, UR38, -R6.reuse ;  /* 0x000000264b2e7c23 */ /* 0x100fe20008010806 */
[----:B------:R-:W-:Y:S01]  /*3ec0*/  F2FP.SATFINITE.E4M3.F32.PACK_AB_MERGE_C R217, R12, R9, RZ ;  /* 0x000000090cd9723e */ /* 0x000fe200048070ff */
[----:B------:R-:W-:Y:S01]  /*3ed0*/  MUFU.EX2 R24, R95 ;  /* 0x0000005f00187308 */ /* 0x000fe20000000800 */
[----:B------:R-:W-:Y:S01]  /*3ee0*/  FMNMX.FTZ R4, R90, R37, !PT ;  /* 0x000000255a047209 */ /* 0x000fe20007810000 */
[----:B------:R-:W-:Y:S01]  /*3ef0*/  FFMA.FTZ R37, R50, UR38, -R6 ;  /* 0x0000002632257c23 */ /* 0x000fe20008010806 */
[----:B------:R-:W-:-:S03]  /*3f00*/  F2FP.SATFINITE.E4M3.F32.PACK_AB_MERGE_C R217, R10, R5, R217 ;  /* 0x000000050ad9723e */ /* 0x000fc600048070d9 */
[----:B------:R-:W3:Y:S02]  /*3f10*/  SHFL.BFLY PT, R49, R4, 0x2, 0x1f ;  /* 0x0c401f0004317f89 */ /* 0x000ee400000e0000 */
[----:B------:R-:W-:Y:S08]  /*3f20*/  MUFU.EX2 R25, R25 ;  /* 0x0000001900197308 */ /* 0x000ff00000000800 */
[----:B------:R-:W-:Y:S08]  /*3f30*/  MUFU.EX2 R28, R28 ;  /* 0x0000001c001c7308 */ /* 0x000ff00000000800 */
[----:B------:R-:W-:Y:S01]  /*3f40*/  MUFU.EX2 R33, R33 ;  /* 0x0000002100217308 */ /* 0x000fe20000000800 */
[----:B---3--:R-:W-:Y:S01]  /*3f50*/  FMNMX.FTZ R50, R4, R49, !PT ;  /* 0x0000003104327209 */ /* 0x008fe20007810000 */
[----:B------:R-:W-:Y:S01]  /*3f60*/  FFMA.FTZ R49, R67, UR38, -R6 ;  /* 0x0000002643317c23 */ /* 0x000fe20008010806 */
[----:B------:R-:W-:-:S05]  /*3f70*/  FADD.FTZ R67, R11, R98 ;  /* 0x000000620b437221 */ /* 0x000fca0000010000 */
[----:B------:R-:W-:Y:S01]  /*3f80*/  MUFU.EX2 R29, R29 ;  /* 0x0000001d001d7308 */ /* 0x000fe20000000800 */
[----:B------:R-:W3:Y:S01]  /*3f90*/  SHFL.BFLY PT, R51, R50, 0x1, 0x1f ;  /* 0x0c201f0032337f89 */ /* 0x000ee200000e0000 */
[----:B--2---:R-:W-:-:S04]  /*3fa0*/  FADD.FTZ R98, R14, R67 ;  /* 0x000000430e627221 */ /* 0x004fc80000010000 */
[----:B------:R-:W-:Y:S02]  /*3fb0*/  FADD.FTZ R67, R13, R98 ;  /* 0x000000620d437221 */ /* 0x000fe40000010000 */
[----:B------:R-:W-:Y:S01]  /*3fc0*/  MUFU.EX2 R32, R32 ;  /* 0x0000002000207308 */ /* 0x000fe20000000800 */
[----:B-1----:R-:W-:-:S07]  /*3fd0*/  CS2R R98, SRZ ;  /* 0x0000000000627805 */ /* 0x002fce000001ff00 */
[----:B------:R-:W-:Y:S08]  /*3fe0*/  MUFU.EX2 R36, R36 ;  /* 0x0000002400247308 */ /* 0x000ff00000000800 */
[----:B------:R-:W-:Y:S01]  /*3ff0*/  MUFU.EX2 R43, R43 ;  /* 0x0000002b002b7308 */ /* 0x000fe20000000800 */
[----:B---3--:R-:W-:Y:S01]  /*4000*/  FMNMX.FTZ R4, R50, R51, !PT ;  /* 0x0000003332047209 */ /* 0x008fe20007810000 */
[----:B------:R-:W-:-:S02]  /*4010*/  IMAD.U32 R51, RZ, RZ, UR38 ;  /* 0x00000026ff337e24 */ /* 0x000fc4000f8e00ff */
[--C-:B------:R-:W-:Y:S01]  /*4020*/  FFMA.FTZ R50, R79, UR38, -R6.reuse ;  /* 0x000000264f327c23 */ /* 0x100fe20008010806 */
[C---:B------:R-:W-:Y:S01]  /*4030*/  FSETP.NEU.FTZ.AND P1, PT, R4.reuse, -INF , PT ;  /* 0xff8000000400780b */ /* 0x040fe20003f3d000 */
[----:B------:R-:W-:Y:S02]  /*4040*/  FFMA.FTZ R51, R4, R51, -8 ;  /* 0xc100000004337423 */ /* 0x000fe40000010033 */
[----:B------:R-:W-:Y:S03]  /*4050*/  MUFU.EX2 R37, R37 ;  /* 0x0000002500257308 */ /* 0x000fe60000000800 */
[----:B------:R-:W-:Y:S01]  /*4060*/  FSEL R55, R51, RZ, P1 ;  /* 0x000000ff33377208 */ /* 0x000fe20000800000 */
[----:B------:R-:W-:Y:S01]  /*4070*/  FFMA.FTZ R51, R87, UR38, -R6 ;  /* 0x0000002657337c23 */ /* 0x000fe20008010806 */
[----:B------:R-:W-:-:S03]  /*4080*/  PLOP3.LUT P1, PT, PT, PT, UP0, 0x80, 0x0 ;  /* 0x000000000000781c */ /* 0x000fc60003f2f008 */
        /* <DEDUP_REMOVED lines=23> */
[--C-:B------:R-:W-:Y:S01]  /*4200*/  FFMA.FTZ R61, R61, UR38, -R55.reuse ;  /* 0x000000263d3d7c23 */ /* 0x100fe20008010837 */
[----:B------:R-:W2:Y:S01]  /*4210*/  MUFU.EX2 R92, R92 ;  /* 0x0000005c005c7308 */ /* 0x000ea20000000800 */
[--C-:B------:R-:W-:Y:S01]  /*4220*/  FFMA.FTZ R64, R64, UR38, -R55.reuse ;  /* 0x0000002640407c23 */ /* 0x100fe20008010837 */
        /* <DEDUP_REMOVED lines=16> */
[--C-:B------:R-:W-:Y:S01]  /*4330*/  FFMA.FTZ R78, R78, UR38, -R55.reuse ;  /* 0x000000264e4e7c23 */ /* 0x100fe20008010837 */
[--C-:B------:R-:W-:Y:S01]  /*4340*/  FFMA.FTZ R82, R82, UR38, -R55.reuse ;  /* 0x0000002652527c23 */ /* 0x100fe20008010837 */
[--C-:B------:R-:W-:Y:S01]  /*4350*/  FFMA.FTZ R83, R83, UR38, -R55.reuse ;  /* 0x0000002653537c23 */ /* 0x100fe20008010837 */
[--C-:B------:R-:W-:Y:S01]  /*4360*/  FFMA.FTZ R86, R86, UR38, -R55.reuse ;  /* 0x0000002656567c23 */ /* 0x100fe20008010837 */
[--C-:B------:R-:W-:Y:S01]  /*4370*/  FFMA.FTZ R71, R71, UR38, -R55.reuse ;  /* 0x0000002647477c23 */ /* 0x100fe20008010837 */
[----:B------:R-:W-:Y:S01]  /*4380*/  FFMA.FTZ R55, R90, UR38, -R55 ;  /* 0x000000265a377c23 */ /* 0x000fe20008010837 */
[----:B------:R-:W2:Y:S01]  /*4390*/  MUFU.EX2 R97, R97 ;  /* 0x0000006100617308 */ /* 0x000ea20000000800 */
[C---:B---3--:R-:W-:Y:S01]  /*43a0*/  FADD.FTZ R63, R93.reuse, R94 ;  /* 0x0000005e5d3f7221 */ /* 0x048fe20000010000 */
[----:B------:R-:W-:-:S02]  /*43b0*/  F2FP.SATFINITE.E4M3.F32.PACK_AB_MERGE_C R216, R93, R92, RZ ;  /* 0x0000005c5dd8723e */ /* 0x000fc400048070ff */
[----:B------:R-:W-:Y:S02]  /*43c0*/  CS2R R90, SRZ ;  /* 0x00000000005a7805 */ /* 0x000fe4000001ff00 */
[----:B------:R-:W-:Y:S02]  /*43d0*/  CS2R R92, SRZ ;  /* 0x00000000005c7805 */ /* 0x000fe4000001ff00 */
[----:B------:R-:W-:Y:S02]  /*43e0*/  F2FP.SATFINITE.E4M3.F32.PACK_AB_MERGE_C R216, R89, R88, R216 ;  /* 0x0000005859d8723e */ /* 0x000fe400048070d8 */
[----:B------:R-:W-:Y:S01]  /*43f0*/  CS2R R88, SRZ ;  /* 0x0000000000587805 */ /* 0x000fe2000001ff00 */
[----:B------:R-:W3:Y:S01]  /*4400*/  MUFU.EX2 R100, R100 ;  /* 0x0000006400647308 */ /* 0x000ee20000000800 */
[----:B-1----:R-:W-:Y:S01]  /*4410*/  FADD.FTZ R94, R96, R63 ;  /* 0x0000003f605e7221 */ /* 0x002fe20000010000 */
[----:B------:R-:W-:-:S06]  /*4420*/  FFMA.FTZ R63, R39, UR38, -R6 ;  /* 0x00000026273f7c23 */ /* 0x000fcc0008010806 */
[----:B------:R-:W1:Y:S01]  /*4430*/  MUFU.EX2 R101, R101 ;  /* 0x0000006500657308 */ /* 0x000e620000000800 */
[----:B--2---:R-:W-:Y:S01]  /*4440*/  FADD.FTZ R39, R97, R94 ;  /* 0x0000005e61277221 */ /* 0x004fe20000010000 */
[----:B------:R-:W-:-:S06]  /*4450*/  CS2R R94, SRZ ;  /* 0x00000000005e7805 */ /* 0x000fcc000001ff00 */
[----:B------:R-:W2:Y:S01]  /*4460*/  MUFU.EX2 R72, R72 ;  /* 0x0000004800487308 */ /* 0x000ea20000000800 */
[----:B---3--:R-:W-:-:S07]  /*4470*/  FADD.FTZ R6, R100, R39 ;  /* 0x0000002764067221 */ /* 0x008fce0000010000 */
[----:B------:R-:W3:Y:S01]  /*4480*/  MUFU.EX2 R73, R73 ;  /* 0x0000004900497308 */ /* 0x000ee20000000800 */
[C---:B-1----:R-:W-:Y:S01]  /*4490*/  FADD.FTZ R39, R101.reuse, R6 ;  /* 0x0000000665277221 */ /* 0x042fe20000010000 */
[----:B------:R-:W-:Y:S02]  /*44a0*/  F2FP.SATFINITE.E4M3.F32.PACK_AB_MERGE_C R218, R101, R100, RZ ;  /* 0x0000006465da723e */ /* 0x000fe400048070ff */
[----:B------:R-:W-:Y:S02]  /*44b0*/  CS2R R100, SRZ ;  /* 0x0000000000647805 */ /* 0x000fe4000001ff00 */
[----:B------:R-:W-:Y:S02]  /*44c0*/  F2FP.SATFINITE.E4M3.F32.PACK_AB_MERGE_C R218, R97, R96, R218 ;  /* 0x0000006061da723e */ /* 0x000fe400048070da */
[----:B------:R-:W-:Y:S01]  /*44d0*/  CS2R R96, SRZ ;  /* 0x0000000000607805 */ /* 0x000fe2000001ff00 */
[----:B------:R-:W1:Y:S01]  /*44e0*/  MUFU.EX2 R76, R76 ;  /* 0x0000004c004c7308 */ /* 0x000e620000000800 */
[----:B--2---:R-:W-:-:S07]  /*44f0*/  FADD.FTZ R6, R72, R39 ;  /* 0x0000002748067221 */ /* 0x004fce0000010000 */
[----:B------:R2:W-:Y:S01]  /*4500*/  MUFU.EX2 R59, R66 ;  /* 0x00000042003b7308 */ /* 0x0005e20000000800 */
[----:B---3--:R-:W-:-:S07]  /*4510*/  FADD.FTZ R39, R73, R6 ;  /* 0x0000000649277221 */ /* 0x008fce0000010000 */
[----:B------:R-:W3:Y:S01]  /*4520*/  MUFU.EX2 R77, R77 ;  /* 0x0000004d004d7308 */ /* 0x000ee20000000800 */
[----:B--2---:R-:W-:Y:S01]  /*4530*/  FADD.FTZ R66, R18, R67 ;  /* 0x0000004312427221 */ /* 0x004fe20000010000 */
[----:B-1----:R-:W-:Y:S01]  /*4540*/  FADD.FTZ R6, R76, R39 ;  /* 0x000000274c067221 */ /* 0x002fe20000010000 */
[----:B------:R-:W-:Y:S02]  /*4550*/  F2FP.SATFINITE.E4M3.F32.PACK_AB_MERGE_C R18, R18, R13, RZ ;  /* 0x0000000d1212723e */ /* 0x000fe400048070ff */
[----:B------:R-:W-:Y:S02]  /*4560*/  FADD.FTZ R67, R15, R66 ;  /* 0x000000420f437221 */ /* 0x000fe40000010000 */
[----:B------:R-:W-:Y:S01]  /*4570*/  F2FP.SATFINITE.E4M3.F32.PACK_AB_MERGE_C R219, R14, R11, R18 ;  /* 0x0000000b0edb723e */ /* 0x000fe20004807012 */
[----:B------:R-:W1:Y:S01]  /*4580*/  MUFU.EX2 R80, R80 ;  /* 0x0000005000507308 */ /* 0x000e620000000800 */
[----:B------:R-:W-:-:S04]  /*4590*/  FADD.FTZ R66, R20, R67 ;  /* 0x0000004314427221 */ /* 0x000fc80000010000 */
[----:B------:R-:W-:-:S03]  /*45a0*/  FADD.FTZ R67, R19, R66 ;  /* 0x0000004213437221 */ /* 0x000fc60000010000 */
[----:B------:R-:W2:Y:S01]  /*45b0*/  MUFU.EX2 R81, R81 ;  /* 0x0000005100517308 */ /* 0x000ea20000000800 */
[C---:B------:R-:W-:Y:S01]  /*45c0*/  FADD.FTZ R66, R22.reuse, R67 ;  /* 0x0000004316427221 */ /* 0x040fe20000010000 */
[----:B---3--:R-:W-:Y:S01]  /*45d0*/  FADD.FTZ R67, R77, R6 ;  /* 0x000000064d437221 */ /* 0x008fe20000010000 */
[----:B------:R-:W-:Y:S02]  /*45e0*/  F2FP.SATFINITE.E4M3.F32.PACK_AB_MERGE_C R22, R22, R19, RZ ;  /* 0x000000131616723e */ /* 0x000fe400048070ff */
[----:B------:R-:W-:Y:S01]  /*45f0*/  FADD.FTZ R75, R21, R66 ;  /* 0x00000042154b7221 */ /* 0x000fe20000010000 */
[----:B------:R-:W-:Y:S02]  /*4600*/  F2FP.SATFINITE.E4M3.F32.PACK_AB_MERGE_C R76, R77, R76, RZ ;  /* 0x0000004c4d4c723e */ /* 0x000fe400048070ff */
[----:B------:R-:W3:Y:S01]  /*4610*/  MUFU.EX2 R84, R84 ;  /* 0x0000005400547308 */ /* 0x000ee20000000800 */
[----:B-1----:R-:W-:Y:S01]  /*4620*/  FADD.FTZ R6, R80, R67 ;  /* 0x0000004350067221 */ /* 0x002fe20000010000 */
[----:B------:R-:W-:Y:S01]  /*4630*/  FADD.FTZ R66, R26, R75 ;  /* 0x0000004b1a427221 */ /* 0x000fe20000010000 */
[----:B------:R-:W-:-:S02]  /*4640*/  F2FP.SATFINITE.E4M3.F32.PACK_AB_MERGE_C R212, R73, R72, R76 ;  /* 0x0000004849d4723e */ /* 0x000fc4000480704c */
[----:B------:R-:W-:Y:S02]  /*4650*/  CS2R R72, SRZ ;  /* 0x0000000000487805 */ /* 0x000fe4000001ff00 */
[----:B------:R-:W-:Y:S01]  /*4660*/  F2FP.SATFINITE.E4M3.F32.PACK_AB_MERGE_C R213, R20, R15, R22 ;  /* 0x0000000f14d5723e */ /* 0x000fe20004807016 */
[----:B------:R-:W-:Y:S01]  /*4670*/  FADD.FTZ R75, R23, R66 ;  /* 0x00000042174b7221 */ /* 0x000fe20000010000 */
[C---:B------:R-:W-:Y:S01]  /*4680*/  F2FP.SATFINITE.E4M3.F32.PACK_AB_MERGE_C R23, R30.reuse, R23, RZ ;  /* 0x000000171e17723e */ /* 0x040fe200048070ff */
[----:B------:R-:W1:Y:S01]  /*4690*/  MUFU.EX2 R85, R85 ;  /* 0x0000005500557308 */ /* 0x000e620000000800 */
[----:B--2---:R-:W-:Y:S01]  /*46a0*/  FADD.FTZ R67, R81, R6 ;  /* 0x0000000651437221 */ /* 0x004fe20000010000 */
[----:B------:R-:W-:Y:S01]  /*46b0*/  FADD.FTZ R12, R30, R75 ;  /* 0x0000004b1e0c7221 */ /* 0x000fe20000010000 */
[----:B------:R-:W-:Y:S02]  /*46c0*/  F2FP.SATFINITE.E4M3.F32.PACK_AB_MERGE_C R215, R26, R21, R23 ;  /* 0x000000151ad7723e */ /* 0x000fe40004807017 */
[----:B------:R-:W-:-:S03]  /*46d0*/  CS2R R76, SRZ ;  /* 0x00000000004c7805 */ /* 0x000fc6000001ff00 */
[----:B------:R-:W2:Y:S01]  /*46e0*/  MUFU.EX2 R56, R56 ;  /* 0x0000003800387308 */ /* 0x000ea20000000800 */
[----:B---3--:R-:W-:Y:S01]  /*46f0*/  FADD.FTZ R6, R84, R67 ;  /* 0x0000004354067221 */ /* 0x008fe20000010000 */
[----:B------:R-:W-:-:S04]  /*4700*/  FADD.FTZ R67, R27, R12 ;  /* 0x0000000c1b437221 */ /* 0x000fc80000010000 */
[----:B------:R-:W-:Y:S02]  /*4710*/  FADD.FTZ R67, R34, R67 ;  /* 0x0000004322437221 */ /* 0x000fe40000010000 */
[----:B------:R-:W3:Y:S01]  /*4720*/  MUFU.EX2 R57, R57 ;  /* 0x0000003900397308 */ /* 0x000ee20000000800 */
[C---:B-1----:R-:W-:Y:S01]  /*4730*/  FADD.FTZ R9, R85.reuse, R6 ;  /* 0x0000000655097221 */ /* 0x042fe20000010000 */
[----:B------:R-:W-:Y:S01]  /*4740*/  FADD.FTZ R12, R38, R67 ;  /* 0x00000043260c7221 */ /* 0x000fe20000010000 */
[----:B------:R-:W-:Y:S02]  /*4750*/  F2FP.SATFINITE.E4M3.F32.PACK_AB_MERGE_C R84, R85, R84, RZ ;  /* 0x000000545554723e */ /* 0x000fe400048070ff */
[----:B------:R-:W-:Y:S02]  /*4760*/  CS2R R66, SRZ ;  /* 0x0000000000427805 */ /* 0x000fe4000001ff00 */
[C---:B------:R-:W-:Y:S01]  /*4770*/  F2FP.SATFINITE.E4M3.F32.PACK_AB_MERGE_C R38, R41.reuse, R38, RZ ;  /* 0x000000262926723e */ /* 0x040fe200048070ff */
[----:B------:R-:W-:Y:S01]  /*4780*/  FADD.FTZ R19, R41, R12 ;  /* 0x0000000c29137221 */ /* 0x000fe20000010000 */
[----:B------:R-:W-:Y:S01]  /*4790*/  F2FP.SATFINITE.E4M3.F32.PACK_AB_MERGE_C R214, R81, R80, R84 ;  /* 0x0000005051d6723e */ /* 0x000fe20004807054 */
[----:B------:R-:W1:Y:S01]  /*47a0*/  MUFU.EX2 R60, R60 ;  /* 0x0000003c003c7308 */ /* 0x000e620000000800 */
[----:B--2---:R-:W-:Y:S01]  /*47b0*/  FADD.FTZ R6, R56, R9 ;  /* 0x0000000938067221 */ /* 0x004fe20000010000 */
[----:B------:R-:W-:Y:S01]  /*47c0*/  FADD.FTZ R12, R24, R19 ;  /* 0x00000013180c7221 */ /* 0x000fe20000010000 */
[----:B------:R-:W-:-:S02]  /*47d0*/  F2FP.SATFINITE.E4M3.F32.PACK_AB_MERGE_C R209, R34, R27, R38 ;  /* 0x0000001b22d1723e */ /* 0x000fc40004807026 */
[----:B------:R-:W-:Y:S02]  /*47e0*/  CS2R R26, SRZ ;  /* 0x00000000001a7805 */ /* 0x000fe4000001ff00 */
[----:B------:R-:W-:Y:S02]  /*47f0*/  CS2R R80, SRZ ;  /* 0x0000000000507805 */ /* 0x000fe4000001ff00 */
[----:B------:R-:W-:Y:S01]  /*4800*/  CS2R R84, SRZ ;  /* 0x0000000000547805 */ /* 0x000fe2000001ff00 */
        /* <DEDUP_REMOVED lines=8> */
[----:B------:R-:W-:Y:S01]  /*4890*/  CS2R R56, SRZ ;  /* 0x0000000000387805 */ /* 0x000fe2000001ff00 */
[----:B------:R-:W2:Y:S01]  /*48a0*/  MUFU.EX2 R68, R68 ;  /* 0x0000004400447308 */ /* 0x000ea20000000800 */
[----:B---3--:R-:W-:Y:S01]  /*48b0*/  FADD.FTZ R6, R64, R13 ;  /* 0x0000000d40067221 */ /* 0x008fe20000010000 */
[----:B------:R-:W-:Y:S01]  /*48c0*/  FADD.FTZ R13, R25, R12 ;  /* 0x0000000c190d7221 */ /* 0x000fe20000010000 */
[----:B------:R-:W-:-:S03]  /*48d0*/  CS2R R60, SRZ ;  /* 0x00000000003c7805 */ /* 0x000fc6000001ff00 */
[----:B------:R-:W-:Y:S01]  /*48e0*/  FADD.FTZ R10, R28, R13 ;  /* 0x0000000d1c0a7221 */ /* 0x000fe20000010000 */
[----:B------:R-:W-:Y:S01]  /*48f0*/  F2FP.SATFINITE.E4M3.F32.PACK_AB_MERGE_C R28, R33, R28, RZ ;  /* 0x0000001c211c723e */ /* 0x000fe200048070ff */
[----:B------:R-:W3:Y:S01]  /*4900*/  MUFU.EX2 R69, R69 ;  /* 0x0000004500457308 */ /* 0x000ee20000000800 */
[----:B-1----:R-:W-:Y:S01]  /*4910*/  FADD.FTZ R5, R65, R6 ;  /* 0x0000000641057221 */ /* 0x002fe20000010000 */
[----:B------:R-:W-:Y:S01]  /*4920*/  FADD.FTZ R10, R33, R10 ;  /* 0x0000000a210a7221 */ /* 0x000fe20000010000 */
[----:B------:R-:W-:Y:S02]  /*4930*/  F2FP.SATFINITE.E4M3.F32.PACK_AB_MERGE_C R211, R25, R24, R28 ;  /* 0x0000001819d3723e */ /* 0x000fe4000480701c */
[----:B------:R-:W-:Y:S01]  /*4940*/  CS2R R24, SRZ ;  /* 0x0000000000187805 */ /* 0x000fe2000001ff00 */
[----:B------:R-:W-:Y:S02]  /*4950*/  FADD.FTZ R13, R29, R10 ;  /* 0x0000000a1d0d7221 */ /* 0x000fe40000010000 */
[----:B------:R-:W1:Y:S01]  /*4960*/  MUFU.EX2 R62, R62 ;  /* 0x0000003e003e7308 */ /* 0x000e620000000800 */
[----:B--2---:R-:W-:Y:S01]  /*4970*/  FADD.FTZ R6, R68, R5 ;  /* 0x0000000544067221 */ /* 0x004fe20000010000 */
[----:B------:R-:W-:-:S04]  /*4980*/  FADD.FTZ R13, R32, R13 ;  /* 0x0000000d200d7221 */ /* 0x000fc80000010000 */
[----:B------:R-:W-:Y:S01]  /*4990*/  FADD.FTZ R10, R36, R13 ;  /* 0x0000000d240a7221 */ /* 0x000fe20000010000 */
[----:B------:R-:W-:Y:S01]  /*49a0*/  F2FP.SATFINITE.E4M3.F32.PACK_AB_MERGE_C R36, R43, R36, RZ ;  /* 0x000000242b24723e */ /* 0x000fe200048070ff */
[----:B------:R-:W2:Y:S01]  /*49b0*/  MUFU.EX2 R70, R70 ;  /* 0x0000004600467308 */ /* 0x000ea20000000800 */
[C---:B---3--:R-:W-:Y:S01]  /*49c0*/  F2FP.SATFINITE.E4M3.F32.PACK_AB_MERGE_C R68, R69.reuse, R68, RZ ;  /* 0x000000444544723e */ /* 0x048fe200048070ff */
[----:B------:R-:W-:Y:S01]  /*49d0*/  FADD.FTZ R69, R69, R6 ;  /* 0x0000000645457221 */ /* 0x000fe20000010000 */
[----:B------:R-:W-:Y:S01]  /*49e0*/  FADD.FTZ R10, R43, R10 ;  /* 0x0000000a2b0a7221 */ /* 0x000fe20000010000 */
[----:B------:R-:W-:Y:S02]  /*49f0*/  F2FP.SATFINITE.E4M3.F32.PACK_AB_MERGE_C R205, R32, R29, R36 ;  /* 0x0000001d20cd723e */ /* 0x000fe40004807024 */
[----:B------:R-:W-:Y:S02]  /*4a00*/  CS2R R28, SRZ ;  /* 0x00000000001c7805 */ /* 0x000fe4000001ff00 */
[----:B------:R-:W-:-:S02]  /*4a10*/  F2FP.SATFINITE.E4M3.F32.PACK_AB_MERGE_C R210, R65, R64, R68 ;  /* 0x0000004041d2723e */ /* 0x000fc40004807044 */
[----:B------:R-:W-:Y:S01]  /*4a20*/  CS2R R32, SRZ ;  /* 0x0000000000207805 */ /* 0x000fe2000001ff00 */
[----:B------:R-:W3:Y:S01]  /*4a30*/  MUFU.EX2 R45, R45 ;  /* 0x0000002d002d7308 */ /* 0x000ee20000000800 */
[----:B-1----:R-:W-:Y:S01]  /*4a40*/  FADD.FTZ R6, R62, R69 ;  /* 0x000000453e067221 */ /* 0x002fe20000010000 */
[----:B------:R-:W-:Y:S02]  /*4a50*/  CS2R R64, SRZ ;  /* 0x0000000000407805 */ /* 0x000fe4000001ff00 */
[----:B------:R-:W-:Y:S01]  /*4a60*/  CS2R R68, SRZ ;  /* 0x0000000000447805 */ /* 0x000fe2000001ff00 */
[----:B------:R-:W-:-:S03]  /*4a70*/  FADD.FTZ R11, R59, R6 ;  /* 0x000000063b0b7221 */ /* 0x000fc60000010000 */
[----:B------:R-:W1:Y:S01]  /*4a80*/  MUFU.EX2 R48, R48 ;  /* 0x0000003000307308 */ /* 0x000e620000000800 */
[----:B--2---:R-:W-:Y:S01]  /*4a90*/  FADD.FTZ R6, R70, R11 ;  /* 0x0000000b46067221 */ /* 0x004fe20000010000 */
[----:B------:R-:W-:-:S04]  /*4aa0*/  FADD.FTZ R11, R37, R10 ;  /* 0x0000000a250b7221 */ /* 0x000fc80000010000 */
[----:B------:R-:W-:Y:S02]  /*4ab0*/  FADD.FTZ R13, R40, R11 ;  /* 0x0000000b280d7221 */ /* 0x000fe40000010000 */
[----:B------:R2:W4:Y:S01]  /*4ac0*/  MUFU.EX2 R39, R58 ;  /* 0x0000003a00277308 */ /* 0x0005220000000800 */
[C---:B---3--:R-:W-:Y:S01]  /*4ad0*/  F2FP.SATFINITE.E4M3.F32.PACK_AB_MERGE_C R70, R45.reuse, R70, RZ ;  /* 0x000000462d46723e */ /* 0x048fe200048070ff */
[----:B------:R-:W-:-:S03]  /*4ae0*/  FADD.FTZ R45, R45, R6 ;  /* 0x000000062d2d7221 */ /* 0x000fc60000010000 */
[----:B------:R-:W-:-:S03]  /*4af0*/  F2FP.SATFINITE.E4M3.F32.PACK_AB_MERGE_C R204, R59, R62, R70 ;  /* 0x0000003e3bcc723e */ /* 0x000fc60004807046 */
[----:B------:R-:W3:Y:S01]  /*4b00*/  MUFU.EX2 R52, R52 ;  /* 0x0000003400347308 */ /* 0x000ee20000000800 */
[----:B-1----:R-:W-:Y:S01]  /*4b10*/  FADD.FTZ R6, R48, R45 ;  /* 0x0000002d30067221 */ /* 0x002fe20000010000 */
[----:B--2---:R-:W-:-:S06]  /*4b20*/  CS2R R58, SRZ ;  /* 0x00000000003a7805 */ /* 0x004fcc000001ff00 */
[----:B------:R-:W1:Y:S01]  /*4b30*/  MUFU.EX2 R42, R42 ;  /* 0x0000002a002a7308 */ /* 0x000e620000000800 */
[----:B----4-:R-:W-:-:S07]  /*4b40*/  FADD.FTZ R11, R39, R6 ;  /* 0x00000006270b7221 */ /* 0x010fce0000010000 */
[----:B------:R-:W2:Y:S01]  /*4b50*/  MUFU.EX2 R53, R53 ;  /* 0x0000003500357308 */ /* 0x000ea20000000800 */
[----:B---3--:R-:W-:-:S07]  /*4b60*/  FADD.FTZ R6, R52, R11 ;  /* 0x0000000b34067221 */ /* 0x008fce0000010000 */
[----:B------:R-:W3:Y:S01]  /*4b70*/  MUFU.EX2 R47, R47 ;  /* 0x0000002f002f7308 */ /* 0x000ee20000000800 */
[----:B-1----:R-:W-:-:S07]  /*4b80*/  FADD.FTZ R10, R42, R13 ;  /* 0x0000000d2a0a7221 */ /* 0x002fce0000010000 */
[----:B------:R-:W1:Y:S01]  /*4b90*/  MUFU.EX2 R74, R74 ;  /* 0x0000004a004a7308 */ /* 0x000e620000000800 */
[C---:B--2---:R-:W-:Y:S01]  /*4ba0*/  F2FP.SATFINITE.E4M3.F32.PACK_AB_MERGE_C R52, R53.reuse, R52, RZ ;  /* 0x000000343534723e */ /* 0x044fe200048070ff */
[----:B------:R-:W-:-:S03]  /*4bb0*/  FADD.FTZ R53, R53, R6 ;  /* 0x0000000635357221 */ /* 0x000fc60000010000 */
[----:B------:R-:W-:Y:S02]  /*4bc0*/  F2FP.SATFINITE.E4M3.F32.PACK_AB_MERGE_C R206, R39, R48, R52 ;  /* 0x0000003027ce723e */ /* 0x000fe40004807034 */
[----:B------:R-:W-:Y:S01]  /*4bd0*/  CS2R R38, SRZ ;  /* 0x0000000000267805 */ /* 0x000fe2000001ff00 */
[----:B------:R-:W2:Y:S01]  /*4be0*/  MUFU.EX2 R44, R44 ;  /* 0x0000002c002c7308 */ /* 0x000ea20000000800 */
[C---:B---3--:R-:W-:Y:S01]  /*4bf0*/  F2FP.SATFINITE.E4M3.F32.PACK_AB_MERGE_C R42, R47.reuse, R42, RZ ;  /* 0x0000002a2f2a723e */ /* 0x048fe200048070ff */
[----:B------:R-:W-:-:S03]  /*4c00*/  FADD.FTZ R47, R47, R10 ;  /* 0x0000000a2f2f7221 */ /* 0x000fc60000010000 */
[----:B------:R-:W-:Y:S02]  /*4c10*/  F2FP.SATFINITE.E4M3.F32.PACK_AB_MERGE_C R207, R40, R37, R42 ;  /* 0x0000002528cf723e */ /* 0x000fe4000480702a */
[----:B------:R-:W-:Y:S02]  /*4c20*/  CS2R R36, SRZ ;  /* 0x0000000000247805 */ /* 0x000fe4000001ff00 */
[----:B------:R-:W-:Y:S01]  /*4c30*/  CS2R R40, SRZ ;  /* 0x0000000000287805 */ /* 0x000fe2000001ff00 */
[----:B------:R-:W3:Y:S01]  /*4c40*/  MUFU.EX2 R9, R54 ;  /* 0x0000003600097308 */ /* 0x000ee20000000800 */
[----:B-1----:R-:W-:Y:S01]  /*4c50*/  FADD.FTZ R10, R74, R53 ;  /* 0x000000354a0a7221 */ /* 0x002fe20000010000 */
[----:B------:R-:W-:Y:S02]  /*4c60*/  CS2R R42, SRZ ;  /* 0x00000000002a7805 */ /* 0x000fe4000001ff00 */
[----:B------:R-:W-:-:S04]  /*4c70*/  CS2R R52, SRZ ;  /* 0x0000000000347805 */ /* 0x000fc8000001ff00 */
[----:B------:R-:W1:Y:S01]  /*4c80*/  MUFU.EX2 R49, R49 ;  /* 0x0000003100317308 */ /* 0x000e620000000800 */
[----:B--2---:R-:W-:-:S07]  /*4c90*/  FADD.FTZ R12, R44, R47 ;  /* 0x0000002f2c0c7221 */ /* 0x004fce0000010000 */
[----:B------:R-:W2:Y:S01]  /*4ca0*/  MUFU.EX2 R78, R78 ;  /* 0x0000004e004e7308 */ /* 0x000ea20000000800 */
[----:B---3--:R-:W-:-:S07]  /*4cb0*/  FADD.FTZ R11, R9, R10 ;  /* 0x0000000a090b7221 */ /* 0x008fce0000010000 */
[----:B------:R-:W3:Y:S01]  /*4cc0*/  MUFU.EX2 R46, R46 ;  /* 0x0000002e002e7308 */ /* 0x000ee20000000800 */
[----:B-1----:R-:W-:-:S07]  /*4cd0*/  FADD.FTZ R13, R49, R12 ;  /* 0x0000000c310d7221 */ /* 0x002fce0000010000 */
[----:B------:R-:W1:Y:S01]  /*4ce0*/  MUFU.EX2 R31, R31 ;  /* 0x0000001f001f7308 */ /* 0x000e620000000800 */
[----:B--2---:R-:W-:-:S07]  /*4cf0*/  FADD.FTZ R12, R78, R11 ;  /* 0x0000000b4e0c7221 */ /* 0x004fce0000010000 */
[----:B------:R-:W2:Y:S01]  /*4d00*/  MUFU.EX2 R5, R82 ;  /* 0x0000005200057308 */ /* 0x000ea20000000800 */
[----:B---3--:R-:W-:-:S07]  /*4d10*/  FADD.FTZ R14, R46, R13 ;  /* 0x0000000d2e0e7221 */ /* 0x008fce0000010000 */
[----:B------:R-:W3:Y:S01]  /*4d20*/  MUFU.EX2 R83, R83 ;  /* 0x0000005300537308 */ /* 0x000ee20000000800 */
[C---:B-1----:R-:W-:Y:S01]  /*4d30*/  F2FP.SATFINITE.E4M3.F32.PACK_AB_MERGE_C R46, R31.reuse, R46, RZ ;  /* 0x0000002e1f2e723e */ /* 0x042fe200048070ff */
[----:B------:R-:W-:-:S03]  /*4d40*/  FADD.FTZ R31, R31, R14 ;  /* 0x0000000e1f1f7221 */ /* 0x000fc60000010000 */
[----:B------:R-:W-:Y:S02]  /*4d50*/  F2FP.SATFINITE.E4M3.F32.PACK_AB_MERGE_C R201, R49, R44, R46 ;  /* 0x0000002c31c9723e */ /* 0x000fe4000480702e */
[----:B------:R-:W-:Y:S02]  /*4d60*/  CS2R R44, SRZ ;  /* 0x00000000002c7805 */ /* 0x000fe4000001ff00 */
[----:B------:R-:W-:Y:S01]  /*4d70*/  CS2R R46, SRZ ;  /* 0x00000000002e7805 */ /* 0x000fe2000001ff00 */
[----:B------:R-:W1:Y:S01]  /*4d80*/  MUFU.EX2 R50, R50 ;  /* 0x0000003200327308 */ /* 0x000e620000000800 */
[C---:B--2---:R-:W-:Y:S01]  /*4d90*/  FADD.FTZ R12, R5.reuse, R12 ;  /* 0x0000000c050c7221 */ /* 0x044fe20000010000 */
[----:B------:R-:W-:Y:S02]  /*4da0*/  F2FP.SATFINITE.E4M3.F32.PACK_AB_MERGE_C R78, R5, R78, RZ ;  /* 0x0000004e054e723e */ /* 0x000fe400048070ff */
[----:B------:R-:W-:Y:S02]  /*4db0*/  CS2R R48, SRZ ;  /* 0x0000000000307805 */ /* 0x000fe4000001ff00 */
[----:B------:R-:W-:-:S02]  /*4dc0*/  F2FP.SATFINITE.E4M3.F32.PACK_AB_MERGE_C R200, R9, R74, R78 ;  /* 0x0000004a09c8723e */ /* 0x000fc4000480704e */
[----:B------:R-:W-:Y:S01]  /*4dd0*/  CS2R R74, SRZ ;  /* 0x00000000004a7805 */ /* 0x000fe2000001ff00 */
[----:B------:R-:W2:Y:S01]  /*4de0*/  MUFU.EX2 R86, R86 ;  /* 0x0000005600567308 */ /* 0x000ea20000000800 */
[----:B---3--:R-:W-:Y:S01]  /*4df0*/  FADD.FTZ R5, R83, R12 ;  /* 0x0000000c53057221 */ /* 0x008fe20000010000 */
[----:B------:R-:W-:-:S06]  /*4e00*/  CS2R R78, SRZ ;  /* 0x00000000004e7805 */ /* 0x000fcc000001ff00 */
[----:B------:R-:W3:Y:S01]  /*4e10*/  MUFU.EX2 R35, R35 ;  /* 0x0000002300237308 */ /* 0x000ee20000000800 */
[----:B-1----:R-:W-:Y:S01]  /*4e20*/  FADD.FTZ R14, R50, R31 ;  /* 0x0000001f320e7221 */ /* 0x002fe20000010000 */
[----:B------:R-:W-:-:S06]  /*4e30*/  CS2R R30, SRZ ;  /* 0x00000000001e7805 */ /* 0x000fcc000001ff00 */
[----:B------:R-:W-:Y:S01]  /*4e40*/  MUFU.EX2 R71, R71 ;  /* 0x0000004700477308 */ /* 0x000fe20000000800 */
[----:B--2---:R-:W-:-:S07]  /*4e50*/  FADD.FTZ R12, R86, R5 ;  /* 0x00000005560c7221 */ /* 0x004fce0000010000 */
[----:B------:R1:W2:Y:S01]  /*4e60*/  MUFU.EX2 R6, R55 ;  /* 0x0000003700067308 */ /* 0x0002a20000000800 */
[----:B---3--:R-:W-:-:S07]  /*4e70*/  FADD.FTZ R14, R35, R14 ;  /* 0x0000000e230e7221 */ /* 0x008fce0000010000 */
[----:B------:R-:W3:Y:S01]  /*4e80*/  MUFU.EX2 R51, R51 ;  /* 0x0000003300337308 */ /* 0x000ee20000000800 */
[----:B-1----:R-:W-:-:S07]  /*4e90*/  CS2R R54, SRZ ;  /* 0x0000000000367805 */ /* 0x002fce000001ff00 */
[----:B------:R1:W4:Y:S01]  /*4ea0*/  MUFU.EX2 R10, R63 ;  /* 0x0000003f000a7308 */ /* 0x0003220000000800 */
[----:B--2---:R-:W-:Y:S01]  /*4eb0*/  F2FP.SATFINITE.E4M3.F32.PACK_AB_MERGE_C R9, R6, R71, RZ ;  /* 0x000000470609723e */ /* 0x004fe200048070ff */
[----:B------:R-:W-:-:S03]  /*4ec0*/  FADD.FTZ R71, R71, R12 ;  /* 0x0000000c47477221 */ /* 0x000fc60000010000 */
[----:B------:R-:W-:Y:S01]  /*4ed0*/  F2FP.SATFINITE.E4M3.F32.PACK_AB_MERGE_C R202, R86, R83, R9 ;  /* 0x0000005356ca723e */ /* 0x000fe20004807009 */
[----:B------:R-:W-:Y:S01]  /*4ee0*/  FADD.FTZ R6, R6, R71 ;  /* 0x0000004706067221 */ /* 0x000fe20000010000 */
[----:B------:R-:W-:Y:S02]  /*4ef0*/  CS2R R70, SRZ ;  /* 0x0000000000467805 */ /* 0x000fe4000001ff00 */
[----:B------:R-:W-:Y:S01]  /*4f00*/  CS2R R82, SRZ ;  /* 0x0000000000527805 */ /* 0x000fe2000001ff00 */
[----:B---3--:R-:W-:Y:S01]  /*4f10*/  FADD.FTZ R5, R51, R14 ;  /* 0x0000000e33057221 */ /* 0x008fe20000010000 */
[----:B-1----:R-:W-:Y:S02]  /*4f20*/  CS2R R62, SRZ ;  /* 0x00000000003e7805 */ /* 0x002fe4000001ff00 */
[----:B------:R-:W-:Y:S02]  /*4f30*/  CS2R R86, SRZ ;  /* 0x0000000000567805 */ /* 0x000fe4000001ff00 */
[C---:B----4-:R-:W-:Y:S01]  /*4f40*/  F2FP.SATFINITE.E4M3.F32.PACK_AB_MERGE_C R11, R10.reuse, R51, RZ ;  /* 0x000000330a0b723e */ /* 0x050fe200048070ff */
[----:B------:R-:W-:-:S03]  /*4f50*/  FADD.FTZ R5, R10, R5 ;  /* 0x000000050a057221 */ /* 0x000fc60000010000 */
[----:B------:R-:W-:Y:S02]  /*4f60*/  F2FP.SATFINITE.E4M3.F32.PACK_AB_MERGE_C R203, R35, R50, R11 ;  /* 0x0000003223cb723e */ /* 0x000fe4000480700b */
        /* <DEDUP_REMOVED lines=54> */
[----:B------:R-:W-:Y:S01]  /*52d0*/  UMOV UR52, URZ ;  /* 0x0000003f00347c82 */ /* 0x000fe20008000000 */
[----:B------:R-:W-:Y:S01]  /*52e0*/  UMOV UR6, URZ ;  /* 0x0000003f00067c82 */ /* 0x000fe20008000000 */
[----:B------:R-:W-:-:S05]  /*52f0*/  ULDC UR53, c[0x0][0x2f0] ;  /* 0x0000bc0000357ab9 */ /* 0x000fca0000000800 */
.L_x_2324:
[----:B------:R-:W-:Y:S01]  /*5300*/  ISETP.NE.AND P2, PT, RZ, UR56, PT ;  /* 0x00000038ff007c0c */ /* 0x000fe2000bf45270 */
[----:B------:R-:W-:-:S04]  /*5310*/  UISETP.NE.AND UP0, UPT, UR6, 0x1, UPT ;  /* 0x000000010600788c */ /* 0x000fc8000bf05270 */
[----:B------:R-:W-:-:S04]  /*5320*/  USEL UR5, URZ, 0x1, UP0 ;  /* 0x000000013f057887 */ /* 0x000fc80008000000 */
[----:B------:R-:W-:-:S04]  /*5330*/  ULOP3.LUT UR5, UR52, UR5, URZ, 0x3c, !UPT ;  /* 0x0000000534057292 */ /* 0x000fc8000f8e3c3f */
[----:B------:R-:W-:Y:S08]  /*5340*/  @P2 BRA `(.L_x_2314) ;  /* 0x0000000000382947 */ /* 0x000ff00003800000 */
[----:B------:R-:W-:Y:S05]  /*5350*/  @!P0 BRA `(.L_x_2315) ;  /* 0x0000000000048947 */ /* 0x000fea0003800000 */
[----:B------:R-:W-:Y:S01]  /*5360*/  BPT.TRAP 0x1 ;  /* 0x000000040000795c */ /* 0x000fe20000300000 */
.L_x_2315:
        /* <DEDUP_REMOVED lines=9> */
.L_x_2316:
[----:B-1----:R-:W-:Y:S05]  /*5400*/  @P1 BRA `(.L_x_2314) ;  /* 0x0000000000081947 */ /* 0x002fea0003800000 */
[----:B------:R-:W1:Y:S02]  /*5410*/  SYNCS.PHASECHK.TRANS64.TRYWAIT P1, [UR4+0x33430], R0 ;  /* 0x03343000ff0075a7 */ /* 0x000e640008020144 */
[----:B-1----:R-:W-:Y:S05]  /*5420*/  @!P1 BRA `(.L_x_2317) ;  /* 0x000000f400849947 */ /* 0x002fea0003800000 */
.L_x_2314:
        /* <DEDUP_REMOVED lines=21> */
[----:B------:R-:W-:Y:S01]  /*5580*/  UIADD3 UR46, UR30, 0x180, URZ ;  /* 0x000001801e2e7890 */ /* 0x000fe2000fffe03f */
[----:B------:R-:W-:Y:S01]  /*5590*/  UMOV UR47, 0x80000020 ;  /* 0x80000020002f7882 */ /* 0x000fe20000000000 */
[----:B------:R-:W-:Y:S01]  /*55a0*/  UIADD3 UR50, UR30, 0x200, URZ ;  /* 0x000002001e327890 */ /* 0x000fe2000fffe03f */
[----:B------:R-:W-:Y:S01]  /*55b0*/  UMOV UR51, 0x80000020 ;  /* 0x8000002000337882 */ /* 0x000fe20000000000 */
[----:B------:R-:W-:Y:S01]  /*55c0*/  UIADD3 UR10, UR30, 0x2, URZ ;  /* 0x000000021e0a7890 */ /* 0x000fe2000fffe03f */
[----:B------:R-:W-:Y:S01]  /*55d0*/  WARPGROUP.ARRIVE ;  /* 0x00000000000079c5 */ /* 0x000fe20000000000 */
[----:B------:R-:W-:Y:S01]  /*55e0*/  UMOV UR11, 0x80000020 ;  /* 0x80000020000b7882 */ /* 0x000fe20000000000 */
[----:B------:R-:W-:-:S02]  /*55f0*/  UIADD3 UR14, UR30, 0x82, URZ ;  /* 0x000000821e0e7890 */ /* 0x000fc4000fffe03f */
[----:B------:R-:W-:Y:S02]  /*5600*/  UIADD3 UR15, UR30, 0x182, URZ ;  /* 0x000001821e0f7890 */ /* 0x000fe4000fffe03f */
[----:B------:R-:W-:Y:S01]  /*5610*/  QGMMA.64x32x32.F32.E4M3.E4M3 R184, gdesc[UR28], RZ, !UPT, gsb0 ;  /* 0x006000001cb879f3 */ /* 0x000fe2000c0008ff */
[----:B------:R-:W-:Y:S01]  /*5620*/  UIADD3 UR18, UR30, 0x282, URZ ;  /* 0x000002821e127890 */ /* 0x000fe2000fffe03f */
[----:B------:R-:W-:Y:S01]  /*5630*/  UMOV UR19, 0x80000020 ;  /* 0x8000002000137882 */ /* 0x000fe20000000000 */
[----:B------:R-:W-:Y:S01]  /*5640*/  UIADD3 UR22, UR30, 0x500, URZ ;  /* 0x000005001e167890 */ /* 0x000fe2000fffe03f */
[----:B------:R-:W-:Y:S01]  /*5650*/  UMOV UR23, 0x80000020 ;  /* 0x8000002000177882 */ /* 0x000fe20000000000 */
[----:B------:R-:W-:Y:S01]  /*5660*/  UIADD3 UR26, UR30, 0x502, URZ ;  /* 0x000005021e1a7890 */ /* 0x000fe2000fffe03f */
[----:B------:R-:W-:Y:S01]  /*5670*/  UMOV UR27, 0x80000020 ;  /* 0x80000020001b7882 */ /* 0x000fe20000000000 */
[----:B------:R-:W-:Y:S01]  /*5680*/  UMOV UR28, UR24 ;  /* 0x00000018001c7c82 */ /* 0x000fe20008000000 */
[----:B------:R-:W-:Y:S01]  /*5690*/  UMOV UR29, UR25 ;  /* 0x00000019001d7c82 */ /* 0x000fe20008000000 */
[----:B------:R-:W-:Y:S01]  /*56a0*/  UMOV UR31, 0x80000020 ;  /* 0x80000020001f7882 */ /* 0x000fe20000000000 */
[----:B------:R-:W-:-:S02]  /*56b0*/  WARPGROUP.DEPBAR.LE gsb0, 0x0 ;  /* 0x00008000000079c5 */ /* 0x000fc40000010000 */
        /* <DEDUP_REMOVED lines=153> */
.L_x_2319:
[----:B------:R-:W-:Y:S01]  /*6050*/  ULEA UR10, UR6, UR39, 0x3 ;  /* 0x00000027060a7291 */ /* 0x000fe2000f8e183f */
[----:B------:R-:W-:-:S05]  /*6060*/  IMAD.U32 R0, RZ, RZ, UR52 ;  /* 0x00000034ff007e24 */ /* 0x000fca000f8e00ff */
[----:B------:R-:W-:-:S04]  /*6070*/  SHF.L.U32 R0, R0, 0x1f, RZ ;  /* 0x0000001f00007819 */ /* 0x000fc800000006ff */
[----:B------:R0:W1:Y:S01]  /*6080*/  SYNCS.PHASECHK.TRANS64.TRYWAIT P1, [UR10+0x33450], R0 ;  /* 0x03345000ff0075a7 */ /* 0x000062000802014a */
[----:B------:R-:W-:Y:S05]  /*6090*/  @!P0 BRA `(.L_x_2320) ;  /* 0x0000000000048947 */ /* 0x000fea0003800000 */
[----:B------:R-:W-:Y:S01]  /*60a0*/  BPT.TRAP 0x1 ;  /* 0x000000040000795c */ /* 0x000fe20000300000 */
.L_x_2320:
[----:B-1----:R-:W-:Y:S05]  /*60b0*/  @P1 BRA `(.L_x_2318) ;  /* 0x0000000000081947 */ /* 0x002fea0003800000 */
[----:B------:R-:W1:Y:S02]  /*60c0*/  SYNCS.PHASECHK.TRANS64.TRYWAIT P1, [UR10+0x33450], R0 ;  /* 0x03345000ff0075a7 */ /* 0x000e64000802014a */
[----:B-1----:R-:W-:Y:S05]  /*60d0*/  @!P1 BRA `(.L_x_2321) ;  /* 0x000000e800709947 */ /* 0x002fea0003800000 */
.L_x_2318:
        /* <DEDUP_REMOVED lines=34> */
.L_x_2322:
[----:B------:R-:W-:Y:S01]  /*6300*/  UISETP.NE.AND UP0, UPT, UR58, URZ, UPT ;  /* 0x0000003f3a00728c */ /* 0x000fe2000bf05270 */
[----:B0-----:R-:W-:Y:S01]  /*6310*/  IMAD.MOV.U32 R0, RZ, RZ, R7 ;  /* 0x000000ffff007224 */ /* 0x001fe200078e0007 */
[----:B------:R-:W-:Y:S01]  /*6320*/  ULDC UR11, c[0x0][0x288] ;  /* 0x0000a200000b7ab9 */ /* 0x000fe20000000800 */
[----:B------:R-:W-:Y:S02]  /*6330*/  IMAD.MOV.U32 R11, RZ, RZ, -0x2 ;  /* 0xfffffffeff0b7424 */ /* 0x000fe400078e00ff */
[----:B------:R-:W-:Y:S01]  /*6340*/  IMAD.U32 R12, RZ, RZ, UR53 ;  /* 0x00000035ff0c7e24 */ /* 0x000fe2000f8e00ff */
[----:B------:R-:W-:Y:S02]  /*6350*/  PLOP3.LUT P1, PT, PT, PT, UP0, 0x80, 0x0 ;  /* 0x000000000000781c */ /* 0x000fe40003f2f008 */
[----:B------:R-:W-:-:S03]  /*6360*/  PLOP3.LUT P2, PT, PT, PT, UP0, 0x80, 0x0 ;  /* 0x000000000000781c */ /* 0x000fc60003f4f008 */
[----:B------:R-:W-:-:S08]  /*6370*/  @UP0 ULDC UR10, c[0x0][0x44c] ;  /* 0x00011300000a0ab9 */ /* 0x000fd00000000800 */
[----:B------:R-:W-:Y:S01]  /*6380*/  @P1 IMAD.HI.U32 R4, R7, UR10, RZ ;  /* 0x0000000a07041c27 */ /* 0x000fe2000f8e00ff */
[----:B------:R-:W-:-:S04]  /*6390*/  @UP0 ULDC UR10, c[0x0][0x450] ;  /* 0x00011400000a0ab9 */ /* 0x000fc80000000800 */
[----:B------:R-:W-:Y:S01]  /*63a0*/  @P2 SHF.R.U32.HI R0, RZ, UR10, R4 ;  /* 0x0000000aff002c19 */ /* 0x000fe20008011604 */
[----:B------:R-:W-:Y:S02]  /*63b0*/  UMOV UR10, 0x1 ;  /* 0x00000001000a7882 */ /* 0x000fe40000000000 */
[----:B------:R-:W-:Y:S02]  /*63c0*/  UIMAD UR10, UR7, -0xa0, UR10 ;  /* 0xffffff60070a78a4 */ /* 0x000fe4000f8e020a */
[----:B------:R-:W0:Y:S04]  /*63d0*/  SHFL.IDX PT, R4, R0, RZ, 0x1c1f ;  /* 0x001c1fff00047589 */ /* 0x000e2800000e0000 */
[----:B------:R-:W-:Y:S01]  /*63e0*/  IMAD R11, R8, R11, UR10 ;  /* 0x0000000a080b7e24 */ /* 0x000fe2000f8e020b */
[----:B------:R-:W1:Y:S01]  /*63f0*/  SHFL.IDX PT, R0, R0, 0x1, 0x1c1f ;  /* 0x003c1f0000007f89 */ /* 0x000e6200000e0000 */
[----:B------:R-:W-:-:S02]  /*6400*/  ULEA UR10, UR4, UR39, 0x3 ;  /* 0x00000027040a7291 */ /* 0x000fc4000f8e183f */
[----:B------:R-:W-:Y:S02]  /*6410*/  IMAD R11, R12, UR57, R11 ;  /* 0x000000390c0b7c24 */ /* 0x000fe4000f8e020b */
[----:B------:R-:W-:-:S04]  /*6420*/  UIADD3 UR10, UR10, 0x33440, URZ ;  /* 0x000334400a0a7890 */ /* 0x000fc8000fffe03f */
[----:B------:R-:W-:-:S09]  /*6430*/  UPRMT UR10, UR61, 0x654, UR10 ;  /* 0x000006543d0a7896 */ /* 0x000fd2000800000a */
[----:B------:R-:W-:Y:S01]  /*6440*/  SYNCS.ARRIVE.TRANS64.RED.A1T0 RZ, [UR10], RZ ;  /* 0x000000ffffff79a7 */ /* 0x000fe2000810040a */
[----:B0-----:R-:W-:-:S04]  /*6450*/  IADD3 R4, R4, -UR11, R11 ;  /* 0x8000000b04047c10 */ /* 0x001fc8000fffe00b */
[C---:B------:R-:W-:Y:S02]  /*6460*/  ISETP.GT.AND P1, PT, R4.reuse, RZ, PT ;  /* 0x000000ff0400720c */ /* 0x040fe40003f24270 */
[----:B------:R-:W-:Y:S02]  /*6470*/  ISETP.GT.AND P2, PT, R4, 0x1, PT ;  /* 0x000000010400780c */ /* 0x000fe40003f44270 */
[----:B------:R-:W-:Y:S02]  /*6480*/  FSEL R184, R184, -INF , P1 ;  /* 0xff800000b8b87808 */ /* 0x000fe40000800000 */
[----:B------:R-:W-:Y:S02]  /*6490*/  ISETP.GT.AND P1, PT, R4, 0x8, PT ;  /* 0x000000080400780c */ /* 0x000fe40003f24270 */
[----:B------:R-:W-:Y:S02]  /*64a0*/  FSEL R185, R185, -INF , P2 ;  /* 0xff800000b9b97808 */ /* 0x000fe40001000000 */
[----:B------:R-:W-:-:S02]  /*64b0*/  FMNMX.FTZ R12, R184, R9, !PT ;  /* 0x00000009b80c7209 */ /* 0x000fc40007810000 */
[----:B------:R-:W-:Y:S02]  /*64c0*/  ISETP.GT.AND P2, PT, R4, 0x9, PT ;  /* 0x000000090400780c */ /* 0x000fe40003f44270 */
[----:B------:R-:W-:Y:S02]  /*64d0*/  FSEL R188, R188, -INF , P1 ;  /* 0xff800000bcbc7808 */ /* 0x000fe40000800000 */
[----:B------:R-:W-:Y:S02]  /*64e0*/  FMNMX.FTZ R13, R185, R12, !PT ;  /* 0x0000000cb90d7209 */ /* 0x000fe40007810000 */
        /* <DEDUP_REMOVED lines=108> */
[----:B------:R-:W-:Y:S02]  /*6bb0*/  FSEL R133, R133, -INF , P2 ;  /* 0xff80000085857808 */ /* 0x000fe40001000000 */
[----:B------:R-:W-:Y:S02]  /*6bc0*/  FMNMX.FTZ R4, R132, R13, !PT ;  /* 0x0000000d84047209 */ /* 0x000fe40007810000 */
[----:B-1----:R-:W-:-:S02]  /*6bd0*/  IADD3 R11, R0, -UR11, R11 ;  /* 0x8000000b000b7c10 */ /* 0x002fc4000fffe00b */
[----:B------:R-:W-:Y:S02]  /*6be0*/  FMNMX.FTZ R14, R133, R4, !PT ;  /* 0x00000004850e7209 */ /* 0x000fe40007810000 */
[C---:B------:R-:W-:Y:S02]  /*6bf0*/  ISETP.GT.AND P2, PT, R11.reuse, RZ, PT ;  /* 0x000000ff0b00720c */ /* 0x040fe40003f44270 */
[C---:B------:R-:W-:Y:S01]  /*6c00*/  ISETP.GT.AND P3, PT, R11.reuse, 0x1, PT ;  /* 0x000000010b00780c */ /* 0x040fe20003f64270 */
[----:B------:R-:W0:Y:S01]  /*6c10*/  SHFL.BFLY PT, R13, R14, 0x2, 0x1f ;  /* 0x0c401f000e0d7f89 */ /* 0x000e2200000e0000 */
        /* <DEDUP_REMOVED lines=12> */
[----:B0-----:R-:W-:Y:S01]  /*6ce0*/  FMNMX.FTZ R15, R14, R13, !PT ;  /* 0x0000000d0e0f7209 */ /* 0x001fe20007810000 */
[----:B------:R-:W-:Y:S01]  /*6cf0*/  IMAD.U32 R13, RZ, RZ, UR38 ;  /* 0x00000026ff0d7e24 */ /* 0x000fe2000f8e00ff */
[----:B------:R-:W-:Y:S02]  /*6d00*/  ISETP.GT.AND P2, PT, R11, 0x18, PT ;  /* 0x000000180b00780c */ /* 0x000fe40003f44270 */
[----:B------:R-:W-:Y:S01]  /*6d10*/  FSEL R195, R195, -INF , P3 ;  /* 0xff800000c3c37808 */ /* 0x000fe20001800000 */
[----:B------:R-:W0:Y:S01]  /*6d20*/  SHFL.BFLY PT, R4, R15, 0x1, 0x1f ;  /* 0x0c201f000f047f89 */ /* 0x000e2200000e0000 */
[----:B------:R-:W-:-:S02]  /*6d30*/  ISETP.GT.AND P3, PT, R11, 0x19, PT ;  /* 0x000000190b00780c */ /* 0x000fc40003f64270 */
[----:B------:R-:W-:Y:S02]  /*6d40*/  FSEL R198, R198, -INF , P2 ;  /* 0xff800000c6c67808 */ /* 0x000fe40001000000 */
[----:B------:R-:W-:Y:S02]  /*6d50*/  FSEL R199, R199, -INF , P3 ;  /* 0xff800000c7c77808 */ /* 0x000fe40001800000 */
[C---:B------:R-:W-:Y:S02]  /*6d60*/  ISETP.GT.AND P2, PT, R11.reuse, 0x20, PT ;  /* 0x000000200b00780c */ /* 0x040fe40003f44270 */
[C---:B------:R-:W-:Y:S02]  /*6d70*/  ISETP.GT.AND P3, PT, R11.reuse, 0x21, PT ;  /* 0x000000210b00780c */ /* 0x040fe40003f64270 */
[----:B------:R-:W-:Y:S02]  /*6d80*/  FSEL R170, R170, -INF , P2 ;  /* 0xff800000aaaa7808 */ /* 0x000fe40001000000 */
[----:B------:R-:W-:-:S02]  /*6d90*/  ISETP.GT.AND P2, PT, R11, 0x28, PT ;  /* 0x000000280b00780c */ /* 0x000fc40003f44270 */
[----:B------:R-:W-:Y:S02]  /*6da0*/  FSEL R171, R171, -INF , P3 ;  /* 0xff800000abab7808 */ /* 0x000fe40001800000 */
[C---:B------:R-:W-:Y:S02]  /*6db0*/  ISETP.GT.AND P3, PT, R11.reuse, 0x29, PT ;  /* 0x000000290b00780c */ /* 0x040fe40003f64270 */
[----:B------:R-:W-:Y:S02]  /*6dc0*/  FSEL R174, R174, -INF , P2 ;  /* 0xff800000aeae7808 */ /* 0x000fe40001000000 */
[----:B------:R-:W-:Y:S02]  /*6dd0*/  ISETP.GT.AND P2, PT, R11, 0x30, PT ;  /* 0x000000300b00780c */ /* 0x000fe40003f44270 */
[----:B------:R-:W-:Y:S02]  /*6de0*/  FSEL R175, R175, -INF , P3 ;  /* 0xff800000afaf7808 */ /* 0x000fe40001800000 */
[----:B0-----:R-:W-:-:S02]  /*6df0*/  FMNMX.FTZ R4, R15, R4, !PT ;  /* 0x000000040f047209 */ /* 0x001fc40007810000 */
[----:B------:R-:W-:Y:S02]  /*6e00*/  ISETP.GT.AND P3, PT, R11, 0x31, PT ;  /* 0x000000310b00780c */ /* 0x000fe40003f64270 */
[C---:B------:R-:W-:Y:S01]  /*6e10*/  FSETP.NEU.FTZ.AND P1, PT, R4.reuse, -INF , PT ;  /* 0xff8000000400780b */ /* 0x040fe20003f3d000 */
[----:B------:R-:W-:-:S01]  /*6e20*/  FFMA.FTZ R12, R4, R13, -8 ;  /* 0xc1000000040c7423 */ /* 0x000fc2000001000d */
[----:B------:R-:W-:Y:S02]  /*6e30*/  FSEL R178, R178, -INF , P2 ;  /* 0xff800000b2b27808 */ /* 0x000fe40001000000 */
[----:B------:R-:W-:Y:S02]  /*6e40*/  ISETP.GT.AND P2, PT, R11, 0x38, PT ;  /* 0x000000380b00780c */ /* 0x000fe40003f44270 */
[----:B------:R-:W-:Y:S02]  /*6e50*/  FSEL R12, R12, RZ, P1 ;  /* 0x000000ff0c0c7208 */ /* 0x000fe40000800000 */
[----:B------:R-:W-:-:S02]  /*6e60*/  FSEL R179, R179, -INF , P3 ;  /* 0xff800000b3b37808 */ /* 0x000fc40001800000 */
[----:B------:R-:W-:Y:S01]  /*6e70*/  ISETP.GT.AND P3, PT, R11, 0x39, PT ;  /* 0x000000390b00780c */ /* 0x000fe20003f64270 */
[----:B------:R-:W-:-:S01]  /*6e80*/  FFMA.FTZ R14, R185, UR38, -R12 ;  /* 0x00000026b90e7c23 */ /* 0x000fc2000801080c */
[----:B------:R-:W-:Y:S01]  /*6e90*/  FMNMX.FTZ R185, R191, R0, !PT ;  /* 0x00000000bfb97209 */ /* 0x000fe20007810000 */
[----:B------:R-:W-:-:S01]  /*6ea0*/  FFMA.FTZ R13, R184, UR38, -R12 ;  /* 0x00000026b80d7c23 */ /* 0x000fc2000801080c */
[----:B------:R-:W-:Y:S01]  /*6eb0*/  FSEL R182, R182, -INF , P2 ;  /* 0xff800000b6b67808 */ /* 0x000fe20001000000 */
[----:B------:R-:W-:-:S01]  /*6ec0*/  FFMA.FTZ R184, R180, UR38, -R12 ;  /* 0x00000026b4b87c23 */ /* 0x000fc2000801080c */
[----:B------:R-:W-:Y:S01]  /*6ed0*/  FMNMX.FTZ R0, R194, R185, !PT ;  /* 0x000000b9c2007209 */ /* 0x000fe20007810000 */
[----:B------:R-:W-:-:S01]  /*6ee0*/  FFMA.FTZ R18, R189, UR38, -R12 ;  /* 0x00000026bd127c23 */ /* 0x000fc2000801080c */
[----:B------:R-:W-:Y:S01]  /*6ef0*/  FSEL R183, R183, -INF , P3 ;  /* 0xff800000b7b77808 */ /* 0x000fe20001800000 */
[----:B------:R-:W-:-:S01]  /*6f00*/  FFMA.FTZ R19, R192, UR38, -R12 ;  /* 0x00000026c0137c23 */ /* 0x000fc2000801080c */
[----:B------:R-:W-:Y:S01]  /*6f10*/  FMNMX.FTZ R185, R195, R0, !PT ;  /* 0x00000000c3b97209 */ /* 0x000fe20007810000 */
[----:B------:R-:W-:-:S01]  /*6f20*/  FFMA.FTZ R15, R188, UR38, -R12 ;  /* 0x00000026bc0f7c23 */ /* 0x000fc2000801080c */
[----:B------:R-:W-:Y:S01]  /*6f30*/  ISETP.GT.AND P2, PT, R11, 0x40, PT ;  /* 0x000000400b00780c */ /* 0x000fe20003f44270 */
[----:B------:R-:W-:-:S01]  /*6f40*/  FFMA.FTZ R20, R193, UR38, -R12 ;  /* 0x00000026c1147c23 */ /* 0x000fc2000801080c */
[----:B------:R-:W-:Y:S01]  /*6f50*/  FMNMX.FTZ R0, R198, R185, !PT ;  /* 0x000000b9c6007209 */ /* 0x000fe20007810000 */
[----:B------:R-:W-:-:S01]  /*6f60*/  FFMA.FTZ R22, R196, UR38, -R12 ;  /* 0x00000026c4167c23 */ /* 0x000fc2000801080c */
        /* <DEDUP_REMOVED lines=31> */
[--C-:B------:R-:W-:Y:S01]  /*7160*/  FFMA.FTZ R121, R121, UR38, -R12.reuse ;  /* 0x0000002679797c23 */ /* 0x100fe2000801080c */
[----:B------:R-:W-:Y:S01]  /*7170*/  ISETP.GT.AND P3, PT, R11, 0x51, PT ;  /* 0x000000510b00780c */ /* 0x000fe20003f64270 */
[--C-:B0-----:R-:W-:Y:S01]  /*7180*/  FFMA.FTZ R184, R156, UR38, -R12.reuse ;  /* 0x000000269cb87c23 */ /* 0x101fe2000801080c */
[----:B------:R-:W-:Y:S01]  /*7190*/  FMNMX.FTZ R185, R183, R0, !PT ;  /* 0x00000000b7b97209 */ /* 0x000fe20007810000 */
[--C-:B------:R-:W-:Y:S01]  /*71a0*/  FFMA.FTZ R124, R124, UR38, -R12.reuse ;  /* 0x000000267c7c7c23 */ /* 0x100fe2000801080c */
[----:B------:R-:W-:Y:S01]  /*71b0*/  FSEL R162, R162, -INF , P2 ;  /* 0xff800000a2a27808 */ /* 0x000fe20001000000 */
[--C-:B------:R-:W-:Y:S01]  /*71c0*/  FFMA.FTZ R125, R125, UR38, -R12.reuse ;  /* 0x000000267d7d7c23 */ /* 0x100fe2000801080c */
[----:B------:R-:W-:Y:S01]  /*71d0*/  FMNMX.FTZ R0, R154, R185, !PT ;  /* 0x000000b99a007209 */ /* 0x000fe20007810000 */
[--C-:B------:R-:W-:Y:S01]  /*71e0*/  FFMA.FTZ R128, R128, UR38, -R12.reuse ;  /* 0x0000002680807c23 */ /* 0x100fe2000801080c */
[----:B------:R-:W-:Y:S01]  /*71f0*/  ISETP.GT.AND P2, PT, R11, 0x58, PT ;  /* 0x000000580b00780c */ /* 0x000fe20003f44270 */
[--C-:B------:R-:W-:Y:S01]  /*7200*/  FFMA.FTZ R129, R129, UR38, -R12.reuse ;  /* 0x0000002681817c23 */ /* 0x100fe2000801080c */
[----:B------:R-:W-:Y:S01]  /*7210*/  FMNMX.FTZ R185, R155, R0, !PT ;  /* 0x000000009bb97209 */ /* 0x000fe20007810000 */
[--C-:B------:R-:W-:Y:S01]  /*7220*/  FFMA.FTZ R132, R132, UR38, -R12.reuse ;  /* 0x0000002684847c23 */ /* 0x100fe2000801080c */
[----:B------:R-:W-:Y:S01]  /*7230*/  FSEL R163, R163, -INF , P3 ;  /* 0xff800000a3a37808 */ /* 0x000fe20001800000 */
[----:B------:R-:W-:Y:S01]  /*7240*/  FFMA.FTZ R133, R133, UR38, -R12 ;  /* 0x0000002685857c23 */ /* 0x000fe2000801080c */
[----:B------:R-:W-:Y:S01]  /*7250*/  FMNMX.FTZ R0, R180, R185, !PT ;  /* 0x000000b9b4007209 */ /* 0x000fe20007810000 */
[----:B------:R-:W-:Y:S01]  /*7260*/  MUFU.EX2 R13, R13 ;  /* 0x0000000d000d7308 */ /* 0x000fe20000000800 */
[----:B------:R-:W-:-:S02]  /*7270*/  ISETP.GT.AND P3, PT, R11, 0x59, PT ;  /* 0x000000590b00780c */ /* 0x000fc40003f64270 */
[----:B------:R-:W-:Y:S02]  /*7280*/  FMNMX.FTZ R185, R159, R0, !PT ;  /* 0x000000009fb97209 */ /* 0x000fe40007810000 */
[----:B------:R-:W-:Y:S02]  /*7290*/  FSEL R166, R166, -INF , P2 ;  /* 0xff800000a6a67808 */ /* 0x000fe40001000000 */
[----:B------:R-:W-:Y:S01]  /*72a0*/  FMNMX.FTZ R0, R162, R185, !PT ;  /* 0x000000b9a2007209 */ /* 0x000fe20007810000 */
[----:B------:R-:W-:Y:S01]  /*72b0*/  MUFU.EX2 R14, R14 ;  /* 0x0000000e000e7308 */ /* 0x000fe20000000800 */
[----:B------:R-:W-:Y:S02]  /*72c0*/  FSEL R167, R167, -INF , P3 ;  /* 0xff800000a7a77808 */ /* 0x000fe40001800000 */
[----:B------:R-:W-:Y:S02]  /*72d0*/  FMNMX.FTZ R185, R163, R0, !PT ;  /* 0x00000000a3b97209 */ /* 0x000fe40007810000 */
[----:B------:R-:W-:-:S02]  /*72e0*/  ISETP.GT.AND P2, PT, R11, 0x60, PT ;  /* 0x000000600b00780c */ /* 0x000fc40003f44270 */
[----:B------:R-:W-:Y:S01]  /*72f0*/  FMNMX.FTZ R0, R166, R185, !PT ;  /* 0x000000b9a6007209 */ /* 0x000fe20007810000 */
[----:B------:R-:W-:Y:S01]  /*7300*/  MUFU.EX2 R15, R15 ;  /* 0x0000000f000f7308 */ /* 0x000fe20000000800 */
[----:B------:R-:W-:Y:S02]  /*7310*/  ISETP.GT.AND P3, PT, R11, 0x61, PT ;  /* 0x000000610b00780c */ /* 0x000fe40003f64270 */
[----:B------:R-:W-:Y:S02]  /*7320*/  FSEL R138, R138, -INF , P2 ;  /* 0xff8000008a8a7808 */ /* 0x000fe40001000000 */
[----:B------:R-:W-:Y:S02]  /*7330*/  FMNMX.FTZ R185, R167, R0, !PT ;  /* 0x00000000a7b97209 */ /* 0x000fe40007810000 */
[----:B------:R-:W-:Y:S01]  /*7340*/  ISETP.GT.AND P2, PT, R11, 0x68, PT ;  /* 0x000000680b00780c */ /* 0x000fe20003f44270 */
[----:B------:R-:W-:Y:S01]  /*7350*/  MUFU.EX2 R18, R18 ;  /* 0x0000001200127308 */ /* 0x000fe20000000800 */
[----:B------:R-:W-:-:S02]  /*7360*/  FSEL R139, R139, -INF , P3 ;  /* 0xff8000008b8b7808 */ /* 0x000fc40001800000 */
[----:B------:R-:W-:Y:S02]  /*7370*/  FMNMX.FTZ R0, R138, R185, !PT ;  /* 0x000000b98a007209 */ /* 0x000fe40007810000 */
[----:B------:R-:W-:Y:S02]  /*7380*/  ISETP.GT.AND P3, PT, R11, 0x69, PT ;  /* 0x000000690b00780c */ /* 0x000fe40003f64270 */
[----:B------:R-:W-:Y:S01]  /*7390*/  FSEL R156, R142, -INF , P2 ;  /* 0xff8000008e9c7808 */ /* 0x000fe20001000000 */
[----:B------:R-:W-:Y:S01]  /*73a0*/  MUFU.EX2 R19, R19 ;  /* 0x0000001300137308 */ /* 0x000fe20000000800 */
[----:B------:R-:W-:Y:S02]  /*73b0*/  FMNMX.FTZ R185, R139, R0, !PT ;  /* 0x000000008bb97209 */ /* 0x000fe40007810000 */
[----:B------:R-:W-:Y:S02]  /*73c0*/  ISETP.GT.AND P2, PT, R11, 0x70, PT ;  /* 0x000000700b00780c */ /* 0x000fe40003f44270 */
[----:B------:R-:W-:-:S02]  /*73d0*/  FSEL R143, R143, -INF , P3 ;  /* 0xff8000008f8f7808 */ /* 0x000fc40001800000 */
[----:B------:R-:W-:Y:S01]  /*73e0*/  FMNMX.FTZ R0, R156, R185, !PT ;  /* 0x000000b99c007209 */ /* 0x000fe20007810000 */
[----:B------:R0:W-:Y:S01]  /*73f0*/  MUFU.EX2 R142, R184 ;  /* 0x000000b8008e7308 */ /* 0x0001e20000000800 */
[----:B------:R-:W-:Y:S02]  /*7400*/  ISETP.GT.AND P3, PT, R11, 0x71, PT ;  /* 0x000000710b00780c */ /* 0x000fe40003f64270 */
[----:B------:R-:W-:Y:S02]  /*7410*/  FSEL R146, R146, -INF , P2 ;  /* 0xff80000092927808 */ /* 0x000fe40001000000 */
[----:B------:R-:W-:Y:S02]  /*7420*/  FMNMX.FTZ R185, R143, R0, !PT ;  /* 0x000000008fb97209 */ /* 0x000fe40007810000 */
[----:B------:R-:W-:Y:S01]  /*7430*/  ISETP.GT.AND P2, PT, R11, 0x78, PT ;  /* 0x000000780b00780c */ /* 0x000fe20003f44270 */
[----:B------:R-:W-:Y:S01]  /*7440*/  MUFU.EX2 R20, R20 ;  /* 0x0000001400147308 */ /* 0x000fe20000000800 */
[----:B------:R-:W-:Y:S01]  /*7450*/  FSEL R147, R147, -INF , P3 ;  /* 0xff80000093937808 */ /* 0x000fe20001800000 */
[----:B0-----:R-:W-:Y:S01]  /*7460*/  FFMA.FTZ R184, R160, UR38, -R12 ;  /* 0x00000026a0b87c23 */ /* 0x001fe2000801080c */
[----:B------:R-:W-:-:S02]  /*7470*/  FMNMX.FTZ R0, R146, R185, !PT ;  /* 0x000000b992007209 */ /* 0x000fc40007810000 */
[----:B------:R-:W-:Y:S02]  /*7480*/  ISETP.GT.AND P3, PT, R11, 0x79, PT ;  /* 0x000000790b00780c */ /* 0x000fe40003f64270 */
[----:B------:R-:W-:Y:S01]  /*7490*/  FSEL R160, R150, -INF , P2 ;  /* 0xff80000096a07808 */ /* 0x000fe20001000000 */
[----:B------:R-:W-:Y:S01]  /*74a0*/  MUFU.EX2 R22, R22 ;  /* 0x0000001600167308 */ /* 0x000fe20000000800 */
[----:B------:R-:W-:Y:S02]  /*74b0*/  FMNMX.FTZ R185, R147, R0, !PT ;  /* 0x0000000093b97209 */ /* 0x000fe40007810000 */
[----:B------:R-:W-:Y:S02]  /*74c0*/  FSEL R151, R151, -INF , P3 ;  /* 0xff80000097977808 */ /* 0x000fe40001800000 */
[C---:B------:R-:W-:Y:S02]  /*74d0*/  ISETP.GT.AND P2, PT, R11.reuse, 0x80, PT ;  /* 0x000000800b00780c */ /* 0x040fe40003f44270 */
[----:B------:R-:W-:Y:S01]  /*74e0*/  FMNMX.FTZ R0, R160, R185, !PT ;  /* 0x000000b9a0007209 */ /* 0x000fe20007810000 */
[----:B------:R0:W-:Y:S01]  /*74f0*/  MUFU.EX2 R150, R184 ;  /* 0x000000b800967308 */ /* 0x0001e20000000800 */
[----:B------:R-:W-:-:S02]  /*7500*/  ISETP.GT.AND P3, PT, R11, 0x81, PT ;  /* 0x000000810b00780c */ /* 0x000fc40003f64270 */
[----:B------:R-:W-:Y:S02]  /*7510*/  FSEL R122, R122, -INF , P2 ;  /* 0xff8000007a7a7808 */ /* 0x000fe40001000000 */
[----:B------:R-:W-:Y:S02]  /*7520*/  FMNMX.FTZ R185, R151, R0, !PT ;  /* 0x0000000097b97209 */ /* 0x000fe40007810000 */
[----:B------:R-:W-:Y:S01]  /*7530*/  ISETP.GT.AND P2, PT, R11, 0x88, PT ;  /* 0x000000880b00780c */ /* 0x000fe20003f44270 */
[----:B------:R-:W-:Y:S01]  /*7540*/  MUFU.EX2 R23, R197 ;  /* 0x000000c500177308 */ /* 0x000fe20000000800 */
[----:B------:R-:W-:Y:S01]  /*7550*/  FSEL R123, R123, -INF , P3 ;  /* 0xff8000007b7b7808 */ /* 0x000fe20001800000 */
[----:B0-----:R-:W-:Y:S01]  /*7560*/  FFMA.FTZ R184, R164, UR38, -R12 ;  /* 0x00000026a4b87c23 */ /* 0x001fe2000801080c */
[----:B------:R-:W-:Y:S02]  /*7570*/  FMNMX.FTZ R0, R122, R185, !PT ;  /* 0x000000b97a007209 */ /* 0x000fe40007810000 */
[----:B------:R-:W-:-:S02]  /*7580*/  ISETP.GT.AND P3, PT, R11, 0x89, PT ;  /* 0x000000890b00780c */ /* 0x000fc40003f64270 */
[----:B------:R-:W-:Y:S01]  /*7590*/  FSEL R164, R126, -INF , P2 ;  /* 0xff8000007ea47808 */ /* 0x000fe20001000000 */
[----:B------:R-:W-:Y:S01]  /*75a0*/  MUFU.EX2 R168, R168 ;  /* 0x000000a800a87308 */ /* 0x000fe20000000800 */
[----:B------:R-:W-:Y:S02]  /*75b0*/  FMNMX.FTZ R185, R123, R0, !PT ;  /* 0x000000007bb97209 */ /* 0x000fe40007810000 */
[----:B------:R-:W-:Y:S02]  /*75c0*/  ISETP.GT.AND P2, PT, R11, 0x90, PT ;  /* 0x000000900b00780c */ /* 0x000fe40003f44270 */
[----:B------:R-:W-:Y:S02]  /*75d0*/  FSEL R127, R127, -INF , P3 ;  /* 0xff8000007f7f7808 */ /* 0x000fe40001800000 */
        /* <DEDUP_REMOVED lines=8> */
[--C-:B0-----:R-:W-:Y:S01]  /*7660*/  FFMA.FTZ R184, R136, UR38, -R12.reuse ;  /* 0x0000002688b87c23 */ /* 0x101fe2000801080c */
        /* <DEDUP_REMOVED lines=12> */
[----:B------:R-:W-:-:S01]  /*7730*/  FFMA.FTZ R148, R149, UR38, -R12 ;  /* 0x0000002695947c23 */ /* 0x000fc2000801080c */
[----:B------:R-:W-:Y:S01]  /*7740*/  IMAD.U32 R149, RZ, RZ, UR38 ;  /* 0x00000026ff957e24 */ /* 0x000fe2000f8e00ff */
[----:B------:R-:W-:Y:S01]  /*7750*/  FMNMX.FTZ R0, R135, R0, !PT ;  /* 0x0000000087007209 */ /* 0x000fe20007810000 */
[----:B------:R0:W-:Y:S01]  /*7760*/  MUFU.EX2 R11, R184 ;  /* 0x000000b8000b7308 */ /* 0x0001e20000000800 */
[----:B------:R-:W-:-:S03]  /*7770*/  FSEL R192, R4, RZ, P1 ;  /* 0x000000ff04c07208 */ /* 0x000fc60000800000 */
[----:B------:R-:W1:Y:S02]  /*7780*/  SHFL.BFLY PT, R185, R0, 0x2, 0x1f ;  /* 0x0c401f0000b97f89 */ /* 0x000e6400000e0000 */
[----:B------:R-:W-:-:S02]  /*7790*/  FADD.FTZ R192, -R192, R9 ;  /* 0x00000009c0c07221 */ /* 0x000fc40000010100 */
[----:B------:R-:W-:Y:S02]  /*77a0*/  MUFU.EX2 R172, R172 ;  /* 0x000000ac00ac7308 */ /* 0x000fe40000000800 */
[----:B------:R-:W-:-:S06]  /*77b0*/  FMUL.FTZ R192, R192, UR38 ;  /* 0x00000026c0c07c20 */ /* 0x000fcc0008410000 */
[----:B------:R-:W-:Y:S08]  /*77c0*/  MUFU.EX2 R173, R173 ;  /* 0x000000ad00ad7308 */ /* 0x000ff00000000800 */
[----:B------:R-:W-:Y:S01]  /*77d0*/  MUFU.EX2 R176, R176 ;  /* 0x000000b000b07308 */ /* 0x000fe20000000800 */
[----:B-1----:R-:W-:-:S07]  /*77e0*/  FMNMX.FTZ R185, R0, R185, !PT ;  /* 0x000000b900b97209 */ /* 0x002fce0007810000 */
[----:B------:R-:W-:Y:S01]  /*77f0*/  MUFU.EX2 R177, R177 ;  /* 0x000000b100b17308 */ /* 0x000fe20000000800 */
[----:B------:R-:W1:Y:S07]  /*7800*/  SHFL.BFLY PT, R0, R185, 0x1, 0x1f ;  /* 0x0c201f00b9007f89 */ /* 0x000e6e00000e0000 */
[----:B------:R-:W-:Y:S08]  /*7810*/  MUFU.EX2 R181, R181 ;  /* 0x000000b500b57308 */ /* 0x000ff00000000800 */
[----:B------:R-:W-:Y:S08]  /*7820*/  MUFU.EX2 R152, R152 ;  /* 0x0000009800987308 */ /* 0x000ff00000000800 */
[----:B------:R-:W-:Y:S01]  /*7830*/  MUFU.EX2 R153, R153 ;  /* 0x0000009900997308 */ /* 0x000fe20000000800 */
[----:B-1----:R-:W-:-:S04]  /*7840*/  FMNMX.FTZ R0, R185, R0, !PT ;  /* 0x00000000b9007209 */ /* 0x002fc80007810000 */
[C---:B------:R-:W-:Y:S01]  /*7850*/  FSETP.NEU.FTZ.AND P2, PT, R0.reuse, -INF , PT ;  /* 0xff8000000000780b */ /* 0x040fe20003f5d000 */
[----:B------:R-:W-:-:S02]  /*7860*/  FFMA.FTZ R149, R0, R149, -8 ;  /* 0xc100000000957423 */ /* 0x000fc40000010095 */
[----:B------:R-:W-:Y:S01]  /*7870*/  MUFU.EX2 R157, R157 ;  /* 0x0000009d009d7308 */ /* 0x000fe20000000800 */
[----:B------:R-:W-:Y:S02]  /*7880*/  FSEL R189, R0, RZ, P2 ;  /* 0x000000ff00bd7208 */ /* 0x000fe40001000000 */
[----:B------:R-:W-:-:S03]  /*7890*/  FSEL R12, R149, RZ, P2 ;  /* 0x000000ff950c7208 */ /* 0x000fc60001000000 */
[----:B------:R-:W-:Y:S02]  /*78a0*/  FADD.FTZ R189, -R189, R10 ;  /* 0x0000000abdbd7221 */ /* 0x000fe40000010100 */
[----:B0-----:R-:W-:-:S01]  /*78b0*/  FFMA.FTZ R184, R21, UR38, -R12 ;  /* 0x0000002615b87c23 */ /* 0x001fc2000801080c */
[--C-:B------:R-:W-:Y:S01]  /*78c0*/  FFMA.FTZ R21, R187, UR38, -R12.reuse ;  /* 0x00000026bb157c23 */ /* 0x100fe2000801080c */
[----:B------:R-:W-:Y:S01]  /*78d0*/  FMUL.FTZ R189, R189, UR38 ;  /* 0x00000026bdbd7c20 */ /* 0x000fe20008410000 */
        /* <DEDUP_REMOVED lines=21> */
[----:B------:R-:W-:-:S01]  /*7a30*/  FADD.FTZ R192, R14, R191 ;  /* 0x000000bf0ec07221 */ /* 0x000fc20000010000 */
        /* <DEDUP_REMOVED lines=11> */
[----:B-1----:R-:W-:-:S01]  /*7af0*/  FFMA.FTZ R6, R189, R5, R184 ;  /* 0x00000005bd067223 */ /* 0x002fc200000100b8 */
[----:B------:R-:W-:Y:S01]  /*7b00*/  FADD.FTZ R5, R15, R192 ;  /* 0x000000c00f057221 */ /* 0x000fe20000010000 */
[----:B------:R-:W-:-:S01]  /*7b10*/  FFMA.FTZ R146, R146, UR38, -R12 ;  /* 0x0000002692927c23 */ /* 0x000fc2000801080c */
[--C-:B------:R-:W-:Y:S01]  /*7b20*/  FFMA.FTZ R147, R147, UR38, -R12.reuse ;  /* 0x0000002693937c23 */ /* 0x100fe2000801080c */
[----:B------:R-:W-:-:S01]  /*7b30*/  FFMA.FTZ R160, R160, UR38, -R12 ;  /* 0x00000026a0a07c23 */ /* 0x000fc2000801080c */
[--C-:B------:R-:W-:Y:S01]  /*7b40*/  FFMA.FTZ R151, R151, UR38, -R12.reuse ;  /* 0x0000002697977c23 */ /* 0x100fe2000801080c */
[----:B------:R-:W-:-:S01]  /*7b50*/  FFMA.FTZ R122, R122, UR38, -R12 ;  /* 0x000000267a7a7c23 */ /* 0x000fc2000801080c */
[----:B------:R-:W1:Y:S01]  /*7b60*/  MUFU.EX2 R186, R186 ;  /* 0x000000ba00ba7308 */ /* 0x000e620000000800 */
[----:B0-----:R-:W-:-:S01]  /*7b70*/  FADD.FTZ R6, R21, R6 ;  /* 0x0000000615067221 */ /* 0x001fc20000010000 */
[--C-:B------:R-:W-:Y:S01]  /*7b80*/  FFMA.FTZ R123, R123, UR38, -R12.reuse ;  /* 0x000000267b7b7c23 */ /* 0x100fe2000801080c */
[----:B------:R-:W-:-:S01]  /*7b90*/  FFMA.FTZ R164, R164, UR38, -R12 ;  /* 0x00000026a4a47c23 */ /* 0x000fc2000801080c */
[----:B------:R-:W-:-:S04]  /*7ba0*/  FFMA.FTZ R134, R134, UR38, -R12 ;  /* 0x0000002686867c23 */ /* 0x000fc8000801080c */
[----:B------:R-:W0:Y:S01]  /*7bb0*/  MUFU.EX2 R185, R185 ;  /* 0x000000b900b97308 */ /* 0x000e220000000800 */
[----:B--2---:R-:W-:-:S01]  /*7bc0*/  FADD.FTZ R167, R149, R6 ;  /* 0x0000000695a77221 */ /* 0x004fc20000010000 */
[----:B------:R-:W-:-:S04]  /*7bd0*/  FADD.FTZ R6, R18, R5 ;  /* 0x0000000512067221 */ /* 0x000fc80000010000 */
[----:B------:R-:W-:Y:S02]  /*7be0*/  FADD.FTZ R5, R19, R6 ;  /* 0x0000000613057221 */ /* 0x000fe40000010000 */
[----:B------:R-:W2:Y:S01]  /*7bf0*/  MUFU.EX2 R188, R188 ;  /* 0x000000bc00bc7308 */ /* 0x000ea20000000800 */
[----:B-1----:R-:W-:-:S01]  /*7c00*/  FADD.FTZ R192, R186, R167 ;  /* 0x000000a7bac07221 */ /* 0x002fc20000010000 */
[----:B------:R-:W-:-:S06]  /*7c10*/  FADD.FTZ R5, R20, R5 ;  /* 0x0000000514057221 */ /* 0x000fcc0000010000 */
[----:B------:R-:W1:Y:S01]  /*7c20*/  MUFU.EX2 R187, R187 ;  /* 0x000000bb00bb7308 */ /* 0x000e620000000800 */
[----:B0-----:R-:W-:-:S01]  /*7c30*/  FADD.FTZ R167, R185, R192 ;  /* 0x000000c0b9a77221 */ /* 0x001fc20000010000 */
[----:B------:R-:W-:-:S06]  /*7c40*/  FADD.FTZ R192, R22, R5 ;  /* 0x0000000516c07221 */ /* 0x000fcc0000010000 */
[----:B------:R-:W0:Y:S01]  /*7c50*/  MUFU.EX2 R190, R190 ;  /* 0x000000be00be7308 */ /* 0x000e220000000800 */
[----:B--2---:R-:W-:-:S01]  /*7c60*/  FADD.FTZ R6, R188, R167 ;  /* 0x000000a7bc067221 */ /* 0x004fc20000010000 */
[----:B------:R-:W-:-:S06]  /*7c70*/  FADD.FTZ R167, R23, R192 ;  /* 0x000000c017a77221 */ /* 0x000fcc0000010000 */
[----:B------:R-:W2:Y:S01]  /*7c80*/  MUFU.EX2 R170, R170 ;  /* 0x000000aa00aa7308 */ /* 0x000ea20000000800 */
[----:B-1----:R-:W-:-:S01]  /*7c90*/  FADD.FTZ R5, R187, R6 ;  /* 0x00000006bb057221 */ /* 0x002fc20000010000 */
[----:B------:R-:W-:-:S06]  /*7ca0*/  FADD.FTZ R6, R168, R167 ;  /* 0x000000a7a8067221 */ /* 0x000fcc0000010000 */
[----:B------:R-:W1:Y:S01]  /*7cb0*/  MUFU.EX2 R171, R171 ;  /* 0x000000ab00ab7308 */ /* 0x000e620000000800 */
[----:B0-----:R-:W-:-:S07]  /*7cc0*/  FADD.FTZ R5, R190, R5 ;  /* 0x00000005be057221 */ /* 0x001fce0000010000 */
        /* <DEDUP_REMOVED lines=28> */
[----:B------:R-:W-:-:S06]  /*7e90*/  FADD.FTZ R167, R157, R6 ;  /* 0x000000069da77221 */ /* 0x000fcc0000010000 */
        /* <DEDUP_REMOVED lines=8> */
[----:B--2---:R-:W-:-:S07]  /*7f20*/  FADD.FTZ R5, R159, R6 ;  /* 0x000000069f057221 */ /* 0x004fce0000010000 */
[----:B------:R-:W2:Y:S01]  /*7f30*/  MUFU.EX2 R163, R163 ;  /* 0x000000a300a37308 */ /* 0x000ea20000000800 */
[----:B-1----:R-:W-:-:S04]  /*7f40*/  FADD.FTZ R167, R161, R192 ;  /* 0x000000c0a1a77221 */ /* 0x002fc80000010000 */
[----:B------:R-:W-:-:S03]  /*7f50*/  FADD.FTZ R192, R126, R167 ;  /* 0x000000a77ec07221 */ /* 0x000fc60000010000 */
        /* <DEDUP_REMOVED lines=12> */
[----:B-1----:R-:W-:-:S01]  /*8020*/  FADD.FTZ R192, R136, R167 ;  /* 0x000000a788c07221 */ /* 0x002fc20000010000 */
[----:B------:R-:W-:-:S06]  /*8030*/  FFMA.FTZ R167, R127, UR38, -R12 ;  /* 0x000000267fa77c23 */ /* 0x000fcc000801080c */
        /* <DEDUP_REMOVED lines=9> */
[----:B------:R-:W-:-:S01]  /*80d0*/  FFMA.FTZ R130, R131, UR38, -R12 ;  /* 0x0000002683827c23 */ /* 0x000fc2000801080c */
[----:B------:R-:W-:-:S04]  /*80e0*/  FFMA.FTZ R12, R135, UR38, -R12 ;  /* 0x00000026870c7c23 */ /* 0x000fc8000801080c */
        /* <DEDUP_REMOVED lines=46> */
[----:B0-----:R-:W-:-:S03]  /*83d0*/  FADD.FTZ R6, R133, R6 ;  /* 0x0000000685067221 */ /* 0x001fc60000010000 */
[----:B--2---:R-:W-:Y:S01]  /*83e0*/  FADD.FTZ R5, R12, R5 ;  /* 0x000000050c057221 */ /* 0x004fe20000010000 */
[----:B------:R-:W-:Y:S06]  /*83f0*/  @!P0 BRA `(.L_x_2323) ;  /* 0x0000000000048947 */ /* 0x000fec0003800000 */
[----:B------:R-:W-:Y:S01]  /*8400*/  BPT.TRAP 0x1 ;  /* 0x000000040000795c */ /* 0x000fe20000300000 */
.L_x_2323:
[----:B------:R-:W-:Y:S01]  /*8410*/  ULEA UR6, UR6, UR39, 0x3 ;  /* 0x0000002706067291 */ /* 0x000fe2000f8e183f */
[----:B------:R-:W-:Y:S01]  /*8420*/  F2FP.SATFINITE.E4M3.F32.PACK_AB_MERGE_C R9, R180, R9, RZ ;  /* 0x00000009b409723e */ /* 0x000fe200048070ff */
[----:B------:R-:W-:Y:S01]  /*8430*/  UISETP.GT.AND UP0, UPT, UR7, UR55, UPT ;  /* 0x000000370700728c */ /* 0x000fe2000bf04270 */
[----:B------:R-:W-:Y:S01]  /*8440*/  F2FP.SATFINITE.E4M3.F32.PACK_AB_MERGE_C R15, R18, R15, RZ ;  /* 0x0000000f120f723e */ /* 0x000fe200048070ff */
[----:B------:R-:W-:Y:S01]  /*8450*/  UIADD3 UR6, UR6, 0x33460, URZ ;  /* 0x0003346006067890 */ /* 0x000fe2000fffe03f */
[----:B------:R-:W-:Y:S01]  /*8460*/  F2FP.SATFINITE.E4M3.F32.PACK_AB_MERGE_C R149, R186, R149, RZ ;  /* 0x00000095ba95723e */ /* 0x000fe200048070ff */
[----:B------:R-:W-:Y:S01]  /*8470*/  UIADD3 UR7, UR7, -0x1, URZ ;  /* 0xffffffff07077890 */ /* 0x000fe2000fffe03f */
[----:B------:R-:W-:Y:S01]  /*8480*/  F2FP.SATFINITE.E4M3.F32.PACK_AB_MERGE_C R22, R23, R22, RZ ;  /* 0x000000161716723e */ /* 0x000fe200048070ff */
[----:B------:R-:W-:Y:S01]  /*8490*/  UPRMT UR6, UR61, 0x654, UR6 ;  /* 0x000006543d067896 */ /* 0x000fe20008000006 */
[----:B------:R-:W-:Y:S01]  /*84a0*/  PLOP3.LUT P1, PT, PT, PT, UP0, 0x80, 0x0 ;  /* 0x000000000000781c */ /* 0x000fe20003f2f008 */
[----:B------:R-:W-:Y:S01]  /*84b0*/  UMOV UR52, UR5 ;  /* 0x0000000500347c82 */ /* 0x000fe20008000000 */
        /* <DEDUP_REMOVED lines=134> */
[----:B------:R-:W-:-:S02]  /*8d20*/  IMAD.MOV.U32 R10, RZ, RZ, R0 ;  /* 0x000000ffff0a7224 */ /* 0x000fc400078e0000 */
[----:B------:R-:W-:Y:S01]  /*8d30*/  IMAD.MOV.U32 R9, RZ, RZ, R4 ;  /* 0x000000ffff097224 */ /* 0x000fe200078e0004 */
[----:B------:R-:W-:Y:S06]  /*8d40*/  @P1 BRA `(.L_x_2324) ;  /* 0xffffffc4006c1947 */ /* 0x000fec000383ffff */
[----:B------:R-:W-:-:S05]  /*8d50*/  UMOV UR53, UR7 ;  /* 0x0000000700357c82 */ /* 0x000fca0008000000 */
.L_x_2313:
[----:B------:R-:W-:-:S06]  /*8d60*/  UISETP.GE.AND UP0, UPT, UR53, UR60, UPT ;  /* 0x0000003c3500728c */ /* 0x000fcc000bf06270 */
[----:B------:R-:W-:-:S13]  /*8d70*/  PLOP3.LUT P1, PT, PT, PT, UP0, 0x80, 0x0 ;  /* 0x000000000000781c */ /* 0x000fda0003f2f008 */
[----:B------:R-:W-:Y:S05]  /*8d80*/  @!P1 BRA `(.L_x_2325) ;  /* 0x0000002c00b09947 */ /* 0x000fea0003800000 */
[C---:B------:R-:W-:Y:S01]  /*8d90*/  VIADD R7, R16.reuse, 0x8 ;  /* 0x0000000810077836 */ /* 0x040fe20000000000 */
[----:B------:R-:W-:Y:S01]  /*8da0*/  IADD3 R16, -R16, 0xb, RZ ;  /* 0x0000000b10107810 */ /* 0x000fe20007ffe1ff */
[----:B------:R-:W-:Y:S01]  /*8db0*/  IMAD.MOV.U32 R11, RZ, RZ, R0 ;  /* 0x000000ffff0b7224 */ /* 0x000fe200078e0000 */
[----:B------:R-:W-:Y:S01]  /*8dc0*/  UMOV UR52, UR5 ;  /* 0x0000000500347c82 */ /* 0x000fe20008000000 */
[----:B------:R-:W-:Y:S01]  /*8dd0*/  IMAD.MOV.U32 R9, RZ, RZ, R4 ;  /* 0x000000ffff097224 */ /* 0x000fe200078e0004 */
[----:B------:R-:W-:-:S06]  /*8de0*/  UMOV UR6, UR4 ;  /* 0x0000000400067c82 */ /* 0x000fcc0008000000 */
.L_x_2336:
[----:B------:R-:W-:Y:S01]  /*8df0*/  UIADD3 UR4, UR6, 0x1, URZ ;  /* 0x0000000106047890 */ /* 0x000fe2000fffe03f */
[----:B------:R-:W-:-:S03]  /*8e00*/  ISETP.NE.AND P2, PT, RZ, UR56, PT ;  /* 0x00000038ff007c0c */ /* 0x000fc6000bf45270 */
[----:B------:R-:W-:-:S04]  /*8e10*/  UISETP.NE.AND UP0, UPT, UR4, 0x2, UPT ;  /* 0x000000020400788c */ /* 0x000fc8000bf05270 */
[----:B------:R-:W-:Y:S02]  /*8e20*/  USEL UR5, URZ, 0x1, UP0 ;  /* 0x000000013f057887 */ /* 0x000fe40008000000 */
[----:B------:R-:W-:Y:S02]  /*8e30*/  USEL UR4, UR4, URZ, UP0 ;  /* 0x0000003f04047287 */ /* 0x000fe40008000000 */
[----:B------:R-:W-:Y:S02]  /*8e40*/  ULOP3.LUT UR5, UR52, UR5, URZ, 0x3c, !UPT ;  /* 0x0000000534057292 */ /* 0x000fe4000f8e3c3f */
[----:B--2---:R-:W-:Y:S10]  /*8e50*/  @P2 BRA `(.L_x_2326) ;  /* 0x00000000002c2947 */ /* 0x004ff40003800000 */
[----:B------:R-:W-:Y:S05]  /*8e60*/  @!P0 BRA `(.L_x_2327) ;  /* 0x0000000000048947 */ /* 0x000fea0003800000 */
[----:B------:R-:W-:Y:S01]  /*8e70*/  BPT.TRAP 0x1 ;  /* 0x000000040000795c */ /* 0x000fe20000300000 */
.L_x_2327:
[----:B------:R-:W-:Y:S01]  /*8e80*/  ULEA UR7, UR4, UR39, 0x3 ;  /* 0x0000002704077291 */ /* 0x000fe2000f8e183f */
[----:B------:R-:W-:-:S05]  /*8e90*/  IMAD.U32 R0, RZ, RZ, UR5 ;  /* 0x00000005ff007e24 */ /* 0x000fca000f8e00ff */
[----:B------:R-:W-:-:S04]  /*8ea0*/  SHF.L.U32 R0, R0, 0x1f, RZ ;  /* 0x0000001f00007819 */ /* 0x000fc800000006ff */
[----:B------:R0:W1:Y:S01]  /*8eb0*/  SYNCS.PHASECHK.TRANS64.TRYWAIT P1, [UR7+0x33430], R0 ;  /* 0x03343000ff0075a7 */ /* 0x0000620008020147 */
[----:B------:R-:W-:Y:S05]  /*8ec0*/  @!P0 BRA `(.L_x_2328) ;  /* 0x0000000000048947 */ /* 0x000fea0003800000 */
[----:B------:R-:W-:Y:S01]  /*8ed0*/  BPT.TRAP 0x1 ;  /* 0x000000040000795c */ /* 0x000fe20000300000 */
.L_x_2328:
[----:B-1----:R-:W-:Y:S05]  /*8ee0*/  @P1 BRA `(.L_x_2326) ;  /* 0x0000000000081947 */ /* 0x002fea0003800000 */
[----:B------:R-:W1:Y:S02]  /*8ef0*/  SYNCS.PHASECHK.TRANS64.TRYWAIT P1, [UR7+0x33430], R0 ;  /* 0x03343000ff0075a7 */ /* 0x000e640008020147 */
[----:B-1----:R-:W-:Y:S05]  /*8f00*/  @!P1 BRA `(.L_x_2329) ;  /* 0x000000b800fc9947 */ /* 0x002fea0003800000 */
.L_x_2326:
[----:B------:R2:W-:Y:S01]  /*8f10*/  BAR.SYNC.DEFER_BLOCKING R7, 0x100 ;  /* 0x000400070000751d */ /* 0x0005e20000010000 */
[C---:B------:R-:W-:Y:S01]  /*8f20*/  R2UR UR28, R2.reuse ;  /* 0x00000000021c72ca */ /* 0x040fe200000e0000 */
[----:B------:R-:W-:Y:S01]  /*8f30*/  UIMAD UR7, UR4, 0x780, UR54 ;  /* 0x00000780040778a4 */ /* 0x000fe2000f8e0236 */
[C---:B------:R-:W-:Y:S02]  /*8f40*/  R2UR UR29, R3.reuse ;  /* 0x00000000031d72ca */ /* 0x040fe400000e0000 */
[C---:B------:R-:W-:Y:S01]  /*8f50*/  R2UR UR32, R2.reuse ;  /* 0x00000000022072ca */ /* 0x040fe200000e0000 */
[----:B------:R-:W-:Y:S01]  /*8f60*/  UMOV UR31, 0x80000020 ;  /* 0x80000020001f7882 */ /* 0x000fe20000000000 */
[C---:B------:R-:W-:Y:S01]  /*8f70*/  R2UR UR33, R3.reuse ;  /* 0x00000000032172ca */ /* 0x040fe200000e0000 */
[----:B------:R-:W-:Y:S01]  /*8f80*/  UIADD3 UR34, UR7, 0x80, URZ ;  /* 0x0000008007227890 */ /* 0x000fe2000fffe03f */
[C---:B------:R-:W-:Y:S01]  /*8f90*/  R2UR UR40, R2.reuse ;  /* 0x00000000022872ca */ /* 0x040fe200000e0000 */
[----:B------:R-:W-:Y:S01]  /*8fa0*/  UMOV UR30, UR7 ;  /* 0x00000007001e7c82 */ /* 0x000fe20008000000 */
[----:B------:R-:W-:Y:S01]  /*8fb0*/  UMOV UR35, 0x80000020 ;  /* 0x8000002000237882 */ /* 0x000fe20000000000 */
[C---:B------:R-:W-:Y:S01]  /*8fc0*/  R2UR UR41, R3.reuse ;  /* 0x00000000032972ca */ /* 0x040fe200000e0000 */
[----:B------:R-:W-:Y:S01]  /*8fd0*/  UIADD3 UR42, UR7, 0x100, URZ ;  /* 0x00000100072a7890 */ /* 0x000fe2000fffe03f */
[C---:B------:R-:W-:Y:S01]  /*8fe0*/  R2UR UR44, R2.reuse ;  /* 0x00000000022c72ca */ /* 0x040fe200000e0000 */
[----:B------:R-:W-:Y:S01]  /*8ff0*/  UMOV UR43, 0x80000020 ;  /* 0x80000020002b7882 */ /* 0x000fe20000000000 */
[C---:B------:R-:W-:Y:S01]  /*9000*/  R2UR UR45, R3.reuse ;  /* 0x00000000032d72ca */ /* 0x040fe200000e0000 */
[----:B------:R-:W-:Y:S01]  /*9010*/  UIADD3 UR46, UR7, 0x180, URZ ;  /* 0x00000180072e7890 */ /* 0x000fe2000fffe03f */
[----:B------:R-:W-:Y:S01]  /*9020*/  R2UR UR48, R2 ;  /* 0x00000000023072ca */ /* 0x000fe200000e0000 */
[----:B------:R-:W-:Y:S01]  /*9030*/  UMOV UR47, 0x80000020 ;  /* 0x80000020002f7882 */ /* 0x000fe20000000000 */
[----:B------:R-:W-:Y:S01]  /*9040*/  R2UR UR49, R3 ;  /* 0x00000000033172ca */ /* 0x000fe200000e0000 */
        /* <DEDUP_REMOVED lines=167> */
[----:B--2---:R-:W-:Y:S05]  /*9ac0*/  @P2 BRA `(.L_x_2330) ;  /* 0x00000000002c2947 */ /* 0x004fea0003800000 */
[----:B------:R-:W-:Y:S05]  /*9ad0*/  @!P0 BRA `(.L_x_2331) ;  /* 0x0000000000048947 */ /* 0x000fea0003800000 */
[----:B------:R-:W-:Y:S01]  /*9ae0*/  BPT.TRAP 0x1 ;  /* 0x000000040000795c */ /* 0x000fe20000300000 */
.L_x_2331:
[----:B------:R-:W-:Y:S01]  /*9af0*/  ULEA UR7, UR6, UR39, 0x3 ;  /* 0x0000002706077291 */ /* 0x000fe2000f8e183f */
[----:B01----:R-:W-:-:S05]  /*9b00*/  IMAD.U32 R0, RZ, RZ, UR52 ;  /* 0x00000034ff007e24 */ /* 0x003fca000f8e00ff */
[----:B------:R-:W-:-:S04]  /*9b10*/  SHF.L.U32 R0, R0, 0x1f, RZ ;  /* 0x0000001f00007819 */ /* 0x000fc800000006ff */
[----:B------:R0:W1:Y:S01]  /*9b20*/  SYNCS.PHASECHK.TRANS64.TRYWAIT P1, [UR7+0x33450], R0 ;  /* 0x03345000ff0075a7 */ /* 0x0000620008020147 */
[----:B------:R-:W-:Y:S05]  /*9b30*/  @!P0 BRA `(.L_x_2332) ;  /* 0x0000000000048947 */ /* 0x000fea0003800000 */
[----:B------:R-:W-:Y:S01]  /*9b40*/  BPT.TRAP 0x1 ;  /* 0x000000040000795c */ /* 0x000fe20000300000 */
.L_x_2332:
[----:B-1----:R-:W-:Y:S05]  /*9b50*/  @P1 BRA `(.L_x_2330) ;  /* 0x0000000000081947 */ /* 0x002fea0003800000 */
[----:B------:R-:W1:Y:S02]  /*9b60*/  SYNCS.PHASECHK.TRANS64.TRYWAIT P1, [UR7+0x33450], R0 ;  /* 0x03345000ff0075a7 */ /* 0x000e640008020147 */
[----:B-1----:R-:W-:Y:S05]  /*9b70*/  @!P1 BRA `(.L_x_2333) ;  /* 0x000000ac00f89947 */ /* 0x002fea0003800000 */
.L_x_2330:
        /* <DEDUP_REMOVED lines=33> */
.L_x_2334:
[----:B01----:R-:W-:Y:S01]  /*9d90*/  FMNMX.FTZ R0, R184, R9, !PT ;  /* 0x00000009b8007209 */ /* 0x003fe20007810000 */
        /* <DEDUP_REMOVED lines=98> */
[--C-:B------:R-:W-:Y:S01]  /*a3c0*/  FFMA.FTZ R169, R177, UR38, -R200.reuse ;  /* 0x00000026b1a97c23 */ /* 0x100fe200080108c8 */
[----:B------:R-:W-:-:S01]  /*a3d0*/  FFMA.FTZ R177, R133, UR38, -R200 ;  /* 0x0000002685b17c23 */ /* 0x000fc200080108c8 */
[C---:B------:R-:W-:Y:S01]  /*a3e0*/  FADD.FTZ R8, -R0.reuse, R11 ;  /* 0x0000000b00087221 */ /* 0x040fe20000010100 */
[----:B------:R-:W-:-:S01]  /*a3f0*/  FFMA.FTZ R133, R0, R181, -8 ;  /* 0xc100000000857423 */ /* 0x000fc200000100b5 */
[----:B------:R-:W-:Y:S01]  /*a400*/  FMUL.FTZ R9, R9, UR38 ;  /* 0x0000002609097c20 */ /* 0x000fe20008410000 */
[----:B------:R-:W-:-:S01]  /*a410*/  FFMA.FTZ R10, R184, UR38, -R200 ;  /* 0x00000026b80a7c23 */ /* 0x000fc200080108c8 */
[----:B------:R-:W-:Y:S01]  /*a420*/  FMUL.FTZ R8, R8, UR38 ;  /* 0x0000002608087c20 */ /* 0x000fe20008410000 */
[----:B------:R-:W-:-:S01]  /*a430*/  FFMA.FTZ R181, R186, UR38, -R133 ;  /* 0x00000026bab57c23 */ /* 0x000fc20008010885 */
[--C-:B------:R-:W-:Y:S01]  /*a440*/  FFMA.FTZ R20, R168, UR38, -R200.reuse ;  /* 0x00000026a8147c23 */ /* 0x100fe200080108c8 */
        /* <DEDUP_REMOVED lines=43> */
[----:B------:R-:W3:Y:S01]  /*a700*/  MUFU.EX2 R176, R176 ;  /* 0x000000b000b07308 */ /* 0x000ee20000000800 */
        /* <DEDUP_REMOVED lines=16> */
[----:B---3--:R-:W-:-:S01]  /*a810*/  FADD.FTZ R5, R176, R5 ;  /* 0x00000005b0057221 */ /* 0x008fc20000010000 */
[----:B------:R-:W-:Y:S01]  /*a820*/  FFMA.FTZ R144, R144, UR38, -R200 ;  /* 0x0000002690907c23 */ /* 0x000fe200080108c8 */
[----:B------:R-:W-:-:S01]  /*a830*/  FFMA.FTZ R146, R146, UR38, -R133 ;  /* 0x0000002692927c23 */ /* 0x000fc20008010885 */
[----:B------:R-:W-:Y:S01]  /*a840*/  FFMA.FTZ R145, R145, UR38, -R200 ;  /* 0x0000002691917c23 */ /* 0x000fe200080108c8 */
[----:B------:R-:W-:-:S01]  /*a850*/  FFMA.FTZ R147, R147, UR38, -R133 ;  /* 0x0000002693937c23 */ /* 0x000fc20008010885 */
[----:B------:R-:W-:Y:S01]  /*a860*/  FFMA.FTZ R148, R148, UR38, -R200 ;  /* 0x0000002694947c23 */ /* 0x000fe200080108c8 */
[----:B------:R-:W-:-:S01]  /*a870*/  FFMA.FTZ R150, R150, UR38, -R133 ;  /* 0x0000002696967c23 */ /* 0x000fc20008010885 */
[----:B------:R-:W3:Y:S01]  /*a880*/  MUFU.EX2 R13, R13 ;  /* 0x0000000d000d7308 */ /* 0x000ee20000000800 */
        /* <DEDUP_REMOVED lines=11> */
[--C-:B------:R-:W-:Y:S01]  /*a940*/  FFMA.FTZ R125, R125, UR38, -R200.reuse ;  /* 0x000000267d7d7c23 */ /* 0x100fe200080108c8 */
[----:B------:R-:W-:-:S01]  /*a950*/  FFMA.FTZ R128, R128, UR38, -R200 ;  /* 0x0000002680807c23 */ /* 0x000fc200080108c8 */
[--C-:B------:R-:W-:Y:S01]  /*a960*/  FFMA.FTZ R129, R129, UR38, -R200.reuse ;  /* 0x0000002681817c23 */ /* 0x100fe200080108c8 */
[----:B------:R-:W-:-:S01]  /*a970*/  FFMA.FTZ R132, R132, UR38, -R200 ;  /* 0x0000002684847c23 */ /* 0x000fc200080108c8 */
[----:B------:R-:W0:Y:S01]  /*a980*/  MUFU.EX2 R14, R14 ;  /* 0x0000000e000e7308 */ /* 0x000e220000000800 */
[----:B---3--:R-:W-:-:S01]  /*a990*/  FADD.FTZ R5, R13, R6 ;  /* 0x000000060d057221 */ /* 0x008fc20000010000 */
[----:B------:R-:W-:-:S06]  /*a9a0*/  FFMA.FTZ R134, R134, UR38, -R133 ;  /* 0x0000002686867c23 */ /* 0x000fcc0008010885 */
[----:B------:R-:W3:Y:S01]  /*a9b0*/  MUFU.EX2 R184, R184 ;  /* 0x000000b800b87308 */ /* 0x000ee20000000800 */
[----:B-1----:R-:W-:-:S07]  /*a9c0*/  FADD.FTZ R191, R185, R188 ;  /* 0x000000bcb9bf7221 */ /* 0x002fce0000010000 */
[----:B------:R-:W1:Y:S01]  /*a9d0*/  MUFU.EX2 R15, R15 ;  /* 0x0000000f000f7308 */ /* 0x000e620000000800 */
[----:B0-----:R-:W-:-:S07]  /*a9e0*/  FADD.FTZ R6, R14, R5 ;  /* 0x000000050e067221 */ /* 0x001fce0000010000 */
[----:B------:R-:W0:Y:S01]  /*a9f0*/  MUFU.EX2 R187, R187 ;  /* 0x000000bb00bb7308 */ /* 0x000e220000000800 */
[----:B---3--:R-:W-:-:S07]  /*aa00*/  FADD.FTZ R188, R184, R191 ;  /* 0x000000bfb8bc7221 */ /* 0x008fce0000010000 */
        /* <DEDUP_REMOVED lines=79> */
[----:B-1----:R-:W-:-:S01]  /*af00*/  FADD.FTZ R188, R138, R191 ;  /* 0x000000bf8abc7221 */ /* 0x002fc20000010000 */
[--C-:B------:R-:W-:Y:S01]  /*af10*/  FFMA.FTZ R191, R127, UR38, -R133.reuse ;  /* 0x000000267fbf7c23 */ /* 0x100fe20008010885 */
[----:B------:R-:W-:-:S05]  /*af20*/  FFMA.FTZ R127, R130, UR38, -R133 ;  /* 0x00000026827f7c23 */ /* 0x000fca0008010885 */
        /* <DEDUP_REMOVED lines=19> */
[----:B0-----:R-:W-:-:S01]  /*b060*/  FADD.FTZ R193, R147, R130 ;  /* 0x0000008293c17221 */ /* 0x001fc20000010000 */
[--C-:B------:R-:W-:Y:S01]  /*b070*/  FFMA.FTZ R130, R131, UR38, -R133.reuse ;  /* 0x0000002683827c23 */ /* 0x100fe20008010885 */
[----:B------:R-:W-:-:S05]  /*b080*/  FFMA.FTZ R133, R135, UR38, -R133 ;  /* 0x0000002687857c23 */ /* 0x000fca0008010885 */
        /* <DEDUP_REMOVED lines=36> */
[----:B---3--:R-:W-:-:S03]  /*b2d0*/  FADD.FTZ R6, R177, R6 ;  /* 0x00000006b1067221 */ /* 0x008fc60000010000 */
[----:B-1----:R-:W-:Y:S01]  /*b2e0*/  FADD.FTZ R5, R133, R5 ;  /* 0x0000000585057221 */ /* 0x002fe20000010000 */
[----:B------:R-:W-:Y:S06]  /*b2f0*/  @!P0 BRA `(.L_x_2335) ;  /* 0x0000000000048947 */ /* 0x000fec0003800000 */
[----:B------:R-:W-:Y:S01]  /*b300*/  BPT.TRAP 0x1 ;  /* 0x000000040000795c */ /* 0x000fe20000300000 */
.L_x_2335:
        /* <DEDUP_REMOVED lines=148> */
.L_x_2325:
[----:B------:R-:W-:Y:S06]  /*bc50*/  BAR.ARV 0x8, 0x180 ;  /* 0x0206000000007b1d */ /* 0x000fec0000002000 */
[----:B------:R-:W-:Y:S05]  /*bc60*/  @!P0 BRA `(.L_x_2337) ;  /* 0x0000000000048947 */ /* 0x000fea0003800000 */
[----:B------:R-:W-:Y:S01]  /*bc70*/  BPT.TRAP 0x1 ;  /* 0x000000040000795c */ /* 0x000fe20000300000 */
.L_x_2337:
[----:B------:R-:W-:Y:S01]  /*bc80*/  ULEA UR9, UR4, UR39, 0x3 ;  /* 0x0000002704097291 */ /* 0x000fe2000f8e183f */
[----:B------:R-:W-:-:S05]  /*bc90*/  IMAD.U32 R2, RZ, RZ, UR5 ;  /* 0x00000005ff027e24 */ /* 0x000fca000f8e00ff */
[----:B------:R-:W-:-:S04]  /*bca0*/  SHF.L.U32 R2, R2, 0x1f, RZ ;  /* 0x0000001f02027819 */ /* 0x000fc800000006ff */
[----:B------:R0:W1:Y:S01]  /*bcb0*/  SYNCS.PHASECHK.TRANS64.TRYWAIT P1, [UR9+0x33450], R2 ;  /* 0x03345002ff0075a7 */ /* 0x0000620008020149 */
[----:B------:R-:W-:Y:S05]  /*bcc0*/  @!P0 BRA `(.L_x_2338) ;  /* 0x0000000000048947 */ /* 0x000fea0003800000 */
[----:B------:R-:W-:Y:S01]  /*bcd0*/  BPT.TRAP 0x1 ;  /* 0x000000040000795c */ /* 0x000fe20000300000 */
.L_x_2338:
[----:B-1----:R-:W-:Y:S05]  /*bce0*/  @P1 BRA `(.L_x_2339) ;  /* 0x0000000000081947 */ /* 0x002fea0003800000 */
[----:B------:R-:W1:Y:S02]  /*bcf0*/  SYNCS.PHASECHK.TRANS64.TRYWAIT P1, [UR9+0x33450], R2 ;  /* 0x03345002ff0075a7 */ /* 0x000e640008020149 */
[----:B-1----:R-:W-:Y:S05]  /*bd00*/  @!P1 BRA `(.L_x_2340) ;  /* 0x0000008c00ac9947 */ /* 0x002fea0003800000 */
.L_x_2339:
[----:B------:R-:W-:Y:S01]  /*bd10*/  UIADD3 UR39, UR39, 0x200, URZ ;  /* 0x0000020027277890 */ /* 0x000fe2000fffe03f */
[----:B------:R-:W-:Y:S01]  /*bd20*/  WARPGROUP.ARRIVE ;  /* 0x00000000000079c5 */ /* 0x000fe20000000000 */
[----:B------:R-:W-:-:S05]  /*bd30*/  UMOV UR7, 0xc0000010 ;  /* 0xc000001000077882 */ /* 0x000fca0000000000 */
[----:B------:R-:W3:Y:S01]  /*bd40*/  S2UR UR5, SR_CTAID.Z ;  /* 0x00000000000579c3 */ /* 0x000ee20000002700 */
[----:B------:R-:W-:Y:S01]  /*bd50*/  USHF.R.U32.HI UR39, URZ, 0x4, UR39 ;  /* 0x000000043f277899 */ /* 0x000fe20008011627 */
[----:B------:R-:W-:Y:S01]  /*bd60*/  IMAD.MOV.U32 R7, RZ, RZ, 0x3f800000 ;  /* 0x3f800000ff077424 */ /* 0x000fe200078e00ff */
[----:B------:R-:W-:Y:S02]  /*bd70*/  ULDC.64 UR10, c[0x0][0x9a0] ;  /* 0x00026800000a7ab9 */ /* 0x000fe40000000a00 */
[----:B------:R-:W-:Y:S02]  /*bd80*/  ULOP3.LUT UR39, UR39, 0x3fff, URZ, 0xc0, !UPT ;  /* 0x00003fff27277892 */ /* 0x000fe4000f8ec03f */
[----:B------:R-:W-:Y:S01]  /*bd90*/  UISETP.NE.U32.AND UP0, UPT, UR10, URZ, UPT ;  /* 0x0000003f0a00728c */ /* 0x000fe2000bf05070 */
[----:B------:R-:W4:Y:S01]  /*bda0*/  S2UR UR14, SR_CTAID.Z ;  /* 0x00000000000e79c3 */ /* 0x000f220000002700 */
[----:B------:R-:W-:Y:S02]  /*bdb0*/  ULOP3.LUT UR8, UR39, 0x10000, URZ, 0xfc, !UPT ;  /* 0x0001000027087892 */ /* 0x000fe4000f8efc3f */
[----:B------:R-:W-:-:S02]  /*bdc0*/  UISETP.NE.AND.EX UP0, UPT, UR11, URZ, UPT, UP0 ;  /* 0x0000003f0b00728c */ /* 0x000fc4000bf05300 */
[----:B------:R-:W-:-:S04]  /*bdd0*/  UIMAD UR8, UR4, 0x780, UR8 ;  /* 0x00000780040878a4 */ /* 0x000fc8000f8e0208 */
[----:B------:R-:W-:Y:S01]  /*bde0*/  UIADD3 UR4, UR8, 0x180, URZ ;  /* 0x0000018008047890 */ /* 0x000fe2000fffe03f */
[----:B------:R-:W-:Y:S02]  /*bdf0*/  PLOP3.LUT P1, PT, PT, PT, UP0, 0x80, 0x0 ;  /* 0x000000000000781c */ /* 0x000fe40003f2f008 */
[----:B------:R-:W-:-:S06]  /*be00*/  UMOV UR6, UR8 ;  /* 0x0000000800067c82 */ /* 0x000fcc0008000000 */
[----:B---3--:R-:W-:Y:S01]  /*be10*/  QGMMA.64x192x32.F32.E4M3.E4M3 R24, R216, gdesc[UR4], R24, gsb0 ;  /* 0x02e00004d8187df3 */ /* 0x008fe20008000818 */
[----:B------:R-:W-:Y:S01]  /*be20*/  UMOV UR7, 0xc0000010 ;  /* 0xc000001000077882 */ /* 0x000fe20000000000 */
[----:B------:R-:W-:Y:S01]  /*be30*/  UMOV UR6, UR4 ;  /* 0x0000000400067c82 */ /* 0x000fe20008000000 */
[----:B------:R-:W-:Y:S02]  /*be40*/  UIADD3 UR4, UR8, 0x300, URZ ;  /* 0x0000030008047890 */ /* 0x000fe4000fffe03f */
[----:B------:R-:W-:Y:S01]  /*be50*/  USHF.R.S32.HI UR5, URZ, 0x1f, UR5 ;  /* 0x0000001f3f057899 */ /* 0x000fe20008011405 */
[----:B------:R-:W-:Y:S01]  /*be60*/  @UP0 ULDC.64 UR12, c[0x0][0x9c8] ;  /* 0x00027200000c0ab9 */ /* 0x000fe20000000a00 */
[----:B------:R-:W-:Y:S02]  /*be70*/  WARPGROUP.DEPBAR.LE gsb0, 0x0 ;  /* 0x00008000000079c5 */ /* 0x000fe40000010000 */
[----:B------:R-:W-:-:S11]  /*be80*/  WARPGROUP.ARRIVE ;  /* 0x00000000000079c5 */ /* 0x000fd60000000000 */
[----:B------:R-:W-:Y:S01]  /*be90*/  QGMMA.64x192x32.F32.E4M3.E4M3 R24, R212, gdesc[UR4], R24, gsb0 ;  /* 0x02e00004d4187df3 */ /* 0x000fe20008000818 */
[----:B------:R-:W-:Y:S01]  /*bea0*/  UMOV UR6, UR4 ;  /* 0x0000000400067c82 */ /* 0x000fe20008000000 */
[----:B------:R-:W-:Y:S01]  /*beb0*/  UMOV UR7, 0xc0000010 ;  /* 0xc000001000077882 */ /* 0x000fe20000000000 */
[----:B------:R-:W-:Y:S02]  /*bec0*/  WARPGROUP.DEPBAR.LE gsb0, 0x0 ;  /* 0x00008000000079c5 */ /* 0x000fe40000010000 */
[----:B------:R-:W-:-:S15]  /*bed0*/  WARPGROUP.ARRIVE ;  /* 0x00000000000079c5 */ /* 0x000fde0000000000 */
[----:B------:R-:W-:Y:S01]  /*bee0*/  QGMMA.64x192x32.F32.E4M3.E4M3 R24, R208, gdesc[UR4], R24, gsb0 ;  /* 0x02e00004d0187df3 */ /* 0x000fe20008000818 */
[----:B------:R-:W-:Y:S02]  /*bef0*/  @UP0 UIMAD UR6, UR5, UR12, URZ ;  /* 0x0000000c050602a4 */ /* 0x000fe4000f8e023f */
[----:B----4-:R-:W-:Y:S02]  /*bf00*/  @UP0 UIMAD.WIDE.U32 UR4, UR14, UR12, URZ ;  /* 0x0000000c0e0402a5 */ /* 0x010fe4000f8e003f */
[----:B------:R-:W-:Y:S02]  /*bf10*/  @UP0 UIMAD UR6, UR14, UR13, UR6 ;  /* 0x0000000d0e0602a4 */ /* 0x000fe4000f8e0206 */
[----:B------:R-:W-:Y:S01]  /*bf20*/  @UP0 USHF.R.S32.HI UR7, URZ, 0x1f, UR59 ;  /* 0x0000001f3f070899 */ /* 0x000fe2000801143b */
[----:B------:R-:W-:Y:S01]  /*bf30*/  @UP0 ULDC.64 UR12, c[0x0][0x9d0] ;  /* 0x00027400000c0ab9 */ /* 0x000fe20000000a00 */
[----:B------:R-:W-:Y:S02]  /*bf40*/  @UP0 UIADD3 UR5, UR5, UR6, URZ ;  /* 0x0000000605050290 */ /* 0x000fe4000fffe03f */
[----:B------:R-:W-:-:S02]  /*bf50*/  @UP0 UIMAD UR6, UR7, UR12, URZ ;  /* 0x0000000c070602a4 */ /* 0x000fc4000f8e023f */
[----:B------:R-:W-:Y:S02]  /*bf60*/  @UP0 UIMAD.WIDE.U32 UR4, UR59, UR12, UR4 ;  /* 0x0000000c3b0402a5 */ /* 0x000fe4000f8e0004 */
[----:B------:R-:W-:-:S04]  /*bf70*/  @UP0 UIMAD UR6, UR59, UR13, UR6 ;  /* 0x0000000d3b0602a4 */ /* 0x000fc8000f8e0206 */
[----:B------:R-:W-:Y:S02]  /*bf80*/  @UP0 UIADD3 UR5, UR5, UR6, URZ ;  /* 0x0000000605050290 */ /* 0x000fe4000fffe03f */
[----:B------:R-:W-:-:S04]  /*bf90*/  @UP0 ULEA UR6, UP1, UR4, UR10, 0x2 ;  /* 0x0000000a04060291 */ /* 0x000fc8000f82103f */
[----:B------:R-:W-:Y:S02]  /*bfa0*/  @UP0 ULEA.HI.X UR7, UR4, UR11, UR5, 0x2, UP1 ;  /* 0x0000000b04070291 */ /* 0x000fe400088f1405 */
[----:B01----:R-:W-:-:S04]  /*bfb0*/  IMAD.U32 R2, RZ, RZ, UR6 ;  /* 0x00000006ff027e24 */ /* 0x003fc8000f8e00ff */
[----:B------:R-:W-:-:S05]  /*bfc0*/  IMAD.U32 R3, RZ, RZ, UR7 ;  /* 0x00000007ff037e24 */ /* 0x000fca000f8e00ff */
[----:B------:R0:W3:Y:S01]  /*bfd0*/  @P1 LDG.E R7, desc[UR36][R2.64] ;  /* 0x0000002402071981 */ /* 0x0000e2000c1e1900 */
        /* <DEDUP_REMOVED lines=10> */
[----:B------:R-:W4:Y:S01]  /*c080*/  SHFL.BFLY PT, R10, R5, 0x2, 0x1f ;  /* 0x0c401f00050a7f89 */ /* 0x000f2200000e0000 */
[----:B-1----:R-:W-:Y:S01]  /*c090*/  FADD.FTZ R9, R9, R6 ;  /* 0x0000000609097221 */ /* 0x002fe20000010000 */
[----:B----4-:R-:W-:-:S04]  /*c0a0*/  FADD.FTZ R10, R10, R5 ;  /* 0x000000050a0a7221 */ /* 0x010fc80000010000 */
        /* <DEDUP_REMOVED lines=18> */
[----:B------:R-:W4:Y:S01]  /*c1d0*/  @P1 MUFU.RCP R10, R12 ;  /* 0x0000000c000a1308 */ /* 0x000f220000001000 */
        /* <DEDUP_REMOVED lines=10> */
[-C--:B---3--:R-:W-:Y:S01]  /*c280*/  FMUL.FTZ R6, R6, R7.reuse ;  /* 0x0000000706067220 */ /* 0x088fe20000410000 */
[----:B----4-:R-:W-:Y:S01]  /*c290*/  FMUL.FTZ R0, R10, R7 ;  /* 0x000000070a007220 */ /* 0x010fe20000410000 */
[----:B------:R-:W-:-:S02]  /*c2a0*/  WARPGROUP.DEPBAR.LE gsb0, 0x0 ;  /* 0x00008000000079c5 */ /* 0x000fc40000010000 */
[----:B------:R-:W-:Y:S05]  /*c2b0*/  @!P0 BRA `(.L_x_2341) ;  /* 0x0000000000048947 */ /* 0x000fea0003800000 */
[----:B------:R-:W-:Y:S01]  /*c2c0*/  BPT.TRAP 0x1 ;  /* 0x000000040000795c */ /* 0x000fe20000300000 */
.L_x_2341:
        /* <DEDUP_REMOVED lines=100> */
.L_x_2305:
        /* <DEDUP_REMOVED lines=11> */
[----:B------:R0:W3:Y:S01]  /*c9c0*/  LDG.E.CONSTANT R9, desc[UR36][R4.64] ;  /* 0x0000002404097981 */ /* 0x0000e2000c1e9900 */
[C---:B------:R-:W-:Y:S01]  /*c9d0*/  LOP3.LUT P0, R0, R105.reuse, 0x3, RZ, 0xc0, !PT ;  /* 0x0000000369007812 */ /* 0x040fe2000780c0ff */
[----:B------:R-:W-:Y:S01]  /*c9e0*/  VIADD R105, R105, 0xffffff80 ;  /* 0xffffff8069697836 */ /* 0x000fe20000000000 */
[----:B------:R-:W1:Y:S01]  /*c9f0*/  S2UR UR12, SR_CTAID.Z ;  /* 0x00000000000c79c3 */ /* 0x000e620000002700 */
[----:B------:R-:W-:Y:S01]  /*ca00*/  UIMAD.WIDE.U32 UR4, UR59, UR8, URZ ;  /* 0x000000083b0472a5 */ /* 0x000fe2000f8e003f */
[----:B------:R-:W-:Y:S01]  /*ca10*/  ISETP.EQ.OR P0, PT, R0, 0x3, !P0 ;  /* 0x000000030000780c */ /* 0x000fe20004702670 */
[----:B------:R-:W-:Y:S01]  /*ca20*/  UIMAD UR6, UR7, UR8, URZ ;  /* 0x00000008070672a4 */ /* 0x000fe2000f8e023f */
[----:B------:R-:W-:Y:S01]  /*ca30*/  BSSY B0, `(.L_x_2343) ;  /* 0x0000222000007945 */ /* 0x000fe20003800000 */
        /* <DEDUP_REMOVED lines=13> */
[----:B------:R-:W-:Y:S01]  /*cb10*/  SEL R144, R29, R66, P0 ;  /* 0x000000421d907207 */ /* 0x000fe20000000000 */
[----:B------:R-:W-:Y:S01]  /*cb20*/  IMAD.IADD R96, R105, 0x1, -R6 ;  /* 0x0000000169607824 */ /* 0x000fe200078e0a06 */
[----:B------:R-:W-:Y:S02]  /*cb30*/  SEL R0, R11, R10, P0 ;  /* 0x0000000a0b007207 */ /* 0x000fe40000000000 */
[----:B------:R-:W-:Y:S01]  /*cb40*/  SEL R66, R66, R29, P0 ;  /* 0x0000001d42427207 */ /* 0x000fe20000000000 */
[----:B-1----:R-:W-:Y:S01]  /*cb50*/  USHF.R.S32.HI UR13, URZ, 0x1f, UR12 ;  /* 0x0000001f3f0d7899 */ /* 0x002fe2000801140c */
[----:B------:R-:W-:Y:S01]  /*cb60*/  SHF.R.S32.HI R7, RZ, 0x1f, R96 ;  /* 0x0000001fff077819 */ /* 0x000fe20000011460 */
[----:B------:R-:W0:Y:S01]  /*cb70*/  S2UR UR12, SR_CTAID.Z ;  /* 0x00000000000c79c3 */ /* 0x000e220000002700 */
[----:B------:R-:W-:-:S02]  /*cb80*/  SEL R11, R10, R11, P0 ;  /* 0x0000000b0a0b7207 */ /* 0x000fc40000000000 */
[----:B------:R-:W-:Y:S02]  /*cb90*/  SEL R146, R68, R39, P0 ;  /* 0x0000002744927207 */ /* 0x000fe40000000000 */
[----:B------:R-:W-:Y:S02]  /*cba0*/  SHF.R.S32.HI R29, RZ, 0x7, R5 ;  /* 0x00000007ff1d7819 */ /* 0x000fe40000011405 */
[----:B------:R-:W-:Y:S02]  /*cbb0*/  SEL R10, R13, R8, P0 ;  /* 0x000000080d0a7207 */ /* 0x000fe40000000000 */
[----:B------:R-:W-:Y:S02]  /*cbc0*/  SEL R68, R39, R68, P0 ;  /* 0x0000004427447207 */ /* 0x000fe40000000000 */
[----:B------:R-:W-:Y:S02]  /*cbd0*/  LEA.HI R6, R4, R105, RZ, 0x2 ;  /* 0x0000006904067211 */ /* 0x000fe400078f10ff */
[----:B------:R-:W-:-:S02]  /*cbe0*/  SEL R13, R8, R13, P0 ;  /* 0x0000000d080d7207 */ /* 0x000fc40000000000 */
[----:B------:R-:W-:Y:S02]  /*cbf0*/  LEA.HI R39, R7, R96, RZ, 0x2 ;  /* 0x0000006007277211 */ /* 0x000fe400078f10ff */
[----:B------:R-:W-:Y:S02]  /*cc00*/  SEL R8, R12, R33, P0 ;  /* 0x000000210c087207 */ /* 0x000fe40000000000 */
[----:B------:R-:W-:Y:S02]  /*cc10*/  SEL R150, R63, R44, P0 ;  /* 0x0000002c3f967207 */ /* 0x000fe40000000000 */
[----:B------:R-:W-:Y:S02]  /*cc20*/  SEL R12, R33, R12, P0 ;  /* 0x0000000c210c7207 */ /* 0x000fe40000000000 */
[----:B--2---:R-:W-:Y:S01]  /*cc30*/  SEL R16, R15, R14, P0 ;  /* 0x0000000e0f107207 */ /* 0x004fe20000000000 */
[----:B------:R-:W1:Y:S01]  /*cc40*/  S2R R33, SR_CTAID.X ;  /* 0x0000000000217919 */ /* 0x000e620000002500 */
[----:B------:R-:W-:-:S02]  /*cc50*/  SEL R63, R44, R63, P0 ;  /* 0x0000003f2c3f7207 */ /* 0x000fc40000000000 */
[----:B------:R-:W-:Y:S02]  /*cc60*/  LEA.HI R4, R5, R29, RZ, 0x1 ;  /* 0x0000001d05047211 */ /* 0x000fe400078f08ff */
[----:B------:R-:W-:Y:S02]  /*cc70*/  SEL R15, R14, R15, P0 ;  /* 0x0000000f0e0f7207 */ /* 0x000fe40000000000 */
[----:B------:R-:W-:Y:S02]  /*cc80*/  LOP3.LUT R44, R6, 0xfffffffc, RZ, 0xc0, !PT ;  /* 0xfffffffc062c7812 */ /* 0x000fe400078ec0ff */
[----:B------:R-:W-:Y:S02]  /*cc90*/  SEL R28, R40, R41, P0 ;  /* 0x00000029281c7207 */ /* 0x000fe40000000000 */
[----:B------:R-:W-:Y:S01]  /*cca0*/  SEL R14, R41, R40, P0 ;  /* 0x00000028290e7207 */ /* 0x000fe20000000000 */
[----:B------:R-:W-:Y:S01]  /*ccb0*/  IMAD.IADD R105, R105, 0x1, -R44 ;  /* 0x0000000169697824 */ /* 0x000fe200078e0a2c */
[----:B------:R-:W-:-:S02]  /*ccc0*/  SHF.R.S32.HI R5, RZ, 0x2, R39 ;  /* 0x00000002ff057819 */ /* 0x000fc40000011427 */
[----:B------:R-:W-:Y:S02]  /*ccd0*/  SHF.R.S32.HI R6, RZ, 0x1f, R39 ;  /* 0x0000001fff067819 */ /* 0x000fe40000011427 */
        /* <DEDUP_REMOVED lines=10> */
[----:B------:R-:W-:Y:S02]  /*cd80*/  LEA.HI R6, R6, R5, RZ, 0x3 ;  /* 0x0000000506067211 */ /* 0x000fe400078f18ff */
        /* <DEDUP_REMOVED lines=10> */
[----:B------:R-:W-:Y:S01]  /*ce30*/  LOP3.LUT R4, R6, 0xfffffff8, RZ, 0xc0, !PT ;  /* 0xfffffff806047812 */ /* 0x000fe200078ec0ff */
[----:B------:R-:W-:Y:S01]  /*ce40*/  IMAD.U32 R6, RZ, RZ, UR4 ;  /* 0x00000004ff067e24 */ /* 0x000fe2000f8e00ff */
[----:B------:R-:W-:Y:S01]  /*ce50*/  SEL R21, R24, R21, P0 ;  /* 0x0000001518157207 */ /* 0x000fe20000000000 */
[----:B------:R-:W2:Y:S01]  /*ce60*/  S2UR UR4, SR_CTAID.Y ;  /* 0x00000000000479c3 */ /* 0x000ea20000002600 */
        /* <DEDUP_REMOVED lines=20> */
[----:B------:R-:W-:-:S02]  /*cfb0*/  SHF.R.S32.HI R7, RZ, 0x5, R7 ;  /* 0x00000005ff077819 */ /* 0x000fc40000011407 */
[----:B------:R-:W-:Y:S02]  /*cfc0*/  LEA.HI R5, R105, R105, RZ, 0x1 ;  /* 0x0000006969057211 */ /* 0x000fe400078f08ff */
        /* <DEDUP_REMOVED lines=9> */
[----:B------:R-:W4:Y:S01]  /*d060*/  LDC R107, c[0x0][0xbe8] ;  /* 0x0002fa00ff6b7b82 */ /* 0x000f220000000800 */
        /* <DEDUP_REMOVED lines=24> */
[----:B------:R-:W-:Y:S01]  /*d1f0*/  SEL R59, R59, R58, P0 ;  /* 0x0000003a3b3b7207 */ /* 0x000fe20000000000 */
[----:B------:R-:W-:Y:S01]  /*d200*/  IMAD R58, R50, 0x8, R29 ;  /* 0x00000008323a7824 */ /* 0x000fe200078e021d */
[----:B------:R-:W-:Y:S02]  /*d210*/  SEL R64, R52, R71, P0 ;  /* 0x0000004734407207 */ /* 0x000fe40000000000 */
[----:B------:R-:W-:Y:S01]  /*d220*/  LOP3.LUT R39, R39, 0x7ffffffc, RZ, 0xc0, !PT ;  /* 0x7ffffffc27277812 */ /* 0x000fe200078ec0ff */
[----:B-1----:R-:W-:Y:S01]  /*d230*/  IMAD R58, R33, 0x80, R58 ;  /* 0x00000080213a7824 */ /* 0x002fe200078e023a */
        /* <DEDUP_REMOVED lines=10> */
[----:B------:R-:W-:Y:S01]  /*d2e0*/  IMAD R98, R33, 0x80, R29 ;  /* 0x0000008021627824 */ /* 0x000fe200078e021d */
        /* <DEDUP_REMOVED lines=8> */
[----:B----4-:R-:W-:Y:S02]  /*d370*/  ISETP.NE.AND P2, PT, R107, 0x1, PT ;  /* 0x000000016b00780c */ /* 0x010fe40003f45270 */
[----:B---3--:R-:W-:Y:S01]  /*d380*/  LOP3.LUT R74, R9, 0x2, RZ, 0x3c, !PT ;  /* 0x00000002094a7812 */ /* 0x008fe200078e3cff */
[----:B------:R-:W-:Y:S04]  /*d390*/  SHFL.IDX PT, R82, R82, R9, 0x1c1f ;  /* 0x001c1f0952527589 */ /* 0x000fe800000e0000 */
[----:B------:R-:W-:Y:S04]  /*d3a0*/  SHFL.IDX PT, R89, R11, R74, 0x1c1f ;  /* 0x001c1f4a0b597589 */ /* 0x000fe800000e0000 */
[----:B------:R-:W-:Y:S04]  /*d3b0*/  SHFL.IDX PT, R11, R83, R74, 0x1c1f ;  /* 0x001c1f4a530b7589 */ /* 0x000fe800000e0000 */
[----:B------:R-:W-:Y:S04]  /*d3c0*/  SHFL.IDX PT, R78, R28, R9, 0x1c1f ;  /* 0x001c1f091c4e7589 */ /* 0x000fe800000e0000 */
[----:B------:R-:W-:Y:S04]  /*d3d0*/  SHFL.IDX PT, R75, R32, R9, 0x1c1f ;  /* 0x001c1f09204b7589 */ /* 0x000fe800000e0000 */
[----:B------:R-:W-:Y:S04]  /*d3e0*/  SHFL.IDX PT, R79, R14, R74, 0x1c1f ;  /* 0x001c1f4a0e4f7589 */ /* 0x000fe800000e0000 */
[----:B------:R-:W-:Y:S04]  /*d3f0*/  SHFL.IDX PT, R32, R108, R9, 0x1c1f ;  /* 0x001c1f096c207589 */ /* 0x000fe800000e0000 */
[----:B------:R-:W1:Y:S04]  /*d400*/  SHFL.IDX PT, R108, R19, R74, 0x1c1f ;  /* 0x001c1f4a136c7589 */ /* 0x000e6800000e0000 */
[----:B------:R-:W-:Y:S04]  /*d410*/  SHFL.IDX PT, R77, R38, R9, 0x1c1f ;  /* 0x001c1f09264d7589 */ /* 0x000fe800000e0000 */
[----:B------:R-:W-:Y:S04]  /*d420*/  SHFL.IDX PT, R110, R21, R74, 0x1c1f ;  /* 0x001c1f4a156e7589 */ /* 0x000fe800000e0000 */
[----:B------:R-:W-:Y:S04]  /*d430*/  SHFL.IDX PT, R114, R176, R9, 0x1c1f ;  /* 0x001c1f09b0727589 */ /* 0x000fe800000e0000 */
[----:B------:R-:W-:Y:S04]  /*d440*/  SHFL.IDX PT, R117, R170, R9, 0x1c1f ;  /* 0x001c1f09aa757589 */ /* 0x000fe800000e0000 */
[----:B------:R-:W-:Y:S04]  /*d450*/  SHFL.IDX PT, R25, R25, R74, 0x1c1f ;  /* 0x001c1f4a19197589 */ /* 0x000fe800000e0000 */
[----:B------:R-:W-:Y:S01]  /*d460*/  SHFL.IDX PT, R24, R24, R74, 0x1c1f ;  /* 0x001c1f4a18187589 */ /* 0x000fe200000e0000 */
[----:B-1----:R-:W-:-:S03]  /*d470*/  SEL R83, R75, R108, P0 ;  /* 0x0000006c4b537207 */ /* 0x002fc60000000000 */
[----:B------:R-:W-:Y:S04]  /*d480*/  SHFL.IDX PT, R116, R172, R9, 0x1c1f ;  /* 0x001c1f09ac747589 */ /* 0x000fe800000e0000 */
[----:B------:R-:W1:Y:S04]  /*d490*/  SHFL.IDX PT, R119, R27, R74, 0x1c1f ;  /* 0x001c1f4a1b777589 */ /* 0x000e6800000e0000 */
[----:B------:R-:W-:Y:S04]  /*d4a0*/  SHFL.IDX PT, R88, R0, R9, 0x1c1f ;  /* 0x001c1f0900587589 */ /* 0x000fe800000e0000 */
[----:B------:R-:W-:Y:S04]  /*d4b0*/  SHFL.IDX PT, R72, R10, R9, 0x1c1f ;  /* 0x001c1f090a487589 */ /* 0x000fe800000e0000 */
[----:B------:R-:W3:Y:S04]  /*d4c0*/  SHFL.IDX PT, R13, R13, R74, 0x1c1f ;  /* 0x001c1f4a0d0d7589 */ /* 0x000ee800000e0000 */
[----:B------:R-:W-:Y:S04]  /*d4d0*/  SHFL.IDX PT, R113, R42, R9, 0x1c1f ;  /* 0x001c1f092a717589 */ /* 0x000fe800000e0000 */
[----:B------:R-:W-:Y:S04]  /*d4e0*/  SHFL.IDX PT, R20, R20, R74, 0x1c1f ;  /* 0x001c1f4a14147589 */ /* 0x000fe800000e0000 */
[----:B------:R-:W-:Y:S01]  /*d4f0*/  SHFL.IDX PT, R80, R8, R9, 0x1c1f ;  /* 0x001c1f0908507589 */ /* 0x000fe200000e0000 */
[----:B-1----:R-:W-:-:S03]  /*d500*/  SEL R27, R116, R119, P0 ;  /* 0x00000077741b7207 */ /* 0x002fc60000000000 */
[----:B------:R-:W-:Y:S04]  /*d510*/  SHFL.IDX PT, R81, R12, R74, 0x1c1f ;  /* 0x001c1f4a0c517589 */ /* 0x000fe800000e0000 */
[----:B------:R-:W-:Y:S04]  /*d520*/  SHFL.IDX PT, R42, R76, R9, 0x1c1f ;  /* 0x001c1f094c2a7589 */ /* 0x000fe800000e0000 */
[----:B------:R-:W-:Y:S01]  /*d530*/  SHFL.IDX PT, R73, R16, R9, 0x1c1f ;  /* 0x001c1f0910497589 */ /* 0x000fe200000e0000 */
[----:B---3--:R-:W-:-:S03]  /*d540*/  SEL R87, R72, R13, P0 ;  /* 0x0000000d48577207 */ /* 0x008fc60000000000 */
        /* <DEDUP_REMOVED lines=36> */
[----:B-1----:R-:W-:-:S03]  /*d790*/  SEL R86, R88, R89, P0 ;  /* 0x0000005958567207 */ /* 0x002fc60000000000 */
[----:B------:R-:W1:Y:S01]  /*d7a0*/  SHFL.IDX PT, R18, R18, R74, 0x1c1f ;  /* 0x001c1f4a12127589 */ /* 0x000e6200000e0000 */
[----:B------:R-:W-:Y:S02]  /*d7b0*/  SEL R88, R89, R88, P0 ;  /* 0x0000005859587207 */ /* 0x000fe40000000000 */
[----:B------:R-:W-:Y:S01]  /*d7c0*/  SEL R89, R13, R72, P0 ;  /* 0x000000480d597207 */ /* 0x000fe20000000000 */
[----:B------:R-:W-:Y:S01]  /*d7d0*/  SHFL.IDX PT, R22, R22, R74, 0x1c1f ;  /* 0x001c1f4a16167589 */ /* 0x000fe200000e0000 */
[----:B------:R-:W-:Y:S02]  /*d7e0*/  SEL R72, R113, R20, P0 ;  /* 0x0000001471487207 */ /* 0x000fe40000000000 */
[----:B---3--:R-:W-:Y:S01]  /*d7f0*/  SEL R9, R82, R11, P0 ;  /* 0x0000000b52097207 */ /* 0x008fe20000000000 */
[----:B------:R-:W3:Y:S01]  /*d800*/  SHFL.IDX PT, R30, R30, R74, 0x1c1f ;  /* 0x001c1f4a1e1e7589 */ /* 0x000ee200000e0000 */
        /* <DEDUP_REMOVED lines=8> */
[----:B------:R-:W5:Y:S01]  /*d890*/  SHFL.IDX PT, R35, R35, R74, 0x1c1f ;  /* 0x001c1f4a23237589 */ /* 0x000f6200000e0000 */
[----:B------:R-:W-:Y:S02]  /*d8a0*/  SEL R84, R80, R81, P0 ;  /* 0x0000005150547207 */ /* 0x000fe40000000000 */
[----:B------:R-:W-:Y:S01]  /*d8b0*/  SEL R80, R81, R80, P0 ;  /* 0x0000005051507207 */ /* 0x000fe20000000000 */
[----:B------:R0:W-:Y:S01]  /*d8c0*/  SHFL.IDX PT, R49, R111, R74, 0x1c1f ;  /* 0x001c1f4a6f317589 */ /* 0x0001e200000e0000 */
[----:B------:R-:W-:-:S02]  /*d8d0*/  SEL R81, R76, R73, P0 ;  /* 0x000000494c517207 */ /* 0x000fc40000000000 */
[----:B-1----:R-:W-:Y:S01]  /*d8e0*/  SEL R76, R18, R109, P0 ;  /* 0x0000006d124c7207 */ /* 0x002fe20000000000 */
[----:B------:R-:W-:Y:S04]  /*d8f0*/  SHFL.IDX PT, R122, R63, R74, 0x1c1f ;  /* 0x001c1f4a3f7a7589 */ /* 0x000fe800000e0000 */
[----:B------:R1:W2:Y:S01]  /*d900*/  SHFL.IDX PT, R15, R26, R74, 0x1c1f ;  /* 0x001c1f4a1a0f7589 */ /* 0x0002a200000e0000 */
[----:B---3--:R-:W-:Y:S01]  /*d910*/  SEL R14, R30, R121, P0 ;  /* 0x000000791e0e7207 */ /* 0x008fe20000000000 */
[----:B0-----:R-:W0:Y:S02]  /*d920*/  LDC.64 R110, c[0x0][0xbd8] ;  /* 0x0002f600ff6e7b82 */ /* 0x001e240000000a00 */
[----:B------:R3:W-:Y:S01]  /*d930*/  SHFL.IDX PT, R135, R67, R74, 0x1c1f ;  /* 0x001c1f4a43877589 */ /* 0x0007e200000e0000 */
[----:B----4-:R-:W-:-:S03]  /*d940*/  SEL R73, R112, R23, P0 ;  /* 0x0000001770497207 */ /* 0x010fc60000000000 */
[----:B------:R4:W-:Y:S01]  /*d950*/  SHFL.IDX PT, R63, R71, R74, 0x1c1f ;  /* 0x001c1f4a473f7589 */ /* 0x0009e200000e0000 */
[----:B-1----:R-:W-:-:S03]  /*d960*/  SEL R26, R117, R24, P0 ;  /* 0x00000018751a7207 */ /* 0x002fc60000000000 */
[----:B------:R5:W1:Y:S01]  /*d970*/  SHFL.IDX PT, R123, R36, R74, 0x1c1f ;  /* 0x001c1f4a247b7589 */ /* 0x000a6200000e0000 */
[----:B------:R-:W-:Y:S02]  /*d980*/  SEL R24, R24, R117, P0 ;  /* 0x0000007518187207 */ /* 0x000fe40000000000 */
[----:B---3--:R-:W-:Y:S01]  /*d990*/  SEL R67, R25, R114, P0 ;  /* 0x0000007219437207 */ /* 0x008fe20000000000 */
[----:B------:R3:W-:Y:S01]  /*d9a0*/  SHFL.IDX PT, R124, R68, R74, 0x1c1f ;  /* 0x001c1f4a447c7589 */ /* 0x0007e200000e0000 */
[----:B----4-:R-:W-:Y:S02]  /*d9b0*/  SEL R71, R114, R25, P0 ;  /* 0x0000001972477207 */ /* 0x010fe40000000000 */
[----:B------:R-:W-:Y:S01]  /*d9c0*/  SEL R25, R119, R116, P0 ;  /* 0x0000007477197207 */ /* 0x000fe20000000000 */
[----:B------:R-:W4:Y:S01]  /*d9d0*/  SHFL.IDX PT, R31, R31, R74, 0x1c1f ;  /* 0x001c1f4a1f1f7589 */ /* 0x000f2200000e0000 */
[----:B------:R-:W4:Y:S01]  /*d9e0*/  LDC.64 R116, c[0x0][0xb40] ;  /* 0x0002d000ff747b82 */ /* 0x000f220000000a00 */
[----:B-----5:R-:W-:-:S02]  /*d9f0*/  SEL R36, R35, R104, P0 ;  /* 0x0000006823247207 */ /* 0x020fc40000000000 */
[----:B------:R-:W5:Y:S01]  /*da00*/  SHFL.IDX PT, R125, R40, R74, 0x1c1f ;  /* 0x001c1f4a287d7589 */ /* 0x000f6200000e0000 */
[----:B---3--:R-:W-:Y:S02]  /*da10*/  SEL R68, R20, R113, P0 ;  /* 0x0000007114447207 */ /* 0x008fe40000000000 */
[----:B--2---:R-:W-:Y:S01]  /*da20*/  SEL R20, R15, R120, P0 ;  /* 0x000000780f147207 */ /* 0x004fe20000000000 */
[----:B------:R-:W-:Y:S01]  /*da30*/  SHFL.IDX PT, R127, R37, R74, 0x1c1f ;  /* 0x001c1f4a257f7589 */ /* 0x000fe200000e0000 */
[----:B------:R-:W2:Y:S01]  /*da40*/  LDC R119, c[0x0][0xc50] ;  /* 0x00031400ff777b82 */ /* 0x000ea20000000800 */
[----:B------:R-:W-:Y:S02]  /*da50*/  SEL R13, R29, R122, P0 ;  /* 0x0000007a1d0d7207 */ /* 0x000fe40000000000 */
[----:B------:R-:W3:Y:S01]  /*da60*/  SHFL.IDX PT, R55, R55, R74, 0x1c1f ;  /* 0x001c1f4a37377589 */ /* 0x000ee200000e0000 */
[----:B------:R-:W-:Y:S02]  /*da70*/  SEL R29, R122, R29, P0 ;  /* 0x0000001d7a1d7207 */ /* 0x000fe40000000000 */
[----:B-1----:R-:W-:Y:S01]  /*da80*/  SEL R19, R106, R123, P0 ;  /* 0x0000007b6a137207 */ /* 0x002fe20000000000 */
[----:B------:R1:W0:Y:S01]  /*da90*/  SHFL.IDX PT, R129, R41, R74, 0x1c1f ;  /* 0x001c1f4a29817589 */ /* 0x00022200000e0000 */
[----:B------:R-:W2:Y:S03]  /*daa0*/  @P2 LDC R113, c[0x0][0xbec] ;  /* 0x0002fb00ff712b82 */ /* 0x000ea60000000800 */
[----:B------:R-:W0:Y:S04]  /*dab0*/  SHFL.IDX PT, R131, R51, R74, 0x1c1f ;  /* 0x001c1f4a33837589 */ /* 0x000e2800000e0000 */
[----:B------:R3:W0:Y:S01]  /*dac0*/  SHFL.IDX PT, R133, R66, R74, 0x1c1f ;  /* 0x001c1f4a42857589 */ /* 0x00062200000e0000 */
[----:B----4-:R-:W-:Y:S01]  /*dad0*/  IMAD.WIDE.U32 R4, R116, UR12, R4 ;  /* 0x0000000c74047c25 */ /* 0x010fe2000f8e0004 */
[----:B------:R-:W-:-:S02]  /*dae0*/  SEL R21, R31, R118, P0 ;  /* 0x000000761f157207 */ /* 0x000fc40000000000 */
[----:B------:R4:W2:Y:S01]  /*daf0*/  SHFL.IDX PT, R126, R70, R74, 0x1c1f ;  /* 0x001c1f4a467e7589 */ /* 0x0008a200000e0000 */
[----:B-1----:R-:W-:Y:S02]  /*db00*/  SEL R41, R45, R12, P0 ;  /* 0x0000000c2d297207 */ /* 0x002fe40000000000 */
[----:B-----5:R-:W-:Y:S01]  /*db10*/  SEL R37, R125, R50, P0 ;  /* 0x000000327d257207 */ /* 0x020fe20000000000 */
[----:B------:R-:W-:Y:S01]  /*db20*/  SHFL.IDX PT, R102, R102, R74, 0x1c1f ;  /* 0x001c1f4a66667589 */ /* 0x000fe200000e0000 */
[----:B------:R-:W-:Y:S02]  /*db30*/  SEL R45, R12, R45, P0 ;  /* 0x0000002d0c2d7207 */ /* 0x000fe40000000000 */
[----:B---3--:R-:W-:Y:S01]  /*db40*/  SEL R66, R22, R115, P0 ;  /* 0x0000007316427207 */ /* 0x008fe20000000000 */
[----:B------:R1:W-:Y:S01]  /*db50*/  SHFL.IDX PT, R105, R69, R74, 0x1c1f ;  /* 0x001c1f4a45697589 */ /* 0x0003e200000e0000 */
[----:B------:R-:W-:Y:S02]  /*db60*/  SEL R51, R34, R55, P0 ;  /* 0x0000003722337207 */ /* 0x000fe40000000000 */
[----:B----4-:R-:W-:Y:S01]  /*db70*/  SEL R70, R115, R22, P0 ;  /* 0x0000001673467207 */ /* 0x010fe20000000000 */
[----:B------:R-:W-:Y:S01]  /*db80*/  SHFL.IDX PT, R62, R62, R74, 0x1c1f ;  /* 0x001c1f4a3e3e7589 */ /* 0x000fe200000e0000 */
[----:B------:R-:W3:Y:S01]  /*db90*/  @P2 LDC R115, c[0x0][0xbf0] ;  /* 0x0002fc00ff732b82 */ /* 0x000ee20000000800 */
[----:B------:R-:W-:-:S02]  /*dba0*/  SEL R22, R120, R15, P0 ;  /* 0x0000000f78167207 */ /* 0x000fc40000000000 */
[----:B------:R-:W4:Y:S01]  /*dbb0*/  SHFL.IDX PT, R59, R59, R74, 0x1c1f ;  /* 0x001c1f4a3b3b7589 */ /* 0x000f2200000e0000 */
[----:B------:R-:W-:Y:S01]  /*dbc0*/  SEL R15, R123, R106, P0 ;  /* 0x0000006a7b0f7207 */ /* 0x000fe20000000000 */
[----:B------:R-:W-:Y:S01]  /*dbd0*/  IMAD R106, R116, UR13, RZ ;  /* 0x0000000d746a7c24 */ /* 0x000fe2000f8e02ff */
[----:B-1----:R-:W-:Y:S01]  /*dbe0*/  SEL R69, R23, R112, P0 ;  /* 0x0000007017457207 */ /* 0x002fe20000000000 */
[----:B------:R-:W1:Y:S01]  /*dbf0*/  SHFL.IDX PT, R100, R100, R74, 0x1c1f ;  /* 0x001c1f4a64647589 */ /* 0x000e6200000e0000 */
[----:B------:R-:W5:Y:S01]  /*dc00*/  @P2 LDC R112, c[0x0][0xbf0] ;  /* 0x0002fc00ff702b82 */ /* 0x000f620000000800 */
[----:B------:R-:W-:Y:S02]  /*dc10*/  SEL R23, R118, R31, P0 ;  /* 0x0000001f76177207 */ /* 0x000fe40000000000 */
[----:B------:R-:W-:Y:S01]  /*dc20*/  SHFL.IDX PT, R95, R95, R74, 0x1c1f ;  /* 0x001c1f4a5f5f7589 */ /* 0x000fe200000e0000 */
[----:B------:R-:W-:Y:S02]  /*dc30*/  SEL R31, R50, R125, P0 ;  /* 0x0000007d321f7207 */ /* 0x000fe40000000000 */
[----:B------:R-:W-:Y:S01]  /*dc40*/  SEL R55, R55, R34, P0 ;  /* 0x0000002237377207 */ /* 0x000fe20000000000 */
[----:B------:R-:W-:Y:S01]  /*dc50*/  SHFL.IDX PT, R94, R94, R74, 0x1c1f ;  /* 0x001c1f4a5e5e7589 */ /* 0x000fe200000e0000 */
[----:B------:R-:W-:-:S02]  /*dc60*/  SEL R40, R44, R127, P0 ;  /* 0x0000007f2c287207 */ /* 0x000fc40000000000 */
[----:B0-----:R-:W-:Y:S01]  /*dc70*/  SEL R50, R54, R129, P0 ;  /* 0x0000008136327207 */ /* 0x001fe20000000000 */
        /* <DEDUP_REMOVED lines=13> */
[----:B------:R0:W-:Y:S02]  /*dd50*/  SHFL.IDX PT, R91, R91, R74, 0x1c1f ;  /* 0x001c1f4a5b5b7589 */ /* 0x0001e400000e0000 */
[----:B0-----:R-:W-:Y:S01]  /*dd60*/  SEL R74, R109, R18, P0 ;  /* 0x000000126d4a7207 */ /* 0x001fe20000000000 */
[----:B------:R-:W-:Y:S01]  /*dd70*/  IMAD.WIDE.U32 R108, R110, UR12, R6 ;  /* 0x0000000c6e6c7c25 */ /* 0x000fe2000f8e0006 */
[----:B------:R-:W-:-:S02]  /*dd80*/  SEL R18, R121, R30, P0 ;  /* 0x0000001e79127207 */ /* 0x000fc40000000000 */
[----:B------:R-:W0:Y:S01]  /*dd90*/  @P2 LDC R121, c[0x0][0xbec] ;  /* 0x0002fb00ff792b82 */ /* 0x000e220000000800 */
[----:B------:R-:W-:Y:S01]  /*dda0*/  SEL R30, R104, R35, P0 ;  /* 0x00000023681e7207 */ /* 0x000fe20000000000 */
[----:B------:R-:W-:Y:S01]  /*ddb0*/  IMAD R104, R110, UR13, RZ ;  /* 0x0000000d6e687c24 */ /* 0x000fe2000f8e02ff */
[----:B------:R-:W-:Y:S01]  /*ddc0*/  SEL R35, R39, R124, P0 ;  /* 0x0000007c27237207 */ /* 0x000fe20000000000 */
[----:B------:R-:W-:Y:S01]  /*ddd0*/  IMAD R110, RZ, RZ, -UR59 ;  /* 0x8000003bff6e7e24 */ /* 0x000fe2000f8e02ff */
[----:B------:R-:W-:Y:S01]  /*dde0*/  SEL R6, R52, R135, P0 ;  /* 0x0000008734067207 */ /* 0x000fe20000000000 */
[----:B------:R-:W-:Y:S01]  /*ddf0*/  IMAD R111, R111, UR12, R104 ;  /* 0x0000000c6f6f7c24 */ /* 0x000fe2000f8e0268 */
[----:B--2---:R-:W-:Y:S01]  /*de00*/  SEL R7, R53, R126, P0 ;  /* 0x0000007e35077207 */ /* 0x004fe20000000000 */
[----:B------:R-:W-:Y:S01]  /*de10*/  IMAD R119, R119, R110, UR4 ;  /* 0x0000000477777e24 */ /* 0x000fe2000f8e026e */
[----:B------:R-:W-:Y:S01]  /*de20*/  ULDC.64 UR4, c[0x0][0xbe0] ;  /* 0x0002f80000047ab9 */ /* 0x000fe20000000a00 */
[----:B------:R-:W-:Y:S01]  /*de30*/  IMAD.IADD R109, R109, 0x1, R111 ;  /* 0x000000016d6d7824 */ /* 0x000fe200078e026f */
[----:B------:R-:W-:Y:S01]  /*de40*/  SEL R39, R124, R39, P0 ;  /* 0x000000277c277207 */ /* 0x000fe20000000000 */
[----:B------:R-:W-:Y:S01]  /*de50*/  IMAD R111, R117, UR12, R106 ;  /* 0x0000000c756f7c24 */ /* 0x000fe2000f8e026a */
[----:B------:R-:W-:Y:S01]  /*de60*/  SHF.R.S32.HI R106, RZ, 0x1f, R119 ;  /* 0x0000001fff6a7819 */ /* 0x000fe20000011477 */
[----:B------:R-:W-:Y:S01]  /*de70*/  @P2 IMAD.HI.U32 R104, R58, R113, RZ ;  /* 0x000000713a682227 */ /* 0x000fe200078e00ff */
[----:B------:R-:W-:-:S02]  /*de80*/  SEL R52, R135, R52, P0 ;  /* 0x0000003487347207 */ /* 0x000fc40000000000 */
[----:B------:R-:W-:Y:S01]  /*de90*/  SEL R53, R126, R53, P0 ;  /* 0x000000357e357207 */ /* 0x000fe20000000000 */
[----:B------:R-:W-:Y:S02]  /*dea0*/  IMAD.IADD R111, R5, 0x1, R111 ;  /* 0x00000001056f7824 */ /* 0x000fe400078e026f */
[----:B------:R-:W-:Y:S02]  /*deb0*/  IMAD R5, R106, UR4, RZ ;  /* 0x000000046a057c24 */ /* 0x000fe4000f8e02ff */
[----:B------:R-:W-:Y:S01]  /*dec0*/  IMAD.MOV.U32 R113, RZ, RZ, R58 ;  /* 0x000000ffff717224 */ /* 0x000fe200078e003a */
[----:B---3--:R-:W-:Y:S01]  /*ded0*/  @P2 SHF.R.U32.HI R113, RZ, R115, R104 ;  /* 0x00000073ff712219 */ /* 0x008fe20000011668 */
[----:B0-----:R-:W-:-:S04]  /*dee0*/  @P2 IMAD.HI.U32 R121, R58, R121, RZ ;  /* 0x000000793a792227 */ /* 0x001fc800078e00ff */
[----:B------:R-:W-:Y:S02]  /*def0*/  IMAD.MOV.U32 R110, RZ, RZ, R4 ;  /* 0x000000ffff6e7224 */ /* 0x000fe400078e0004 */
[C---:B------:R-:W-:Y:S02]  /*df00*/  IMAD R104, R119.reuse, UR5, R5 ;  /* 0x0000000577687c24 */ /* 0x040fe4000f8e0205 */
[----:B------:R-:W-:Y:S01]  /*df10*/  IMAD.WIDE.U32 R4, R119, UR4, R108 ;  /* 0x0000000477047c25 */ /* 0x000fe2000f8e006c */
[----:B------:R-:W-:Y:S01]  /*df20*/  SHF.R.S32.HI R109, RZ, 0x1f, R113 ;  /* 0x0000001fff6d7819 */ /* 0x000fe20000011471 */
[----:B------:R-:W-:Y:S02]  /*df30*/  ULDC.64 UR4, c[0x0][0xb30] ;  /* 0x0002cc0000047ab9 */ /* 0x000fe40000000a00 */
[----:B------:R-:W-:Y:S01]  /*df40*/  IMAD.MOV.U32 R115, RZ, RZ, R58 ;  /* 0x000000ffff737224 */ /* 0x000fe200078e003a */
[----:B-----5:R-:W-:Y:S01]  /*df50*/  @P2 SHF.R.U32.HI R115, RZ, R112, R121 ;  /* 0x00000070ff732219 */ /* 0x020fe20000011679 */
[----:B------:R-:W-:Y:S01]  /*df60*/  IMAD R106, R106, UR6, RZ ;  /* 0x000000066a6a7c24 */ /* 0x000fe2000f8e02ff */
[----:B------:R-:W-:Y:S01]  /*df70*/  IADD3 R108, P2, R113, R4, RZ ;  /* 0x00000004716c7210 */ /* 0x000fe20007f5e0ff */
[----:B------:R-:W-:Y:S01]  /*df80*/  IMAD.MOV R113, RZ, RZ, -R113 ;  /* 0x000000ffff717224 */ /* 0x000fe200078e0a71 */
[----:B------:R-:W-:Y:S01]  /*df90*/  SHF.R.S32.HI R4, RZ, 0x1f, R115 ;  /* 0x0000001fff047819 */ /* 0x000fe20000011473 */
[----:B------:R-:W-:Y:S01]  /*dfa0*/  IMAD R117, R119, UR7, R106 ;  /* 0x0000000777757c24 */ /* 0x000fe2000f8e026a */
[----:B------:R-:W-:Y:S01]  /*dfb0*/  IADD3.X R109, R109, R5, R104, P2, !PT ;  /* 0x000000056d6d7210 */ /* 0x000fe200017fe468 */
[----:B------:R-:W-:Y:S01]  /*dfc0*/  IMAD.WIDE.U32 R110, R119, UR6, R110 ;  /* 0x00000006776e7c25 */ /* 0x000fe2000f8e006e */
[----:B------:R-:W-:-:S03]  /*dfd0*/  ULDC.64 UR6, c[0x0][0xbc8] ;  /* 0x0002f20000067ab9 */ /* 0x000fc60000000a00 */
[----:B------:R-:W-:Y:S02]  /*dfe0*/  IMAD.MOV R106, RZ, RZ, -R115 ;  /* 0x000000ffff6a7224 */ /* 0x000fe400078e0a73 */
[--C-:B------:R-:W-:Y:S02]  /*dff0*/  IMAD R113, R107, R113, R58.reuse ;  /* 0x000000716b717224 */ /* 0x100fe400078e023a */
[----:B------:R-:W-:Y:S02]  /*e000*/  IMAD R4, R4, UR4, RZ ;  /* 0x0000000404047c24 */ /* 0x000fe4000f8e02ff */
[----:B------:R-:W-:Y:S02]  /*e010*/  IMAD.IADD R111, R111, 0x1, R117 ;  /* 0x000000016f6f7824 */ /* 0x000fe400078e0275 */
[----:B------:R-:W-:Y:S01]  /*e020*/  IMAD R117, R107, R106, R58 ;  /* 0x0000006a6b757224 */ /* 0x000fe200078e023a */
[----:B------:R-:W-:Y:S01]  /*e030*/  SHF.R.S32.HI R58, RZ, 0x1f, R113 ;  /* 0x0000001fff3a7819 */ /* 0x000fe20000011471 */
[C---:B------:R-:W-:Y:S01]  /*e040*/  IMAD R119, R115.reuse, UR5, R4 ;  /* 0x0000000573777c24 */ /* 0x040fe2000f8e0204 */
[----:B------:R-:W0:Y:S01]  /*e050*/  S2UR UR5, SR_CgaCtaId ;  /* 0x00000000000579c3 */ /* 0x000e220000008800 */
[----:B------:R-:W-:Y:S01]  /*e060*/  IMAD.WIDE.U32 R4, R115, UR4, R110 ;  /* 0x0000000473047c25 */ /* 0x000fe2000f8e006e */
[----:B------:R-:W-:Y:S01]  /*e070*/  SHF.R.S32.HI R104, RZ, 0x1f, R117 ;  /* 0x0000001fff687819 */ /* 0x000fe20000011475 */
[----:B------:R-:W-:-:S02]  /*e080*/  UMOV UR4, 0x400 ;  /* 0x0000040000047882 */ /* 0x000fc40000000000 */
[----:B------:R-:W-:Y:S02]  /*e090*/  IMAD R58, R58, UR6, RZ ;  /* 0x000000063a3a7c24 */ /* 0x000fe4000f8e02ff */
[----:B------:R-:W-:Y:S02]  /*e0a0*/  IMAD.IADD R5, R5, 0x1, R119 ;  /* 0x0000000105057824 */ /* 0x000fe400078e0277 */
[----:B------:R-:W-:Y:S02]  /*e0b0*/  IMAD R104, R104, UR8, RZ ;  /* 0x0000000868687c24 */ /* 0x000fe4000f8e02ff */
[C---:B------:R-:W-:Y:S01]  /*e0c0*/  IMAD R115, R113.reuse, UR7, R58 ;  /* 0x0000000771737c24 */ /* 0x040fe2000f8e023a */
[----:B----4-:R-:W-:Y:S01]  /*e0d0*/  SEL R58, R60, R59, P0 ;  /* 0x0000003b3c3a7207 */ /* 0x010fe20000000000 */
[----:B------:R-:W-:Y:S01]  /*e0e0*/  IMAD.WIDE.U32 R108, R113, UR6, R108 ;  /* 0x00000006716c7c25 */ /* 0x000fe2000f8e006c */
[----:B------:R-:W-:Y:S01]  /*e0f0*/  ULDC.64 UR6, c[0x0][0xba8] ;  /* 0x0002ea0000067ab9 */ /* 0x000fe20000000a00 */
[----:B------:R-:W-:-:S02]  /*e100*/  SEL R60, R59, R60, P0 ;  /* 0x0000003c3b3c7207 */ /* 0x000fc40000000000 */
[----:B------:R-:W-:Y:S01]  /*e110*/  IMAD.WIDE.U32 R110, R117, UR8, R4 ;  /* 0x00000008756e7c25 */ /* 0x000fe2000f8e0004 */
[----:B------:R-:W-:Y:S02]  /*e120*/  SEL R4, R56, R105, P0 ;  /* 0x0000006938047207 */ /* 0x000fe40000000000 */
[----:B------:R-:W-:Y:S01]  /*e130*/  SEL R56, R105, R56, P0 ;  /* 0x0000003869387207 */ /* 0x000fe20000000000 */
[----:B------:R-:W-:Y:S01]  /*e140*/  IMAD R113, R117, UR9, R104 ;  /* 0x0000000975717c24 */ /* 0x000fe2000f8e0268 */
[----:B------:R-:W-:Y:S01]  /*e150*/  LEA R114, P2, R108, UR6, 0x2 ;  /* 0x000000066c727c11 */ /* 0x000fe2000f8410ff */
[----:B------:R-:W-:Y:S01]  /*e160*/  IMAD.IADD R105, R109, 0x1, R115 ;  /* 0x000000016d697824 */ /* 0x000fe200078e0273 */
[----:B------:R-:W-:Y:S01]  /*e170*/  ULDC.64 UR8, c[0x0][0xb00] ;  /* 0x0002c00000087ab9 */ /* 0x000fe20000000a00 */
[----:B------:R-:W-:Y:S01]  /*e180*/  IMAD.IADD R5, R111, 0x1, R113 ;  /* 0x000000016f057824 */ /* 0x000fe200078e0271 */
[----:B------:R-:W-:Y:S01]  /*e190*/  LEA R106, P3, R110, UR8, 0x2 ;  /* 0x000000086e6a7c11 */ /* 0x000fe2000f8610ff */
[----:B------:R-:W-:Y:S01]  /*e1a0*/  SHFL.IDX PT, R112, R114, 0x1, 0x1c1f ;  /* 0x003c1f0072707f89 */ /* 0x000fe200000e0000 */
[----:B------:R-:W-:Y:S01]  /*e1b0*/  LEA.HI.X R109, R108, UR7, R105, 0x2, P2 ;  /* 0x000000076c6d7c11 */ /* 0x000fe200090f1469 */
[----:B------:R-:W-:Y:S01]  /*e1c0*/  ULDC UR6, c[0x0][0xa88] ;  /* 0x0002a20000067ab9 */ /* 0x000fe20000000800 */
[----:B------:R-:W-:Y:S01]  /*e1d0*/  LEA.HI.X R108, R110, UR9, R5, 0x2, P3 ;  /* 0x000000096e6c7c11 */ /* 0x000fe200098f1405 */
[----:B0-----:R-:W-:Y:S01]  /*e1e0*/  ULEA UR4, UR5, UR4, 0x18 ;  /* 0x0000000405047291 */ /* 0x001fe2000f8ec03f */
[----:B------:R-:W-:Y:S01]  /*e1f0*/  SHFL.IDX PT, R110, R114, RZ, 0x1c1f ;  /* 0x001c1fff726e7589 */ /* 0x000fe200000e0000 */
[----:B------:R-:W-:Y:S01]  /*e200*/  SEL R5, R57, R102, P0 ;  /* 0x0000006639057207 */ /* 0x000fe20000000000 */
[----:B------:R-:W-:Y:S01]  /*e210*/  IMAD R107, R107, UR6, RZ ;  /* 0x000000066b6b7c24 */ /* 0x000fe2000f8e02ff */
[----:B------:R-:W-:Y:S01]  /*e220*/  SEL R57, R102, R57, P0 ;  /* 0x0000003966397207 */ /* 0x000fe20000000000 */
[----:B------:R-:W0:Y:S01]  /*e230*/  SHFL.IDX PT, R111, R109, RZ, 0x1c1f ;  /* 0x001c1fff6d6f7589 */ /* 0x000e2200000e0000 */
[C---:B------:R-:W-:Y:S01]  /*e240*/  VIADD R102, R98.reuse, 0x8 ;  /* 0x0000000862667836 */ /* 0x040fe20000000000 */
[----:B------:R-:W-:Y:S01]  /*e250*/  UIADD3 UR4, UR4, 0x33420, URZ ;  /* 0x0003342004047890 */ /* 0x000fe2000fffe03f */
[CC--:B------:R-:W-:Y:S01]  /*e260*/  ISETP.GE.OR P2, PT, R98.reuse, R107.reuse, P1 ;  /* 0x0000006b6200720c */ /* 0x0c0fe20000f46670 */
[----:B------:R-:W2:Y:S01]  /*e270*/  SHFL.IDX PT, R113, R109, 0x1, 0x1c1f ;  /* 0x003c1f006d717f89 */ /* 0x000ea200000e0000 */
[-C--:B------:R-:W-:Y:S01]  /*e280*/  ISETP.GE.AND P3, PT, R98, R107.reuse, PT ;  /* 0x0000006b6200720c */ /* 0x080fe20003f66270 */
[----:B------:R-:W-:Y:S01]  /*e290*/  UPRMT UR4, URZ, 0x654, UR4 ;  /* 0x000006543f047896 */ /* 0x000fe20008000004 */
[----:B------:R-:W-:Y:S01]  /*e2a0*/  ISETP.GE.OR P1, PT, R102, R107, P1 ;  /* 0x0000006b6600720c */ /* 0x000fe20000f26670 */
[----:B------:R3:W4:Y:S01]  /*e2b0*/  SHFL.IDX PT, R104, R106, RZ, 0x1c1f ;  /* 0x001c1fff6a687589 */ /* 0x00072200000e0000 */
[----:B------:R-:W-:-:S02]  /*e2c0*/  SEL R59, R61, R62, P0 ;  /* 0x0000003e3d3b7207 */ /* 0x000fc40000000000 */
[----:B------:R-:W-:Y:S01]  /*e2d0*/  SEL R61, R62, R61, P0 ;  /* 0x0000003d3e3d7207 */ /* 0x000fe20000000000 */
[----:B------:R3:W3:Y:S01]  /*e2e0*/  SHFL.IDX PT, R105, R108, RZ, 0x1c1f ;  /* 0x001c1fff6c697589 */ /* 0x0006e200000e0000 */
[----:B------:R-:W-:Y:S02]  /*e2f0*/  SEL R62, R64, R63, P0 ;  /* 0x0000003f403e7207 */ /* 0x000fe40000000000 */
[----:B------:R-:W-:Y:S01]  /*e300*/  SYNCS.ARRIVE.TRANS64.RED.A1T0 RZ, [UR4], RZ ;  /* 0x000000ffffff79a7 */ /* 0x000fe20008100404 */
[----:B------:R-:W-:Y:S02]  /*e310*/  SEL R64, R63, R64, P0 ;  /* 0x000000403f407207 */ /* 0x000fe40000000000 */
[----:B-1----:R-:W-:Y:S02]  /*e320*/  SEL R63, R65, R100, P0 ;  /* 0x00000064413f7207 */ /* 0x002fe40000000000 */
[----:B------:R-:W-:Y:S01]  /*e330*/  SEL R65, R100, R65, P0 ;  /* 0x0000004164417207 */ /* 0x000fe20000000000 */
[----:B0-----:R0:W-:Y:S04]  /*e340*/  @!P2 ST.E desc[UR36][R110.64], R3 ;  /* 0x000000036e00a985 */ /* 0x0011e8000c101924 */
[----:B--2---:R0:W-:Y:S01]  /*e350*/  @!P1 ST.E desc[UR36][R112.64], R2 ;  /* 0x0000000270009985 */ /* 0x0041e2000c101924 */
        /* <DEDUP_REMOVED lines=16> */
[--C-:B---34-:R-:W-:Y:S01]  /*e460*/  @!P4 IMAD.WIDE R2, R96, 0x4, R104.reuse ;  /* 0x000000046002c825 */ /* 0x118fe200078e0268 */
        /* <DEDUP_REMOVED lines=32> */
[----:B------:R-:W-:Y:S02]  /*e670*/  @!P5 LOP3.LUT R81, R115, 0xfffffffe, RZ, 0xc0, !PT ;  /* 0xfffffffe7351d812 */ /* 0x000fe400078ec0ff */
[----:B------:R-:W-:Y:S02]  /*e680*/  @!P3 LOP3.LUT R85, R100, 0xfffffffe, RZ, 0xc0, !PT ;  /* 0xfffffffe6455b812 */ /* 0x000fe400078ec0ff */
[----:B------:R-:W-:Y:S01]  /*e690*/  ISETP.GE.AND P4, PT, R87, UR4, PT ;  /* 0x0000000457007c0c */ /* 0x000fe2000bf86270 */
[--C-:B------:R-:W-:Y:S01]  /*e6a0*/  @!P5 IMAD.WIDE R80, R81, 0x4, R104.reuse ;  /* 0x000000045150d825 */ /* 0x100fe200078e0268 */
[----:B--2---:R-:W-:Y:S02]  /*e6b0*/  @!P6 LOP3.LUT R83, R98, 0xfffffffe, RZ, 0xc0, !PT ;  /* 0xfffffffe6253e812 */ /* 0x004fe400078ec0ff */
[----:B------:R-:W-:Y:S01]  /*e6c0*/  @!P1 LEA.HI R110, R110, R110, RZ, 0x1 ;  /* 0x0000006e6e6e9211 */ /* 0x000fe200078f08ff */
[----:B------:R-:W-:Y:S01]  /*e6d0*/  VIADD R88, R96, 0x60 ;  /* 0x0000006060587836 */ /* 0x000fe20000000000 */
[----:B------:R-:W-:Y:S01]  /*e6e0*/  @!P2 LEA.HI R86, R84, R84, RZ, 0x1 ;  /* 0x000000545456a211 */ /* 0x000fe200078f08ff */
[----:B------:R-:W-:Y:S01]  /*e6f0*/  @!P6 IMAD.WIDE R82, R83, 0x4, R104 ;  /* 0x000000045352e825 */ /* 0x000fe200078e0268 */
[----:B------:R1:W-:Y:S01]  /*e700*/  @!P5 ST.E.64 desc[UR36][R80.64], R74 ;  /* 0x0000004a5000d985 */ /* 0x0003e2000c101b24 */
[----:B0-----:R-:W-:-:S02]  /*e710*/  @!P1 LOP3.LUT R3, R110, 0xfffffffe, RZ, 0xc0, !PT ;  /* 0xfffffffe6e039812 */ /* 0x001fc400078ec0ff */
[--C-:B------:R-:W-:Y:S01]  /*e720*/  @!P3 IMAD.WIDE R84, R85, 0x4, R104.reuse ;  /* 0x000000045554b825 */ /* 0x100fe200078e0268 */
[----:B------:R0:W-:Y:S01]  /*e730*/  @!P6 ST.E.64 desc[UR36][R82.64], R76 ;  /* 0x0000004c5200e985 */ /* 0x0001e2000c101b24 */
[----:B------:R-:W-:Y:S02]  /*e740*/  @!P4 LEA.HI R87, R87, R87, RZ, 0x1 ;  /* 0x000000575757c211 */ /* 0x000fe400078f08ff */
[----:B------:R-:W-:Y:S01]  /*e750*/  @!P2 LOP3.LUT R79, R86, 0xfffffffe, RZ, 0xc0, !PT ;  /* 0xfffffffe564fa812 */ /* 0x000fe200078ec0ff */
[----:B------:R2:W-:Y:S01]  /*e760*/  @!P3 ST.E.64 desc[UR36][R84.64], R72 ;  /* 0x000000485400b985 */ /* 0x0005e2000c101b24 */
[--C-:B------:R-:W-:Y:S01]  /*e770*/  @!P1 IMAD.WIDE R2, R3, 0x4, R104.reuse ;  /* 0x0000000403029825 */ /* 0x100fe200078e0268 */
[----:B------:R-:W-:Y:S02]  /*e780*/  ISETP.GE.AND P3, PT, R88, UR4, PT ;  /* 0x0000000458007c0c */ /* 0x000fe4000bf66270 */
[----:B------:R-:W-:Y:S01]  /*e790*/  @!P4 LOP3.LUT R87, R87, 0xfffffffe, RZ, 0xc0, !PT ;  /* 0xfffffffe5757c812 */ /* 0x000fe200078ec0ff */
[----:B------:R-:W-:Y:S01]  /*e7a0*/  VIADD R78, R96, 0x78 ;  /* 0x00000078604e7836 */ /* 0x000fe20000000000 */
[----:B------:R3:W-:Y:S01]  /*e7b0*/  @!P1 ST.E.64 desc[UR36][R2.64], R68 ;  /* 0x0000004402009985 */ /* 0x0007e2000c101b24 */
[----:B-1----:R-:W-:-:S03]  /*e7c0*/  @!P2 IMAD.WIDE R74, R79, 0x4, R104 ;  /* 0x000000044f4aa825 */ /* 0x002fc600078e0268 */
[----:B------:R-:W-:Y:S01]  /*e7d0*/  ISETP.GE.AND P5, PT, R78, UR4, PT ;  /* 0x000000044e007c0c */ /* 0x000fe2000bfa6270 */
[C---:B0-----:R-:W-:Y:S01]  /*e7e0*/  VIADD R76, R96.reuse, 0x68 ;  /* 0x00000068604c7836 */ /* 0x041fe20000000000 */
[----:B------:R0:W-:Y:S01]  /*e7f0*/  @!P2 ST.E.64 desc[UR36][R74.64], R70 ;  /* 0x000000464a00a985 */ /* 0x0001e2000c101b24 */
[C---:B------:R-:W-:Y:S02]  /*e800*/  VIADD R77, R96.reuse, 0x70 ;  /* 0x00000070604d7836 */ /* 0x040fe40000000000 */
[----:B--2---:R-:W-:Y:S01]  /*e810*/  VIADD R72, R96, 0x80 ;  /* 0x0000008060487836 */ /* 0x004fe20000000000 */
        /* <DEDUP_REMOVED lines=12> */
[----:B0-----:R-:W-:-:S02]  /*e8e0*/  @!P1 LOP3.LUT R71, R76, 0xfffffffe, RZ, 0xc0, !PT ;  /* 0xfffffffe4c479812 */ /* 0x001fc400078ec0ff */
[----:B------:R-:W-:Y:S02]  /*e8f0*/  @!P5 LEA.HI R78, R78, R78, RZ, 0x1 ;  /* 0x0000004e4e4ed211 */ /* 0x000fe400078f08ff */
[----:B------:R-:W-:Y:S01]  /*e900*/  @!P2 LEA.HI R72, R72, R72, RZ, 0x1 ;  /* 0x000000484848a211 */ /* 0x000fe200078f08ff */
[--C-:B------:R-:W-:Y:S01]  /*e910*/  @!P1 IMAD.WIDE R70, R71, 0x4, R104.reuse ;  /* 0x0000000447469825 */ /* 0x100fe200078e0268 */
[----:B------:R-:W-:Y:S01]  /*e920*/  @!P4 LEA.HI R74, R73, R73, RZ, 0x1 ;  /* 0x00000049494ac211 */ /* 0x000fe200078f08ff */
[----:B------:R0:W-:Y:S01]  /*e930*/  @!P3 ST.E.64 desc[UR36][R68.64], R26 ;  /* 0x0000001a4400b985 */ /* 0x0001e2000c101b24 */
[----:B------:R-:W-:Y:S02]  /*e940*/  @!P6 LOP3.LUT R77, R77, 0xfffffffe, RZ, 0xc0, !PT ;  /* 0xfffffffe4d4de812 */ /* 0x000fe400078ec0ff */
[----:B-1----:R-:W-:Y:S01]  /*e950*/  @!P5 LOP3.LUT R67, R78, 0xfffffffe, RZ, 0xc0, !PT ;  /* 0xfffffffe4e43d812 */ /* 0x002fe200078ec0ff */
[----:B------:R1:W-:Y:S01]  /*e960*/  @!P1 ST.E.64 desc[UR36][R70.64], R24 ;  /* 0x0000001846009985 */ /* 0x0003e2000c101b24 */
[----:B------:R-:W-:Y:S01]  /*e970*/  @!P2 LOP3.LUT R73, R72, 0xfffffffe, RZ, 0xc0, !PT ;  /* 0xfffffffe4849a812 */ /* 0x000fe200078ec0ff */
[----:B------:R-:W-:-:S04]  /*e980*/  @!P6 IMAD.WIDE R2, R77, 0x4, R104 ;  /* 0x000000044d02e825 */ /* 0x000fc800078e0268 */
[--C-:B------:R-:W-:Y:S01]  /*e990*/  @!P5 IMAD.WIDE R66, R67, 0x4, R104.reuse ;  /* 0x000000044342d825 */ /* 0x100fe200078e0268 */
[----:B------:R2:W-:Y:S01]  /*e9a0*/  @!P6 ST.E.64 desc[UR36][R2.64], R22 ;  /* 0x000000160200e985 */ /* 0x0005e2000c101b24 */
[----:B0-----:R-:W-:Y:S02]  /*e9b0*/  @!P4 LOP3.LUT R69, R74, 0xfffffffe, RZ, 0xc0, !PT ;  /* 0xfffffffe4a45c812 */ /* 0x001fe400078ec0ff */
[--C-:B------:R-:W-:Y:S01]  /*e9c0*/  @!P2 IMAD.WIDE R26, R73, 0x4, R104.reuse ;  /* 0x00000004491aa825 */ /* 0x100fe200078e0268 */
[----:B------:R-:W-:Y:S03]  /*e9d0*/  @!P5 ST.E.64 desc[UR36][R66.64], R20 ;  /* 0x000000144200d985 */ /* 0x000fe6000c101b24 */
[----:B------:R-:W-:Y:S01]  /*e9e0*/  VIADD R68, R96, 0x90 ;  /* 0x0000009060447836 */ /* 0x000fe20000000000 */
[----:B------:R-:W-:Y:S01]  /*e9f0*/  @!P2 ST.E.64 desc[UR36][R26.64], R18 ;  /* 0x000000121a00a985 */ /* 0x000fe2000c101b24 */
[----:B-1----:R-:W-:-:S03]  /*ea00*/  @!P4 IMAD.WIDE R24, R69, 0x4, R104 ;  /* 0x000000044518c825 */ /* 0x002fc600078e0268 */
[----:B------:R-:W-:Y:S01]  /*ea10*/  ISETP.GE.AND P1, PT, R68, UR4, PT ;  /* 0x0000000444007c0c */ /* 0x000fe2000bf26270 */
[C---:B------:R-:W-:Y:S01]  /*ea20*/  VIADD R69, R96.reuse, 0x98 ;  /* 0x0000009860457836 */ /* 0x040fe20000000000 */
[----:B------:R0:W-:Y:S01]  /*ea30*/  @!P4 ST.E.64 desc[UR36][R24.64], R14 ;  /* 0x0000000e1800c985 */ /* 0x0001e2000c101b24 */
[C---:B------:R-:W-:Y:S02]  /*ea40*/  VIADD R70, R96.reuse, 0xa0 ;  /* 0x000000a060467836 */ /* 0x040fe40000000000 */
[C---:B------:R-:W-:Y:S01]  /*ea50*/  VIADD R71, R96.reuse, 0xa8 ;  /* 0x000000a860477836 */ /* 0x040fe20000000000 */
[----:B------:R-:W-:Y:S01]  /*ea60*/  ISETP.GE.AND P2, PT, R69, UR4, PT ;  /* 0x0000000445007c0c */ /* 0x000fe2000bf46270 */
[----:B--2---:R-:W-:Y:S01]  /*ea70*/  VIADD R3, R96, 0xb8 ;  /* 0x000000b860037836 */ /* 0x004fe20000000000 */
[----:B------:R-:W-:Y:S01]  /*ea80*/  ISETP.GE.AND P3, PT, R70, UR4, PT ;  /* 0x0000000446007c0c */ /* 0x000fe2000bf66270 */
[----:B------:R-:W-:Y:S01]  /*ea90*/  VIADD R2, R96, 0xb0 ;  /* 0x000000b060027836 */ /* 0x000fe20000000000 */
[----:B------:R-:W-:-:S02]  /*eaa0*/  ISETP.GE.AND P4, PT, R71, UR4, PT ;  /* 0x0000000447007c0c */ /* 0x000fc4000bf86270 */
[----:B------:R-:W-:Y:S02]  /*eab0*/  ISETP.GE.AND P6, PT, R3, UR4, PT ;  /* 0x0000000403007c0c */ /* 0x000fe4000bfc6270 */
[----:B------:R-:W-:Y:S02]  /*eac0*/  ISETP.GE.AND P5, PT, R2, UR4, PT ;  /* 0x0000000402007c0c */ /* 0x000fe4000bfa6270 */
[----:B------:R-:W-:-:S03]  /*ead0*/  @!P1 LEA.HI R68, R68, R68, RZ, 0x1 ;  /* 0x0000004444449211 */ /* 0x000fc600078f08ff */
[----:B------:R-:W-:Y:S02]  /*eae0*/  @!P2 LEA.HI R69, R69, R69, RZ, 0x1 ;  /* 0x000000454545a211 */ /* 0x000fe400078f08ff */
[----:B------:R-:W-:Y:S02]  /*eaf0*/  @!P3 LEA.HI R70, R70, R70, RZ, 0x1 ;  /* 0x000000464646b211 */ /* 0x000fe400078f08ff */
[----:B------:R-:W-:Y:S02]  /*eb00*/  @!P4 LEA.HI R71, R71, R71, RZ, 0x1 ;  /* 0x000000474747c211 */ /* 0x000fe400078f08ff */
[----:B0-----:R-:W-:Y:S02]  /*eb10*/  @!P6 LEA.HI R14, R3, R3, RZ, 0x1 ;  /* 0x00000003030ee211 */ /* 0x001fe400078f08ff */
[----:B------:R-:W-:Y:S02]  /*eb20*/  @!P5 LEA.HI R2, R2, R2, RZ, 0x1 ;  /* 0x000000020202d211 */ /* 0x000fe400078f08ff */
[----:B------:R-:W-:-:S02]  /*eb30*/  @!P1 LOP3.LUT R3, R68, 0xfffffffe, RZ, 0xc0, !PT ;  /* 0xfffffffe44039812 */ /* 0x000fc400078ec0ff */
[----:B------:R-:W-:Y:S02]  /*eb40*/  @!P2 LOP3.LUT R15, R69, 0xfffffffe, RZ, 0xc0, !PT ;  /* 0xfffffffe450fa812 */ /* 0x000fe400078ec0ff */
        /* <DEDUP_REMOVED lines=16> */
.L_x_2344:
[----:B------:R-:W-:Y:S05]  /*ec50*/  BSYNC B0 ;  /* 0x0000000000007941 */ /* 0x000fea0003800000 */
.L_x_2343:
[----:B------:R-:W-:Y:S01]  /*ec60*/  ISETP.GE.AND P1, PT, R102, R107, PT ;  /* 0x0000006b6600720c */ /* 0x000fe20003f26270 */
[----:B01----:R0:W1:Y:S01]  /*ec70*/  SHFL.IDX PT, R3, R108, 0x1, 0x1c1f ;  /* 0x003c1f006c037f89 */ /* 0x00306200000e0000 */
[----:B------:R-:W-:Y:S02]  /*ec80*/  SEL R30, R43, R94, P0 ;  /* 0x0000005e2b1e7207 */ /* 0x000fe40000000000 */
[----:B------:R-:W-:Y:S01]  /*ec90*/  SEL R94, R94, R43, P0 ;  /* 0x0000002b5e5e7207 */ /* 0x000fe20000000000 */
[----:B------:R0:W2:Y:S01]  /*eca0*/  SHFL.IDX PT, R2, R106, 0x1, 0x1c1f ;  /* 0x003c1f006a027f89 */ /* 0x0000a200000e0000 */
        /* <DEDUP_REMOVED lines=20> */
[----:B012---:R-:W-:Y:S06]  /*edf0*/  @P1 BRA `(.L_x_2303) ;  /* 0x0000005800d81947 */ /* 0x007fec0003800000 */
        /* <DEDUP_REMOVED lines=18> */
[----:B------:R-:W-:Y:S01]  /*ef20*/  @!P1 LOP3.LUT R27, R0, 0xfffffffe, RZ, 0xc0, !PT ;  /* 0xfffffffe001b9812 */ /* 0x000fe200078ec0ff */
[----:B------:R-:W-:Y:S01]  /*ef30*/  VIADD R0, R96, 0x38 ;  /* 0x0000003860007836 */ /* 0x000fe20000000000 */
[----:B------:R-:W-:Y:S01]  /*ef40*/  @!P5 LOP3.LUT R45, R16, 0xfffffffe, RZ, 0xc0, !PT ;  /* 0xfffffffe102dd812 */ /* 0x000fe200078ec0ff */
[----:B------:R-:W-:Y:S01]  /*ef50*/  VIADD R16, R96, 0x40 ;  /* 0x0000004060107836 */ /* 0x000fe20000000000 */
[----:B------:R-:W-:-:S02]  /*ef60*/  @!P6 LEA.HI R26, R26, R26, RZ, 0x1 ;  /* 0x0000001a1a1ae211 */ /* 0x000fc400078f08ff */
[----:B------:R-:W-:Y:S02]  /*ef70*/  @!P2 LEA.HI R44, R44, R44, RZ, 0x1 ;  /* 0x0000002c2c2ca211 */ /* 0x000fe400078f08ff */
[----:B------:R-:W-:Y:S02]  /*ef80*/  @!P6 LOP3.LUT R47, R26, 0xfffffffe, RZ, 0xc0, !PT ;  /* 0xfffffffe1a2fe812 */ /* 0x000fe400078ec0ff */
        /* <DEDUP_REMOVED lines=21> */
[----:B--2---:R-:W-:Y:S01]  /*f0e0*/  @!P4 LOP3.LUT R27, R48, 0xfffffffe, RZ, 0xc0, !PT ;  /* 0xfffffffe301bc812 */ /* 0x004fe200078ec0ff */
[----:B------:R-:W-:Y:S01]  /*f0f0*/  VIADD R0, R96, 0x58 ;  /* 0x0000005860007836 */ /* 0x000fe20000000000 */
[----:B------:R-:W-:Y:S01]  /*f100*/  @!P0 LEA.HI R47, R47, R47, RZ, 0x1 ;  /* 0x0000002f2f2f8211 */ /* 0x000fe200078f08ff */
[----:B------:R1:W-:Y:S01]  /*f110*/  @!P3 ST.E.64 desc[UR36][R24.64], R52 ;  /* 0x000000341800b985 */ /* 0x0003e2000c101b24 */
[----:B------:R-:W-:Y:S01]  /*f120*/  ISETP.GE.AND P2, PT, R28, UR4, PT ;  /* 0x000000041c007c0c */ /* 0x000fe2000bf46270 */
[----:B------:R-:W-:Y:S01]  /*f130*/  @!P4 IMAD.WIDE R26, R27, 0x4, R2 ;  /* 0x000000041b1ac825 */ /* 0x000fe200078e0202 */
[----:B------:R-:W-:-:S02]  /*f140*/  @!P0 LOP3.LUT R47, R47, 0xfffffffe, RZ, 0xc0, !PT ;  /* 0xfffffffe2f2f8812 */ /* 0x000fc400078ec0ff */
[----:B------:R-:W-:Y:S01]  /*f150*/  ISETP.GE.AND P3, PT, R0, UR4, PT ;  /* 0x0000000400007c0c */ /* 0x000fe2000bf66270 */
[----:B------:R-:W-:Y:S01]  /*f160*/  VIADD R34, R96, 0x60 ;  /* 0x0000006060227836 */ /* 0x000fe20000000000 */
[----:B0-----:R-:W-:Y:S01]  /*f170*/  @!P1 LOP3.LUT R13, R16, 0xfffffffe, RZ, 0xc0, !PT ;  /* 0xfffffffe100d9812 */ /* 0x001fe200078ec0ff */
[----:B------:R-:W-:Y:S01]  /*f180*/  @!P5 IMAD.WIDE R6, R29, 0x4, R2 ;  /* 0x000000041d06d825 */ /* 0x000fe200078e0202 */
[----:B------:R0:W-:Y:S02]  /*f190*/  @!P4 ST.E.64 desc[UR36][R26.64], R4 ;  /* 0x000000041a00c985 */ /* 0x0001e4000c101b24 */
[----:B------:R-:W-:Y:S01]  /*f1a0*/  ISETP.GE.AND P4, PT, R34, UR4, PT ;  /* 0x0000000422007c0c */ /* 0x000fe2000bf86270 */
[C---:B------:R-:W-:Y:S01]  /*f1b0*/  VIADD R16, R96.reuse, 0x68 ;  /* 0x0000006860107836 */ /* 0x040fe20000000000 */
[----:B------:R2:W-:Y:S01]  /*f1c0*/  @!P5 ST.E.64 desc[UR36][R6.64], R56 ;  /* 0x000000380600d985 */ /* 0x0005e2000c101b24 */
[----:B-1----:R-:W-:Y:S01]  /*f1d0*/  VIADD R24, R96, 0x70 ;  /* 0x0000007060187836 */ /* 0x002fe20000000000 */
[----:B------:R-:W-:-:S02]  /*f1e0*/  @!P2 LEA.HI R28, R28, R28, RZ, 0x1 ;  /* 0x0000001c1c1ca211 */ /* 0x000fc400078f08ff */
[----:B------:R-:W-:Y:S02]  /*f1f0*/  ISETP.GE.AND P5, PT, R16, UR4, PT ;  /* 0x0000000410007c0c */ /* 0x000fe4000bfa6270 */
[----:B------:R-:W-:Y:S01]  /*f200*/  @!P3 LEA.HI R0, R0, R0, RZ, 0x1 ;  /* 0x000000000000b211 */ /* 0x000fe200078f08ff */
[----:B0-----:R-:W-:-:S03]  /*f210*/  @!P1 IMAD.WIDE R4, R13, 0x4, R2 ;  /* 0x000000040d049825 */ /* 0x001fc600078e0202 */
[----:B------:R-:W-:Y:S02]  /*f220*/  @!P3 LOP3.LUT R25, R0, 0xfffffffe, RZ, 0xc0, !PT ;  /* 0xfffffffe0019b812 */ /* 0x000fe400078ec0ff */
[----:B------:R-:W-:Y:S01]  /*f230*/  @!P4 LEA.HI R34, R34, R34, RZ, 0x1 ;  /* 0x000000222222c211 */ /* 0x000fe200078f08ff */
[----:B------:R-:W-:Y:S01]  /*f240*/  @!P0 IMAD.WIDE R12, R47, 0x4, R2 ;  /* 0x000000042f0c8825 */ /* 0x000fe200078e0202 */
[----:B------:R0:W-:Y:S01]  /*f250*/  @!P1 ST.E.64 desc[UR36][R4.64], R58 ;  /* 0x0000003a04009985 */ /* 0x0001e2000c101b24 */
[----:B------:R-:W-:Y:S02]  /*f260*/  ISETP.GE.AND P1, PT, R24, UR4, PT ;  /* 0x0000000418007c0c */ /* 0x000fe4000bf26270 */
[----:B------:R-:W-:Y:S01]  /*f270*/  VIADD R26, R96, 0x78 ;  /* 0x00000078601a7836 */ /* 0x000fe20000000000 */
[----:B------:R1:W-:Y:S01]  /*f280*/  @!P0 ST.E.64 desc[UR36][R12.64], R60 ;  /* 0x0000003c0c008985 */ /* 0x0003e2000c101b24 */
[----:B--2---:R-:W-:Y:S02]  /*f290*/  @!P2 LOP3.LUT R7, R28, 0xfffffffe, RZ, 0xc0, !PT ;  /* 0xfffffffe1c07a812 */ /* 0x004fe400078ec0ff */
[----:B------:R-:W-:-:S02]  /*f2a0*/  @!P5 LEA.HI R16, R16, R16, RZ, 0x1 ;  /* 0x000000101010d211 */ /* 0x000fc400078f08ff */
[----:B------:R-:W-:Y:S01]  /*f2b0*/  ISETP.GE.AND P0, PT, R26, UR4, PT ;  /* 0x000000041a007c0c */ /* 0x000fe2000bf06270 */
[----:B0-----:R-:W-:-:S04]  /*f2c0*/  @!P2 IMAD.WIDE R4, R7, 0x4, R2 ;  /* 0x000000040704a825 */ /* 0x001fc800078e0202 */
[----:B------:R-:W-:Y:S02]  /*f2d0*/  @!P1 LEA.HI R0, R24, R24, RZ, 0x1 ;  /* 0x0000001818009211 */ /* 0x000fe400078f08ff */
[----:B-1----:R-:W-:Y:S01]  /*f2e0*/  @!P4 LOP3.LUT R13, R34, 0xfffffffe, RZ, 0xc0, !PT ;  /* 0xfffffffe220dc812 */ /* 0x002fe200078ec0ff */
[--C-:B------:R-:W-:Y:S01]  /*f2f0*/  @!P3 IMAD.WIDE R6, R25, 0x4, R2.reuse ;  /* 0x000000041906b825 */ /* 0x100fe200078e0202 */
[----:B------:R-:W-:Y:S01]  /*f300*/  @!P5 LOP3.LUT R25, R16, 0xfffffffe, RZ, 0xc0, !PT ;  /* 0xfffffffe1019d812 */ /* 0x000fe200078ec0ff */
[----:B------:R0:W-:Y:S03]  /*f310*/  @!P2 ST.E.64 desc[UR36][R4.64], R62 ;  /* 0x0000003e0400a985 */ /* 0x0001e6000c101b24 */
[----:B------:R-:W-:Y:S01]  /*f320*/  @!P0 LEA.HI R26, R26, R26, RZ, 0x1 ;  /* 0x0000001a1a1a8211 */ /* 0x000fe200078f08ff */
[----:B------:R-:W-:Y:S01]  /*f330*/  VIADD R16, R96, 0x80 ;  /* 0x0000008060107836 */ /* 0x000fe20000000000 */
[----:B------:R-:W-:Y:S01]  /*f340*/  @!P1 LOP3.LUT R27, R0, 0xfffffffe, RZ, 0xc0, !PT ;  /* 0xfffffffe001b9812 */ /* 0x000fe200078ec0ff */
[--C-:B------:R-:W-:Y:S01]  /*f350*/  @!P4 IMAD.WIDE R12, R13, 0x4, R2.reuse ;  /* 0x000000040d0cc825 */ /* 0x100fe200078e0202 */
[----:B------:R-:W-:Y:S01]  /*f360*/  @!P0 LOP3.LUT R29, R26, 0xfffffffe, RZ, 0xc0, !PT ;  /* 0xfffffffe1a1d8812 */ /* 0x000fe200078ec0ff */
[----:B------:R1:W-:Y:S01]  /*f370*/  @!P3 ST.E.64 desc[UR36][R6.64], R64 ;  /* 0x000000400600b985 */ /* 0x0003e2000c101b24 */
[----:B------:R-:W-:Y:S01]  /*f380*/  ISETP.GE.AND P2, PT, R16, UR4, PT ;  /* 0x0000000410007c0c */ /* 0x000fe2000bf46270 */
[----:B------:R-:W-:-:S02]  /*f390*/  @!P5 IMAD.WIDE R24, R25, 0x4, R2 ;  /* 0x000000041918d825 */ /* 0x000fc400078e0202 */
[----:B------:R2:W-:Y:S02]  /*f3a0*/  @!P4 ST.E.64 desc[UR36][R12.64], R30 ;  /* 0x0000001e0c00c985 */ /* 0x0005e4000c101b24 */
[----:B------:R-:W-:Y:S02]  /*f3b0*/  VIADD R0, R96, 0x88 ;  /* 0x0000008860007836 */ /* 0x000fe40000000000 */
[--C-:B0-----:R-:W-:Y:S01]  /*f3c0*/  @!P1 IMAD.WIDE R4, R27, 0x4, R2.reuse ;  /* 0x000000041b049825 */ /* 0x101fe200078e0202 */
[----:B------:R0:W-:Y:S02]  /*f3d0*/  @!P5 ST.E.64 desc[UR36][R24.64], R94 ;  /* 0x0000005e1800d985 */ /* 0x0001e4000c101b24 */
[----:B------:R-:W-:Y:S01]  /*f3e0*/  ISETP.GE.AND P3, PT, R0, UR4, PT ;  /* 0x0000000400007c0c */ /* 0x000fe2000bf66270 */
[----:B------:R-:W-:Y:S01]  /*f3f0*/  VIADD R26, R96, 0xa8 ;  /* 0x000000a8601a7836 */ /* 0x000fe20000000000 */
[----:B------:R5:W-:Y:S01]  /*f400*/  @!P1 ST.E.64 desc[UR36][R4.64], R36 ;  /* 0x0000002404009985 */ /* 0x000be2000c101b24 */
[----:B-1----:R-:W-:Y:S01]  /*f410*/  @!P0 IMAD.WIDE R6, R29, 0x4, R2 ;  /* 0x000000041d068825 */ /* 0x002fe200078e0202 */
[----:B------:R-:W-:-:S02]  /*f420*/  @!P2 LEA.HI R16, R16, R16, RZ, 0x1 ;  /* 0x000000101010a211 */ /* 0x000fc400078f08ff */
[----:B------:R-:W-:Y:S01]  /*f430*/  ISETP.GE.AND P5, PT, R26, UR4, PT ;  /* 0x000000041a007c0c */ /* 0x000fe2000bfa6270 */
[C---:B--2---:R-:W-:Y:S01]  /*f440*/  VIADD R12, R96.reuse, 0x90 ;  /* 0x00000090600c7836 */ /* 0x044fe20000000000 */
[----:B------:R1:W-:Y:S01]  /*f450*/  @!P0 ST.E.64 desc[UR36][R6.64], R40 ;  /* 0x0000002806008985 */ /* 0x0003e2000c101b24 */
[----:B------:R-:W-:Y:S01]  /*f460*/  VIADD R27, R96, 0xb0 ;  /* 0x000000b0601b7836 */ /* 0x000fe20000000000 */
[----:B------:R-:W-:Y:S01]  /*f470*/  @!P2 LOP3.LUT R13, R16, 0xfffffffe, RZ, 0xc0, !PT ;  /* 0xfffffffe100da812 */ /* 0x000fe200078ec0ff */
[----:B0-----:R-:W-:Y:S01]  /*f480*/  VIADD R24, R96, 0x98 ;  /* 0x0000009860187836 */ /* 0x001fe20000000000 */
[----:B------:R-:W-:Y:S01]  /*f490*/  ISETP.GE.AND P1, PT, R12, UR4, PT ;  /* 0x000000040c007c0c */ /* 0x000fe2000bf26270 */
[----:B------:R-:W-:Y:S01]  /*f4a0*/  VIADD R25, R96, 0xa0 ;  /* 0x000000a060197836 */ /* 0x000fe20000000000 */
[----:B------:R-:W-:Y:S01]  /*f4b0*/  ISETP.GE.AND P6, PT, R27, UR4, PT ;  /* 0x000000041b007c0c */ /* 0x000fe2000bfc6270 */
[----:B-----5:R-:W-:Y:S01]  /*f4c0*/  @!P2 IMAD.WIDE R4, R13, 0x4, R2 ;  /* 0x000000040d04a825 */ /* 0x020fe200078e0202 */
[----:B------:R-:W-:-:S02]  /*f4d0*/  ISETP.GE.AND P0, PT, R24, UR4, PT ;  /* 0x0000000418007c0c */ /* 0x000fc4000bf06270 */
[----:B------:R-:W-:Y:S01]  /*f4e0*/  ISETP.GE.AND P4, PT, R25, UR4, PT ;  /* 0x0000000419007c0c */ /* 0x000fe2000bf86270 */
[----:B------:R-:W-:Y:S01]  /*f4f0*/  VIADD R96, R96, 0xb8 ;  /* 0x000000b860607836 */ /* 0x000fe20000000000 */
[----:B------:R-:W-:Y:S01]  /*f500*/  @!P3 LEA.HI R0, R0, R0, RZ, 0x1 ;  /* 0x000000000000b211 */ /* 0x000fe200078f08ff */
[----:B------:R0:W-:Y:S01]  /*f510*/  @!P2 ST.E.64 desc[UR36][R4.64], R14 ;  /* 0x0000000e0400a985 */ /* 0x0001e2000c101b24 */
[----:B------:R-:W-:Y:S02]  /*f520*/  @!P5 LEA.HI R26, R26, R26, RZ, 0x1 ;  /* 0x0000001a1a1ad211 */ /* 0x000fe400078f08ff */
[----:B-1----:R-:W-:Y:S02]  /*f530*/  @!P3 LOP3.LUT R7, R0, 0xfffffffe, RZ, 0xc0, !PT ;  /* 0xfffffffe0007b812 */ /* 0x002fe400078ec0ff */
[----:B------:R-:W-:Y:S02]  /*f540*/  @!P1 LEA.HI R12, R12, R12, RZ, 0x1 ;  /* 0x0000000c0c0c9211 */ /* 0x000fe400078f08ff */
[----:B------:R-:W-:Y:S01]  /*f550*/  @!P6 LEA.HI R16, R27, R27, RZ, 0x1 ;  /* 0x0000001b1b10e211 */ /* 0x000fe200078f08ff */
[----:B------:R-:W-:Y:S01]  /*f560*/  @!P3 IMAD.WIDE R6, R7, 0x4, R2 ;  /* 0x000000040706b825 */ /* 0x000fe200078e0202 */
[----:B------:R-:W-:-:S02]  /*f570*/  @!P0 LEA.HI R24, R24, R24, RZ, 0x1 ;  /* 0x0000001818188211 */ /* 0x000fc400078f08ff */
[----:B------:R-:W-:Y:S02]  /*f580*/  @!P4 LEA.HI R0, R25, R25, RZ, 0x1 ;  /* 0x000000191900c211 */ /* 0x000fe400078f08ff */
[----:B------:R-:W-:Y:S01]  /*f590*/  @!P1 LOP3.LUT R13, R12, 0xfffffffe, RZ, 0xc0, !PT ;  /* 0xfffffffe0c0d9812 */ /* 0x000fe200078ec0ff */
[----:B------:R1:W-:Y:S01]  /*f5a0*/  @!P3 ST.E.64 desc[UR36][R6.64], R42 ;  /* 0x0000002a0600b985 */ /* 0x0003e2000c101b24 */
[----:B------:R-:W-:Y:S02]  /*f5b0*/  @!P0 LOP3.LUT R25, R24, 0xfffffffe, RZ, 0xc0, !PT ;  /* 0xfffffffe18198812 */ /* 0x000fe400078ec0ff */
[----:B------:R-:W-:Y:S01]  /*f5c0*/  @!P4 LOP3.LUT R27, R0, 0xfffffffe, RZ, 0xc0, !PT ;  /* 0xfffffffe001bc812 */ /* 0x000fe200078ec0ff */
[--C-:B------:R-:W-:Y:S01]  /*f5d0*/  @!P1 IMAD.WIDE R12, R13, 0x4, R2.reuse ;  /* 0x000000040d0c9825 */ /* 0x100fe200078e0202 */
[----:B0-----:R-:W-:Y:S02]  /*f5e0*/  @!P5 LOP3.LUT R15, R26, 0xfffffffe, RZ, 0xc0, !PT ;  /* 0xfffffffe1a0fd812 */ /* 0x001fe400078ec0ff */
[----:B------:R-:W-:Y:S01]  /*f5f0*/  @!P6 LOP3.LUT R29, R16, 0xfffffffe, RZ, 0xc0, !PT ;  /* 0xfffffffe101de812 */ /* 0x000fe200078ec0ff */
[--C-:B------:R-:W-:Y:S01]  /*f600*/  @!P0 IMAD.WIDE R24, R25, 0x4, R2.reuse ;  /* 0x0000000419188825 */ /* 0x100fe200078e0202 */
[----:B------:R0:W-:Y:S03]  /*f610*/  @!P1 ST.E.64 desc[UR36][R12.64], R18 ;  /* 0x000000120c009985 */ /* 0x0001e6000c101b24 */
[----:B------:R-:W-:Y:S01]  /*f620*/  @!P4 IMAD.WIDE R4, R27, 0x4, R2 ;  /* 0x000000041b04c825 */ /* 0x000fe200078e0202 */
[----:B------:R0:W-:Y:S01]  /*f630*/  @!P0 ST.E.64 desc[UR36][R24.64], R32 ;  /* 0x0000002018008985 */ /* 0x0001e2000c101b24 */
[----:B------:R-:W-:-:S02]  /*f640*/  ISETP.GE.AND P0, PT, R96, UR4, PT ;  /* 0x0000000460007c0c */ /* 0x000fc4000bf06270 */
[--C-:B-1----:R-:W-:Y:S01]  /*f650*/  @!P5 IMAD.WIDE R6, R15, 0x4, R2.reuse ;  /* 0x000000040f06d825 */ /* 0x102fe200078e0202 */
[----:B------:R0:W-:Y:S03]  /*f660*/  @!P4 ST.E.64 desc[UR36][R4.64], R20 ;  /* 0x000000140400c985 */ /* 0x0001e6000c101b24 */
[----:B------:R-:W-:Y:S01]  /*f670*/  @!P6 IMAD.WIDE R14, R29, 0x4, R2 ;  /* 0x000000041d0ee825 */ /* 0x000fe200078e0202 */
[----:B------:R0:W-:Y:S04]  /*f680*/  @!P5 ST.E.64 desc[UR36][R6.64], R22 ;  /* 0x000000160600d985 */ /* 0x0001e8000c101b24 */
[----:B------:R0:W-:Y:S02]  /*f690*/  @!P6 ST.E.64 desc[UR36][R14.64], R8 ;  /* 0x000000080e00e985 */ /* 0x0001e4000c101b24 */
[----:B------:R-:W-:Y:S05]  /*f6a0*/  @P0 BRA `(.L_x_2303) ;  /* 0x0000005000ac0947 */ /* 0x000fea0003800000 */
[----:B------:R-:W-:-:S04]  /*f6b0*/  LEA.HI R96, R96, R96, RZ, 0x1 ;  /* 0x0000006060607211 */ /* 0x000fc800078f08ff */
[----:B0-----:R-:W-:-:S05]  /*f6c0*/  LOP3.LUT R5, R96, 0xfffffffe, RZ, 0xc0, !PT ;  /* 0xfffffffe60057812 */ /* 0x001fca00078ec0ff */
[----:B------:R-:W-:-:S05]  /*f6d0*/  IMAD.WIDE R2, R5, 0x4, R2 ;  /* 0x0000000405027825 */ /* 0x000fca00078e0202 */
[----:B------:R0:W-:Y:S01]  /*f6e0*/  ST.E.64 desc[UR36][R2.64], R10 ;  /* 0x0000000a02007985 */ /* 0x0001e2000c101b24 */
[----:B------:R-:W-:Y:S05]  /*f6f0*/  BRA `(.L_x_2303) ;  /* 0x0000005000987947 */ /* 0x000fea0003800000 */
.L_x_2342:
        /* <DEDUP_REMOVED lines=12> */
[----:B------:R-:W0:Y:S01]  /*f7c0*/  S2UR UR10, SR_CTAID.Z ;  /* 0x00000000000a79c3 */ /* 0x000e220000002700 */
[----:B------:R-:W-:Y:S01]  /*f7d0*/  ISETP.NE.AND P0, PT, R6, 0x1, PT ;  /* 0x000000010600780c */ /* 0x000fe20003f05270 */
[----:B------:R-:W-:Y:S01]  /*f7e0*/  USHF.R.S32.HI UR6, URZ, 0x1f, UR59 ;  /* 0x0000001f3f067899 */ /* 0x000fe2000801143b */
[----:B------:R-:W-:Y:S01]  /*f7f0*/  IMAD.MOV.U32 R5, RZ, RZ, R0 ;  /* 0x000000ffff057224 */ /* 0x000fe200078e0000 */
[----:B------:R-:W-:Y:S02]  /*f800*/  ULDC.64 UR8, c[0x0][0xbd0] ;  /* 0x0002f40000087ab9 */ /* 0x000fe40000000a00 */
[----:B------:R-:W-:Y:S02]  /*f810*/  UIMAD UR6, UR6, UR8, URZ ;  /* 0x00000008060672a4 */ /* 0x000fe4000f8e023f */
[----:B------:R-:W1:Y:S01]  /*f820*/  LDC.64 R10, c[0x0][0xbd8] ;  /* 0x0002f600ff0a7b82 */ /* 0x000e620000000a00 */
[----:B------:R-:W-:Y:S02]  /*f830*/  UIMAD.WIDE.U32 UR4, UR59, UR8, URZ ;  /* 0x000000083b0472a5 */ /* 0x000fe4000f8e003f */
[----:B------:R-:W-:-:S04]  /*f840*/  UIMAD UR6, UR59, UR9, UR6 ;  /* 0x000000093b0672a4 */ /* 0x000fc8000f8e0206 */
[----:B------:R-:W-:Y:S01]  /*f850*/  UIADD3 UR6, UR5, UR6, URZ ;  /* 0x0000000605067290 */ /* 0x000fe2000fffe03f */
[----:B------:R-:W3:Y:S01]  /*f860*/  @P0 LDC R7, c[0x0][0xbec] ;  /* 0x0002fb00ff070b82 */ /* 0x000ee20000000800 */
[----:B------:R-:W-:Y:S02]  /*f870*/  IMAD.U32 R3, RZ, RZ, UR5 ;  /* 0x00000005ff037e24 */ /* 0x000fe4000f8e00ff */
[----:B------:R-:W-:Y:S01]  /*f880*/  IMAD.U32 R2, RZ, RZ, UR4 ;  /* 0x00000004ff027e24 */ /* 0x000fe2000f8e00ff */
[----:B------:R-:W-:Y:S01]  /*f890*/  ULDC.64 UR4, c[0x0][0xbe0] ;  /* 0x0002f80000047ab9 */ /* 0x000fe20000000a00 */
[----:B------:R-:W-:Y:S01]  /*f8a0*/  IMAD.U32 R3, RZ, RZ, UR6 ;  /* 0x00000006ff037e24 */ /* 0x000fe2000f8e00ff */
[----:B0-----:R-:W-:Y:S02]  /*f8b0*/  USHF.R.S32.HI UR10, URZ, 0x1f, UR10 ;  /* 0x0000001f3f0a7899 */ /* 0x001fe4000801140a */
[----:B------:R-:W0:Y:S04]  /*f8c0*/  @P0 LDC R9, c[0x0][0xbf0] ;  /* 0x0002fc00ff090b82 */ /* 0x000e280000000800 */
[----:B-1----:R-:W-:-:S04]  /*f8d0*/  IMAD R12, R10, UR10, RZ ;  /* 0x0000000a0a0c7c24 */ /* 0x002fc8000f8e02ff */
[----:B------:R-:W1:Y:S01]  /*f8e0*/  S2UR UR7, SR_CTAID.Y ;  /* 0x00000000000779c3 */ /* 0x000e620000002600 */
[----:B---3--:R-:W-:-:S07]  /*f8f0*/  @P0 IMAD.HI.U32 R4, R0, R7, RZ ;  /* 0x0000000700040227 */ /* 0x008fce00078e00ff */
[----:B------:R-:W1:Y:S01]  /*f900*/  LDC R8, c[0x0][0xc50] ;  /* 0x00031400ff087b82 */ /* 0x000e620000000800 */
[----:B------:R-:W-:-:S07]  /*f910*/  IMAD R7, RZ, RZ, -UR59 ;  /* 0x8000003bff077e24 */ /* 0x000fce000f8e02ff */
[----:B------:R-:W3:Y:S01]  /*f920*/  S2UR UR10, SR_CTAID.Z ;  /* 0x00000000000a79c3 */ /* 0x000ee20000002700 */
[----:B0-----:R-:W-:Y:S01]  /*f930*/  @P0 SHF.R.U32.HI R5, RZ, R9, R4 ;  /* 0x00000009ff050219 */ /* 0x001fe20000011604 */
[----:B-1----:R-:W-:-:S04]  /*f940*/  IMAD R9, R8, R7, UR7 ;  /* 0x0000000708097e24 */ /* 0x002fc8000f8e0207 */
[----:B------:R-:W-:Y:S01]  /*f950*/  IMAD.MOV R7, RZ, RZ, -R5 ;  /* 0x000000ffff077224 */ /* 0x000fe200078e0a05 */
[----:B------:R-:W-:-:S03]  /*f960*/  SHF.R.S32.HI R4, RZ, 0x1f, R9 ;  /* 0x0000001fff047819 */ /* 0x000fc60000011409 */
[----:B------:R-:W-:Y:S02]  /*f970*/  IMAD R7, R6, R7, R0 ;  /* 0x0000000706077224 */ /* 0x000fe400078e0200 */
[----:B---3--:R-:W-:Y:S02]  /*f980*/  IMAD R11, R11, UR10, R12 ;  /* 0x0000000a0b0b7c24 */ /* 0x008fe4000f8e020c */
[----:B------:R-:W-:Y:S01]  /*f990*/  IMAD.WIDE.U32 R2, R10, UR10, R2 ;  /* 0x0000000a0a027c25 */ /* 0x000fe2000f8e0002 */
[----:B------:R-:W-:-:S03]  /*f9a0*/  SHF.R.S32.HI R0, RZ, 0x1f, R7 ;  /* 0x0000001fff007819 */ /* 0x000fc60000011407 */
[----:B------:R-:W-:Y:S02]  /*f9b0*/  IMAD.IADD R3, R11, 0x1, R3 ;  /* 0x000000010b037824 */ /* 0x000fe400078e0203 */
[----:B------:R-:W-:Y:S02]  /*f9c0*/  IMAD R4, R4, UR4, RZ ;  /* 0x0000000404047c24 */ /* 0x000fe4000f8e02ff */
[----:B------:R-:W-:-:S04]  /*f9d0*/  IMAD.WIDE.U32 R2, R9, UR4, R2 ;  /* 0x0000000409027c25 */ /* 0x000fc8000f8e0002 */
[----:B------:R-:W-:Y:S01]  /*f9e0*/  IMAD R4, R9, UR5, R4 ;  /* 0x0000000509047c24 */ /* 0x000fe2000f8e0204 */
[----:B------:R-:W-:Y:S01]  /*f9f0*/  SHF.R.S32.HI R9, RZ, 0x1f, R5 ;  /* 0x0000001fff097819 */ /* 0x000fe20000011405 */
[----:B------:R-:W-:Y:S01]  /*fa00*/  ULDC.64 UR4, c[0x0][0xbc8] ;  /* 0x0002f20000047ab9 */ /* 0x000fe20000000a00 */
[----:B------:R-:W-:Y:S01]  /*fa10*/  IADD3 R2, P0, R5, R2, RZ ;  /* 0x0000000205027210 */ /* 0x000fe20007f1e0ff */
[----:B------:R-:W-:-:S03]  /*fa20*/  IMAD R0, R0, UR4, RZ ;  /* 0x0000000400007c24 */ /* 0x000fc6000f8e02ff */
[----:B------:R-:W-:Y:S01]  /*fa30*/  IADD3.X R3, R9, R3, R4, P0, !PT ;  /* 0x0000000309037210 */ /* 0x000fe200007fe404 */
        /* <DEDUP_REMOVED lines=9> */
.L_x_2301:
[----:B------:R-:W-:-:S08]  /*fad0*/  NOP ;  /* 0x0000000000007918 */ /* 0x000fd00000000000 */
[----:B0-----:R-:W0:-:S00]  /*fae0*/  USETMAXREG.DEALLOC.CTAPOOL 0x28 ;  /* 0x00000028000079c8 */ /* 0x001e0000080e0500 */
        /* <DEDUP_REMOVED lines=16> */
.L_x_2345:
[----:B------:R-:W-:Y:S01]  /*fbf0*/  ULDC UR43, c[0x0][0xc50] ;  /* 0x00031400002b7ab9 */ /* 0x000fe20000000800 */
[----:B------:R-:W-:Y:S01]  /*fc00*/  UMOV UR41, UR6 ;  /* 0x0000000600297c82 */ /* 0x000fe20008000000 */
[----:B------:R-:W-:-:S11]  /*fc10*/  UISETP.NE.AND UP0, UPT, UR43, 0x1, UPT ;  /* 0x000000012b00788c */ /* 0x000fd6000bf05270 */
[----:B------:R-:W-:Y:S01]  /*fc20*/  @UP0 ULDC UR4, c[0x0][0xc54] ;  /* 0x0003150000040ab9 */ /* 0x000fe20000000800 */
[----:B------:R-:W-:Y:S01]  /*fc30*/  @UP0 ULDC UR7, c[0x0][0xc58] ;  /* 0x0003160000070ab9 */ /* 0x000fe20000000800 */
[----:B------:R-:W-:-:S04]  /*fc40*/  UIMAD.WIDE.U32 UR4, UR6, UR4, URZ ;  /* 0x00000004060472a5 */ /* 0x000fc8000f8e003f */
[----:B------:R-:W-:-:S12]  /*fc50*/  @UP0 USHF.R.U32.HI UR41, URZ, UR7, UR5 ;  /* 0x000000073f290299 */ /* 0x000fd80008011605 */
.L_x_2346:
        /* <DEDUP_REMOVED lines=8> */
[----:B------:R-:W-:Y:S01]  /*fce0*/  ULDC UR4, c[0x0][0x448] ;  /* 0x0001120000047ab9 */ /* 0x000fe20000000800 */
[----:B------:R-:W-:Y:S01]  /*fcf0*/  ULDC UR7, c[0x0][0x2f0] ;  /* 0x0000bc0000077ab9 */ /* 0x000fe20000000800 */
[----:B------:R-:W-:-:S05]  /*fd00*/  IMAD.MOV.U32 R17, RZ, RZ, RZ ;  /* 0x000000ffff117224 */ /* 0x000fca00078e00ff */
[----:B------:R-:W1:Y:S01]  /*fd10*/  S2UR UR47, SR_CTAID.X ;  /* 0x00000000002f79c3 */ /* 0x000e620000002500 */
[----:B------:R-:W-:Y:S01]  /*fd20*/  UISETP.NE.AND UP1, UPT, UR4, 0x1, UPT ;  /* 0x000000010400788c */ /* 0x000fe2000bf25270 */
[----:B------:R-:W-:Y:S02]  /*fd30*/  ULDC UR8, c[0x0][0x288] ;  /* 0x0000a20000087ab9 */ /* 0x000fe40000000800 */
[----:B------:R-:W-:Y:S02]  /*fd40*/  ULDC.64 UR4, c[0x0][0x418] ;  /* 0x0001060000047ab9 */ /* 0x000fe40000000a00 */
[----:B------:R-:W-:-:S03]  /*fd50*/  UISETP.NE.U32.AND UP0, UPT, UR4, URZ, UPT ;  /* 0x0000003f0400728c */ /* 0x000fc6000bf05070 */
[----:B------:R-:W-:Y:S01]  /*fd60*/  ULDC UR4, c[0x0][0x424] ;  /* 0x0001090000047ab9 */ /* 0x000fe20000000800 */
[----:B------:R-:W-:-:S03]  /*fd70*/  UISETP.NE.AND.EX UP0, UPT, UR5, URZ, UPT, UP0 ;  /* 0x0000003f0500728c */ /* 0x000fc6000bf05300 */
[----:B------:R-:W-:Y:S01]  /*fd80*/  @UP1 ULDC UR5, c[0x0][0x44c] ;  /* 0x0001130000051ab9 */ /* 0x000fe20000000800 */
[----:B0-----:R-:W-:Y:S01]  /*fd90*/  ISETP.NE.U32.AND P0, PT, R2, RZ, PT ;  /* 0x000000ff0200720c */ /* 0x001fe20003f05070 */
[----:B------:R-:W-:-:S03]  /*fda0*/  USEL UR38, UR4, 0x1, UP0 ;  /* 0x0000000104267887 */ /* 0x000fc60008000000 */
[----:B------:R-:W-:Y:S01]  /*fdb0*/  ISETP.NE.AND.EX P0, PT, R3, RZ, PT, P0 ;  /* 0x000000ff0300720c */ /* 0x000fe20003f05300 */
[----:B-1----:R-:W-:Y:S02]  /*fdc0*/  ULEA UR6, UR47, 0x7f, 0x7 ;  /* 0x0000007f2f067891 */ /* 0x002fe4000f8e383f */
[----:B------:R-:W-:Y:S02]  /*fdd0*/  UIMAD UR38, UR38, UR7, URZ ;  /* 0x00000007262672a4 */ /* 0x000fe4000f8e023f */
[----:B------:R-:W-:Y:S01]  /*fde0*/  UIMAD.WIDE.U32 UR4, UR6, UR5, URZ ;  /* 0x00000005060472a5 */ /* 0x000fe2000f8e003f */
[----:B------:R-:W-:-:S03]  /*fdf0*/  @UP1 ULDC UR7, c[0x0][0x450] ;  /* 0x0001140000071ab9 */ /* 0x000fc60000000800 */
[----:B------:R-:W-:-:S04]  /*fe00*/  @UP1 USHF.R.U32.HI UR6, URZ, UR7, UR5 ;  /* 0x000000073f061299 */ /* 0x000fc80008011605 */
[----:B------:R-:W0:Y:S01]  /*fe10*/  @P0 LDC.64 R2, c[0x0][0xa28] ;  /* 0x00028a00ff020b82 */ /* 0x000e220000000a00 */
[----:B------:R-:W-:Y:S02]  /*fe20*/  UIADD3 UR5, UR38, 0xa0, -UR8 ;  /* 0x000000a026057890 */ /* 0x000fe4000fffe808 */
[----:B------:R-:W-:Y:S02]  /*fe30*/  UIADD3 UR4, UR38, 0x9f, URZ ;  /* 0x0000009f26047890 */ /* 0x000fe4000fffe03f */
[----:B------:R-:W-:Y:S02]  /*fe40*/  UIADD3 UR6, UR5, UR6, URZ ;  /* 0x0000000605067290 */ /* 0x000fe4000fffe03f */
[----:B------:R-:W-:Y:S02]  /*fe50*/  UIMAD.WIDE UR4, UR4, 0x66666667, URZ ;  /* 0x66666667040478a5 */ /* 0x000fe4000f8e023f */
[----:B------:R-:W-:Y:S02]  /*fe60*/  UIMAD.WIDE UR6, UR6, 0x66666667, URZ ;  /* 0x66666667060678a5 */ /* 0x000fe4000f8e023f */
[----:B------:R-:W-:-:S02]  /*fe70*/  USHF.R.U32.HI UR42, URZ, 0x1f, UR5 ;  /* 0x0000001f3f2a7899 */ /* 0x000fc40008011605 */
[----:B------:R-:W-:Y:S02]  /*fe80*/  USHF.R.U32.HI UR44, URZ, 0x1f, UR7 ;  /* 0x0000001f3f2c7899 */ /* 0x000fe40008011607 */
[----:B------:R-:W-:Y:S02]  /*fe90*/  ULEA.HI.SX32 UR42, UR5, UR42, 0x1a ;  /* 0x0000002a052a7291 */ /* 0x000fe4000f8fd23f */
[----:B------:R-:W-:-:S04]  /*fea0*/  ULEA.HI.SX32 UR44, UR7, UR44, 0x1a ;  /* 0x0000002c072c7291 */ /* 0x000fc8000f8fd23f */
[----:B------:R-:W-:Y:S02]  /*feb0*/  UISETP.LT.AND UP0, UPT, UR42, UR44, UPT ;  /* 0x0000002c2a00728c */ /* 0x000fe4000bf01270 */
[----:B------:R-:W-:Y:S01]  /*fec0*/  UP2UR UR48, UPR, URZ, 0x2 ;  /* 0x000000023f307883 */ /* 0x000fe20008000000 */
[----:B0-----:R-:W-:Y:S01]  /*fed0*/  @P0 IMAD.WIDE R2, R28, 0x4, R2 ;  /* 0x000000041c020825 */ /* 0x001fe200078e0202 */
[----:B------:R-:W-:-:S04]  /*fee0*/  USEL UR11, UR42, UR44, UP0 ;  /* 0x0000002c2a0b7287 */ /* 0x000fc80008000000 */
[----:B------:R-:W-:Y:S01]  /*fef0*/  UISETP.GE.AND UP1, UPT, UR11, 0x1, UPT ;  /* 0x000000010b00788c */ /* 0x000fe2000bf26270 */
[----:B------:R0:W5:Y:S01]  /*ff00*/  @P0 LDG.E R17, desc[UR36][R2.64] ;  /* 0x0000002402110981 */ /* 0x000162000c1e1900 */
[----:B------:R-:W-:Y:S02]  /*ff10*/  USHF.R.U32.HI UR9, URZ, 0x10, UR43 ;  /* 0x000000103f097899 */ /* 0x000fe4000801162b */
[----:B------:R-:W-:Y:S02]  /*ff20*/  ULOP3.LUT UR43, UR43, 0xffff, URZ, 0xc0, !UPT ;  /* 0x0000ffff2b2b7892 */ /* 0x000fe4000f8ec03f */
[----:B------:R-:W-:Y:S01]  /*ff30*/  PLOP3.LUT P0, PT, PT, PT, UP1, 0x80, 0x0 ;  /* 0x000000000000781c */ /* 0x000fe20003f0f018 */
[----:B------:R-:W-:Y:S01]  /*ff40*/  UISETP.NE.AND UP0, UPT, UR9, URZ, UPT ;  /* 0x0000003f0900728c */ /* 0x000fe2000bf05270 */
[----:B------:R-:W-:-:S10]  /*ff50*/  UMOV UR40, URZ ;  /* 0x0000003f00287c82 */ /* 0x000fd40008000000 */
[----:B------:R-:W-:Y:S01]  /*ff60*/  @!UP0 ULDC UR9, c[0x0][0x9f0] ;  /* 0x00027c0000098ab9 */ /* 0x000fe20000000800 */
[----:B0-----:R-:W-:Y:S05]  /*ff70*/  @!P0 BRA `(.L_x_2348) ;  /* 0x0000000000788947 */ /* 0x001fea0003800000 */
[----:B------:R-:W-:Y:S01]  /*ff80*/  IABS R0, UR9 ;  /* 0x0000000900007c13 */ /* 0x000fe20008000000 */
[----:B------:R-:W-:Y:S02]  /*ff90*/  UIADD3 UR6, UR9, -0x1, UR11 ;  /* 0xffffffff09067890 */ /* 0x000fe4000fffe00b */
[----:B------:R-:W-:Y:S01]  /*ffa0*/  IABS R4, UR9 ;  /* 0x0000000900047c13 */ /* 0x000fe20008000000 */
[----:B------:R-:W-:Y:S01]  /*ffb0*/  UMOV UR4, URZ ;  /* 0x0000003f00047c82 */ /* 0x000fe20008000000 */
        /* <DEDUP_REMOVED lines=26> */
.L_x_2348:
        /* <DEDUP_REMOVED lines=34> */
.L_x_2349:
        /* <DEDUP_REMOVED lines=20> */
.L_x_2350:
        /* <DEDUP_REMOVED lines=20> */
.L_x_2351:
        /* <DEDUP_REMOVED lines=18> */
.L_x_2352:
        /* <DEDUP_REMOVED lines=13> */
.L_x_2407:
[----:B------:R-:W2:Y:S01]  /*107f0*/  LDL R0, [R1+0x10] ;  /* 0x0000100001007983 */ /* 0x000ea20000100800 */
[----:B------:R-:W-:Y:S01]  /*10800*/  ISETP.NE.AND P3, PT, R22, 0x1, PT ;  /* 0x000000011600780c */ /* 0x000fe20003f65270 */
[----:B------:R-:W-:Y:S01]  /*10810*/  UMOV UR4, 0xa0 ;  /* 0x000000a000047882 */ /* 0x000fe20000000000 */
[----:B------:R-:W-:Y:S01]  /*10820*/  LOP3.LUT R26, R27, 0x60, R8, 0xf8, !PT ;  /* 0x000000601b1a7812 */ /* 0x000fe200078ef808 */
[----:B------:R-:W-:Y:S01]  /*10830*/  UIMAD UR4, UR50, UR4, -0xa0 ;  /* 0xffffff60320474a4 */ /* 0x000fe2000f8e0204 */
[----:B-----5:R-:W-:Y:S02]  /*10840*/  SHF.R.S32.HI R37, RZ, 0x1f, R32 ;  /* 0x0000001fff257819 */ /* 0x020fe40000011420 */
[----:B------:R-:W-:Y:S02]  /*10850*/  LOP3.LUT R20, R26, 0x80, RZ, 0xfc, !PT ;  /* 0x000000801a147812 */ /* 0x000fe400078efcff */
[----:B------:R-:W-:Y:S01]  /*10860*/  LOP3.LUT R16, R16, 0xffffffdf, RZ, 0xc0, !PT ;  /* 0xffffffdf10107812 */ /* 0x000fe200078ec0ff */
[----:B0-----:R-:W-:-:S02]  /*10870*/  VIADD R2, R26, UR4 ;  /* 0x000000041a027c36 */ /* 0x001fc40008000000 */
[----:B------:R-:W-:Y:S01]  /*10880*/  IMAD.SHL.U32 R19, R19, 0x10, RZ ;  /* 0x0000001013137824 */ /* 0x000fe200078e00ff */
[----:B------:R-:W-:Y:S01]  /*10890*/  STL [R1], R20 ;  /* 0x0000001401007387 */ /* 0x000fe20000100800 */
[----:B------:R-:W0:Y:S01]  /*108a0*/  @P3 LDC R3, c[0x0][0x438] ;  /* 0x00010e00ff033b82 */ /* 0x000e220000000800 */
[C---:B------:R-:W-:Y:S01]  /*108b0*/  ISETP.GE.AND P1, PT, R2.reuse, UR38, PT ;  /* 0x0000002602007c0c */ /* 0x040fe2000bf26270 */
[----:B------:R-:W-:Y:S01]  /*108c0*/  IMAD.IADD R9, R2, 0x1, R17 ;  /* 0x0000000102097824 */ /* 0x000fe200078e0211 */
[----:B------:R-:W-:-:S03]  /*108d0*/  @P3 LOP3.LUT R16, R16, 0x20, RZ, 0xfc, !PT ;  /* 0x0000002010103812 */ /* 0x000fc600078efcff */
[----:B------:R-:W-:Y:S02]  /*108e0*/  IMAD.MOV.U32 R12, RZ, RZ, R9 ;  /* 0x000000ffff0c7224 */ /* 0x000fe400078e0009 */
[----:B------:R-:W1:Y:S08]  /*108f0*/  @P3 LDC R14, c[0x0][0x434] ;  /* 0x00010d00ff0e3b82 */ /* 0x000e700000000800 */
[----:B------:R-:W3:Y:S08]  /*10900*/  @!P1 LDC.64 R6, c[0x0][0x428] ;  /* 0x00010a00ff069b82 */ /* 0x000ef00000000a00 */
[----:B------:R-:W4:Y:S08]  /*10910*/  @!P1 LDC.64 R4, c[0x0][0x418] ;  /* 0x00010600ff049b82 */ /* 0x000f300000000a00 */
[----:B------:R-:W1:Y:S01]  /*10920*/  @P3 LDC R21, c[0x0][0x438] ;  /* 0x00010e00ff153b82 */ /* 0x000e620000000800 */
[----:B------:R-:W-:Y:S01]  /*10930*/  LOP3.LUT R16, R16, 0xfffffff7, RZ, 0xc0, !PT ;  /* 0xfffffff710107812 */ /* 0x000fe200078ec0ff */
[----:B------:R-:W-:Y:S01]  /*10940*/  IMAD.U32 R34, RZ, RZ, UR41 ;  /* 0x00000029ff227e24 */ /* 0x000fe2000f8e00ff */
[----:B------:R-:W-:-:S04]  /*10950*/  LOP3.LUT R30, R8, 0x60, RZ, 0xc0, !PT ;  /* 0x00000060081e7812 */ /* 0x000fc800078ec0ff */
[----:B------:R-:W-:Y:S02]  /*10960*/  SHF.R.S32.HI R34, RZ, 0x1f, R34 ;  /* 0x0000001fff227819 */ /* 0x000fe40000011422 */
[----:B--2---:R-:W-:Y:S02]  /*10970*/  R2UR UR5, R0 ;  /* 0x00000000000572ca */ /* 0x004fe400000e0000 */
[----:B------:R-:W2:Y:S02]  /*10980*/  @P3 LDC R0, c[0x0][0x434] ;  /* 0x00010d00ff003b82 */ /* 0x000ea40000000800 */
[----:B--2---:R-:W-:-:S05]  /*10990*/  @P3 IMAD.HI.U32 R0, R9, R0, RZ ;  /* 0x0000000009003227 */ /* 0x004fca00078e00ff */
[----:B0-----:R-:W-:Y:S01]  /*109a0*/  @P3 SHF.R.U32.HI R12, RZ, R3, R0 ;  /* 0x00000003ff0c3219 */ /* 0x001fe20000011600 */
[----:B---3--:R-:W-:-:S03]  /*109b0*/  @!P1 IMAD R0, R37, R6, RZ ;  /* 0x0000000625009224 */ /* 0x008fc600078e02ff */
[--C-:B------:R-:W-:Y:S01]  /*109c0*/  @!P1 SHF.R.S32.HI R3, RZ, 0x1f, R12.reuse ;  /* 0x0000001fff039819 */ /* 0x100fe2000001140c */
[----:B------:R-:W-:Y:S02]  /*109d0*/  @!P1 IMAD.MOV.U32 R2, RZ, RZ, R12 ;  /* 0x000000ffff029224 */ /* 0x000fe400078e000c */
[C---:B------:R-:W-:Y:S02]  /*109e0*/  @!P1 IMAD R7, R32.reuse, R7, R0 ;  /* 0x0000000720079224 */ /* 0x040fe400078e0200 */
[----:B------:R-:W-:-:S04]  /*109f0*/  @!P1 IMAD.WIDE.U32 R2, R32, R6, R2 ;  /* 0x0000000620029225 */ /* 0x000fc800078e0002 */
[----:B------:R-:W-:Y:S01]  /*10a00*/  VIADD R6, R20, UR4 ;  /* 0x0000000414067c36 */ /* 0x000fe20008000000 */
[----:B----4-:R-:W-:Y:S01]  /*10a10*/  @!P1 LEA R4, P2, R2, R4, 0x2 ;  /* 0x0000000402049211 */ /* 0x010fe200078410ff */
[----:B------:R-:W-:Y:S02]  /*10a20*/  @!P1 IMAD.IADD R0, R3, 0x1, R7 ;  /* 0x0000000103009824 */ /* 0x000fe400078e0207 */
[C---:B------:R-:W-:Y:S01]  /*10a30*/  IMAD.IADD R13, R6.reuse, 0x1, R17 ;  /* 0x00000001060d7824 */ /* 0x040fe200078e0211 */
[----:B------:R-:W-:Y:S02]  /*10a40*/  ISETP.GE.AND P0, PT, R6, UR38, PT ;  /* 0x0000002606007c0c */ /* 0x000fe4000bf06270 */
[----:B------:R-:W-:Y:S01]  /*10a50*/  @!P1 LEA.HI.X R5, R2, R5, R0, 0x2, P2 ;  /* 0x0000000502059211 */ /* 0x000fe200010f1400 */
[----:B-1----:R-:W-:Y:S01]  /*10a60*/  @P3 IMAD.HI.U32 R0, R13, R14, RZ ;  /* 0x0000000e0d003227 */ /* 0x002fe200078e00ff */
[----:B------:R-:W-:-:S03]  /*10a70*/  ISETP.GT.U32.OR P0, PT, R20, 0x9f, P0 ;  /* 0x0000009f1400780c */ /* 0x000fc60000704470 */
[----:B------:R-:W-:Y:S01]  /*10a80*/  IMAD.MOV.U32 R15, RZ, RZ, R13 ;  /* 0x000000ffff0f7224 */ /* 0x000fe200078e000d */
[----:B------:R-:W-:-:S09]  /*10a90*/  @P3 SHF.R.U32.HI R15, RZ, R21, R0 ;  /* 0x00000015ff0f3219 */ /* 0x000fd20000011600 */
[----:B------:R-:W0:Y:S01]  /*10aa0*/  @!P0 LDC.64 R10, c[0x0][0x428] ;  /* 0x00010a00ff0a8b82 */ /* 0x000e220000000a00 */
[--C-:B------:R-:W-:Y:S01]  /*10ab0*/  @!P0 SHF.R.S32.HI R3, RZ, 0x1f, R15.reuse ;  /* 0x0000001fff038819 */ /* 0x100fe2000001140f */
[----:B------:R-:W-:-:S06]  /*10ac0*/  @!P0 IMAD.MOV.U32 R2, RZ, RZ, R15 ;  /* 0x000000ffff028224 */ /* 0x000fcc00078e000f */
[----:B------:R-:W1:Y:S01]  /*10ad0*/  @!P0 LDC.64 R6, c[0x0][0x418] ;  /* 0x00010600ff068b82 */ /* 0x000e620000000a00 */
[-C--:B0-----:R-:W-:Y:S02]  /*10ae0*/  @!P0 IMAD R0, R37, R10.reuse, RZ ;  /* 0x0000000a25008224 */ /* 0x081fe400078e02ff */
[----:B------:R-:W-:-:S04]  /*10af0*/  @!P0 IMAD.WIDE.U32 R2, R32, R10, R2 ;  /* 0x0000000a20028225 */ /* 0x000fc800078e0002 */
[----:B------:R-:W-:Y:S01]  /*10b00*/  @!P0 IMAD R11, R32, R11, R0 ;  /* 0x0000000b200b8224 */ /* 0x000fe200078e0200 */
[----:B-1----:R-:W-:-:S03]  /*10b10*/  @!P0 LEA R6, P2, R2, R6, 0x2 ;  /* 0x0000000602068211 */ /* 0x002fc600078410ff */
[----:B------:R-:W-:-:S05]  /*10b20*/  @!P0 IMAD.IADD R0, R11, 0x1, R3 ;  /* 0x000000010b008824 */ /* 0x000fca00078e0203 */
[----:B------:R-:W-:Y:S01]  /*10b30*/  @!P0 LEA.HI.X R7, R2, R7, R0, 0x2, P2 ;  /* 0x0000000702078211 */ /* 0x000fe200010f1400 */
[----:B------:R-:W-:Y:S02]  /*10b40*/  IMAD.MOV.U32 R0, RZ, RZ, RZ ;  /* 0x000000ffff007224 */ /* 0x000fe400078e00ff */
[----:B------:R-:W-:-:S04]  /*10b50*/  IMAD.MOV R2, RZ, RZ, -R12 ;  /* 0x000000ffff027224 */ /* 0x000fc800078e0a0c */
[----:B------:R0:W5:Y:S01]  /*10b60*/  @!P1 LDG.E R0, desc[UR36][R4.64] ;  /* 0x0000002404009981 */ /* 0x000162000c1e1900 */
[----:B------:R-:W-:Y:S02]  /*10b70*/  IMAD.MOV R10, RZ, RZ, -R15 ;  /* 0x000000ffff0a7224 */ /* 0x000fe400078e0a0f */
[----:B0-----:R-:W-:Y:S02]  /*10b80*/  IMAD.MOV.U32 R4, RZ, RZ, RZ ;  /* 0x000000ffff047224 */ /* 0x001fe400078e00ff */
[----:B------:R-:W-:Y:S02]  /*10b90*/  IMAD R5, R22, R2, R9 ;  /* 0x0000000216057224 */ /* 0x000fe400078e0209 */
[----:B------:R-:W-:Y:S02]  /*10ba0*/  IMAD.SHL.U32 R2, R18, 0x40, RZ ;  /* 0x0000004012027824 */ /* 0x000fe400078e00ff */
[----:B------:R0:W5:Y:S01]  /*10bb0*/  @!P0 LDG.E R4, desc[UR36][R6.64] ;  /* 0x0000002406048981 */ /* 0x000162000c1e1900 */
[----:B------:R-:W-:Y:S01]  /*10bc0*/  ISETP.GT.U32.AND P0, PT, R20, 0x9f, PT ;  /* 0x0000009f1400780c */ /* 0x000fe20003f04070 */
[----:B------:R-:W-:Y:S01]  /*10bd0*/  ULOP3.LUT UR4, UR5, 0x2, URZ, 0xfc, !UPT ;  /* 0x0000000205047892 */ /* 0x000fe2000f8efc3f */
[----:B------:R-:W-:Y:S01]  /*10be0*/  LOP3.LUT R3, R2, 0x180, RZ, 0xc0, !PT ;  /* 0x0000018002037812 */ /* 0x000fe200078ec0ff */
[----:B0-----:R-:W-:Y:S01]  /*10bf0*/  IMAD R6, R22, R10, R13 ;  /* 0x0000000a16067224 */ /* 0x001fe200078e020d */
[----:B------:R-:W-:-:S02]  /*10c00*/  SHF.R.U32.HI R10, RZ, 0x1, R18 ;  /* 0x00000001ff0a7819 */ /* 0x000fc40000011612 */
[----:B------:R-:W-:Y:S02]  /*10c10*/  LOP3.LUT R7, R8, 0x80, RZ, 0xc0, !PT ;  /* 0x0000008008077812 */ /* 0x000fe400078ec0ff */
[----:B------:R-:W-:Y:S01]  /*10c20*/  LOP3.LUT R3, R3, 0x30, R10, 0xf8, !PT ;  /* 0x0000003003037812 */ /* 0x000fe200078ef80a */
[----:B------:R-:W-:Y:S01]  /*10c30*/  IMAD.SHL.U32 R10, R18, 0x8, RZ ;  /* 0x00000008120a7824 */ /* 0x000fe200078e00ff */
[----:B------:R-:W-:-:S03]  /*10c40*/  LOP3.LUT R7, R7, 0x10, R18, 0xf8, !PT ;  /* 0x0000001007077812 */ /* 0x000fc600078ef812 */
[----:B------:R-:W-:Y:S02]  /*10c50*/  @P0 LOP3.LUT R16, R16, 0x8, RZ, 0xfc, !PT ;  /* 0x0000000810100812 */ /* 0x000fe400078efcff */
[----:B------:R-:W-:Y:S02]  /*10c60*/  LOP3.LUT R3, R3, 0x30, R10, 0x78, !PT ;  /* 0x0000003003037812 */ /* 0x000fe400078e780a */
[----:B------:R-:W0:Y:S01]  /*10c70*/  LDC R10, c[0x0][0x2f4] ;  /* 0x0000bd00ff0a7b82 */ /* 0x000e220000000800 */
[----:B------:R-:W-:Y:S02]  /*10c80*/  LOP3.LUT R16, R16, 0xffffffef, RZ, 0xc0, !PT ;  /* 0xffffffef10107812 */ /* 0x000fe400078ec0ff */
[----:B------:R-:W-:Y:S01]  /*10c90*/  LOP3.LUT R3, R3, 0x640, R2, 0xf8, !PT ;  /* 0x0000064003037812 */ /* 0x000fe200078ef802 */
[----:B------:R-:W-:-:S04]  /*10ca0*/  IMAD.SHL.U32 R2, R18, 0x4, RZ ;  /* 0x0000000412027824 */ /* 0x000fc800078e00ff */
[----:B------:R1:W-:Y:S01]  /*10cb0*/  STL [R1+0x8], R3 ;  /* 0x0000080301007387 */ /* 0x0003e20000100800 */
[----:B------:R-:W-:Y:S02]  /*10cc0*/  LOP3.LUT R7, R7, 0x10, R2, 0x78, !PT ;  /* 0x0000001007077812 */ /* 0x000fe400078e7802 */
[----:B-1----:R-:W-:-:S04]  /*10cd0*/  LOP3.LUT R3, R19, 0x600, RZ, 0xc0, !PT ;  /* 0x0000060013037812 */ /* 0x002fc800078ec0ff */
[----:B------:R-:W-:-:S04]  /*10ce0*/  LOP3.LUT R9, R3, 0x60, R8, 0xf8, !PT ;  /* 0x0000006003097812 */ /* 0x000fc800078ef808 */
[----:B------:R-:W-:-:S04]  /*10cf0*/  LOP3.LUT R2, R9, 0x100, R8, 0xf8, !PT ;  /* 0x0000010009027812 */ /* 0x000fc800078ef808 */
[----:B------:R-:W-:Y:S01]  /*10d00*/  LOP3.LUT R2, R2, R7, RZ, 0xfc, !PT ;  /* 0x0000000702027212 */ /* 0x000fe200078efcff */
[----:B------:R-:W-:-:S04]  /*10d10*/  IMAD.U32 R7, RZ, RZ, UR4 ;  /* 0x00000004ff077e24 */ /* 0x000fc8000f8e00ff */
[----:B------:R1:W-:Y:S01]  /*10d20*/  STL [R1+0x4], R2 ;  /* 0x0000040201007387 */ /* 0x0003e20000100800 */
[----:B------:R-:W-:Y:S01]  /*10d30*/  ISETP.NE.AND P0, PT, R7, 0x3, PT ;  /* 0x000000030700780c */ /* 0x000fe20003f05270 */
[----:B------:R-:W-:-:S04]  /*10d40*/  IMAD.U32 R7, RZ, RZ, UR50 ;  /* 0x00000032ff077e24 */ /* 0x000fc8000f8e00ff */
[----:B------:R-:W-:Y:S02]  /*10d50*/  VIADD R7, R7, 0xffffffff ;  /* 0xffffffff07077836 */ /* 0x000fe40000000000 */
[----:B-1----:R-:W-:Y:S01]  /*10d60*/  IMAD.SHL.U32 R2, R18, 0x10, RZ ;  /* 0x0000001012027824 */ /* 0x002fe200078e00ff */
[----:B------:R-:W-:-:S05]  /*10d70*/  SHF.R.U32.HI R18, RZ, 0x3, R18 ;  /* 0x00000003ff127819 */ /* 0x000fca0000011612 */
[----:B------:R-:W-:Y:S02]  /*10d80*/  @P0 LOP3.LUT R16, R16, 0x10, RZ, 0xfc, !PT ;  /* 0x0000001010100812 */ /* 0x000fe400078efcff */
[----:B------:R-:W-:Y:S02]  /*10d90*/  LOP3.LUT R35, R2, 0x30, RZ, 0xc0, !PT ;  /* 0x0000003002237812 */ /* 0x000fe400078ec0ff */
[----:B------:R-:W-:Y:S02]  /*10da0*/  LOP3.LUT R16, R16, 0xfffffffb, RZ, 0xc0, !PT ;  /* 0xfffffffb10107812 */ /* 0x000fe400078ec0ff */
[C---:B0-----:R-:W-:Y:S02]  /*10db0*/  ISETP.GE.AND P3, PT, R35.reuse, R10, PT ;  /* 0x0000000a2300720c */ /* 0x041fe40003f66270 */
[C---:B------:R-:W-:Y:S02]  /*10dc0*/  LOP3.LUT R25, R35.reuse, 0x40, RZ, 0xfc, !PT ;  /* 0x0000004023197812 */ /* 0x040fe400078efcff */
[----:B------:R-:W-:-:S02]  /*10dd0*/  LOP3.LUT R23, R35, 0x80, RZ, 0xfc, !PT ;  /* 0x0000008023177812 */ /* 0x000fc400078efcff */
        /* <DEDUP_REMOVED lines=9> */
.L_x_2354:
        /* <DEDUP_REMOVED lines=11> */
.L_x_2408:
[----:B------:R-:W-:Y:S01]  /*10f20*/  SHF.R.S32.HI R20, RZ, 0x1f, R5 ;  /* 0x0000001fff147819 */ /* 0x000fe20000011405 */
[----:B------:R-:W-:Y:S01]  /*10f30*/  ULDC.64 UR4, c[0x0][0x328] ;  /* 0x0000ca0000047ab9 */ /* 0x000fe20000000a00 */
[----:B------:R-:W-:Y:S01]  /*10f40*/  SHF.R.S32.HI R22, RZ, 0x1f, R6 ;  /* 0x0000001fff167819 */ /* 0x000fe20000011406 */
[C---:B------:R-:W-:Y:S01]  /*10f50*/  IMAD.WIDE.U32 R8, R5.reuse, UR4, RZ ;  /* 0x0000000405087c25 */ /* 0x040fe2000f8e00ff */
[----:B-----5:R-:W-:Y:S02]  /*10f60*/  SHF.R.S32.HI R21, RZ, 0x1f, R4 ;  /* 0x0000001fff157819 */ /* 0x020fe40000011404 */
[----:B------:R-:W-:Y:S01]  /*10f70*/  SHF.R.S32.HI R19, RZ, 0x1f, R0 ;  /* 0x0000001fff137819 */ /* 0x000fe20000011400 */
[----:B0-----:R-:W-:Y:S01]  /*10f80*/  IMAD R2, R20, UR4, RZ ;  /* 0x0000000414027c24 */ /* 0x001fe2000f8e02ff */
[----:B------:R-:W-:Y:S01]  /*10f90*/  R2UR UR6, R34 ;  /* 0x00000000220672ca */ /* 0x000fe200000e0000 */
[----:B------:R-:W-:Y:S01]  /*10fa0*/  IMAD R3, R22, UR4, RZ ;  /* 0x0000000416037c24 */ /* 0x000fe2000f8e02ff */
[----:B------:R-:W-:Y:S01]  /*10fb0*/  LOP3.LUT R16, R16, 0xffffffbf, RZ, 0xc0, !PT ;  /* 0xffffffbf10107812 */ /* 0x000fe200078ec0ff */
[----:B------:R-:W-:-:S02]  /*10fc0*/  IMAD R11, R5, UR5, R2 ;  /* 0x00000005050b7c24 */ /* 0x000fc4000f8e0202 */
[C---:B------:R-:W-:Y:S02]  /*10fd0*/  IMAD R13, R6.reuse, UR5, R3 ;  /* 0x00000005060d7c24 */ /* 0x040fe4000f8e0203 */
[----:B------:R-:W-:Y:S01]  /*10fe0*/  IMAD.WIDE.U32 R2, R6, UR4, RZ ;  /* 0x0000000406027c25 */ /* 0x000fe2000f8e00ff */
[----:B------:R-:W-:-:S03]  /*10ff0*/  ULDC.64 UR4, c[0x0][0x338] ;  /* 0x0000ce0000047ab9 */ /* 0x000fc60000000a00 */
[----:B------:R-:W-:Y:S02]  /*11000*/  IMAD.IADD R3, R3, 0x1, R13 ;  /* 0x0000000103037824 */ /* 0x000fe400078e020d */
[----:B------:R-:W-:Y:S02]  /*11010*/  IMAD.IADD R9, R9, 0x1, R11 ;  /* 0x0000000109097824 */ /* 0x000fe400078e020b */
[----:B------:R-:W-:Y:S02]  /*11020*/  IMAD R13, R21, UR4, RZ ;  /* 0x00000004150d7c24 */ /* 0x000fe4000f8e02ff */
        /* <DEDUP_REMOVED lines=15> */
[----:B------:R-:W-:-:S04]  /*11120*/  IMAD.MOV.U32 R10, RZ, RZ, -0xa0 ;  /* 0xffffff60ff0a7424 */ /* 0x000fc800078e00ff */
[----:B------:R-:W-:Y:S02]  /*11130*/  IMAD R7, R7, R10, UR38 ;  /* 0x0000002607077e24 */ /* 0x000fe4000f8e020a */
[----:B------:R-:W-:Y:S02]  /*11140*/  IMAD.U32 R10, RZ, RZ, UR7 ;  /* 0x00000007ff0a7e24 */ /* 0x000fe4000f8e00ff */
[----:B------:R-:W-:-:S03]  /*11150*/  IMAD.IADD R7, R7, 0x1, -R27 ;  /* 0x0000000107077824 */ /* 0x000fc600078e0a1b */
[----:B------:R-:W-:Y:S02]  /*11160*/  IADD3.X R9, R10, UR4, R9, P0, !PT ;  /* 0x000000040a097c10 */ /* 0x000fe400087fe409 */
[----:B------:R-:W-:-:S04]  /*11170*/  IADD3 R18, P0, R2, UR6, RZ ;  /* 0x0000000602127c10 */ /* 0x000fc8000ff1e0ff */
[----:B------:R-:W-:Y:S01]  /*11180*/  IADD3.X R10, R10, UR4, R3, P0, !PT ;  /* 0x000000040a0a7c10 */ /* 0x000fe200087fe403 */
[----:B------:R-:W-:Y:S01]  /*11190*/  UMOV UR4, 0xffffffff ;  /* 0xffffffff00047882 */ /* 0x000fe20000000000 */
        /* <DEDUP_REMOVED lines=11> */
[----:B------:R-:W-:-:S07]  /*11250*/  ISETP.GE.AND P4, PT, R7, 0x41, PT ;  /* 0x000000410700780c */ /* 0x000fce0003f86270 */
[----:B------:R-:W-:Y:S02]  /*11260*/  @P6 LOP3.LUT R16, R16, 0x80, RZ, 0xfc, !PT ;  /* 0x0000008010106812 */ /* 0x000fe400078efcff */
[C---:B0-----:R-:W-:Y:S02]  /*11270*/  IADD3 R2, P0, R35.reuse, R14, RZ ;  /* 0x0000000e23027210 */ /* 0x041fe40007f1e0ff */
[-C--:B-1----:R-:W-:Y:S01]  /*11280*/  ISETP.GE.AND P2, PT, R35, R11.reuse, PT ;  /* 0x0000000b2300720c */ /* 0x082fe20003f46270 */
[----:B------:R-:W-:Y:S01]  /*11290*/  SHFL.IDX PT, R14, R8, 0x3, 0x1c1f ;  /* 0x007c1f00080e7f89 */ /* 0x000fe200000e0000 */
[----:B------:R-:W-:Y:S01]  /*112a0*/  ISETP.GE.AND P1, PT, R25, R11, PT ;  /* 0x0000000b1900720c */ /* 0x000fe20003f26270 */
[----:B--2---:R-:W-:Y:S01]  /*112b0*/  IMAD.X R3, RZ, RZ, R3, P0 ;  /* 0x000000ffff037224 */ /* 0x004fe200000e0603 */
[----:B------:R-:W-:-:S13]  /*112c0*/  ISETP.LT.OR P0, PT, R7, 0x1, P2 ;  /* 0x000000010700780c */ /* 0x000fda0001701670 */
[----:B------:R-:W-:Y:S01]  /*112d0*/  LDGSTS.E.BYPASS.LTC128B.128 [R24+0xf200], desc[UR36][R2.64], !P0 ;  /* 0x0f20000002187fae */ /* 0x000fe2000c101d64 */
[----:B------:R-:W-:-:S13]  /*112e0*/  ISETP.LT.OR P0, PT, R7, 0x1, P1 ;  /* 0x000000010700780c */ /* 0x000fda0000f01670 */
[----:B------:R-:W-:Y:S01]  /*112f0*/  LDGSTS.E.BYPASS.LTC128B.128 [R24+0x11a00], desc[UR36][R2.64+0x40], !P0 ;  /* 0x11a0004002187fae */ /* 0x000fe2000c101d64 */
[----:B------:R-:W-:-:S04]  /*11300*/  ISETP.GE.AND P0, PT, R23, R11, PT ;  /* 0x0000000b1700720c */ /* 0x000fc80003f06270 */
        /* <DEDUP_REMOVED lines=22> */
[----:B------:R0:W-:Y:S02]  /*11470*/  LDGSTS.E.BYPASS.LTC128B.128 [R24+0x15200], desc[UR36][R2.64+0x80], !P3 ;  /* 0x1520008002187fae */ /* 0x0001e4000d901d64 */
[----:B0-----:R-:W-:Y:S02]  /*11480*/  IADD3 R2, P3, R35, R14, RZ ;  /* 0x0000000e23027210 */ /* 0x001fe40007f7e0ff */
[----:B------:R0:W1:Y:S03]  /*11490*/  SHFL.IDX PT, R14, R18, RZ, 0x1c1f ;  /* 0x001c1fff120e7589 */ /* 0x00006600000e0000 */
[----:B--2---:R-:W-:Y:S01]  /*114a0*/  IMAD.X R3, RZ, RZ, R9, P3 ;  /* 0x000000ffff037224 */ /* 0x004fe200018e0609 */
[----:B------:R-:W-:-:S13]  /*114b0*/  ISETP.LT.OR P3, PT, R7, 0x61, P2 ;  /* 0x000000610700780c */ /* 0x000fda0001761670 */
[----:B------:R0:W-:Y:S01]  /*114c0*/  LDGSTS.E.BYPASS.LTC128B.128 [R24+0x10a00], desc[UR36][R2.64], !P3 ;  /* 0x10a0000002187fae */ /* 0x0001e2000d901d64 */
[----:B------:R-:W-:-:S13]  /*114d0*/  ISETP.LT.OR P3, PT, R7, 0x61, P1 ;  /* 0x000000610700780c */ /* 0x000fda0000f61670 */
[----:B------:R0:W-:Y:S01]  /*114e0*/  LDGSTS.E.BYPASS.LTC128B.128 [R24+0x13200], desc[UR36][R2.64+0x40], !P3 ;  /* 0x1320004002187fae */ /* 0x0001e2000d901d64 */
[----:B------:R-:W-:-:S13]  /*114f0*/  ISETP.LT.OR P3, PT, R7, 0x61, P0 ;  /* 0x000000610700780c */ /* 0x000fda0000761670 */
[----:B------:R0:W-:Y:S01]  /*11500*/  LDGSTS.E.BYPASS.LTC128B.128 [R24+0x15a00], desc[UR36][R2.64+0x80], !P3 ;  /* 0x15a0008002187fae */ /* 0x0001e2000d901d64 */
[----:B-1----:R-:W-:-:S13]  /*11510*/  ISETP.GE.AND P3, PT, R7, 0x61, PT ;  /* 0x000000610700780c */ /* 0x002fda0003f66270 */
.L_x_2420:
[C---:B------:R-:W-:Y:S02]  /*11520*/  ISETP.LT.OR P2, PT, R7.reuse, 0x81, P2 ;  /* 0x000000810700780c */ /* 0x040fe40001741670 */
[C---:B------:R-:W-:Y:S02]  /*11530*/  ISETP.LT.OR P1, PT, R7.reuse, 0x81, P1 ;  /* 0x000000810700780c */ /* 0x040fe40000f21670 */
[----:B------:R-:W-:Y:S02]  /*11540*/  ISETP.LT.OR P0, PT, R7, 0x81, P0 ;  /* 0x000000810700780c */ /* 0x000fe40000701670 */
[----:B0-----:R-:W-:-:S05]  /*11550*/  IADD3 R2, P6, R35, R14, RZ ;  /* 0x0000000e23027210 */ /* 0x001fca0007fde0ff */
        /* <DEDUP_REMOVED lines=11> */
[----:B------:R-:W-:-:S13]  /*11610*/  LOP3.LUT P6, RZ, R16, 0x10, RZ, 0xc0, !PT ;  /* 0x0000001010ff7812 */ /* 0x000fda00078cc0ff */
[----:B0-----:R-:W-:Y:S05]  /*11620*/  @!P6 BRA `(.L_x_2357) ;  /* 0x000000000004e947 */ /* 0x001fea0003800000 */
[----:B------:R-:W-:Y:S01]  /*11630*/  BPT.TRAP 0x1 ;  /* 0x000000040000795c */ /* 0x000fe20000300000 */
.L_x_2357:
[----:B------:R-:W-:Y:S01]  /*11640*/  SYNCS.ARRIVE.TRANS64.A1T0 RZ, [UR45+0x33470], RZ ;  /* 0x033470ffffff79a7 */ /* 0x000fe2000810002d */
[----:B------:R-:W-:Y:S05]  /*11650*/  @!P6 BRA `(.L_x_2358) ;  /* 0x000000000004e947 */ /* 0x000fea0003800000 */
[----:B------:R-:W-:Y:S01]  /*11660*/  BPT.TRAP 0x1 ;  /* 0x000000040000795c */ /* 0x000fe20000300000 */
.L_x_2358:
[----:B------:R-:W0:Y:S02]  /*11670*/  SYNCS.PHASECHK.TRANS64.TRYWAIT P0, [UR45+0x33440], R29 ;  /* 0x0334401dff0075a7 */ /* 0x000e24000800016d */
[----:B0-----:R-:W-:Y:S05]  /*11680*/  @!P0 BRA `(.L_x_2359) ;  /* 0x0000003c00808947 */ /* 0x001fea0003800000 */
.L_x_2421:
        /* <DEDUP_REMOVED lines=77> */
.L_x_2433:
        /* <DEDUP_REMOVED lines=15> */
.L_x_2362:
[----:B------:R-:W-:Y:S05]  /*11c50*/  BSYNC B0 ;  /* 0x0000000000007941 */ /* 0x000fea0003800000 */
.L_x_2361:
[----:B------:R-:W-:Y:S01]  /*11c60*/  NOP ;  /* 0x0000000000007918 */ /* 0x000fe20000000000 */
[----:B------:R-:W-:Y:S01]  /*11c70*/  SYNCS.ARRIVE.TRANS64.RED.A0T1 RZ, [UR45+0x33430], RZ ;  /* 0x033430ffffff79a7 */ /* 0x000fe2000820042d */
[----:B------:R-:W-:Y:S01]  /*11c80*/  ARRIVES.LDGSTSBAR.64.TRANSCNT [UR45+0x33430] ;  /* 0x03343000ff0079b0 */ /* 0x000fe20008000aad */
[----:B------:R-:W-:Y:S01]  /*11c90*/  NOP ;  /* 0x0000000000007918 */ /* 0x000fe20000000000 */
[----:B------:R-:W-:-:S13]  /*11ca0*/  LOP3.LUT P0, RZ, R16, 0x10, RZ, 0xc0, !PT ;  /* 0x0000001010ff7812 */ /* 0x000fda000780c0ff */
[----:B------:R-:W-:Y:S05]  /*11cb0*/  @!P0 BRA `(.L_x_2363) ;  /* 0x0000000000048947 */ /* 0x000fea0003800000 */
[----:B------:R-:W-:Y:S01]  /*11cc0*/  BPT.TRAP 0x1 ;  /* 0x000000040000795c */ /* 0x000fe20000300000 */
.L_x_2363:
        /* <DEDUP_REMOVED lines=14> */
[----:B0-2---:R-:W-:Y:S01]  /*11db0*/  MOV R2, 0x0 ;  /* 0x0000000000027802 */ /* 0x005fe20000000f00 */
        /* <DEDUP_REMOVED lines=15> */
.L_x_2364:
[----:B------:R-:W-:Y:S01]  /*11eb0*/  UISETP.NE.AND UP0, UPT, UR48, URZ, UPT ;  /* 0x0000003f3000728c */ /* 0x000fe2000bf05270 */
[----:B------:R-:W-:Y:S01]  /*11ec0*/  IMAD.U32 R7, RZ, RZ, UR47 ;  /* 0x0000002fff077e24 */ /* 0x000fe2000f8e00ff */
[----:B------:R-:W-:Y:S01]  /*11ed0*/  ULDC.64 UR4, c[0x0][0x2e0] ;  /* 0x0000b80000047ab9 */ /* 0x000fe20000000a00 */
[----:B0-----:R-:W-:Y:S02]  /*11ee0*/  IMAD.U32 R4, RZ, RZ, UR38 ;  /* 0x00000026ff047e24 */ /* 0x001fe4000f8e00ff */
[----:B------:R-:W-:Y:S01]  /*11ef0*/  IMAD R7, R7, 0x80, R26 ;  /* 0x0000008007077824 */ /* 0x000fe200078e021a */
[----:B------:R-:W-:Y:S01]  /*11f00*/  PLOP3.LUT P0, PT, PT, PT, UP0, 0x80, 0x0 ;  /* 0x000000000000781c */ /* 0x000fe20003f0f008 */
[----:B--2---:R-:W-:Y:S02]  /*11f10*/  IMAD.U32 R3, RZ, RZ, UR46 ;  /* 0x0000002eff037e24 */ /* 0x004fe4000f8e00ff */
[----:B------:R-:W-:Y:S02]  /*11f20*/  IMAD.MOV.U32 R2, RZ, RZ, R4 ;  /* 0x000000ffff027224 */ /* 0x000fe400078e0004 */
[----:B------:R-:W-:Y:S01]  /*11f30*/  @UP0 ULDC UR6, c[0x0][0x44c] ;  /* 0x0001130000060ab9 */ /* 0x000fe20000000800 */
[----:B------:R-:W0:Y:S01]  /*11f40*/  LDC R4, c[0x0][0x448] ;  /* 0x00011200ff047b82 */ /* 0x000e220000000800 */
[----:B------:R-:W-:-:S02]  /*11f50*/  IMAD R9, R18, UR4, RZ ;  /* 0x0000000412097c24 */ /* 0x000fc4000f8e02ff */
[----:B------:R-:W-:Y:S01]  /*11f60*/  IMAD.WIDE.U32 R2, R28, UR4, R2 ;  /* 0x000000041c027c25 */ /* 0x000fe2000f8e0002 */
[----:B------:R-:W-:-:S03]  /*11f70*/  @UP0 ULDC UR4, c[0x0][0x450] ;  /* 0x0001140000040ab9 */ /* 0x000fc60000000800 */
[----:B------:R-:W-:Y:S01]  /*11f80*/  @P0 IMAD.HI.U32 R0, R7, UR6, RZ ;  /* 0x0000000607000c27 */ /* 0x000fe2000f8e00ff */
[----:B------:R-:W-:-:S03]  /*11f90*/  PLOP3.LUT P0, PT, PT, PT, UP0, 0x80, 0x0 ;  /* 0x000000000000781c */ /* 0x000fc60003f0f008 */
[----:B------:R-:W-:Y:S02]  /*11fa0*/  IMAD.U32 R5, RZ, RZ, UR39 ;  /* 0x00000027ff057e24 */ /* 0x000fe4000f8e00ff */
[----:B------:R-:W-:Y:S02]  /*11fb0*/  IMAD.MOV.U32 R5, RZ, RZ, R7 ;  /* 0x000000ffff057224 */ /* 0x000fe400078e0007 */
[----:B------:R-:W-:-:S04]  /*11fc0*/  IMAD R9, R28, UR5, R9 ;  /* 0x000000051c097c24 */ /* 0x000fc8000f8e0209 */
[----:B------:R-:W-:Y:S02]  /*11fd0*/  IMAD.IADD R3, R3, 0x1, R9 ;  /* 0x0000000103037824 */ /* 0x000fe400078e0209 */
[----:B------:R-:W-:Y:S01]  /*11fe0*/  @P0 SHF.R.U32.HI R5, RZ, UR4, R0 ;  /* 0x00000004ff050c19 */ /* 0x000fe20008011600 */
[----:B------:R-:W-:-:S03]  /*11ff0*/  ULDC.64 UR4, c[0x0][0x2d0] ;  /* 0x0000b40000047ab9 */ /* 0x000fc60000000a00 */
[----:B------:R-:W-:Y:S01]  /*12000*/  SHF.R.S32.HI R0, RZ, 0x1f, R5 ;  /* 0x0000001fff007819 */ /* 0x000fe20000011405 */
[----:B------:R-:W-:-:S04]  /*12010*/  IMAD.WIDE.U32 R2, R5, UR4, R2 ;  /* 0x0000000405027c25 */ /* 0x000fc8000f8e0002 */
[----:B------:R-:W-:-:S04]  /*12020*/  IMAD R0, R0, UR4, RZ ;  /* 0x0000000400007c24 */ /* 0x000fc8000f8e02ff */
[----:B------:R-:W-:Y:S01]  /*12030*/  IMAD R9, R5, UR5, R0 ;  /* 0x0000000505097c24 */ /* 0x000fe2000f8e0200 */
[----:B------:R-:W-:Y:S01]  /*12040*/  ULDC.64 UR4, c[0x0][0x2c8] ;  /* 0x0000b20000047ab9 */ /* 0x000fe20000000a00 */
[----:B------:R-:W-:Y:S02]  /*12050*/  IMAD.MOV R0, RZ, RZ, -R5 ;  /* 0x000000ffff007224 */ /* 0x000fe400078e0a05 */
[----:B------:R-:W-:Y:S02]  /*12060*/  IMAD.IADD R3, R3, 0x1, R9 ;  /* 0x0000000103037824 */ /* 0x000fe400078e0209 */
[----:B0-----:R-:W-:-:S04]  /*12070*/  IMAD R7, R4, R0, R7 ;  /* 0x0000000004077224 */ /* 0x001fc800078e0207 */
        /* <DEDUP_REMOVED lines=14> */
[----:B------:R-:W-:Y:S01]  /*12160*/  IMAD.U32 R6, RZ, RZ, UR47 ;  /* 0x0000002fff067e24 */ /* 0x000fe2000f8e00ff */
[----:B------:R-:W-:Y:S02]  /*12170*/  ULDC UR4, c[0x0][0x288] ;  /* 0x0000a20000047ab9 */ /* 0x000fe40000000800 */
[----:B------:R-:W1:Y:S01]  /*12180*/  SHFL.IDX PT, R2, R5, RZ, 0x1c1f ;  /* 0x001c1fff05027589 */ /* 0x000e6200000e0000 */
[----:B------:R-:W-:Y:S02]  /*12190*/  IMAD R7, R4, UR4, RZ ;  /* 0x0000000404077c24 */ /* 0x000fe4000f8e02ff */
[----:B------:R-:W-:Y:S02]  /*121a0*/  IMAD R4, R6, 0x80, R27 ;  /* 0x0000008006047824 */ /* 0x000fe400078e021b */
[----:B------:R-:W-:Y:S02]  /*121b0*/  SHFL.IDX PT, R6, R5, 0x1, 0x1c1f ;  /* 0x003c1f0005067f89 */ /* 0x000fe400000e0000 */
[C---:B------:R-:W-:Y:S01]  /*121c0*/  VIADD R8, R4.reuse, 0x20 ;  /* 0x0000002004087836 */ /* 0x040fe20000000000 */
[C---:B------:R-:W-:Y:S01]  /*121d0*/  ISETP.GE.AND P0, PT, R4.reuse, R7, PT ;  /* 0x000000070400720c */ /* 0x040fe20003f06270 */
[----:B------:R-:W-:-:S12]  /*121e0*/  VIADD R10, R4, 0x40 ;  /* 0x00000040040a7836 */ /* 0x000fd80000000000 */
        /* <DEDUP_REMOVED lines=27> */
.L_x_2442:
        /* <DEDUP_REMOVED lines=12> */
.L_x_2367:
[----:B------:R-:W-:Y:S05]  /*12460*/  BSYNC B0 ;  /* 0x0000000000007941 */ /* 0x000fea0003800000 */
.L_x_2366:
[----:B------:R-:W-:Y:S01]  /*12470*/  NOP ;  /* 0x0000000000007918 */ /* 0x000fe20000000000 */
[----:B------:R-:W-:Y:S01]  /*12480*/  SYNCS.ARRIVE.TRANS64.RED.A0T1 RZ, [UR45+0x33400], RZ ;  /* 0x033400ffffff79a7 */ /* 0x000fe2000820042d */
[----:B0-----:R-:W-:Y:S01]  /*12490*/  IMAD.MOV.U32 R0, RZ, RZ, 0x1 ;  /* 0x00000001ff007424 */ /* 0x001fe200078e00ff */
[----:B------:R-:W-:Y:S04]  /*124a0*/  ARRIVES.LDGSTSBAR.64.TRANSCNT [UR45+0x33400] ;  /* 0x03340000ff0079b0 */ /* 0x000fe80008000aad */
[----:B------:R-:W-:Y:S01]  /*124b0*/  SHF.L.U32 R0, R0, 0x1f, RZ ;  /* 0x0000001f00007819 */ /* 0x000fe200000006ff */
[----:B------:R-:W-:Y:S01]  /*124c0*/  NOP ;  /* 0x0000000000007918 */ /* 0x000fe20000000000 */
[----:B------:R-:W-:Y:S02]  /*124d0*/  SYNCS.ARRIVE.TRANS64.A1T0 RZ, [UR45+0x33400], RZ ;  /* 0x033400ffffff79a7 */ /* 0x000fe4000810002d */
[----:B------:R-:W0:Y:S02]  /*124e0*/  SYNCS.PHASECHK.TRANS64.TRYWAIT P0, [UR45+0x33420], R0 ;  /* 0x03342000ff0075a7 */ /* 0x000e24000800016d */
[----:B0-----:R-:W-:Y:S05]  /*124f0*/  @!P0 BRA `(.L_x_2368) ;  /* 0x0000003800ec8947 */ /* 0x001fea0003800000 */
.L_x_2443:
[----:B------:R-:W-:Y:S01]  /*12500*/  UIADD3 UR4, UR50, -0x2, URZ ;  /* 0xfffffffe32047890 */ /* 0x000fe2000fffe03f */
[----:B------:R-:W-:-:S03]  /*12510*/  IMAD.MOV.U32 R31, RZ, RZ, 0x1 ;  /* 0x00000001ff1f7424 */ /* 0x000fc600078e00ff */
[----:B------:R-:W-:-:S06]  /*12520*/  UISETP.GE.AND UP0, UPT, UR4, UR49, UPT ;  /* 0x000000310400728c */ /* 0x000fcc000bf06270 */
[----:B------:R-:W-:-:S13]  /*12530*/  PLOP3.LUT P0, PT, PT, PT, UP0, 0x80, 0x0 ;  /* 0x000000000000781c */ /* 0x000fda0003f0f008 */
[----:B------:R-:W-:Y:S05]  /*12540*/  @!P0 BRA `(.L_x_2369) ;  /* 0x0000001400f88947 */ /* 0x000fea0003800000 */
[----:B-1----:R-:W3:Y:S01]  /*12550*/  LDL R2, [R1+0x10] ;  /* 0x0000100001027983 */ /* 0x002ee20000100800 */
[----:B------:R-:W-:Y:S01]  /*12560*/  UIADD3 UR4, UR43, 0x1, URZ ;  /* 0x000000012b047890 */ /* 0x000fe2000fffe03f */
[----:B------:R-:W-:Y:S01]  /*12570*/  IADD3 R30, R30, R17, R27 ;  /* 0x000000111e1e7210 */ /* 0x000fe20007ffe01b */
[----:B------:R-:W-:Y:S01]  /*12580*/  ULOP3.LUT UR5, URZ, UR44, URZ, 0x33, !UPT ;  /* 0x0000002c3f057292 */ /* 0x000fe2000f8e333f */
[----:B0-----:R-:W-:Y:S01]  /*12590*/  LOP3.LUT R0, RZ, UR42, RZ, 0x33, !PT ;  /* 0x0000002aff007c12 */ /* 0x001fe2000f8e33ff */
[----:B------:R-:W-:Y:S01]  /*125a0*/  UIMAD UR4, UR4, UR40, URZ ;  /* 0x00000028040472a4 */ /* 0x000fe2000f8e023f */
[----:B------:R-:W-:Y:S02]  /*125b0*/  IMAD.MOV.U32 R21, RZ, RZ, 0x1 ;  /* 0x00000001ff157424 */ /* 0x000fe400078e00ff */
[----:B------:R-:W-:Y:S02]  /*125c0*/  VIADD R30, R30, 0xfffffe20 ;  /* 0xfffffe201e1e7836 */ /* 0x000fe40000000000 */
[----:B------:R-:W-:Y:S01]  /*125d0*/  IMAD.MOV.U32 R20, RZ, RZ, RZ ;  /* 0x000000ffff147224 */ /* 0x000fe200078e00ff */
[----:B------:R-:W-:-:S04]  /*125e0*/  LOP3.LUT R3, RZ, UR4, RZ, 0x33, !PT ;  /* 0x00000004ff037c12 */ /* 0x000fc8000f8e33ff */
[----:B------:R-:W-:-:S04]  /*125f0*/  VIMNMX3 R3, R0, UR5, R3, !PT ;  /* 0x0000000500037c0f */ /* 0x000fc8000f800103 */
[C---:B------:R-:W-:Y:S01]  /*12600*/  IADD3 R33, -R3.reuse, -0x2, RZ ;  /* 0xfffffffe03217810 */ /* 0x040fe20007ffe1ff */
[----:B------:R-:W-:Y:S01]  /*12610*/  IMAD R0, R3, -0xa0, R30 ;  /* 0xffffff6003007824 */ /* 0x000fe200078e021e */
[----:B---3--:R-:W-:-:S13]  /*12620*/  R2UR UR6, R2 ;  /* 0x00000000020672ca */ /* 0x008fda00000e0000 */
[----:B------:R-:W-:-:S05]  /*12630*/  IMAD.U32 R2, RZ, RZ, UR6 ;  /* 0x00000006ff027e24 */ /* 0x000fca000f8e00ff */
[----:B------:R-:W-:-:S05]  /*12640*/  LOP3.LUT R2, R2, 0x1, RZ, 0xfc, !PT ;  /* 0x0000000102027812 */ /* 0x000fca00078efcff */
[----:B------:R0:W-:Y:S02]  /*12650*/  STL [R1+0xc], R2 ;  /* 0x00000c0201007387 */ /* 0x0001e40000100800 */
.L_x_2384:
[----:B------:R-:W3:Y:S01]  /*12660*/  LDL R6, [R1] ;  /* 0x0000000001067983 */ /* 0x000ee20000100800 */
[----:B0-----:R-:W0:Y:S01]  /*12670*/  LDC R2, c[0x0][0x430] ;  /* 0x00010c00ff027b82 */ /* 0x001e220000000800 */
[----:B------:R-:W-:Y:S01]  /*12680*/  VIADD R11, R0, 0x80 ;  /* 0x00000080000b7836 */ /* 0x000fe20000000000 */
[----:B------:R-:W-:Y:S01]  /*12690*/  ULDC.64 UR4, c[0x0][0x428] ;  /* 0x00010a0000047ab9 */ /* 0x000fe20000000a00 */
[----:B0-----:R-:W-:-:S13]  /*126a0*/  ISETP.NE.AND P0, PT, R2, 0x1, PT ;  /* 0x000000010200780c */ /* 0x001fda0003f05270 */
[----:B------:R-:W0:Y:S08]  /*126b0*/  @P0 LDC R3, c[0x0][0x434] ;  /* 0x00010d00ff030b82 */ /* 0x000e300000000800 */
[----:B-1----:R-:W1:Y:S08]  /*126c0*/  @P0 LDC R5, c[0x0][0x438] ;  /* 0x00010e00ff050b82 */ /* 0x002e700000000800 */
        /* <DEDUP_REMOVED lines=22> */
[----:B------:R-:W-:Y:S02]  /*12830*/  @!P2 LEA R4, P0, R2, UR4, 0x2 ;  /* 0x000000040204ac11 */ /* 0x000fe4000f8010ff */
[----:B------:R-:W-:Y:S02]  /*12840*/  LOP3.LUT P1, RZ, R16, 0x10, RZ, 0xc0, !PT ;  /* 0x0000001010ff7812 */ /* 0x000fe4000782c0ff */
[----:B------:R-:W-:Y:S01]  /*12850*/  @!P2 LEA.HI.X R5, R2, UR5, R3, 0x2, P0 ;  /* 0x000000050205ac11 */ /* 0x000fe200080f1403 */
[----:B------:R-:W-:Y:S02]  /*12860*/  VIADD R2, R20, 0x1 ;  /* 0x0000000114027836 */ /* 0x000fe40000000000 */
[----:B------:R-:W-:-:S03]  /*12870*/  IMAD.MOV.U32 R8, RZ, RZ, RZ ;  /* 0x000000ffff087224 */ /* 0x000fc600078e00ff */
[C---:B------:R-:W-:Y:S01]  /*12880*/  ISETP.NE.AND P0, PT, R2.reuse, 0x2, PT ;  /* 0x000000020200780c */ /* 0x040fe20003f05270 */
[----:B------:R-:W-:Y:S02]  /*12890*/  VIADD R33, R33, 0xffffffff ;  /* 0xffffffff21217836 */ /* 0x000fe40000000000 */
[----:B------:R0:W5:Y:S03]  /*128a0*/  @!P2 LDG.E R8, desc[UR36][R4.64] ;  /* 0x000000240408a981 */ /* 0x000166000c1e1900 */
[----:B------:R-:W-:Y:S02]  /*128b0*/  ISETP.GT.AND P2, PT, R33, UR49, PT ;  /* 0x0000003121007c0c */ /* 0x000fe4000bf44270 */
[----:B0-----:R-:W-:Y:S02]  /*128c0*/  SEL R4, R2, RZ, P0 ;  /* 0x000000ff02047207 */ /* 0x001fe40000000000 */
[----:B------:R-:W-:-:S04]  /*128d0*/  SEL R2, RZ, 0x1, P0 ;  /* 0x00000001ff027807 */ /* 0x000fc80000000000 */
[----:B------:R-:W-:Y:S02]  /*128e0*/  LOP3.LUT R31, R21, R2, RZ, 0x3c, !PT ;  /* 0x00000002151f7212 */ /* 0x000fe400078e3cff */
[----:B--2---:R-:W-:Y:S01]  /*128f0*/  SHF.R.S32.HI R29, RZ, 0x1f, R9 ;  /* 0x0000001fff1d7819 */ /* 0x004fe20000011409 */
[----:B------:R-:W-:Y:S06]  /*12900*/  @!P1 BRA `(.L_x_2370) ;  /* 0x0000000000049947 */ /* 0x000fec0003800000 */
[----:B------:R-:W-:Y:S01]  /*12910*/  BPT.TRAP 0x1 ;  /* 0x000000040000795c */ /* 0x000fe20000300000 */
.L_x_2370:
[----:B------:R-:W-:Y:S02]  /*12920*/  LEA R5, R4, UR45, 0x3 ;  /* 0x0000002d04057c11 */ /* 0x000fe4000f8e18ff */
[----:B------:R-:W-:-:S04]  /*12930*/  SHF.L.U32 R30, R31, 0x1f, RZ ;  /* 0x0000001f1f1e7819 */ /* 0x000fc800000006ff */
[----:B------:R-:W0:Y:S02]  /*12940*/  SYNCS.PHASECHK.TRANS64.TRYWAIT P0, [R5+URZ+0x33480], R30 ;  /* 0x0334801e050075a7 */ /* 0x000e24000800017f */
[----:B0-----:R-:W-:Y:S05]  /*12950*/  @!P0 BRA `(.L_x_2371) ;  /* 0x0000003400ec8947 */ /* 0x001fea0003800000 */
.L_x_2444:
        /* <DEDUP_REMOVED lines=76> */
.L_x_2456:
        /* <DEDUP_REMOVED lines=14> */
[----:B-1----:R-:W-:Y:S05]  /*12f00*/  @!P1 BRA `(.L_x_2373) ;  /* 0x0000000000049947 */ /* 0x002fea0003800000 */
[----:B------:R-:W-:Y:S01]  /*12f10*/  BPT.TRAP 0x1 ;  /* 0x000000040000795c */ /* 0x000fe20000300000 */
.L_x_2373:
[----:B------:R1:W-:Y:S01]  /*12f20*/  SYNCS.ARRIVE.TRANS64.A1T0 RZ, [R5+URZ+0x33470], RZ ;  /* 0x033470ff05ff79a7 */ /* 0x0003e2000810003f */
[----:B------:R-:W-:Y:S05]  /*12f30*/  @!P1 BRA `(.L_x_2374) ;  /* 0x0000000000049947 */ /* 0x000fea0003800000 */
[----:B------:R-:W-:Y:S01]  /*12f40*/  BPT.TRAP 0x1 ;  /* 0x000000040000795c */ /* 0x000fe20000300000 */
.L_x_2374:
[----:B------:R-:W2:Y:S02]  /*12f50*/  SYNCS.PHASECHK.TRANS64.TRYWAIT P0, [R5+URZ+0x33440], R30 ;  /* 0x0334401e050075a7 */ /* 0x000ea4000800017f */
[----:B--2---:R-:W-:Y:S05]  /*12f60*/  @!P0 BRA `(.L_x_2375) ;  /* 0x0000003400f88947 */ /* 0x004fea0003800000 */
.L_x_2457:
        /* <DEDUP_REMOVED lines=69> */
.L_x_2469:
        /* <DEDUP_REMOVED lines=16> */
.L_x_2377:
[----:B------:R-:W3:Y:S01]  /*134c0*/  LDL R2, [R1+0xc] ;  /* 0x00000c0001027983 */ /* 0x000ee20000100800 */
[----:B------:R0:W-:Y:S01]  /*134d0*/  SYNCS.ARRIVE.TRANS64.A1T0 RZ, [R5+URZ+0x33430], RZ ;  /* 0x033430ff05ff79a7 */ /* 0x0001e2000810003f */
[----:B---3--:R-:W-:-:S13]  /*134e0*/  ISETP.NE.AND P0, PT, R2, 0x3, PT ;  /* 0x000000030200780c */ /* 0x008fda0003f05270 */
[----:B0-----:R-:W-:Y:S05]  /*134f0*/  @!P0 BRA `(.L_x_2378) ;  /* 0x0000000000048947 */ /* 0x001fea0003800000 */
[----:B------:R-:W-:Y:S01]  /*13500*/  BPT.TRAP 0x1 ;  /* 0x000000040000795c */ /* 0x000fe20000300000 */
.L_x_2378:
[----:B------:R-:W-:Y:S02]  /*13510*/  LOP3.LUT R2, R21, 0x1, RZ, 0x3c, !PT ;  /* 0x0000000115027812 */ /* 0x000fe400078e3cff */
[----:B-12---:R-:W-:Y:S02]  /*13520*/  LEA R5, R20, UR45, 0x3 ;  /* 0x0000002d14057c11 */ /* 0x006fe4000f8e18ff */
[----:B------:R-:W-:-:S04]  /*13530*/  SHF.L.U32 R2, R2, 0x1f, RZ ;  /* 0x0000001f02027819 */ /* 0x000fc800000006ff */
[----:B------:R-:W0:Y:S02]  /*13540*/  SYNCS.PHASECHK.TRANS64.TRYWAIT P1, [R5+URZ+0x33470], R2 ;  /* 0x03347002050075a7 */ /* 0x000e24000802017f */
[----:B0-----:R-:W-:Y:S05]  /*13550*/  @!P1 BRA `(.L_x_2379) ;  /* 0x0000003800009947 */ /* 0x001fea0003800000 */
.L_x_2470:
[----:B------:R-:W-:-:S13]  /*13560*/  LOP3.LUT P1, RZ, R16, 0x10, RZ, 0xc0, !PT ;  /* 0x0000001010ff7812 */ /* 0x000fda000782c0ff */
[----:B------:R-:W-:Y:S05]  /*13570*/  @!P1 BRA `(.L_x_2380) ;  /* 0x0000000000049947 */ /* 0x000fea0003800000 */
[----:B------:R-:W-:Y:S01]  /*13580*/  BPT.TRAP 0x1 ;  /* 0x000000040000795c */ /* 0x000fe20000300000 */
.L_x_2380:
[----:B------:R-:W2:Y:S01]  /*13590*/  LDL R3, [R1+0x8] ;  /* 0x0000080001037983 */ /* 0x000ea20000100800 */
[----:B------:R-:W-:Y:S01]  /*135a0*/  SHF.L.U32 R6, R21, 0x1f, RZ ;  /* 0x0000001f15067819 */ /* 0x000fe200000006ff */
[----:B0-----:R-:W-:-:S03]  /*135b0*/  IMAD R2, R20, 0x7800, RZ ;  /* 0x0000780014027824 */ /* 0x001fc600078e02ff */
[----:B------:R-:W0:Y:S02]  /*135c0*/  SYNCS.PHASECHK.TRANS64.TRYWAIT P1, [R5+URZ+0x33460], R6 ;  /* 0x03346006050075a7 */ /* 0x000e24000802017f */
[----:B--2---:R-:W-:Y:S01]  /*135d0*/  LOP3.LUT R3, R2, R3, RZ, 0xfc, !PT ;  /* 0x0000000302037212 */ /* 0x004fe200078efcff */
[----:B0-----:R-:W-:Y:S06]  /*135e0*/  @!P1 BRA `(.L_x_2381) ;  /* 0x0000003400f09947 */ /* 0x001fec0003800000 */
.L_x_2471:
[----:B------:R-:W2:Y:S01]  /*135f0*/  LDL R7, [R1+0x4] ;  /* 0x0000040001077983 */ /* 0x000ea20000100800 */
[----:B------:R-:W-:Y:S05]  /*13600*/  WARPSYNC.ALL ;  /* 0x0000000000007948 */ /* 0x000fea0003800000 */
[----:B------:R-:W1:Y:S01]  /*13610*/  LDSM.16.MT88.4 R8, [R3+UR45+0xf200] ;  /* 0x00f2002d0308783b */ /* 0x000e620008004200 */
[----:B------:R-:W-:Y:S02]  /*13620*/  LOP3.LUT P1, RZ, R16, 0x10, RZ, 0xc0, !PT ;  /* 0x0000001010ff7812 */ /* 0x000fe4000782c0ff */
[C-C-:B-1----:R-:W-:Y:S02]  /*13630*/  PRMT R20, R8.reuse, 0x6420, R9.reuse ;  /* 0x0000642008147816 */ /* 0x142fe40000000009 */
[----:B------:R-:W-:-:S02]  /*13640*/  PRMT R21, R8, 0x7531, R9 ;  /* 0x0000753108157816 */ /* 0x000fc40000000009 */
[C-C-:B------:R-:W-:Y:S02]  /*13650*/  PRMT R22, R10.reuse, 0x6420, R11.reuse ;  /* 0x000064200a167816 */ /* 0x140fe4000000000b */
[----:B------:R-:W-:Y:S02]  /*13660*/  PRMT R23, R10, 0x7531, R11 ;  /* 0x000075310a177816 */ /* 0x000fe4000000000b */
[----:B--2---:R-:W-:-:S05]  /*13670*/  LOP3.LUT R2, R2, R7, RZ, 0xfc, !PT ;  /* 0x0000000702027212 */ /* 0x004fca00078efcff */
[----:B------:R-:W-:-:S05]  /*13680*/  VIADD R2, R2, UR45 ;  /* 0x0000002d02027c36 */ /* 0x000fca0008000000 */
[----:B------:R-:W-:Y:S04]  /*13690*/  STSM.16.M88.4 [R2+0x200], R20 ;  /* 0x0002001402007844 */ /* 0x000fe80000000200 */
[----:B------:R-:W1:Y:S02]  /*136a0*/  LDSM.16.MT88.4 R8, [R3+UR45+0x11a00] ;  /* 0x011a002d0308783b */ /* 0x000e640008004200 */
[C-C-:B-1----:R-:W-:Y:S02]  /*136b0*/  PRMT R12, R8.reuse, 0x6420, R9.reuse ;  /* 0x00006420080c7816 */ /* 0x142fe40000000009 */
[----:B------:R-:W-:Y:S02]  /*136c0*/  PRMT R13, R8, 0x7531, R9 ;  /* 0x00007531080d7816 */ /* 0x000fe40000000009 */
[----:B------:R-:W-:-:S02]  /*136d0*/  PRMT R14, R10, 0x6420, R11 ;  /* 0x000064200a0e7816 */ /* 0x000fc4000000000b */
[----:B------:R-:W-:-:S05]  /*136e0*/  PRMT R15, R10, 0x7531, R11 ;  /* 0x000075310a0f7816 */ /* 0x000fca000000000b */
        /* <DEDUP_REMOVED lines=87> */
.L_x_2382:
[----:B--2---:R2:W-:Y:S01]  /*13c60*/  SYNCS.ARRIVE.TRANS64.A1T0 RZ, [R5+URZ+0x33450], RZ ;  /* 0x033450ff05ff79a7 */ /* 0x0045e2000810003f */
[----:B------:R-:W-:Y:S06]  /*13c70*/  BAR.SYNC.DEFER_BLOCKING 0x2, 0x80 ;  /* 0x0082000000007b1d */ /* 0x000fec0000010000 */
[----:B------:R-:W-:Y:S05]  /*13c80*/  @!P0 BRA `(.L_x_2383) ;  /* 0x0000000000048947 */ /* 0x000fea0003800000 */
[----:B------:R-:W-:Y:S01]  /*13c90*/  BPT.TRAP 0x1 ;  /* 0x000000040000795c */ /* 0x000fe20000300000 */
.L_x_2383:
[----:B-1----:R-:W1:Y:S01]  /*13ca0*/  S2R R2, SR_CgaCtaId ;  /* 0x0000000000027919 */ /* 0x002e620000008800 */
[----:B0-2---:R-:W-:Y:S02]  /*13cb0*/  VIADD R5, R5, 0x33480 ;  /* 0x0003348005057836 */ /* 0x005fe40000000000 */
[----:B------:R-:W-:Y:S02]  /*13cc0*/  VIADD R0, R0, 0xffffff60 ;  /* 0xffffff6000007836 */ /* 0x000fe40000000000 */
[----:B------:R-:W-:Y:S02]  /*13cd0*/  IMAD.MOV.U32 R20, RZ, RZ, R4 ;  /* 0x000000ffff147224 */ /* 0x000fe400078e0004 */
[----:B------:R-:W-:Y:S01]  /*13ce0*/  IMAD.MOV.U32 R21, RZ, RZ, R31 ;  /* 0x000000ffff157224 */ /* 0x000fe200078e001f */
[----:B-1----:R-:W-:-:S04]  /*13cf0*/  PRMT R5, R2, 0x654, R5 ;  /* 0x0000065402057816 */ /* 0x002fc80000000005 */
[----:B------:R1:W-:Y:S01]  /*13d00*/  SYNCS.ARRIVE.TRANS64.RED.A1T0 RZ, [R5+URZ], RZ ;  /* 0x000000ff05ff79a7 */ /* 0x0003e2000810043f */
[----:B------:R-:W-:Y:S05]  /*13d10*/  @P2 BRA `(.L_x_2384) ;  /* 0xffffffe800502947 */ /* 0x000fea000383ffff */
[----:B------:R-:W-:Y:S05]  /*13d20*/  BRA `(.L_x_2385) ;  /* 0x0000000000047947 */ /* 0x000fea0003800000 */
.L_x_2369:
[----:B------:R-:W-:-:S07]  /*13d30*/  IMAD.MOV.U32 R4, RZ, RZ, RZ ;  /* 0x000000ffff047224 */ /* 0x000fce00078e00ff */
.L_x_2385:
[----:B0-----:R-:W3:Y:S02]  /*13d40*/  LDL R0, [R1+0x10] ;  /* 0x0000100001007983 */ /* 0x001ee40000100800 */
[----:B---3--:R-:W-:-:S13]  /*13d50*/  R2UR UR4, R0 ;  /* 0x00000000000472ca */ /* 0x008fda00000e0000 */
[----:B------:R-:W-:-:S06]  /*13d60*/  ULOP3.LUT UR4, UR4, 0x1, URZ, 0xfc, !UPT ;  /* 0x0000000104047892 */ /* 0x000fcc000f8efc3f */
[----:B------:R-:W-:-:S05]  /*13d70*/  IMAD.U32 R0, RZ, RZ, UR4 ;  /* 0x00000004ff007e24 */ /* 0x000fca000f8e00ff */
[----:B------:R-:W-:-:S13]  /*13d80*/  ISETP.NE.AND P1, PT, R0, 0x3, PT ;  /* 0x000000030000780c */ /* 0x000fda0003f25270 */
[----:B------:R-:W-:Y:S05]  /*13d90*/  @!P1 BRA `(.L_x_2386) ;  /* 0x0000000000049947 */ /* 0x000fea0003800000 */
[----:B------:R-:W-:Y:S01]  /*13da0*/  BPT.TRAP 0x1 ;  /* 0x000000040000795c */ /* 0x000fe20000300000 */
.L_x_2386:
[----:B-1----:R-:W-:Y:S01]  /*13db0*/  LOP3.LUT R3, R31, 0x1, RZ, 0x3c, !PT ;  /* 0x000000011f037812 */ /* 0x002fe200078e3cff */
[----:B------:R-:W-:Y:S01]  /*13dc0*/  BSSY B0, `(.L_x_2387) ;  /* 0x0000005000007945 */ /* 0x000fe20003800000 */
[----:B------:R-:W-:Y:S02]  /*13dd0*/  LEA R0, R4, UR45, 0x3 ;  /* 0x0000002d04007c11 */ /* 0x000fe4000f8e18ff */
[----:B------:R-:W-:-:S04]  /*13de0*/  SHF.L.U32 R3, R3, 0x1f, RZ ;  /* 0x0000001f03037819 */ /* 0x000fc800000006ff */
[----:B------:R-:W0:Y:S02]  /*13df0*/  SYNCS.PHASECHK.TRANS64.TRYWAIT P0, [R0+URZ+0x33470], R3 ;  /* 0x03347003000075a7 */ /* 0x000e24000800017f */
[----:B0-----:R-:W-:Y:S05]  /*13e00*/  @!P0 BRA `(.L_x_2388) ;  /* 0x0000002c00fc8947 */ /* 0x001fea0003800000 */
.L_x_2472:
[----:B------:R-:W-:Y:S05]  /*13e10*/  BSYNC B0 ;  /* 0x0000000000007941 */ /* 0x000fea0003800000 */
.L_x_2387:
[----:B------:R-:W-:-:S13]  /*13e20*/  LOP3.LUT P0, RZ, R16, 0x10, RZ, 0xc0, !PT ;  /* 0x0000001010ff7812 */ /* 0x000fda000780c0ff */
[----:B------:R-:W-:Y:S05]  /*13e30*/  @!P0 BRA `(.L_x_2389) ;  /* 0x0000000000048947 */ /* 0x000fea0003800000 */
[----:B------:R-:W-:Y:S01]  /*13e40*/  BPT.TRAP 0x1 ;  /* 0x000000040000795c */ /* 0x000fe20000300000 */
.L_x_2389:
[----:B------:R-:W3:Y:S01]  /*13e50*/  LDL.LU R2, [R1+0x8] ;  /* 0x0000080001027983 */ /* 0x000ee20000300800 */
[----:B------:R-:W-:Y:S01]  /*13e60*/  SHF.L.U32 R5, R31, 0x1f, RZ ;  /* 0x0000001f1f057819 */ /* 0x000fe200000006ff */
[----:B0-----:R-:W-:-:S03]  /*13e70*/  IMAD R3, R4, 0x7800, RZ ;  /* 0x0000780004037824 */ /* 0x001fc600078e02ff */
[----:B------:R-:W0:Y:S02]  /*13e80*/  SYNCS.PHASECHK.TRANS64.TRYWAIT P0, [R0+URZ+0x33460], R5 ;  /* 0x03346005000075a7 */ /* 0x000e24000800017f */
[----:B---3--:R-:W-:Y:S01]  /*13e90*/  LOP3.LUT R2, R3, R2, RZ, 0xfc, !PT ;  /* 0x0000000203027212 */ /* 0x008fe200078efcff */
[----:B0-----:R-:W-:Y:S06]  /*13ea0*/  @!P0 BRA `(.L_x_2390) ;  /* 0x0000002c00e88947 */ /* 0x001fec0003800000 */
.L_x_2473:
[----:B------:R-:W3:Y:S01]  /*13eb0*/  LDL.LU R6, [R1+0x4] ;  /* 0x0000040001067983 */ /* 0x000ee20000300800 */
[----:B------:R-:W-:Y:S05]  /*13ec0*/  WARPSYNC.ALL ;  /* 0x0000000000007948 */ /* 0x000fea0003800000 */
[----:B------:R-:W1:Y:S01]  /*13ed0*/  LDSM.16.MT88.4 R8, [R2+UR45+0xf200] ;  /* 0x00f2002d0208783b */ /* 0x000e620008004200 */
[----:B------:R-:W-:Y:S02]  /*13ee0*/  LOP3.LUT P0, RZ, R16, 0x10, RZ, 0xc0, !PT ;  /* 0x0000001010ff7812 */ /* 0x000fe4000780c0ff */
[C-C-:B-1----:R-:W-:Y:S02]  /*13ef0*/  PRMT R12, R8.reuse, 0x6420, R9.reuse ;  /* 0x00006420080c7816 */ /* 0x142fe40000000009 */
[----:B------:R-:W-:-:S02]  /*13f00*/  PRMT R13, R8, 0x7531, R9 ;  /* 0x00007531080d7816 */ /* 0x000fc40000000009 */
[C-C-:B--2---:R-:W-:Y:S02]  /*13f10*/  PRMT R14, R10.reuse, 0x6420, R11.reuse ;  /* 0x000064200a0e7816 */ /* 0x144fe4000000000b */
[----:B------:R-:W-:Y:S02]  /*13f20*/  PRMT R15, R10, 0x7531, R11 ;  /* 0x000075310a0f7816 */ /* 0x000fe4000000000b */
[----:B---3--:R-:W-:-:S05]  /*13f30*/  LOP3.LUT R3, R3, R6, RZ, 0xfc, !PT ;  /* 0x0000000603037212 */ /* 0x008fca00078efcff */
        /* <DEDUP_REMOVED lines=94> */
.L_x_2391:
[----:B--2---:R2:W-:Y:S01]  /*14520*/  SYNCS.ARRIVE.TRANS64.A1T0 RZ, [R0+URZ+0x33450], RZ ;  /* 0x033450ff00ff79a7 */ /* 0x0045e2000810003f */
[----:B------:R-:W-:Y:S06]  /*14530*/  BAR.SYNC.DEFER_BLOCKING 0x2, 0x80 ;  /* 0x0082000000007b1d */ /* 0x000fec0000010000 */
[----:B------:R-:W-:Y:S05]  /*14540*/  @!P1 BRA `(.L_x_2392) ;  /* 0x0000000000049947 */ /* 0x000fea0003800000 */
[----:B------:R-:W-:Y:S01]  /*14550*/  BPT.TRAP 0x1 ;  /* 0x000000040000795c */ /* 0x000fe20000300000 */
.L_x_2392:
[----:B------:R-:W3:Y:S01]  /*14560*/  S2R R2, SR_CgaCtaId ;  /* 0x0000000000027919 */ /* 0x000ee20000008800 */
[----:B0-2---:R-:W-:-:S05]  /*14570*/  VIADD R0, R0, 0x33480 ;  /* 0x0003348000007836 */ /* 0x005fca0000000000 */
[----:B---3--:R-:W-:Y:S01]  /*14580*/  PRMT R0, R2, 0x654, R0 ;  /* 0x0000065402007816 */ /* 0x008fe20000000000 */
[----:B------:R-:W-:-:S03]  /*14590*/  IMAD.MOV.U32 R2, RZ, RZ, RZ ;  /* 0x000000ffff027224 */ /* 0x000fc600078e00ff */
[----:B------:R0:W-:Y:S02]  /*145a0*/  SYNCS.ARRIVE.TRANS64.RED.A1T0 RZ, [R0+URZ], RZ ;  /* 0x000000ff00ff79a7 */ /* 0x0001e4000810043f */
[----:B0-----:R-:W-:-:S05]  /*145b0*/  VIADD R0, R4, 0x1 ;  /* 0x0000000104007836 */ /* 0x001fca0000000000 */
[----:B------:R-:W-:-:S04]  /*145c0*/  ISETP.NE.AND P0, PT, R0, 0x2, PT ;  /* 0x000000020000780c */ /* 0x000fc80003f05270 */
[----:B------:R-:W-:Y:S02]  /*145d0*/  SEL R4, RZ, 0x1, P0 ;  /* 0x00000001ff047807 */ /* 0x000fe40000000000 */
[----:B------:R-:W-:Y:S02]  /*145e0*/  SEL R0, R0, RZ, P0 ;  /* 0x000000ff00007207 */ /* 0x000fe40000000000 */
[----:B------:R-:W-:-:S07]  /*145f0*/  LOP3.LUT R31, R31, R4, RZ, 0x3c, !PT ;  /* 0x000000041f1f7212 */ /* 0x000fce00078e3cff */
.L_x_2347:
[----:B------:R-:W0:Y:S01]  /*14600*/  S2R R4, SR_CgaCtaId ;  /* 0x0000000000047919 */ /* 0x000e220000008800 */
[----:B-1----:R-:W-:Y:S02]  /*14610*/  MOV R3, 0x400 ;  /* 0x0000040000037802 */ /* 0x002fe40000000f00 */
[----:B------:R-:W-:Y:S02]  /*14620*/  SHF.L.U32 R2, R2, 0x1f, RZ ;  /* 0x0000001f02027819 */ /* 0x000fe400000006ff */
[----:B0-----:R-:W-:-:S04]  /*14630*/  LEA R5, R4, R3, 0x18 ;  /* 0x0000000304057211 */ /* 0x001fc800078ec0ff */
[----:B------:R-:W0:Y:S02]  /*14640*/  SYNCS.PHASECHK.TRANS64.TRYWAIT P0, [R5+URZ+0x33420], R2 ;  /* 0x03342002050075a7 */ /* 0x000e24000800017f */
[----:B0-----:R-:W-:Y:S05]  /*14650*/  @!P0 BRA `(.L_x_2393) ;  /* 0x0000002800108947 */ /* 0x001fea0003800000 */
.L_x_2474:
        /* <DEDUP_REMOVED lines=8> */
[----:B------:R-:W2:Y:S02]  /*146e0*/  LDL R3, [R1+0x10] ;  /* 0x0000100001037983 */ /* 0x000ea40000100800 */
[----:B--2---:R-:W-:-:S13]  /*146f0*/  R2UR UR4, R3 ;  /* 0x00000000030472ca */ /* 0x004fda00000e0000 */
[----:B------:R-:W-:-:S06]  /*14700*/  ULOP3.LUT UR4, UR4, 0x2, URZ, 0xfc, !UPT ;  /* 0x0000000204047892 */ /* 0x000fcc000f8efc3f */
[----:B------:R-:W-:-:S05]  /*14710*/  IMAD.U32 R2, RZ, RZ, UR4 ;  /* 0x00000004ff027e24 */ /* 0x000fca000f8e00ff */
[----:B------:R-:W-:-:S13]  /*14720*/  ISETP.NE.AND P0, PT, R2, 0x3, PT ;  /* 0x000000030200780c */ /* 0x000fda0003f05270 */
[----:B------:R-:W-:Y:S05]  /*14730*/  @!P0 BRA `(.L_x_2394) ;  /* 0x0000000000048947 */ /* 0x000fea0003800000 */
[----:B------:R-:W-:Y:S01]  /*14740*/  BPT.TRAP 0x1 ;  /* 0x000000040000795c */ /* 0x000fe20000300000 */
.L_x_2394:
[C---:B------:R-:W-:Y:S01]  /*14750*/  IMAD R4, R0.reuse, 0x8, R5 ;  /* 0x0000000800047824 */ /* 0x040fe200078e0205 */
[----:B------:R-:W-:Y:S01]  /*14760*/  SHF.L.U32 R3, R31, 0x1f, RZ ;  /* 0x0000001f1f037819 */ /* 0x000fe200000006ff */
[----:B------:R-:W-:-:S03]  /*14770*/  VIADD R0, R0, 0x1 ;  /* 0x0000000100007836 */ /* 0x000fc60000000000 */
[----:B------:R-:W0:Y:S02]  /*14780*/  SYNCS.PHASECHK.TRANS64.TRYWAIT P1, [R4+URZ+0x33440], R3 ;  /* 0x03344003040075a7 */ /* 0x000e24000802017f */
[----:B------:R-:W-:-:S04]  /*14790*/  ISETP.NE.AND P2, PT, R0, 0x2, PT ;  /* 0x000000020000780c */ /* 0x000fc80003f45270 */
[----:B------:R-:W-:Y:S01]  /*147a0*/  SEL R2, RZ, 0x1, P2 ;  /* 0x00000001ff027807 */ /* 0x000fe20001000000 */
[----:B0-----:R-:W-:Y:S08]  /*147b0*/  @!P1 BRA `(.L_x_2395) ;  /* 0x0000002400cc9947 */ /* 0x001ff00003800000 */
.L_x_2475:
[----:B------:R-:W-:Y:S02]  /*147c0*/  SEL R0, R0, RZ, P2 ;  /* 0x000000ff00007207 */ /* 0x000fe40001000000 */
[----:B------:R-:W-:Y:S01]  /*147d0*/  LOP3.LUT R2, R31, R2, RZ, 0x3c, !PT ;  /* 0x000000021f027212 */ /* 0x000fe200078e3cff */
[----:B------:R-:W-:Y:S06]  /*147e0*/  @!P0 BRA `(.L_x_2396) ;  /* 0x0000000000048947 */ /* 0x000fec0003800000 */
[----:B------:R-:W-:Y:S01]  /*147f0*/  BPT.TRAP 0x1 ;  /* 0x000000040000795c */ /* 0x000fe20000300000 */
.L_x_2396:
[----:B------:R-:W-:Y:S01]  /*14800*/  IMAD R5, R0, 0x8, R5 ;  /* 0x0000000800057824 */ /* 0x000fe200078e0205 */
[----:B------:R-:W-:-:S04]  /*14810*/  SHF.L.U32 R0, R2, 0x1f, RZ ;  /* 0x0000001f02007819 */ /* 0x000fc800000006ff */
[----:B------:R-:W1:Y:S02]  /*14820*/  SYNCS.PHASECHK.TRANS64.TRYWAIT P1, [R5+URZ+0x33440], R0 ;  /* 0x03344000050075a7 */ /* 0x000e64000802017f */
[----:B-1----:R-:W-:Y:S05]  /*14830*/  @!P1 BRA `(.L_x_2397) ;  /* 0x0000002400c09947 */ /* 0x002fea0003800000 */
.L_x_2476:
[----:B------:R-:W-:Y:S05]  /*14840*/  @!P0 BRA `(.L_x_2398) ;  /* 0x0000000000048947 */ /* 0x000fea0003800000 */
[----:B------:R-:W-:Y:S01]  /*14850*/  BPT.TRAP 0x1 ;  /* 0x000000040000795c */ /* 0x000fe20000300000 */
.L_x_2398:
[----:B------:R-:W2:Y:S02]  /*14860*/  SYNCS.PHASECHK.TRANS64.TRYWAIT P1, [R4+URZ+0x33460], R3 ;  /* 0x03346003040075a7 */ /* 0x000ea4000802017f */
[----:B--2---:R-:W-:Y:S05]  /*14870*/  @!P1 BRA `(.L_x_2399) ;  /* 0x0000002400c49947 */ /* 0x004fea0003800000 */
.L_x_2477:
[----:B------:R-:W-:Y:S05]  /*14880*/  @!P0 BRA `(.L_x_2400) ;  /* 0x0000000000048947 */ /* 0x000fea0003800000 */
[----:B------:R-:W-:Y:S01]  /*14890*/  BPT.TRAP 0x1 ;  /* 0x000000040000795c */ /* 0x000fe20000300000 */
.L_x_2400:
[----:B------:R-:W3:Y:S02]  /*148a0*/  SYNCS.PHASECHK.TRANS64.TRYWAIT P1, [R5+URZ+0x33460], R0 ;  /* 0x03346000050075a7 */ /* 0x000ee4000802017f */
[----:B---3--:R-:W-:Y:S05]  /*148b0*/  @!P1 BRA `(.L_x_2401) ;  /* 0x0000002400c89947 */ /* 0x008fea0003800000 */
.L_x_2478:
[----:B------:R-:W-:Y:S05]  /*148c0*/  @!P0 BRA `(.L_x_2402) ;  /* 0x0000000000048947 */ /* 0x000fea0003800000 */
[----:B------:R-:W-:Y:S01]  /*148d0*/  BPT.TRAP 0x1 ;  /* 0x000000040000795c */ /* 0x000fe20000300000 */
.L_x_2402:
[----:B------:R-:W4:Y:S02]  /*148e0*/  SYNCS.PHASECHK.TRANS64.TRYWAIT P1, [R4+URZ+0x33480], R3 ;  /* 0x03348003040075a7 */ /* 0x000f24000802017f */
[----:B----4-:R-:W-:Y:S05]  /*148f0*/  @!P1 BRA `(.L_x_2403) ;  /* 0x0000002400cc9947 */ /* 0x010fea0003800000 */
.L_x_2479:
[----:B------:R-:W-:Y:S05]  /*14900*/  @!P0 BRA `(.L_x_2404) ;  /* 0x0000000000048947 */ /* 0x000fea0003800000 */
[----:B------:R-:W-:Y:S01]  /*14910*/  BPT.TRAP 0x1 ;  /* 0x000000040000795c */ /* 0x000fe20000300000 */
.L_x_2404:
[----:B------:R0:W0:Y:S02]  /*14920*/  SYNCS.PHASECHK.TRANS64.TRYWAIT P0, [R5+URZ+0x33480], R0 ;  /* 0x03348000050075a7 */ /* 0x000024000800017f */
[----:B0-----:R-:W-:Y:S05]  /*14930*/  @!P0 NANOSLEEP.SYNCS 0x989680 ;  /* 0x009896800000895d */ /* 0x001fea0003900000 */
[----:B------:R-:W0:Y:S02]  /*14940*/  @!P0 SYNCS.PHASECHK.TRANS64 P0, [R5+URZ+0x33480], R0 ;  /* 0x03348000050085a7 */ /* 0x000e24000800007f */
[----:B0-----:R-:W-:Y:S05]  /*14950*/  @!P0 BRA `(.L_x_2404) ;  /* 0xfffffffc00f08947 */ /* 0x001fea000383ffff */
.L_x_2303:
[----:B------:R-:W-:Y:S05]  /*14960*/  BSYNC B6 ;  /* 0x0000000000067941 */ /* 0x000fea0003800000 */
.L_x_2300:
[----:B------:R-:W-:Y:S05]  /*14970*/  EXIT ;  /* 0x000000000000794d */ /* 0x000fea0003800000 */
.L_x_2307:
[----:B0-----:R-:W-:-:S04]  /*14980*/  IMAD.U32 R3, RZ, RZ, UR39 ;  /* 0x00000027ff037e24 */ /* 0x001fc8000f8e00ff */
[----:B------:R0:W1:Y:S03]  /*14990*/  SYNCS.PHASECHK.TRANS64.TRYWAIT P0, [R3+URZ+0x33400], R0 ;  /* 0x03340000030075a7 */ /* 0x000066000800017f */
[----:B-1----:R-:W-:Y:S05]  /*149a0*/  @!P0 NANOSLEEP.SYNCS 0x989680 ;  /* 0x009896800000895d */ /* 0x002fea0003900000 */
[----:B------:R-:W1:Y:S02]  /*149b0*/  @!P0 SYNCS.PHASECHK.TRANS64 P0, [R3+URZ+0x33400], R0 ;  /* 0x03340000030085a7 */ /* 0x000e64000800007f */
[----:B-1----:R-:W-:Y:S05]  /*149c0*/  @!P0 BRA `(.L_x_2307) ;  /* 0xfffffffc00ec8947 */ /* 0x002fea000383ffff */
[----:B------:R-:W-:Y:S05]  /*149d0*/  BRA `(.L_x_2405) ;  /* 0xfffffecc008c7947 */ /* 0x000fea000383ffff */
.L_x_2311:
[----:B--2---:R-:W-:-:S04]  /*149e0*/  IMAD.U32 R5, RZ, RZ, UR39 ;  /* 0x00000027ff057e24 */ /* 0x004fc8000f8e00ff */
[----:B------:R2:W3:Y:S03]  /*149f0*/  SYNCS.PHASECHK.TRANS64.TRYWAIT P1, [R5+URZ+0x33430], R0 ;  /* 0x03343000050075a7 */ /* 0x0004e6000802017f */
[----:B---3--:R-:W-:Y:S05]  /*14a00*/  @!P1 NANOSLEEP.SYNCS 0x989680 ;  /* 0x009896800000995d */ /* 0x008fea0003900000 */
[----:B------:R-:W3:Y:S02]  /*14a10*/  @!P1 SYNCS.PHASECHK.TRANS64 P1, [R5+URZ+0x33430], R0 ;  /* 0x03343000050095a7 */ /* 0x000ee4000802007f */
[----:B---3--:R-:W-:Y:S05]  /*14a20*/  @!P1 BRA `(.L_x_2311) ;  /* 0xfffffffc00ec9947 */ /* 0x008fea000383ffff */
[----:B------:R-:W-:Y:S05]  /*14a30*/  BRA `(.L_x_2310) ;  /* 0xfffffecc00b07947 */ /* 0x000fea000383ffff */
.L_x_2317:
[----:B-1----:R-:W-:-:S04]  /*14a40*/  IMAD.U32 R11, RZ, RZ, UR4 ;  /* 0x00000004ff0b7e24 */ /* 0x002fc8000f8e00ff */
[----:B------:R1:W2:Y:S03]  /*14a50*/  SYNCS.PHASECHK.TRANS64.TRYWAIT P1, [R11+URZ+0x33430], R0 ;  /* 0x033430000b0075a7 */ /* 0x0002a6000802017f */
[----:B--2---:R-:W-:Y:S05]  /*14a60*/  @!P1 NANOSLEEP.SYNCS 0x989680 ;  /* 0x009896800000995d */ /* 0x004fea0003900000 */
[----:B------:R-:W2:Y:S02]  /*14a70*/  @!P1 SYNCS.PHASECHK.TRANS64 P1, [R11+URZ+0x33430], R0 ;  /* 0x033430000b0095a7 */ /* 0x000ea4000802007f */
[----:B--2---:R-:W-:Y:S05]  /*14a80*/  @!P1 BRA `(.L_x_2317) ;  /* 0xfffffffc00ec9947 */ /* 0x004fea000383ffff */
[----:B------:R-:W-:Y:S05]  /*14a90*/  BRA `(.L_x_2314) ;  /* 0xffffff0800647947 */ /* 0x000fea000383ffff */
.L_x_2321:
[----:B-1----:R-:W-:-:S04]  /*14aa0*/  IMAD.U32 R11, RZ, RZ, UR10 ;  /* 0x0000000aff0b7e24 */ /* 0x002fc8000f8e00ff */
[----:B------:R1:W2:Y:S03]  /*14ab0*/  SYNCS.PHASECHK.TRANS64.TRYWAIT P1, [R11+URZ+0x33450], R0 ;  /* 0x033450000b0075a7 */ /* 0x0002a6000802017f */
[----:B--2---:R-:W-:Y:S05]  /*14ac0*/  @!P1 NANOSLEEP.SYNCS 0x989680 ;  /* 0x009896800000995d */ /* 0x004fea0003900000 */
[----:B------:R-:W2:Y:S02]  /*14ad0*/  @!P1 SYNCS.PHASECHK.TRANS64 P1, [R11+URZ+0x33450], R0 ;  /* 0x033450000b0095a7 */ /* 0x000ea4000802007f */
[----:B--2---:R-:W-:Y:S05]  /*14ae0*/  @!P1 BRA `(.L_x_2321) ;  /* 0xfffffffc00ec9947 */ /* 0x004fea000383ffff */
[----:B------:R-:W-:Y:S05]  /*14af0*/  BRA `(.L_x_2318) ;  /* 0xffffff1400787947 */ /* 0x000fea000383ffff */
.L_x_2329:
[----:B-1----:R-:W-:-:S04]  /*14b00*/  IMAD.U32 R13, RZ, RZ, UR7 ;  /* 0x00000007ff0d7e24 */ /* 0x002fc8000f8e00ff */
[----:B------:R1:W2:Y:S03]  /*14b10*/  SYNCS.PHASECHK.TRANS64.TRYWAIT P1, [R13+URZ+0x33430], R0 ;  /* 0x033430000d0075a7 */ /* 0x0002a6000802017f */
[----:B--2---:R-:W-:Y:S05]  /*14b20*/  @!P1 NANOSLEEP.SYNCS 0x989680 ;  /* 0x009896800000995d */ /* 0x004fea0003900000 */
[----:B------:R-:W2:Y:S02]  /*14b30*/  @!P1 SYNCS.PHASECHK.TRANS64 P1, [R13+URZ+0x33430], R0 ;  /* 0x033430000d0095a7 */ /* 0x000ea4000802007f */
[----:B--2---:R-:W-:Y:S05]  /*14b40*/  @!P1 BRA `(.L_x_2329) ;  /* 0xfffffffc00ec9947 */ /* 0x004fea000383ffff */
[----:B------:R-:W-:Y:S05]  /*14b50*/  BRA `(.L_x_2326) ;  /* 0xffffff4000ec7947 */ /* 0x000fea000383ffff */
.L_x_2333:
[----:B-1----:R-:W-:-:S04]  /*14b60*/  IMAD.U32 R13, RZ, RZ, UR7 ;  /* 0x00000007ff0d7e24 */ /* 0x002fc8000f8e00ff */
[----:B------:R1:W2:Y:S03]  /*14b70*/  SYNCS.PHASECHK.TRANS64.TRYWAIT P1, [R13+URZ+0x33450], R0 ;  /* 0x033450000d0075a7 */ /* 0x0002a6000802017f */
[----:B--2---:R-:W-:Y:S05]  /*14b80*/  @!P1 NANOSLEEP.SYNCS 0x989680 ;  /* 0x009896800000995d */ /* 0x004fea0003900000 */
[----:B------:R-:W2:Y:S02]  /*14b90*/  @!P1 SYNCS.PHASECHK.TRANS64 P1, [R13+URZ+0x33450], R0 ;  /* 0x033450000d0095a7 */ /* 0x000ea4000802007f */
[----:B--2---:R-:W-:Y:S05]  /*14ba0*/  @!P1 BRA `(.L_x_2333) ;  /* 0xfffffffc00ec9947 */ /* 0x004fea000383ffff */
[----:B------:R-:W-:Y:S05]  /*14bb0*/  BRA `(.L_x_2330) ;  /* 0xffffff4c00f07947 */ /* 0x000fea000383ffff */
.L_x_2340:
[----:B-1----:R-:W-:-:S04]  /*14bc0*/  IMAD.U32 R3, RZ, RZ, UR9 ;  /* 0x00000009ff037e24 */ /* 0x002fc8000f8e00ff */
[----:B------:R1:W3:Y:S03]  /*14bd0*/  SYNCS.PHASECHK.TRANS64.TRYWAIT P1, [R3+URZ+0x33450], R2 ;  /* 0x03345002030075a7 */ /* 0x0002e6000802017f */
[----:B---3--:R-:W-:Y:S05]  /*14be0*/  @!P1 NANOSLEEP.SYNCS 0x989680 ;  /* 0x009896800000995d */ /* 0x008fea0003900000 */
[----:B------:R-:W3:Y:S02]  /*14bf0*/  @!P1 SYNCS.PHASECHK.TRANS64 P1, [R3+URZ+0x33450], R2 ;  /* 0x03345002030095a7 */ /* 0x000ee4000802007f */
[----:B---3--:R-:W-:Y:S05]  /*14c00*/  @!P1 BRA `(.L_x_2340) ;  /* 0xfffffffc00ec9947 */ /* 0x008fea000383ffff */
[----:B------:R-:W-:Y:S05]  /*14c10*/  BRA `(.L_x_2339) ;  /* 0xffffff70003c7947 */ /* 0x000fea000383ffff */
.L_x_2353:
[----:B------:R-:W-:Y:S02]  /*14c20*/  IMAD.MOV.U32 R13, RZ, RZ, R23 ;  /* 0x000000ffff0d7224 */ /* 0x000fe400078e0017 */
[----:B------:R-:W-:Y:S02]  /*14c30*/  IMAD.MOV.U32 R12, RZ, RZ, RZ ;  /* 0x000000ffff0c7224 */ /* 0x000fe400078e00ff */
[----:B------:R-:W-:Y:S02]  /*14c40*/  IMAD.MOV.U32 R11, RZ, RZ, 0x1f ;  /* 0x0000001fff0b7424 */ /* 0x000fe400078e00ff */
[----:B------:R-:W-:-:S07]  /*14c50*/  IMAD.MOV.U32 R15, RZ, RZ, -0x1 ;  /* 0xffffffffff0f7424 */ /* 0x000fce00078e00ff */
[----:B0----5:R-:W-:Y:S05]  /*14c60*/  WARPSYNC.COLLECTIVE R15, `(.L_x_2406) ;  /* 0x000000000f087348 */ /* 0x021fea0003c00000 */
[----:B------:R1:W2:Y:S02]  /*14c70*/  SHFL.IDX P6, R14, R13, R12, R11 ;  /* 0x0000000c0d0e7389 */ /* 0x0002a400000c000b */
[----:B012--5:R-:W-:Y:S01]  /*14c80*/  ENDCOLLECTIVE ;  /* 0x000000000000791b */ /* 0x027fe20003800000 */
.L_x_2406:
[----:B------:R-:W-:Y:S05]  /*14c90*/  BRA `(.L_x_2407) ;  /* 0xffffffb800d47947 */ /* 0x000fea000383ffff */
.L_x_2355:
[----:B0-----:R-:W-:-:S04]  /*14ca0*/  IMAD.U32 R2, RZ, RZ, UR45 ;  /* 0x0000002dff027e24 */ /* 0x001fc8000f8e00ff */
[----:B------:R0:W1:Y:S03]  /*14cb0*/  SYNCS.PHASECHK.TRANS64.TRYWAIT P0, [R2+URZ+0x33480], R29 ;  /* 0x0334801d020075a7 */ /* 0x000066000800017f */
[----:B-1----:R-:W-:Y:S05]  /*14cc0*/  @!P0 NANOSLEEP.SYNCS 0x989680 ;  /* 0x009896800000895d */ /* 0x002fea0003900000 */
[----:B------:R-:W1:Y:S02]  /*14cd0*/  @!P0 SYNCS.PHASECHK.TRANS64 P0, [R2+URZ+0x33480], R29 ;  /* 0x0334801d020085a7 */ /* 0x000e64000800007f */
[----:B-1----:R-:W-:Y:S05]  /*14ce0*/  @!P0 BRA `(.L_x_2355) ;  /* 0xfffffffc00ec8947 */ /* 0x002fea000383ffff */
[----:B------:R-:W-:Y:S05]  /*14cf0*/  BRA `(.L_x_2408) ;  /* 0xffffffc000887947 */ /* 0x000fea000383ffff */
.L_x_2356:
        /* <DEDUP_REMOVED lines=8> */
.L_x_2410:
[----:B------:R-:W-:Y:S05]  /*14d80*/  BSYNC B0 ;  /* 0x0000000000007941 */ /* 0x000fea0003800000 */
.L_x_2409:
        /* <DEDUP_REMOVED lines=13> */
.L_x_2411:
[-C--:B------:R-:W-:Y:S01]  /*14e60*/  ISETP.GE.AND P2, PT, R35, R31.reuse, PT ;  /* 0x0000001f2300720c */ /* 0x080fe20003f46270 */
[----:B------:R-:W-:Y:S01]  /*14e70*/  IMAD.MOV.U32 R13, RZ, RZ, R9 ;  /* 0x000000ffff0d7224 */ /* 0x000fe200078e0009 */
[----:B------:R-:W-:Y:S01]  /*14e80*/  ISETP.GE.AND P1, PT, R25, R31, PT ;  /* 0x0000001f1900720c */ /* 0x000fe20003f26270 */
[----:B------:R-:W-:-:S03]  /*14e90*/  IMAD.MOV.U32 R12, RZ, RZ, 0x1 ;  /* 0x00000001ff0c7424 */ /* 0x000fc600078e00ff */
[----:B------:R-:W-:Y:S02]  /*14ea0*/  ISETP.LT.OR P3, PT, R7, 0x1, P1 ;  /* 0x000000010700780c */ /* 0x000fe40000f61670 */
[----:B------:R-:W-:-:S13]  /*14eb0*/  IADD3 R2, P0, R35, R14, RZ ;  /* 0x0000000e23027210 */ /* 0x000fda0007f1e0ff */
[----:B------:R-:W-:Y:S05]  /*14ec0*/  WARPSYNC.COLLECTIVE R15, `(.L_x_2412) ;  /* 0x000000000f087348 */ /* 0x000fea0003c00000 */
[----:B------:R0:W1:Y:S02]  /*14ed0*/  SHFL.IDX P6, R14, R13, R12, R11 ;  /* 0x0000000c0d0e7389 */ /* 0x00006400000c000b */
[----:B01----:R-:W-:Y:S01]  /*14ee0*/  ENDCOLLECTIVE ;  /* 0x000000000000791b */ /* 0x003fe20003800000 */
.L_x_2412:
        /* <DEDUP_REMOVED lines=15> */
.L_x_2413:
[----:B------:R-:W-:Y:S02]  /*14fe0*/  IMAD.MOV.U32 R13, RZ, RZ, R9 ;  /* 0x000000ffff0d7224 */ /* 0x000fe400078e0009 */
[----:B------:R-:W-:Y:S02]  /*14ff0*/  IMAD.MOV.U32 R12, RZ, RZ, 0x2 ;  /* 0x00000002ff0c7424 */ /* 0x000fe400078e00ff */
[----:B------:R-:W-:-:S07]  /*15000*/  IMAD.MOV.U32 R2, RZ, RZ, R14 ;  /* 0x000000ffff027224 */ /* 0x000fce00078e000e */
[----:B------:R-:W-:Y:S05]  /*15010*/  WARPSYNC.COLLECTIVE R15, `(.L_x_2414) ;  /* 0x000000000f087348 */ /* 0x000fea0003c00000 */
[----:B------:R0:W1:Y:S02]  /*15020*/  SHFL.IDX P6, R14, R13, R12, R11 ;  /* 0x0000000c0d0e7389 */ /* 0x00006400000c000b */
[----:B01----:R-:W-:Y:S01]  /*15030*/  ENDCOLLECTIVE ;  /* 0x000000000000791b */ /* 0x003fe20003800000 */
.L_x_2414:
        /* <DEDUP_REMOVED lines=16> */
.L_x_2415:
[----:B------:R-:W-:Y:S02]  /*15140*/  IMAD.MOV.U32 R13, RZ, RZ, R9 ;  /* 0x000000ffff0d7224 */ /* 0x000fe400078e0009 */
[----:B------:R-:W-:Y:S02]  /*15150*/  IMAD.MOV.U32 R12, RZ, RZ, 0x3 ;  /* 0x00000003ff0c7424 */ /* 0x000fe400078e00ff */
[----:B------:R-:W-:-:S07]  /*15160*/  IMAD.MOV.U32 R2, RZ, RZ, R14 ;  /* 0x000000ffff027224 */ /* 0x000fce00078e000e */
[----:B------:R-:W-:Y:S05]  /*15170*/  WARPSYNC.COLLECTIVE R15, `(.L_x_2416) ;  /* 0x000000000f087348 */ /* 0x000fea0003c00000 */
[----:B------:R0:W1:Y:S02]  /*15180*/  SHFL.IDX P6, R14, R13, R12, R11 ;  /* 0x0000000c0d0e7389 */ /* 0x00006400000c000b */
[----:B01----:R-:W-:Y:S01]  /*15190*/  ENDCOLLECTIVE ;  /* 0x000000000000791b */ /* 0x003fe20003800000 */
.L_x_2416:
        /* <DEDUP_REMOVED lines=13> */
.L_x_2417:
        /* <DEDUP_REMOVED lines=8> */
[----:B0-----:R-:W-:-:S13]  /*152f0*/  IADD3 R2, P3, R35, R14, RZ ;  /* 0x0000000e23027210 */ /* 0x001fda0007f7e0ff */
[----:B------:R-:W-:Y:S05]  /*15300*/  WARPSYNC.COLLECTIVE R15, `(.L_x_2418) ;  /* 0x000000000f087348 */ /* 0x000fea0003c00000 */
[----:B------:R0:W1:Y:S02]  /*15310*/  SHFL.IDX P6, R14, R13, R12, R11 ;  /* 0x0000000c0d0e7389 */ /* 0x00006400000c000b */
[----:B01----:R-:W-:Y:S01]  /*15320*/  ENDCOLLECTIVE ;  /* 0x000000000000791b */ /* 0x003fe20003800000 */
.L_x_2418:
        /* <DEDUP_REMOVED lines=12> */
.L_x_2419:
        /* <DEDUP_REMOVED lines=9> */
[----:B-1----:R-:W-:Y:S06]  /*15480*/  BRA `(.L_x_2420) ;  /* 0xffffffc000247947 */ /* 0x002fec000383ffff */
.L_x_2359:
[----:B0-----:R-:W-:-:S04]  /*15490*/  IMAD.U32 R2, RZ, RZ, UR45 ;  /* 0x0000002dff027e24 */ /* 0x001fc8000f8e00ff */
[----:B------:R0:W1:Y:S03]  /*154a0*/  SYNCS.PHASECHK.TRANS64.TRYWAIT P0, [R2+URZ+0x33440], R29 ;  /* 0x0334401d020075a7 */ /* 0x000066000800017f */
[----:B-1----:R-:W-:Y:S05]  /*154b0*/  @!P0 NANOSLEEP.SYNCS 0x989680 ;  /* 0x009896800000895d */ /* 0x002fea0003900000 */
[----:B------:R-:W1:Y:S02]  /*154c0*/  @!P0 SYNCS.PHASECHK.TRANS64 P0, [R2+URZ+0x33440], R29 ;  /* 0x0334401d020085a7 */ /* 0x000e64000800007f */
[----:B-1----:R-:W-:Y:S05]  /*154d0*/  @!P0 BRA `(.L_x_2359) ;  /* 0xfffffffc00ec8947 */ /* 0x002fea000383ffff */
[----:B------:R-:W-:Y:S05]  /*154e0*/  BRA `(.L_x_2421) ;  /* 0xffffffc000687947 */ /* 0x000fea000383ffff */
.L_x_2360:
        /* <DEDUP_REMOVED lines=8> */
.L_x_2423:
[----:B------:R-:W-:Y:S05]  /*15570*/  BSYNC B0 ;  /* 0x0000000000007941 */ /* 0x000fea0003800000 */
.L_x_2422:
        /* <DEDUP_REMOVED lines=9> */
.L_x_2424:
        /* <DEDUP_REMOVED lines=18> */
.L_x_2425:
[----:B------:R-:W-:Y:S02]  /*15730*/  IMAD.MOV.U32 R13, RZ, RZ, R0 ;  /* 0x000000ffff0d7224 */ /* 0x000fe400078e0000 */
[----:B------:R-:W-:-:S07]  /*15740*/  IMAD.MOV.U32 R6, RZ, RZ, R14 ;  /* 0x000000ffff067224 */ /* 0x000fce00078e000e */
[----:B------:R-:W-:Y:S05]  /*15750*/  WARPSYNC.COLLECTIVE R15, `(.L_x_2426) ;  /* 0x000000000f087348 */ /* 0x000fea0003c00000 */
[----:B------:R0:W1:Y:S02]  /*15760*/  SHFL.IDX P6, R14, R13, R12, R11 ;  /* 0x0000000c0d0e7389 */ /* 0x00006400000c000b */
[----:B01----:R-:W-:Y:S01]  /*15770*/  ENDCOLLECTIVE ;  /* 0x000000000000791b */ /* 0x003fe20003800000 */
.L_x_2426:
        /* <DEDUP_REMOVED lines=14> */
.L_x_2427:
        /* <DEDUP_REMOVED lines=11> */
.L_x_2428:
[----:B------:R-:W-:Y:S02]  /*15910*/  IMAD.MOV.U32 R13, RZ, RZ, R5 ;  /* 0x000000ffff0d7224 */ /* 0x000fe400078e0005 */
[----:B------:R-:W-:Y:S01]  /*15920*/  IMAD.MOV.U32 R12, RZ, RZ, 0x3 ;  /* 0x00000003ff0c7424 */ /* 0x000fe200078e00ff */
[----:B------:R-:W-:-:S05]  /*15930*/  @P4 IADD3 R14, P0, R35, R14, RZ ;  /* 0x0000000e230e4210 */ /* 0x000fca0007f1e0ff */
[----:B------:R-:W-:-:S08]  /*15940*/  @P4 IMAD.MOV.U32 R2, RZ, RZ, R14 ;  /* 0x000000ffff024224 */ /* 0x000fd000078e000e */
[----:B------:R-:W-:Y:S05]  /*15950*/  WARPSYNC.COLLECTIVE R15, `(.L_x_2429) ;  /* 0x000000000f087348 */ /* 0x000fea0003c00000 */
[----:B------:R0:W1:Y:S02]  /*15960*/  SHFL.IDX P6, R14, R13, R12, R11 ;  /* 0x0000000c0d0e7389 */ /* 0x00006400000c000b */
[----:B01----:R-:W-:Y:S01]  /*15970*/  ENDCOLLECTIVE ;  /* 0x000000000000791b */ /* 0x003fe20003800000 */
.L_x_2429:
        /* <DEDUP_REMOVED lines=13> */
.L_x_2430:
[----:B------:R-:W-:Y:S02]  /*15a50*/  IMAD.MOV.U32 R13, RZ, RZ, R8 ;  /* 0x000000ffff0d7224 */ /* 0x000fe400078e0008 */
[----:B------:R-:W-:Y:S01]  /*15a60*/  IMAD.MOV.U32 R12, RZ, RZ, RZ ;  /* 0x000000ffff0c7224 */ /* 0x000fe200078e00ff */
[----:B------:R-:W-:-:S05]  /*15a70*/  @P3 IADD3 R14, P0, R35, R14, RZ ;  /* 0x0000000e230e3210 */ /* 0x000fca0007f1e0ff */
[----:B------:R-:W-:-:S08]  /*15a80*/  @P3 IMAD.MOV.U32 R2, RZ, RZ, R14 ;  /* 0x000000ffff023224 */ /* 0x000fd000078e000e */
[----:B------:R-:W-:Y:S05]  /*15a90*/  WARPSYNC.COLLECTIVE R15, `(.L_x_2431) ;  /* 0x000000000f087348 */ /* 0x000fea0003c00000 */
[----:B------:R0:W1:Y:S02]  /*15aa0*/  SHFL.IDX P6, R14, R13, R12, R11 ;  /* 0x0000000c0d0e7389 */ /* 0x00006400000c000b */
[----:B01----:R-:W-:Y:S01]  /*15ab0*/  ENDCOLLECTIVE ;  /* 0x000000000000791b */ /* 0x003fe20003800000 */
.L_x_2431:
        /* <DEDUP_REMOVED lines=13> */
.L_x_2432:
[----:B------:R-:W-:Y:S05]  /*15b90*/  BRA `(.L_x_2433) ;  /* 0xffffffbc00f07947 */ /* 0x000fea000383ffff */
.L_x_2365:
[----:B------:R-:W-:Y:S02]  /*15ba0*/  IMAD.MOV.U32 R13, RZ, RZ, R5 ;  /* 0x000000ffff0d7224 */ /* 0x000fe400078e0005 */
[----:B------:R-:W-:Y:S02]  /*15bb0*/  IMAD.MOV.U32 R12, RZ, RZ, RZ ;  /* 0x000000ffff0c7224 */ /* 0x000fe400078e00ff */
[----:B------:R-:W-:Y:S02]  /*15bc0*/  IMAD.MOV.U32 R11, RZ, RZ, 0x1c1f ;  /* 0x00001c1fff0b7424 */ /* 0x000fe400078e00ff */
[----:B------:R-:W-:Y:S02]  /*15bd0*/  IMAD.MOV.U32 R15, RZ, RZ, -0x1 ;  /* 0xffffffffff0f7424 */ /* 0x000fe400078e00ff */
[----:B------:R-:W-:-:S07]  /*15be0*/  IMAD.U32 R6, RZ, RZ, UR47 ;  /* 0x0000002fff067e24 */ /* 0x000fce000f8e00ff */
[----:B-1----:R-:W-:Y:S05]  /*15bf0*/  WARPSYNC.COLLECTIVE R15, `(.L_x_2434) ;  /* 0x000000000f087348 */ /* 0x002fea0003c00000 */
[----:B-1----:R0:W1:Y:S02]  /*15c00*/  SHFL.IDX P6, R14, R13, R12, R11 ;  /* 0x0000000c0d0e7389 */ /* 0x00206400000c000b */
[----:B01----:R-:W-:Y:S01]  /*15c10*/  ENDCOLLECTIVE ;  /* 0x000000000000791b */ /* 0x003fe20003800000 */
.L_x_2434:
[----:B------:R-:W-:Y:S02]  /*15c20*/  IMAD.MOV.U32 R13, RZ, RZ, R0 ;  /* 0x000000ffff0d7224 */ /* 0x000fe400078e0000 */
[----:B------:R-:W-:-:S07]  /*15c30*/  IMAD.MOV.U32 R2, RZ, RZ, R14 ;  /* 0x000000ffff027224 */ /* 0x000fce00078e000e */
[----:B------:R-:W-:Y:S05]  /*15c40*/  WARPSYNC.COLLECTIVE R15, `(.L_x_2435) ;  /* 0x000000000f087348 */ /* 0x000fea0003c00000 */
[----:B------:R0:W1:Y:S02]  /*15c50*/  SHFL.IDX P6, R14, R13, R12, R11 ;  /* 0x0000000c0d0e7389 */ /* 0x00006400000c000b */
[----:B01----:R-:W-:Y:S01]  /*15c60*/  ENDCOLLECTIVE ;  /* 0x000000000000791b */ /* 0x003fe20003800000 */
.L_x_2435:
[----:B------:R-:W-:Y:S02]  /*15c70*/  ULDC UR4, c[0x0][0x288] ;  /* 0x0000a20000047ab9 */ /* 0x000fe40000000800 */
[----:B------:R-:W-:Y:S02]  /*15c80*/  IMAD R7, R4, UR4, RZ ;  /* 0x0000000404077c24 */ /* 0x000fe4000f8e02ff */
[----:B------:R-:W-:-:S04]  /*15c90*/  IMAD R4, R6, 0x80, R27 ;  /* 0x0000008006047824 */ /* 0x000fc800078e021b */
[C---:B------:R-:W-:Y:S01]  /*15ca0*/  VIADD R6, R4.reuse, 0x20 ;  /* 0x0000002004067836 */ /* 0x040fe20000000000 */
        /* <DEDUP_REMOVED lines=10> */
.L_x_2436:
        /* <DEDUP_REMOVED lines=11> */
.L_x_2437:
[----:B------:R-:W-:Y:S02]  /*15e00*/  IMAD.MOV.U32 R13, RZ, RZ, R5 ;  /* 0x000000ffff0d7224 */ /* 0x000fe400078e0005 */
[----:B------:R-:W-:Y:S01]  /*15e10*/  IMAD.MOV.U32 R12, RZ, RZ, 0x2 ;  /* 0x00000002ff0c7424 */ /* 0x000fe200078e00ff */
[----:B------:R-:W-:-:S13]  /*15e20*/  @!P1 IADD3 R8, P0, R35, R14, RZ ;  /* 0x0000000e23089210 */ /* 0x000fda0007f1e0ff */
[----:B------:R-:W-:Y:S05]  /*15e30*/  WARPSYNC.COLLECTIVE R15, `(.L_x_2438) ;  /* 0x000000000f087348 */ /* 0x000fea0003c00000 */
[----:B------:R0:W1:Y:S02]  /*15e40*/  SHFL.IDX P6, R14, R13, R12, R11 ;  /* 0x0000000c0d0e7389 */ /* 0x00006400000c000b */
[----:B01----:R-:W-:Y:S01]  /*15e50*/  ENDCOLLECTIVE ;  /* 0x000000000000791b */ /* 0x003fe20003800000 */
.L_x_2438:
[----:B------:R-:W-:Y:S02]  /*15e60*/  @!P1 IMAD.X R9, RZ, RZ, R6, P0 ;  /* 0x000000ffff099224 */ /* 0x000fe400000e0606 */
[----:B------:R-:W-:Y:S02]  /*15e70*/  VIADD R6, R4, 0x40 ;  /* 0x0000004004067836 */ /* 0x000fe40000000000 */
[----:B------:R-:W-:Y:S02]  /*15e80*/  @!P1 IMAD.MOV.U32 R2, RZ, RZ, R8 ;  /* 0x000000ffff029224 */ /* 0x000fe400078e0008 */
[----:B------:R-:W-:Y:S01]  /*15e90*/  @!P1 IMAD.MOV.U32 R3, RZ, RZ, R9 ;  /* 0x000000ffff039224 */ /* 0x000fe200078e0009 */
[----:B------:R-:W-:Y:S01]  /*15ea0*/  ISETP.GE.AND P0, PT, R6, R7, PT ;  /* 0x000000070600720c */ /* 0x000fe20003f06270 */
[----:B------:R-:W-:-:S03]  /*15eb0*/  IMAD.MOV.U32 R13, RZ, RZ, R0 ;  /* 0x000000ffff0d7224 */ /* 0x000fc600078e0000 */
[----:B------:R-:W-:Y:S01]  /*15ec0*/  @!PT LDS RZ, [RZ] ;  /* 0x00000000fffff984 */ /* 0x000fe20000000800 */
[----:B------:R-:W-:Y:S01]  /*15ed0*/  @!PT LDS RZ, [RZ] ;  /* 0x00000000fffff984 */ /* 0x000fe20000000800 */
[----:B------:R-:W-:Y:S01]  /*15ee0*/  @!PT LDS RZ, [RZ] ;  /* 0x00000000fffff984 */ /* 0x000fe20000000800 */
[----:B------:R0:W-:Y:S04]  /*15ef0*/  @!P1 LDGSTS.E.BYPASS.LTC128B.128 [R24+0x1ea00], desc[UR36][R2.64], !P4 ;  /* 0x1ea0000002189fae */ /* 0x0001e8000e101d64 */
[----:B------:R0:W-:Y:S04]  /*15f00*/  @!P1 LDGSTS.E.BYPASS.LTC128B.128 [R24+0x20a00], desc[UR36][R2.64+0x40], !P3 ;  /* 0x20a0004002189fae */ /* 0x0001e8000d901d64 */
[----:B------:R0:W-:Y:S01]  /*15f10*/  @!P1 LDGSTS.E.BYPASS.LTC128B.128 [R24+0x22a00], desc[UR36][R2.64+0x80], !P2 ;  /* 0x22a0008002189fae */ /* 0x0001e2000d101d64 */
[----:B------:R-:W-:-:S07]  /*15f20*/  IMAD.MOV.U32 R6, RZ, RZ, R14 ;  /* 0x000000ffff067224 */ /* 0x000fce00078e000e */
[----:B0-----:R-:W-:Y:S05]  /*15f30*/  WARPSYNC.COLLECTIVE R15, `(.L_x_2439) ;  /* 0x000000000f087348 */ /* 0x001fea0003c00000 */
[----:B------:R1:W2:Y:S02]  /*15f40*/  SHFL.IDX P6, R14, R13, R12, R11 ;  /* 0x0000000c0d0e7389 */ /* 0x0002a400000c000b */
[----:B012---:R-:W-:Y:S01]  /*15f50*/  ENDCOLLECTIVE ;  /* 0x000000000000791b */ /* 0x007fe20003800000 */
.L_x_2439:
[----:B------:R-:W-:Y:S02]  /*15f60*/  IMAD.MOV.U32 R13, RZ, RZ, R5 ;  /* 0x000000ffff0d7224 */ /* 0x000fe400078e0005 */
[----:B------:R-:W-:Y:S01]  /*15f70*/  IMAD.MOV.U32 R12, RZ, RZ, 0x3 ;  /* 0x00000003ff0c7424 */ /* 0x000fe200078e00ff */
[----:B------:R-:W-:-:S05]  /*15f80*/  @!P0 IADD3 R14, P5, R35, R14, RZ ;  /* 0x0000000e230e8210 */ /* 0x000fca0007fbe0ff */
[----:B------:R-:W-:-:S08]  /*15f90*/  @!P0 IMAD.MOV.U32 R2, RZ, RZ, R14 ;  /* 0x000000ffff028224 */ /* 0x000fd000078e000e */
[----:B------:R-:W-:Y:S05]  /*15fa0*/  WARPSYNC.COLLECTIVE R15, `(.L_x_2440) ;  /* 0x000000000f087348 */ /* 0x000fea0003c00000 */
[----:B------:R0:W1:Y:S02]  /*15fb0*/  SHFL.IDX P6, R14, R13, R12, R11 ;  /* 0x0000000c0d0e7389 */ /* 0x00006400000c000b */
[----:B01----:R-:W-:Y:S01]  /*15fc0*/  ENDCOLLECTIVE ;  /* 0x000000000000791b */ /* 0x003fe20003800000 */
.L_x_2440:
        /* <DEDUP_REMOVED lines=13> */
.L_x_2441:
[----:B------:R-:W-:Y:S05]  /*160a0*/  BRA `(.L_x_2442) ;  /* 0xffffffc000bc7947 */ /* 0x000fea000383ffff */
.L_x_2368:
[----:B01----:R-:W-:-:S04]  /*160b0*/  IMAD.U32 R3, RZ, RZ, UR45 ;  /* 0x0000002dff037e24 */ /* 0x003fc8000f8e00ff */
[----:B------:R0:W1:Y:S03]  /*160c0*/  SYNCS.PHASECHK.TRANS64.TRYWAIT P0, [R3+URZ+0x33420], R0 ;  /* 0x03342000030075a7 */ /* 0x000066000800017f */
[----:B-1----:R-:W-:Y:S05]  /*160d0*/  @!P0 NANOSLEEP.SYNCS 0x989680 ;  /* 0x009896800000895d */ /* 0x002fea0003900000 */
[----:B------:R-:W1:Y:S02]  /*160e0*/  @!P0 SYNCS.PHASECHK.TRANS64 P0, [R3+URZ+0x33420], R0 ;  /* 0x03342000030085a7 */ /* 0x000e64000800007f */
[----:B-1----:R-:W-:Y:S05]  /*160f0*/  @!P0 BRA `(.L_x_2368) ;  /* 0xfffffffc00ec8947 */ /* 0x002fea000383ffff */
[----:B------:R-:W-:Y:S05]  /*16100*/  BRA `(.L_x_2443) ;  /* 0xffffffc000fc7947 */ /* 0x000fea000383ffff */
.L_x_2371:
[----:B0-----:R0:W1:Y:S02]  /*16110*/  SYNCS.PHASECHK.TRANS64.TRYWAIT P0, [R5+URZ+0x33480], R30 ;  /* 0x0334801e050075a7 */ /* 0x001064000800017f */
[----:B-1----:R-:W-:Y:S05]  /*16120*/  @!P0 NANOSLEEP.SYNCS 0x989680 ;  /* 0x009896800000895d */ /* 0x002fea0003900000 */
[----:B------:R-:W1:Y:S02]  /*16130*/  @!P0 SYNCS.PHASECHK.TRANS64 P0, [R5+URZ+0x33480], R30 ;  /* 0x0334801e050085a7 */ /* 0x000e64000800007f */
[----:B-1----:R-:W-:Y:S05]  /*16140*/  @!P0 BRA `(.L_x_2371) ;  /* 0xfffffffc00f08947 */ /* 0x002fea000383ffff */
[----:B------:R-:W-:Y:S05]  /*16150*/  BRA `(.L_x_2444) ;  /* 0xffffffc800007947 */ /* 0x000fea000383ffff */
.L_x_2372:
        /* <DEDUP_REMOVED lines=8> */
.L_x_2446:
[----:B------:R-:W-:Y:S05]  /*161e0*/  BSYNC B0 ;  /* 0x0000000000007941 */ /* 0x000fea0003800000 */
.L_x_2445:
        /* <DEDUP_REMOVED lines=9> */
.L_x_2447:
[----:B------:R-:W-:Y:S02]  /*16280*/  IMAD.MOV.U32 R13, RZ, RZ, R19 ;  /* 0x000000ffff0d7224 */ /* 0x000fe400078e0013 */
[----:B------:R-:W-:Y:S02]  /*16290*/  IMAD.MOV.U32 R12, RZ, RZ, 0x1 ;  /* 0x00000001ff0c7424 */ /* 0x000fe400078e00ff */
[----:B------:R-:W-:-:S07]  /*162a0*/  IMAD.MOV.U32 R2, RZ, RZ, R14 ;  /* 0x000000ffff027224 */ /* 0x000fce00078e000e */
[----:B------:R-:W-:Y:S05]  /*162b0*/  WARPSYNC.COLLECTIVE R15, `(.L_x_2448) ;  /* 0x000000000f087348 */ /* 0x000fea0003c00000 */
[----:B------:R0:W1:Y:S02]  /*162c0*/  SHFL.IDX P6, R14, R13, R12, R11 ;  /* 0x0000000c0d0e7389 */ /* 0x00006400000c000b */
[----:B01----:R-:W-:Y:S01]  /*162d0*/  ENDCOLLECTIVE ;  /* 0x000000000000791b */ /* 0x003fe20003800000 */
.L_x_2448:
        /* <DEDUP_REMOVED lines=13> */
.L_x_2449:
[----:B------:R-:W-:Y:S02]  /*163b0*/  IMAD.MOV.U32 R13, RZ, RZ, R19 ;  /* 0x000000ffff0d7224 */ /* 0x000fe400078e0013 */
[----:B------:R-:W-:Y:S02]  /*163c0*/  IMAD.MOV.U32 R12, RZ, RZ, 0x2 ;  /* 0x00000002ff0c7424 */ /* 0x000fe400078e00ff */
[----:B------:R-:W-:-:S07]  /*163d0*/  IMAD.MOV.U32 R2, RZ, RZ, R14 ;  /* 0x000000ffff027224 */ /* 0x000fce00078e000e */
[----:B------:R-:W-:Y:S05]  /*163e0*/  WARPSYNC.COLLECTIVE R15, `(.L_x_2450) ;  /* 0x000000000f087348 */ /* 0x000fea0003c00000 */
[----:B------:R0:W1:Y:S02]  /*163f0*/  SHFL.IDX P6, R14, R13, R12, R11 ;  /* 0x0000000c0d0e7389 */ /* 0x00006400000c000b */
[----:B01----:R-:W-:Y:S01]  /*16400*/  ENDCOLLECTIVE ;  /* 0x000000000000791b */ /* 0x003fe20003800000 */
.L_x_2450:
        /* <DEDUP_REMOVED lines=13> */
.L_x_2451:
[----:B------:R-:W-:Y:S02]  /*164e0*/  IMAD.MOV.U32 R13, RZ, RZ, R19 ;  /* 0x000000ffff0d7224 */ /* 0x000fe400078e0013 */
[----:B------:R-:W-:Y:S02]  /*164f0*/  IMAD.MOV.U32 R12, RZ, RZ, 0x3 ;  /* 0x00000003ff0c7424 */ /* 0x000fe400078e00ff */
[----:B------:R-:W-:-:S07]  /*16500*/  IMAD.MOV.U32 R2, RZ, RZ, R14 ;  /* 0x000000ffff027224 */ /* 0x000fce00078e000e */
[----:B------:R-:W-:Y:S05]  /*16510*/  WARPSYNC.COLLECTIVE R15, `(.L_x_2452) ;  /* 0x000000000f087348 */ /* 0x000fea0003c00000 */
[----:B------:R0:W1:Y:S02]  /*16520*/  SHFL.IDX P6, R14, R13, R12, R11 ;  /* 0x0000000c0d0e7389 */ /* 0x00006400000c000b */
[----:B01----:R-:W-:Y:S01]  /*16530*/  ENDCOLLECTIVE ;  /* 0x000000000000791b */ /* 0x003fe20003800000 */
.L_x_2452:
        /* <DEDUP_REMOVED lines=13> */
.L_x_2453:
[----:B------:R-:W-:Y:S02]  /*16610*/  IMAD.MOV.U32 R13, RZ, RZ, R25 ;  /* 0x000000ffff0d7224 */ /* 0x000fe400078e0019 */
[----:B------:R-:W-:Y:S02]  /*16620*/  IMAD.MOV.U32 R12, RZ, RZ, RZ ;  /* 0x000000ffff0c7224 */ /* 0x000fe400078e00ff */
[----:B------:R-:W-:-:S07]  /*16630*/  IMAD.MOV.U32 R2, RZ, RZ, R14 ;  /* 0x000000ffff027224 */ /* 0x000fce00078e000e */
[----:B------:R-:W-:Y:S05]  /*16640*/  WARPSYNC.COLLECTIVE R15, `(.L_x_2454) ;  /* 0x000000000f087348 */ /* 0x000fea0003c00000 */
[----:B------:R0:W1:Y:S02]  /*16650*/  SHFL.IDX P6, R14, R13, R12, R11 ;  /* 0x0000000c0d0e7389 */ /* 0x00006400000c000b */
[----:B01----:R-:W-:Y:S01]  /*16660*/  ENDCOLLECTIVE ;  /* 0x000000000000791b */ /* 0x003fe20003800000 */
.L_x_2454:
        /* <DEDUP_REMOVED lines=13> */
.L_x_2455:
[----:B------:R-:W-:Y:S05]  /*16740*/  BRA `(.L_x_2456) ;  /* 0xffffffc400b47947 */ /* 0x000fea000383ffff */
.L_x_2375:
[----:B--2---:R2:W3:Y:S02]  /*16750*/  SYNCS.PHASECHK.TRANS64.TRYWAIT P0, [R5+URZ+0x33440], R30 ;  /* 0x0334401e050075a7 */ /* 0x0044e4000800017f */
[----:B---3--:R-:W-:Y:S05]  /*16760*/  @!P0 NANOSLEEP.SYNCS 0x989680 ;  /* 0x009896800000895d */ /* 0x008fea0003900000 */
[----:B------:R-:W3:Y:S02]  /*16770*/  @!P0 SYNCS.PHASECHK.TRANS64 P0, [R5+URZ+0x33440], R30 ;  /* 0x0334401e050085a7 */ /* 0x000ee4000800007f */
[----:B---3--:R-:W-:Y:S05]  /*16780*/  @!P0 BRA `(.L_x_2375) ;  /* 0xfffffffc00f08947 */ /* 0x008fea000383ffff */
[----:B------:R-:W-:Y:S05]  /*16790*/  BRA `(.L_x_2457) ;  /* 0xffffffc400f47947 */ /* 0x000fea000383ffff */
.L_x_2376:
        /* <DEDUP_REMOVED lines=8> */
.L_x_2459:
[----:B------:R-:W-:Y:S05]  /*16820*/  BSYNC B0 ;  /* 0x0000000000007941 */ /* 0x000fea0003800000 */
.L_x_2458:
        /* <DEDUP_REMOVED lines=9> */
.L_x_2460:
[----:B------:R-:W-:Y:S02]  /*168c0*/  VIADD R22, R22, UR45 ;  /* 0x0000002d16167c36 */ /* 0x000fe40008000000 */
[----:B------:R-:W-:Y:S02]  /*168d0*/  IMAD.MOV.U32 R13, RZ, RZ, R19 ;  /* 0x000000ffff0d7224 */ /* 0x000fe400078e0013 */
[----:B------:R-:W-:Y:S01]  /*168e0*/  IMAD.MOV.U32 R12, RZ, RZ, 0x1 ;  /* 0x00000001ff0c7424 */ /* 0x000fe200078e00ff */
[----:B------:R-:W-:-:S13]  /*168f0*/  IADD3 R2, P0, R35, R14, RZ ;  /* 0x0000000e23027210 */ /* 0x000fda0007f1e0ff */
[----:B------:R-:W-:Y:S05]  /*16900*/  WARPSYNC.COLLECTIVE R15, `(.L_x_2461) ;  /* 0x000000000f087348 */ /* 0x000fea0003c00000 */
[----:B------:R0:W1:Y:S02]  /*16910*/  SHFL.IDX P6, R14, R13, R12, R11 ;  /* 0x0000000c0d0e7389 */ /* 0x00006400000c000b */
[----:B01----:R-:W-:Y:S01]  /*16920*/  ENDCOLLECTIVE ;  /* 0x000000000000791b */ /* 0x003fe20003800000 */
.L_x_2461:
        /* <DEDUP_REMOVED lines=12> */
.L_x_2462:
[----:B------:R-:W-:Y:S02]  /*169f0*/  IMAD.MOV.U32 R13, RZ, RZ, R19 ;  /* 0x000000ffff0d7224 */ /* 0x000fe400078e0013 */
[----:B------:R-:W-:Y:S01]  /*16a00*/  IMAD.MOV.U32 R12, RZ, RZ, 0x2 ;  /* 0x00000002ff0c7424 */ /* 0x000fe200078e00ff */
[----:B------:R-:W-:-:S13]  /*16a10*/  IADD3 R2, P0, R35, R14, RZ ;  /* 0x0000000e23027210 */ /* 0x000fda0007f1e0ff */
[----:B------:R-:W-:Y:S05]  /*16a20*/  WARPSYNC.COLLECTIVE R15, `(.L_x_2463) ;  /* 0x000000000f087348 */ /* 0x000fea0003c00000 */
[----:B------:R0:W1:Y:S02]  /*16a30*/  SHFL.IDX P6, R14, R13, R12, R11 ;  /* 0x0000000c0d0e7389 */ /* 0x00006400000c000b */
[----:B01----:R-:W-:Y:S01]  /*16a40*/  ENDCOLLECTIVE ;  /* 0x000000000000791b */ /* 0x003fe20003800000 */
.L_x_2463:
        /* <DEDUP_REMOVED lines=12> */
.L_x_2464:
[----:B------:R-:W-:Y:S02]  /*16b10*/  IMAD.MOV.U32 R13, RZ, RZ, R19 ;  /* 0x000000ffff0d7224 */ /* 0x000fe400078e0013 */
[----:B------:R-:W-:Y:S01]  /*16b20*/  IMAD.MOV.U32 R12, RZ, RZ, 0x3 ;  /* 0x00000003ff0c7424 */ /* 0x000fe200078e00ff */
[----:B------:R-:W-:-:S13]  /*16b30*/  IADD3 R2, P0, R35, R14, RZ ;  /* 0x0000000e23027210 */ /* 0x000fda0007f1e0ff */
[----:B------:R-:W-:Y:S05]  /*16b40*/  WARPSYNC.COLLECTIVE R15, `(.L_x_2465) ;  /* 0x000000000f087348 */ /* 0x000fea0003c00000 */
[----:B------:R0:W1:Y:S02]  /*16b50*/  SHFL.IDX P6, R14, R13, R12, R11 ;  /* 0x0000000c0d0e7389 */ /* 0x00006400000c000b */
[----:B01----:R-:W-:Y:S01]  /*16b60*/  ENDCOLLECTIVE ;  /* 0x000000000000791b */ /* 0x003fe20003800000 */
.L_x_2465:
        /* <DEDUP_REMOVED lines=12> */
.L_x_2466:
[----:B------:R-:W-:Y:S02]  /*16c30*/  IMAD.MOV.U32 R13, RZ, RZ, R23 ;  /* 0x000000ffff0d7224 */ /* 0x000fe400078e0017 */
[----:B------:R-:W-:Y:S01]  /*16c40*/  IMAD.MOV.U32 R12, RZ, RZ, RZ ;  /* 0x000000ffff0c7224 */ /* 0x000fe200078e00ff */
[----:B------:R-:W-:-:S13]  /*16c50*/  IADD3 R2, P0, R35, R14, RZ ;  /* 0x0000000e23027210 */ /* 0x000fda0007f1e0ff */
[----:B------:R-:W-:Y:S05]  /*16c60*/  WARPSYNC.COLLECTIVE R15, `(.L_x_2467) ;  /* 0x000000000f087348 */ /* 0x000fea0003c00000 */
[----:B------:R0:W1:Y:S02]  /*16c70*/  SHFL.IDX P6, R14, R13, R12, R11 ;  /* 0x0000000c0d0e7389 */ /* 0x00006400000c000b */
[----:B01----:R-:W-:Y:S01]  /*16c80*/  ENDCOLLECTIVE ;  /* 0x000000000000791b */ /* 0x003fe20003800000 */
.L_x_2467:
        /* <DEDUP_REMOVED lines=12> */
.L_x_2468:
[----:B------:R-:W-:Y:S05]  /*16d50*/  BRA `(.L_x_2469) ;  /* 0xffffffc400987947 */ /* 0x000fea000383ffff */
.L_x_2379:
[----:B0-----:R0:W1:Y:S02]  /*16d60*/  SYNCS.PHASECHK.TRANS64.TRYWAIT P1, [R5+URZ+0x33470], R2 ;  /* 0x03347002050075a7 */ /* 0x001064000802017f */
[----:B-1----:R-:W-:Y:S05]  /*16d70*/  @!P1 NANOSLEEP.SYNCS 0x989680 ;  /* 0x009896800000995d */ /* 0x002fea0003900000 */
[----:B------:R-:W1:Y:S02]  /*16d80*/  @!P1 SYNCS.PHASECHK.TRANS64 P1, [R5+URZ+0x33470], R2 ;  /* 0x03347002050095a7 */ /* 0x000e64000802007f */
[----:B-1----:R-:W-:Y:S05]  /*16d90*/  @!P1 BRA `(.L_x_2379) ;  /* 0xfffffffc00f09947 */ /* 0x002fea000383ffff */
[----:B------:R-:W-:Y:S05]  /*16da0*/  BRA `(.L_x_2470) ;  /* 0xffffffc400ec7947 */ /* 0x000fea000383ffff */
.L_x_2381:
[----:B0-----:R0:W1:Y:S02]  /*16db0*/  SYNCS.PHASECHK.TRANS64.TRYWAIT P1, [R5+URZ+0x33460], R6 ;  /* 0x03346006050075a7 */ /* 0x001064000802017f */
[----:B-1----:R-:W-:Y:S05]  /*16dc0*/  @!P1 NANOSLEEP.SYNCS 0x989680 ;  /* 0x009896800000995d */ /* 0x002fea0003900000 */
[----:B------:R-:W1:Y:S02]  /*16dd0*/  @!P1 SYNCS.PHASECHK.TRANS64 P1, [R5+URZ+0x33460], R6 ;  /* 0x03346006050095a7 */ /* 0x000e64000802007f */
[----:B-1----:R-:W-:Y:S05]  /*16de0*/  @!P1 BRA `(.L_x_2381) ;  /* 0xfffffffc00f09947 */ /* 0x002fea000383ffff */
[----:B------:R-:W-:Y:S05]  /*16df0*/  BRA `(.L_x_2471) ;  /* 0xffffffc400fc7947 */ /* 0x000fea000383ffff */
.L_x_2388:
[----:B0-----:R0:W1:Y:S02]  /*16e00*/  SYNCS.PHASECHK.TRANS64.TRYWAIT P0, [R0+URZ+0x33470], R3 ;  /* 0x03347003000075a7 */ /* 0x001064000800017f */
[----:B-1----:R-:W-:Y:S05]  /*16e10*/  @!P0 NANOSLEEP.SYNCS 0x989680 ;  /* 0x009896800000895d */ /* 0x002fea0003900000 */
[----:B------:R-:W1:Y:S02]  /*16e20*/  @!P0 SYNCS.PHASECHK.TRANS64 P0, [R0+URZ+0x33470], R3 ;  /* 0x03347003000085a7 */ /* 0x000e64000800007f */
[----:B-1----:R-:W-:Y:S05]  /*16e30*/  @!P0 BRA `(.L_x_2388) ;  /* 0xfffffffc00f08947 */ /* 0x002fea000383ffff */
[----:B------:R-:W-:Y:S05]  /*16e40*/  BRA `(.L_x_2472) ;  /* 0xffffffcc00f07947 */ /* 0x000fea000383ffff */
.L_x_2390:
[----:B0-----:R0:W1:Y:S02]  /*16e50*/  SYNCS.PHASECHK.TRANS64.TRYWAIT P0, [R0+URZ+0x33460], R5 ;  /* 0x03346005000075a7 */ /* 0x001064000800017f */
[----:B-1----:R-:W-:Y:S05]  /*16e60*/  @!P0 NANOSLEEP.SYNCS 0x989680 ;  /* 0x009896800000895d */ /* 0x002fea0003900000 */
[----:B------:R-:W1:Y:S02]  /*16e70*/  @!P0 SYNCS.PHASECHK.TRANS64 P0, [R0+URZ+0x33460], R5 ;  /* 0x03346005000085a7 */ /* 0x000e64000800007f */
[----:B-1----:R-:W-:Y:S05]  /*16e80*/  @!P0 BRA `(.L_x_2390) ;  /* 0xfffffffc00f08947 */ /* 0x002fea000383ffff */
[----:B------:R-:W-:Y:S05]  /*16e90*/  BRA `(.L_x_2473) ;  /* 0xffffffd000047947 */ /* 0x000fea000383ffff */
.L_x_2393:
[----:B0-----:R0:W1:Y:S02]  /*16ea0*/  SYNCS.PHASECHK.TRANS64.TRYWAIT P0, [R5+URZ+0x33420], R2 ;  /* 0x03342002050075a7 */ /* 0x001064000800017f */
[----:B-1----:R-:W-:Y:S05]  /*16eb0*/  @!P0 NANOSLEEP.SYNCS 0x989680 ;  /* 0x009896800000895d */ /* 0x002fea0003900000 */
[----:B------:R-:W1:Y:S02]  /*16ec0*/  @!P0 SYNCS.PHASECHK.TRANS64 P0, [R5+URZ+0x33420], R2 ;  /* 0x03342002050085a7 */ /* 0x000e64000800007f */
[----:B-1----:R-:W-:Y:S05]  /*16ed0*/  @!P0 BRA `(.L_x_2393) ;  /* 0xfffffffc00f08947 */ /* 0x002fea000383ffff */
[----:B------:R-:W-:Y:S05]  /*16ee0*/  BRA `(.L_x_2474) ;  /* 0xffffffd400dc7947 */ /* 0x000fea000383ffff */
.L_x_2395:
[----:B0-----:R0:W1:Y:S02]  /*16ef0*/  SYNCS.PHASECHK.TRANS64.TRYWAIT P1, [R4+URZ+0x33440], R3 ;  /* 0x03344003040075a7 */ /* 0x001064000802017f */
[----:B-1----:R-:W-:Y:S05]  /*16f00*/  @!P1 NANOSLEEP.SYNCS 0x989680 ;  /* 0x009896800000995d */ /* 0x002fea0003900000 */
[----:B------:R-:W1:Y:S02]  /*16f10*/  @!P1 SYNCS.PHASECHK.TRANS64 P1, [R4+URZ+0x33440], R3 ;  /* 0x03344003040095a7 */ /* 0x000e64000802007f */
[----:B-1----:R-:W-:Y:S05]  /*16f20*/  @!P1 BRA `(.L_x_2395) ;  /* 0xfffffffc00f09947 */ /* 0x002fea000383ffff */
[----:B------:R-:W-:Y:S05]  /*16f30*/  BRA `(.L_x_2475) ;  /* 0xffffffd800207947 */ /* 0x000fea000383ffff */
.L_x_2397:
[----:B-1----:R1:W2:Y:S02]  /*16f40*/  SYNCS.PHASECHK.TRANS64.TRYWAIT P1, [R5+URZ+0x33440], R0 ;  /* 0x03344000050075a7 */ /* 0x0022a4000802017f */
[----:B--2---:R-:W-:Y:S05]  /*16f50*/  @!P1 NANOSLEEP.SYNCS 0x989680 ;  /* 0x009896800000995d */ /* 0x004fea0003900000 */
[----:B------:R-:W2:Y:S02]  /*16f60*/  @!P1 SYNCS.PHASECHK.TRANS64 P1, [R5+URZ+0x33440], R0 ;  /* 0x03344000050095a7 */ /* 0x000ea4000802007f */
[----:B--2---:R-:W-:Y:S05]  /*16f70*/  @!P1 BRA `(.L_x_2397) ;  /* 0xfffffffc00f09947 */ /* 0x004fea000383ffff */
[----:B------:R-:W-:Y:S05]  /*16f80*/  BRA `(.L_x_2476) ;  /* 0xffffffd8002c7947 */ /* 0x000fea000383ffff */
.L_x_2399:
[----:B--2---:R2:W3:Y:S02]  /*16f90*/  SYNCS.PHASECHK.TRANS64.TRYWAIT P1, [R4+URZ+0x33460], R3 ;  /* 0x03346003040075a7 */ /* 0x0044e4000802017f */
[----:B---3--:R-:W-:Y:S05]  /*16fa0*/  @!P1 NANOSLEEP.SYNCS 0x989680 ;  /* 0x009896800000995d */ /* 0x008fea0003900000 */
[----:B------:R-:W3:Y:S02]  /*16fb0*/  @!P1 SYNCS.PHASECHK.TRANS64 P1, [R4+URZ+0x33460], R3 ;  /* 0x03346003040095a7 */ /* 0x000ee4000802007f */
[----:B---3--:R-:W-:Y:S05]  /*16fc0*/  @!P1 BRA `(.L_x_2399) ;  /* 0xfffffffc00f09947 */ /* 0x008fea000383ffff */
[----:B------:R-:W-:Y:S05]  /*16fd0*/  BRA `(.L_x_2477) ;  /* 0xffffffd800287947 */ /* 0x000fea000383ffff */
.L_x_2401:
[----:B---3--:R3:W4:Y:S02]  /*16fe0*/  SYNCS.PHASECHK.TRANS64.TRYWAIT P1, [R5+URZ+0x33460], R0 ;  /* 0x03346000050075a7 */ /* 0x008724000802017f */
[----:B----4-:R-:W-:Y:S05]  /*16ff0*/  @!P1 NANOSLEEP.SYNCS 0x989680 ;  /* 0x009896800000995d */ /* 0x010fea0003900000 */
[----:B------:R-:W4:Y:S02]  /*17000*/  @!P1 SYNCS.PHASECHK.TRANS64 P1, [R5+URZ+0x33460], R0 ;  /* 0x03346000050095a7 */ /* 0x000f24000802007f */
[----:B----4-:R-:W-:Y:S05]  /*17010*/  @!P1 BRA `(.L_x_2401) ;  /* 0xfffffffc00f09947 */ /* 0x010fea000383ffff */
[----:B------:R-:W-:Y:S05]  /*17020*/  BRA `(.L_x_2478) ;  /* 0xffffffd800247947 */ /* 0x000fea000383ffff */
.L_x_2403:
[----:B----4-:R4:W0:Y:S02]  /*17030*/  SYNCS.PHASECHK.TRANS64.TRYWAIT P1, [R4+URZ+0x33480], R3 ;  /* 0x03348003040075a7 */ /* 0x010824000802017f */
[----:B0-----:R-:W-:Y:S05]  /*17040*/  @!P1 NANOSLEEP.SYNCS 0x989680 ;  /* 0x009896800000995d */ /* 0x001fea0003900000 */
[----:B------:R-:W0:Y:S02]  /*17050*/  @!P1 SYNCS.PHASECHK.TRANS64 P1, [R4+URZ+0x33480], R3 ;  /* 0x03348003040095a7 */ /* 0x000e24000802007f */
[----:B0-----:R-:W-:Y:S05]  /*17060*/  @!P1 BRA `(.L_x_2403) ;  /* 0xfffffffc00f09947 */ /* 0x001fea000383ffff */
[----:B------:R-:W-:Y:S05]  /*17070*/  BRA `(.L_x_2479) ;  /* 0xffffffd800207947 */ /* 0x000fea000383ffff */
.L_x_2480:
        /* <DEDUP_REMOVED lines=16> */
.L_x_3424:


//--------------------- .text._ZN7cutlass13device_kernelIN5flash11enable_sm90INS1_16FlashAttnFwdSm90INS1_25CollectiveMainloopFwdSm90ILi2EN4cute5tupleIJNS5_1CILi1EEES8_S8_EEENS6_IJNS7_ILi128EEENS7_ILi160EEENS7_ILi192EEEEEELi192ENS_12float_e4m3_tEfNS_4arch4Sm90ELb1ELb0ELb0ELb1ELb1ELb0ELb0ELb1ELb1ELb1ELb1ELb0EEENS1_21CollectiveEpilogueFwdINS6_IJSA_SC_SB_EEES9_NS_10bfloat16_tESG_Li256ELb1ELb1ELb1ELb1EEENS1_36VarlenDynamicPersistentTileSchedulerILi128ELi160ELi256ELi128ELb1ELb1ELb1ELb1ELb1ELb1EEEEEEEEEvNT_6ParamsE --------------------------
	.section	.text._ZN7cutlass13device_kernelIN5flash11enable_sm90INS1_16FlashAttnFwdSm90INS1_25CollectiveMainloopFwdSm90ILi2EN4cute5tupleIJNS5_1CILi1EEES8_S8_EEENS6_IJNS7_ILi128EEENS7_ILi160EEENS7_ILi192EEEEEELi192ENS_12float_e4m3_tEfNS_4arch4Sm90ELb1ELb0ELb0ELb1ELb1ELb0ELb0ELb1ELb1ELb1ELb1ELb0EEENS1_21CollectiveEpilogueFwdINS6_IJSA_SC_SB_EEES9_NS_10bfloat16_tESG_Li256ELb1ELb1ELb1ELb1EEENS1_36VarlenDynamicPersistentTileSchedulerILi128ELi160ELi256ELi128ELb1ELb1ELb1ELb1ELb1ELb1EEEEEEEEEvNT_6ParamsE,"ax",@progbits
	.align	128
.text._ZN7cutlass13device_kernelIN5flash11enable_sm90INS1_16FlashAttnFwdSm90INS1_25CollectiveMainloopFwdSm90ILi2EN4cute5tupleIJNS5_1CILi1EEES8_S8_EEENS6_IJNS7_ILi128EEENS7_ILi160EEENS7_ILi192EEEEEELi192ENS_12float_e4m3_tEfNS_4arch4Sm90ELb1ELb0ELb0ELb1ELb1ELb0ELb0ELb1ELb1ELb1ELb1ELb0EEENS1_21CollectiveEpilogueFwdINS6_IJSA_SC_SB_EEES9_NS_10bfloat16_tESG_Li256ELb1ELb1ELb1ELb1EEENS1_36VarlenDynamicPersistentTileSchedulerILi128ELi160ELi256ELi128ELb1ELb1ELb1ELb1ELb1ELb1EEEEEEEEEvNT_6ParamsE:
        .type           _ZN7cutlass13device_kernelIN5flash11enable_sm90INS1_16FlashAttnFwdSm90INS1_25CollectiveMainloopFwdSm90ILi2EN4cute5tupleIJNS5_1CILi1EEES8_S8_EEENS6_IJNS7_ILi128EEENS7_ILi160EEENS7_ILi192EEEEEELi192ENS_12float_e4m3_tEfNS_4arch4Sm90ELb1ELb0ELb0ELb1ELb1ELb0ELb0ELb1ELb1ELb1ELb1ELb0EEENS1_21CollectiveEpilogueFwdINS6_IJSA_SC_SB_EEES9_NS_10bfloat16_tESG_Li256ELb1ELb1ELb1ELb1EEENS1_36VarlenDynamicPersistentTileSchedulerILi128ELi160ELi256ELi128ELb1ELb1ELb1ELb1ELb1ELb1EEEEEEEEEvNT_6ParamsE,@function
        .size           _ZN7cutlass13device_kernelIN5flash11enable_sm90INS1_16FlashAttnFwdSm90INS1_25CollectiveMainloopFwdSm90ILi2EN4cute5tupleIJNS5_1CILi1EEES8_S8_EEENS6_IJNS7_ILi128EEENS7_ILi160EEENS7_ILi192EEEEEELi192ENS_12float_e4m3_tEfNS_4arch4Sm90ELb1ELb0ELb0ELb1ELb1ELb0ELb0ELb1ELb1ELb1ELb1ELb0EEENS1_21CollectiveEpilogueFwdINS6_IJSA_SC_SB_EEES9_NS_10bfloat16_tESG_Li256ELb1ELb1ELb1ELb1EEENS1_36VarlenDynamicPersistentTileSchedulerILi128ELi160ELi256ELi128ELb1ELb1ELb1ELb1ELb1ELb1EEEEEEEEEvNT_6ParamsE,(.L_x_3425 - _ZN7cutlass13device_kernelIN5flash11enable_sm90INS1_16FlashAttnFwdSm90INS1_25CollectiveMainloopFwdSm90ILi2EN4cute5tupleIJNS5_1CILi1EEES8_S8_EEENS6_IJNS7_ILi128EEENS7_ILi160EEENS7_ILi192EEEEEELi192ENS_12float_e4m3_tEfNS_4arch4Sm90ELb1ELb0ELb0ELb1ELb1ELb0ELb0ELb1ELb1ELb1ELb1ELb0EEENS1_21CollectiveEpilogueFwdINS6_IJSA_SC_SB_EEES9_NS_10bfloat16_tESG_Li256ELb1ELb1ELb1ELb1EEENS1_36VarlenDynamicPersistentTileSchedulerILi128ELi160ELi256ELi128ELb1ELb1ELb1ELb1ELb1ELb1EEEEEEEEEvNT_6ParamsE)
        .other          _ZN7cutlass13device_kernelIN5flash11enable_sm90INS1_16FlashAttnFwdSm90INS1_25CollectiveMainloopFwdSm90ILi2EN4cute5tupleIJNS5_1CILi1EEES8_S8_EEENS6_IJNS7_ILi128EEENS7_ILi160EEENS7_ILi192EEEEEELi192ENS_12float_e4m3_tEfNS_4arch4Sm90ELb1ELb0ELb0ELb1ELb1ELb0ELb0ELb1ELb1ELb1ELb1ELb0EEENS1_21CollectiveEpilogueFwdINS6_IJSA_SC_SB_EEES9_NS_10bfloat16_tESG_Li256ELb1ELb1ELb1ELb1EEENS1_36VarlenDynamicPersistentTileSchedulerILi128ELi160ELi256ELi128ELb1ELb1ELb1ELb1ELb1ELb1EEEEEEEEEvNT_6ParamsE,@"STO_CUDA_ENTRY STV_DEFAULT"
_ZN7cutlass13device_kernelIN5flash11enable_sm90INS1_16FlashAttnFwdSm90INS1_25CollectiveMainloopFwdSm90ILi2EN4cute5tupleIJNS5_1CILi1EEES8_S8_EEENS6_IJNS7_ILi128EEENS7_ILi160EEENS7_ILi192EEEEEELi192ENS_12float_e4m3_tEfNS_4arch4Sm90ELb1ELb0ELb0ELb1ELb1ELb0ELb0ELb1ELb1ELb1ELb1ELb0EEENS1_21CollectiveEpilogueFwdINS6_IJSA_SC_SB_EEES9_NS_10bfloat16_tESG_Li256ELb1ELb1ELb1ELb1EEENS1_36VarlenDynamicPersistentTileSchedulerILi128ELi160ELi256ELi128ELb1ELb1ELb1ELb1ELb1ELb1EEEEEEEEEvNT_6ParamsE:
        /* <DEDUP_REMOVED lines=45> */
.L_x_2481:
        /* <DEDUP_REMOVED lines=22> */
.L_x_2482:
        /* <DEDUP_REMOVED lines=18> */
.L_x_2483:
        /* <DEDUP_REMOVED lines=22> */
.L_x_2484:
        /* <DEDUP_REMOVED lines=24> */
.L_x_2485:
[----:B------:R-:W-:Y:S01]  /*0830*/  UISETP.NE.AND UP0, UPT, UR9, URZ, UPT ;  /* 0x0000003f0900728c */ /* 0x000fe2000bf05270 */
[----:B------:R-:W-:Y:S01]  /*0840*/  NOP ;  /* 0x0000000000007918 */ /* 0x000fe20000000000 */
[----:B01----:R-:W-:Y:S01]  /*0850*/  UMOV UR4, 0x1 ;  /* 0x0000000100047882 */ /* 0x003fe20000000000 */
[----:B------:R-:W-:Y:S01]  /*0860*/  ULDC.64 UR36, c[0x0][0x208] ;  /* 0x0000820000247ab9 */ /* 0x000fe20000000a00 */
[----:B------:R-:W-:Y:S01]  /*0870*/  USEL UR4, UR4, 0x2, !UP0 ;  /* 0x0000000204047887 */ /* 0x000fe2000c000000 */
[----:B--234-:R-:W-:Y:S01]  /*0880*/  BAR.SYNC.DEFER_BLOCKING 0x0 ;  /* 0x0000000000007b1d */ /* 0x01cfe20000010000 */
[----:B------:R-:W-:-:S04]  /*0890*/  PLOP3.LUT P0, PT, PT, PT, UP0, 0x80, 0x0 ;  /* 0x000000000000781c */ /* 0x000fc80003f0f008 */
[----:B------:R-:W-:-:S05]  /*08a0*/  IMAD.U32 R3, RZ, RZ, UR4 ;  /* 0x00000004ff037e24 */ /* 0x000fca000f8e00ff */
[----:B------:R0:W-:Y:S04]  /*08b0*/  STL [R1+0x28], R3 ;  /* 0x0000280301007387 */ /* 0x0001e80000100800 */
[----:B------:R-:W-:Y:S05]  /*08c0*/  @!P0 BRA `(.L_x_2486) ;  /* 0x0000011400b08947 */ /* 0x000fea0003800000 */
.L_x_2487:
[----:B------:R-:W-:-:S08]  /*08d0*/  NOP ;  /* 0x0000000000007918 */ /* 0x000fd00000000000 */
[----:B------:R-:W1:Y:S02]  /*08e0*/  USETMAXREG.TRY_ALLOC.CTAPOOL UP0, 0xe8 ;  /* 0x000000e8000079c8 */ /* 0x000e640008000600 */
[----:B-1----:R-:W-:-:S13]  /*08f0*/  PLOP3.LUT P0, PT, PT, PT, UP0, 0x80, 0x0 ;  /* 0x000000000000781c */ /* 0x002fda0003f0f008 */
[----:B------:R-:W-:Y:S05]  /*0900*/  @!P0 BRA `(.L_x_2487) ;  /* 0xfffffffc00f08947 */ /* 0x000fea000383ffff */
[----:B------:R-:W1:Y:S01]  /*0910*/  S2R R2, SR_TID.X ;  /* 0x0000000000027919 */ /* 0x000e620000002100 */
[----:B------:R-:W2:Y:S01]  /*0920*/  S2UR UR5, SR_CgaCtaId ;  /* 0x00000000000579c3 */ /* 0x000ea20000008800 */
[----:B------:R-:W-:-:S07]  /*0930*/  UMOV UR4, 0x400 ;  /* 0x0000040000047882 */ /* 0x000fce0000000000 */
[----:B------:R-:W-:Y:S06]  /*0940*/  BAR.ARV 0x8, 0x180 ;  /* 0x0206000000007b1d */ /* 0x000fec0000002000 */
[----:B--2---:R-:W-:Y:S01]  /*0950*/  ULEA UR4, UR5, UR4, 0x18 ;  /* 0x0000000405047291 */ /* 0x004fe2000f8ec03f */
[----:B-1----:R-:W-:-:S04]  /*0960*/  LOP3.LUT R0, R2, 0xffffff80, RZ, 0xc0, !PT ;  /* 0xffffff8002007812 */ /* 0x002fc800078ec0ff */
[----:B------:R-:W-:-:S13]  /*0970*/  ISETP.NE.AND P0, PT, R0, 0x80, PT ;  /* 0x000000800000780c */ /* 0x000fda0003f05270 */
[----:B------:R-:W-:Y:S08]  /*0980*/  @!P0 BAR.ARV 0x9, 0x100 ;  /* 0x0244000000008b1d */ /* 0x000ff00000002000 */
[----:B------:R-:W-:Y:S06]  /*0990*/  BAR.SYNC.DEFER_BLOCKING 0x5, 0x180 ;  /* 0x0146000000007b1d */ /* 0x000fec0000010000 */
[----:B------:R-:W1:Y:S01]  /*09a0*/  LDS.128 R8, [UR4+0x334d0] ;  /* 0x0334d004ff087984 */ /* 0x000e620008000c00 */
[----:B------:R-:W-:Y:S01]  /*09b0*/  ULDC UR4, c[0x0][0xc3c] ;  /* 0x00030f0000047ab9 */ /* 0x000fe20000000800 */
[----:B------:R-:W-:Y:S06]  /*09c0*/  BAR.ARV 0x4, 0x180 ;  /* 0x0106000000007b1d */ /* 0x000fec0000002000 */
[----:B-1----:R-:W-:-:S13]  /*09d0*/  ISETP.GE.AND P0, PT, R11, UR4, PT ;  /* 0x000000040b007c0c */ /* 0x002fda000bf06270 */
[----:B------:R-:W-:Y:S05]  /*09e0*/  @P0 EXIT ;  /* 0x000000000000094d */ /* 0x000fea0003800000 */
[----:B0-----:R-:W2:Y:S01]  /*09f0*/  LDL R3, [R1+0x28] ;  /* 0x0000280001037983 */ /* 0x001ea20000100800 */
[----:B------:R-:W-:Y:S01]  /*0a00*/  VIADD R12, R2, 0xffffff80 ;  /* 0xffffff80020c7836 */ /* 0x000fe20000000000 */
[----:B------:R-:W-:Y:S01]  /*0a10*/  R2UR UR6, R9 ;  /* 0x00000000090672ca */ /* 0x000fe200000e0000 */
[----:B------:R-:W-:Y:S01]  /*0a20*/  UMOV UR60, URZ ;  /* 0x0000003f003c7c82 */ /* 0x000fe20008000000 */
[----:B------:R-:W-:Y:S01]  /*0a30*/  R2UR UR5, R10 ;  /* 0x000000000a0572ca */ /* 0x000fe200000e0000 */
[----:B------:R-:W-:Y:S01]  /*0a40*/  UMOV UR41, URZ ;  /* 0x0000003f00297c82 */ /* 0x000fe20008000000 */
[----:B------:R-:W-:Y:S01]  /*0a50*/  SHF.R.S32.HI R0, RZ, 0x1f, R12 ;  /* 0x0000001fff007819 */ /* 0x000fe2000001140c */
[----:B------:R-:W-:Y:S01]  /*0a60*/  UMOV UR38, URZ ;  /* 0x0000003f00267c82 */ /* 0x000fe20008000000 */
[----:B------:R-:W-:Y:S02]  /*0a70*/  R2UR UR7, R11 ;  /* 0x000000000b0772ca */ /* 0x000fe400000e0000 */
[----:B------:R-:W-:-:S02]  /*0a80*/  LEA.HI R2, R0, R12, RZ, 0x7 ;  /* 0x0000000c00027211 */ /* 0x000fc400078f38ff */
[-C--:B------:R-:W-:Y:S02]  /*0a90*/  LEA.HI R4, R0, R12.reuse, RZ, 0x5 ;  /* 0x0000000c00047211 */ /* 0x080fe400078f28ff */
[----:B------:R-:W-:Y:S02]  /*0aa0*/  LOP3.LUT R228, R2, 0xffffff80, RZ, 0xc0, !PT ;  /* 0xffffff8002e47812 */ /* 0x000fe400078ec0ff */
[----:B------:R-:W-:Y:S01]  /*0ab0*/  LEA.HI R11, R0, R12, RZ, 0x2 ;  /* 0x0000000c000b7211 */ /* 0x000fe200078f10ff */
[----:B------:R-:W-:Y:S01]  /*0ac0*/  IMAD.SHL.U32 R5, R4, 0x20, RZ ;  /* 0x0000002004057824 */ /* 0x000fe200078e00ff */
[----:B------:R-:W-:Y:S01]  /*0ad0*/  SHF.R.S32.HI R13, RZ, 0x7, R2 ;  /* 0x00000007ff0d7819 */ /* 0x000fe20000011402 */
[----:B------:R-:W-:Y:S01]  /*0ae0*/  IMAD.IADD R228, R12, 0x1, -R228 ;  /* 0x000000010ce47824 */ /* 0x000fe200078e0ae4 */
[----:B------:R-:W-:Y:S02]  /*0af0*/  LOP3.LUT R11, R11, 0xfffffffc, RZ, 0xc0, !PT ;  /* 0xfffffffc0b0b7812 */ /* 0x000fe400078ec0ff */
[----:B------:R-:W-:-:S02]  /*0b00*/  LEA.HI R2, R2, R13, RZ, 0x1 ;  /* 0x0000000d02027211 */ /* 0x000fc400078f08ff */
[----:B------:R-:W-:Y:S01]  /*0b10*/  SHF.R.S32.HI R7, RZ, 0x1f, R228 ;  /* 0x0000001fff077819 */ /* 0x000fe200000114e4 */
[----:B------:R-:W-:Y:S01]  /*0b20*/  IMAD.IADD R11, R12, 0x1, -R11 ;  /* 0x000000010c0b7824 */ /* 0x000fe200078e0a0b */
[----:B------:R-:W-:Y:S02]  /*0b30*/  LOP3.LUT R5, R5, 0xfffffc00, RZ, 0xc0, !PT ;  /* 0xfffffc0005057812 */ /* 0x000fe400078ec0ff */
[CC--:B------:R-:W-:Y:S02]  /*0b40*/  LEA.HI R8, R7.reuse, R228.reuse, RZ, 0x2 ;  /* 0x000000e407087211 */ /* 0x0c0fe400078f10ff */
[----:B------:R-:W-:Y:S02]  /*0b50*/  LEA.HI R7, R7, R228, RZ, 0x5 ;  /* 0x000000e407077211 */ /* 0x000fe400078f28ff */
[--C-:B------:R-:W-:Y:S02]  /*0b60*/  SHF.R.S32.HI R9, RZ, 0x2, R8.reuse ;  /* 0x00000002ff097819 */ /* 0x100fe40000011408 */
[----:B------:R-:W-:-:S02]  /*0b70*/  SHF.R.S32.HI R10, RZ, 0x1f, R8 ;  /* 0x0000001fff0a7819 */ /* 0x000fc40000011408 */
[----:B------:R-:W-:Y:S02]  /*0b80*/  SHF.R.S32.HI R7, RZ, 0x5, R7 ;  /* 0x00000005ff077819 */ /* 0x000fe40000011407 */
[----:B------:R-:W-:Y:S02]  /*0b90*/  LEA.HI R10, R10, R9, RZ, 0x3 ;  /* 0x000000090a0a7211 */ /* 0x000fe400078f18ff */
[----:B------:R-:W-:Y:S02]  /*0ba0*/  LOP3.LUT R2, R2, 0x3fffffe, RZ, 0xc0, !PT ;  /* 0x03fffffe02027812 */ /* 0x000fe400078ec0ff */
[----:B------:R-:W-:-:S03]  /*0bb0*/  LOP3.LUT R10, R10, 0xfffffff8, RZ, 0xc0, !PT ;  /* 0xfffffff80a0a7812 */ /* 0x000fc600078ec0ff */
[----:B------:R-:W-:Y:S02]  /*0bc0*/  IMAD.IADD R2, R13, 0x1, -R2 ;  /* 0x000000010d027824 */ /* 0x000fe400078e0a02 */
[----:B------:R-:W-:-:S04]  /*0bd0*/  IMAD.IADD R10, R9, 0x1, -R10 ;  /* 0x00000001090a7824 */ /* 0x000fc800078e0a0a */
[----:B------:R-:W-:Y:S01]  /*0be0*/  IMAD R7, R7, 0x10, R10 ;  /* 0x0000001007077824 */ /* 0x000fe200078e020a */
[----:B--2---:R-:W-:Y:S02]  /*0bf0*/  R2UR UR4, R3 ;  /* 0x00000000030472ca */ /* 0x004fe400000e0000 */
[CC--:B------:R-:W-:Y:S02]  /*0c00*/  LEA.HI R3, R0.reuse, R12.reuse, RZ, 0x4 ;  /* 0x0000000c00037211 */ /* 0x0c0fe400078f20ff */
[----:B------:R-:W-:Y:S02]  /*0c10*/  LEA.HI R0, R0, R12, RZ, 0x3 ;  /* 0x0000000c00007211 */ /* 0x000fe400078f18ff */
[----:B------:R-:W-:Y:S02]  /*0c20*/  SHF.R.S32.HI R6, RZ, 0x4, R3 ;  /* 0x00000004ff067819 */ /* 0x000fe40000011403 */
[C---:B------:R-:W-:Y:S02]  /*0c30*/  LOP3.LUT R4, R3.reuse, 0x3fffff0, RZ, 0xc0, !PT ;  /* 0x03fffff003047812 */ /* 0x040fe400078ec0ff */
[----:B------:R-:W-:-:S02]  /*0c40*/  LEA.HI R3, R3, R6, RZ, 0x1 ;  /* 0x0000000603037211 */ /* 0x000fc400078f08ff */
[----:B------:R-:W-:Y:S01]  /*0c50*/  LOP3.LUT R18, R0, 0xfffffff8, RZ, 0xc0, !PT ;  /* 0xfffffff800127812 */ /* 0x000fe200078ec0ff */
[----:B------:R-:W-:Y:S01]  /*0c60*/  IMAD.IADD R4, R12, 0x1, -R4 ;  /* 0x000000010c047824 */ /* 0x000fe200078e0a04 */
[----:B------:R-:W-:Y:S01]  /*0c70*/  LOP3.LUT R3, R3, 0x1ffffffe, RZ, 0xc0, !PT ;  /* 0x1ffffffe03037812 */ /* 0x000fe200078ec0ff */
[----:B------:R-:W-:Y:S01]  /*0c80*/  ULOP3.LUT UR61, UR4, 0x1, URZ, 0xfc, !UPT ;  /* 0x00000001043d7892 */ /* 0x000fe2000f8efc3f */
[----:B------:R-:W-:Y:S01]  /*0c90*/  SHF.R.S32.HI R227, RZ, 0x3, R0 ;  /* 0x00000003ffe37819 */ /* 0x000fe20000011400 */
[----:B------:R-:W-:Y:S01]  /*0ca0*/  IMAD R4, R4, 0x40, R5 ;  /* 0x0000004004047824 */ /* 0x000fe200078e0205 */
[----:B------:R-:W-:Y:S01]  /*0cb0*/  LEA.HI R5, R11, R11, RZ, 0x1 ;  /* 0x0000000b0b057211 */ /* 0x000fe200078f08ff */
[----:B------:R-:W-:Y:S02]  /*0cc0*/  IMAD.IADD R3, R6, 0x1, -R3 ;  /* 0x0000000106037824 */ /* 0x000fe400078e0a03 */
[----:B------:R-:W-:Y:S02]  /*0cd0*/  IMAD.IADD R18, R12, 0x1, -R18 ;  /* 0x000000010c127824 */ /* 0x000fe400078e0a12 */
[----:B------:R-:W-:Y:S01]  /*0ce0*/  IMAD R3, R3, 0x8, R4 ;  /* 0x0000000803037824 */ /* 0x000fe200078e0204 */
[----:B------:R-:W-:Y:S01]  /*0cf0*/  LOP3.LUT R4, R5, 0x1ffffffe, RZ, 0xc0, !PT ;  /* 0x1ffffffe05047812 */ /* 0x000fe200078ec0ff */
[----:B------:R-:W-:-:S03]  /*0d00*/  IMAD R5, R2, 0x40, R7 ;  /* 0x0000004002057824 */ /* 0x000fc600078e0207 */
[----:B------:R0:W-:Y:S01]  /*0d10*/  STL [R1+0x24], R3 ;  /* 0x0000240301007387 */ /* 0x0001e20000100800 */
[----:B------:R-:W-:-:S03]  /*0d20*/  IMAD.IADD R4, R11, 0x1, -R4 ;  /* 0x000000010b047824 */ /* 0x000fc600078e0a04 */
[----:B------:R1:W-:Y:S01]  /*0d30*/  STL [R1+0x20], R5 ;  /* 0x0000200501007387 */ /* 0x0003e20000100800 */
[----:B------:R-:W-:Y:S01]  /*0d40*/  IMAD R17, R4, 0x8, R5 ;  /* 0x0000000804117824 */ /* 0x000fe200078e0205 */
[----:B0-----:R-:W-:-:S05]  /*0d50*/  LOP3.LUT R3, R8, 0x7ffffffc, RZ, 0xc0, !PT ;  /* 0x7ffffffc08037812 */ /* 0x001fca00078ec0ff */
[----:B------:R-:W-:-:S04]  /*0d60*/  IMAD.IADD R3, R228, 0x1, -R3 ;  /* 0x00000001e4037824 */ /* 0x000fc800078e0a03 */
[----:B------:R-:W-:-:S04]  /*0d70*/  IMAD.SHL.U32 R16, R3, 0x2, RZ ;  /* 0x0000000203107824 */ /* 0x000fc800078e00ff */
[C---:B------:R-:W-:Y:S02]  /*0d80*/  VIADD R226, R16.reuse, 0x8 ;  /* 0x0000000810e27836 */ /* 0x040fe40000000000 */
        /* <DEDUP_REMOVED lines=17> */
[----:B-1----:R-:W-:-:S07]  /*0ea0*/  SHF.R.S32.HI R229, RZ, 0x1f, R22 ;  /* 0x0000001fffe57819 */ /* 0x002fce0000011416 */
.L_x_2551:
[----:B------:R-:W-:Y:S01]  /*0eb0*/  ULDC.64 UR8, c[0x0][0xc88] ;  /* 0x0003220000087ab9 */ /* 0x000fe20000000a00 */
[----:B------:R-:W-:Y:S01]  /*0ec0*/  ULDC.64 UR10, c[0x0][0xa18] ;  /* 0x00028600000a7ab9 */ /* 0x000fe20000000a00 */
[----:B------:R-:W-:Y:S02]  /*0ed0*/  UIMAD.WIDE UR8, UR7, 0x4, UR8 ;  /* 0x00000004070878a5 */ /* 0x000fe4000f8e0208 */
[----:B------:R-:W-:Y:S01]  /*0ee0*/  UISETP.NE.U32.AND UP1, UPT, UR10, URZ, UPT ;  /* 0x0000003f0a00728c */ /* 0x000fe2000bf25070 */
[----:B------:R-:W-:Y:S01]  /*0ef0*/  ULDC UR4, c[0x0][0x424] ;  /* 0x0001090000047ab9 */ /* 0x000fe20000000800 */
[----:B------:R-:W-:Y:S02]  /*0f00*/  ULDC UR7, c[0x0][0x2f0] ;  /* 0x0000bc0000077ab9 */ /* 0x000fe40000000800 */
[----:B012---:R-:W-:Y:S02]  /*0f10*/  IMAD.U32 R2, RZ, RZ, UR8 ;  /* 0x00000008ff027e24 */ /* 0x007fe4000f8e00ff */
[----:B------:R-:W-:Y:S01]  /*0f20*/  IMAD.U32 R3, RZ, RZ, UR9 ;  /* 0x00000009ff037e24 */ /* 0x000fe2000f8e00ff */
[----:B------:R-:W-:-:S04]  /*0f30*/  ULDC.64 UR8, c[0x0][0xa28] ;  /* 0x00028a0000087ab9 */ /* 0x000fc80000000a00 */
[----:B------:R-:W2:Y:S01]  /*0f40*/  LDG.E R2, desc[UR36][R2.64] ;  /* 0x0000002402027981 */ /* 0x000ea2000c1e1900 */
[----:B------:R-:W-:Y:S02]  /*0f50*/  UISETP.NE.U32.AND UP0, UPT, UR8, URZ, UPT ;  /* 0x0000003f0800728c */ /* 0x000fe4000bf05070 */
[----:B------:R-:W-:Y:S02]  /*0f60*/  UISETP.NE.AND.EX UP1, UPT, UR11, URZ, UPT, UP1 ;  /* 0x0000003f0b00728c */ /* 0x000fe4000bf25310 */
[----:B------:R-:W-:-:S04]  /*0f70*/  UISETP.NE.AND.EX UP0, UPT, UR9, URZ, UPT, UP0 ;  /* 0x0000003f0900728c */ /* 0x000fc8000bf05300 */
[----:B------:R-:W-:Y:S02]  /*0f80*/  PLOP3.LUT P2, PT, PT, PT, UP1, 0x80, 0x0 ;  /* 0x000000000000781c */ /* 0x000fe40003f4f018 */
[----:B------:R-:W-:Y:S02]  /*0f90*/  PLOP3.LUT P0, PT, PT, PT, UP0, 0x80, 0x0 ;  /* 0x000000000000781c */ /* 0x000fe40003f0f008 */
[----:B--2---:R-:W-:-:S13]  /*0fa0*/  R2UR UR54, R2 ;  /* 0x00000000023672ca */ /* 0x004fda00000e0000 */
[----:B------:R-:W-:Y:S02]  /*0fb0*/  USHF.R.S32.HI UR58, URZ, 0x1f, UR54 ;  /* 0x0000001f3f3a7899 */ /* 0x000fe40008011436 */
[----:B------:R-:W-:-:S04]  /*0fc0*/  @UP0 ULEA UR8, UP2, UR54, UR8, 0x2 ;  /* 0x0000000836080291 */ /* 0x000fc8000f84103f */
[----:B------:R-:W-:Y:S02]  /*0fd0*/  @UP0 ULEA.HI.X UR9, UR54, UR9, UR58, 0x2, UP2 ;  /* 0x0000000936090291 */ /* 0x000fe400090f143a */
[----:B------:R-:W-:Y:S01]  /*0fe0*/  @UP1 ULEA UR10, UP0, UR54, UR10, 0x2 ;  /* 0x0000000a360a1291 */ /* 0x000fe2000f80103f */
[----:B------:R-:W-:-:S03]  /*0ff0*/  IMAD.U32 R2, RZ, RZ, UR8 ;  /* 0x00000008ff027e24 */ /* 0x000fc6000f8e00ff */
[----:B------:R-:W-:Y:S01]  /*1000*/  @UP1 ULEA.HI.X UR11, UR54, UR11, UR58, 0x2, UP0 ;  /* 0x0000000b360b1291 */ /* 0x000fe200080f143a */
[----:B------:R-:W-:Y:S01]  /*1010*/  IMAD.U32 R3, RZ, RZ, UR9 ;  /* 0x00000009ff037e24 */ /* 0x000fe2000f8e00ff */
[----:B------:R-:W-:Y:S01]  /*1020*/  ULDC.64 UR8, c[0x0][0x418] ;  /* 0x0001060000087ab9 */ /* 0x000fe20000000a00 */
[----:B------:R-:W-:-:S03]  /*1030*/  IMAD.U32 R4, RZ, RZ, UR10 ;  /* 0x0000000aff047e24 */ /* 0x000fc6000f8e00ff */
[----:B----4-:R-:W-:Y:S01]  /*1040*/  IMAD.U32 R5, RZ, RZ, UR11 ;  /* 0x0000000bff057e24 */ /* 0x010fe2000f8e00ff */
[----:B------:R-:W2:Y:S01]  /*1050*/  @P0 LDG.E R2, desc[UR36][R2.64] ;  /* 0x0000002402020981 */ /* 0x000ea2000c1e1900 */
[----:B------:R-:W-:Y:S01]  /*1060*/  UISETP.NE.U32.AND UP0, UPT, UR8, URZ, UPT ;  /* 0x0000003f0800728c */ /* 0x000fe2000bf05070 */
[----:B------:R-:W-:Y:S02]  /*1070*/  ULDC.64 UR10, c[0x0][0xa20] ;  /* 0x00028800000a7ab9 */ /* 0x000fe40000000a00 */
[----:B---3--:R-:W3:Y:S01]  /*1080*/  @P2 LDG.E R4, desc[UR36][R4.64] ;  /* 0x0000002404042981 */ /* 0x008ee2000c1e1900 */
[----:B------:R-:W-:Y:S01]  /*1090*/  UISETP.NE.AND.EX UP0, UPT, UR9, URZ, UPT, UP0 ;  /* 0x0000003f0900728c */ /* 0x000fe2000bf05300 */
[----:B------:R-:W-:Y:S01]  /*10a0*/  ISETP.NE.U32.AND P1, PT, RZ, UR10, PT ;  /* 0x0000000aff007c0c */ /* 0x000fe2000bf25070 */
[----:B------:R-:W-:Y:S01]  /*10b0*/  UMOV UR51, URZ ;  /* 0x0000003f00337c82 */ /* 0x000fe20008000000 */
[----:B------:R-:W-:Y:S02]  /*10c0*/  ULOP3.LUT UR55, UR5, 0xffff, URZ, 0xc0, !UPT ;  /* 0x0000ffff05377892 */ /* 0x000fe4000f8ec03f */
[----:B------:R-:W-:Y:S01]  /*10d0*/  USEL UR4, UR4, 0x1, UP0 ;  /* 0x0000000104047887 */ /* 0x000fe20008000000 */
[----:B------:R-:W-:-:S03]  /*10e0*/  ISETP.NE.AND.EX P1, PT, RZ, UR11, PT, P1 ;  /* 0x0000000bff007c0c */ /* 0x000fc6000bf25310 */
[----:B------:R-:W-:Y:S01]  /*10f0*/  UIMAD UR4, UR4, UR7, URZ ;  /* 0x00000007040472a4 */ /* 0x000fe2000f8e023f */
[----:B--2---:R-:W-:Y:S02]  /*1100*/  @P0 R2UR UR51, R2 ;  /* 0x00000000023302ca */ /* 0x004fe400000e0000 */
[----:B---3--:R-:W-:Y:S01]  /*1110*/  @P2 R2UR UR42, R4 ;  /* 0x00000000042a22ca */ /* 0x008fe200000e0000 */
[----:B-----5:R-:W-:-:S14]  /*1120*/  @P2 BRA `(.L_x_2488) ;  /* 0x0000000000382947 */ /* 0x020fdc0003800000 */
        /* <DEDUP_REMOVED lines=14> */
.L_x_2488:
[----:B------:R-:W-:Y:S05]  /*1210*/  @!P1 BRA `(.L_x_2489) ;  /* 0x00000000001c9947 */ /* 0x000fea0003800000 */
[----:B------:R-:W-:-:S04]  /*1220*/  ULEA UR4, UP0, UR54, UR10, 0x2 ;  /* 0x0000000a36047291 */ /* 0x000fc8000f80103f */
[----:B------:R-:W-:Y:S02]  /*1230*/  ULEA.HI.X UR7, UR54, UR11, UR58, 0x2, UP0 ;  /* 0x0000000b36077291 */ /* 0x000fe400080f143a */
[----:B------:R-:W-:-:S04]  /*1240*/  IMAD.U32 R2, RZ, RZ, UR4 ;  /* 0x00000004ff027e24 */ /* 0x000fc8000f8e00ff */
[----:B------:R-:W-:-:S05]  /*1250*/  IMAD.U32 R3, RZ, RZ, UR7 ;  /* 0x00000007ff037e24 */ /* 0x000fca000f8e00ff */
[----:B------:R-:W2:Y:S02]  /*1260*/  LDG.E R2, desc[UR36][R2.64] ;  /* 0x0000002402027981 */ /* 0x000ea4000c1e1900 */
[----:B--2---:R-:W-:Y:S01]  /*1270*/  R2UR UR4, R2 ;  /* 0x00000000020472ca */ /* 0x004fe200000e0000 */
[----:B------:R-:W-:-:S14]  /*1280*/  BRA `(.L_x_2490) ;  /* 0x0000000000347947 */ /* 0x000fdc0003800000 */
.L_x_2489:
        /* <DEDUP_REMOVED lines=13> */
.L_x_2490:
[----:B------:R-:W-:Y:S01]  /*1360*/  ULDC.64 UR10, c[0x0][0x998] ;  /* 0x00026600000a7ab9 */ /* 0x000fe20000000a00 */
[----:B------:R-:W-:Y:S01]  /*1370*/  ULDC.64 UR8, c[0x0][0x990] ;  /* 0x0002640000087ab9 */ /* 0x000fe20000000a00 */
[----:B------:R-:W-:Y:S01]  /*1380*/  ISETP.NE.U32.AND P1, PT, RZ, UR10, PT ;  /* 0x0000000aff007c0c */ /* 0x000fe2000bf25070 */
[----:B------:R-:W-:Y:S01]  /*1390*/  ULDC UR7, c[0x0][0x448] ;  /* 0x0001120000077ab9 */ /* 0x000fe20000000800 */
[----:B------:R-:W-:Y:S02]  /*13a0*/  ISETP.NE.U32.AND P0, PT, RZ, UR8, PT ;  /* 0x00000008ff007c0c */ /* 0x000fe4000bf05070 */
[----:B------:R-:W-:Y:S02]  /*13b0*/  ISETP.NE.AND.EX P1, PT, RZ, UR11, PT, P1 ;  /* 0x0000000bff007c0c */ /* 0x000fe4000bf25310 */
[----:B------:R-:W-:-:S11]  /*13c0*/  ISETP.NE.AND.EX P0, PT, RZ, UR9, PT, P0 ;  /* 0x00000009ff007c0c */ /* 0x000fd6000bf05300 */
[----:B------:R-:W0:Y:S08]  /*13d0*/  @P1 LDC.64 R8, c[0x0][0x9b8] ;  /* 0x00026e00ff081b82 */ /* 0x000e300000000a00 */
[----:B------:R-:W1:Y:S08]  /*13e0*/  @P0 LDC.64 R6, c[0x0][0x9a8] ;  /* 0x00026a00ff060b82 */ /* 0x000e700000000a00 */
[----:B------:R-:W2:Y:S08]  /*13f0*/  @P0 LDC.64 R10, c[0x0][0x9b0] ;  /* 0x00026c00ff0a0b82 */ /* 0x000eb00000000a00 */
[----:B------:R-:W3:Y:S01]  /*1400*/  @P1 LDC.64 R12, c[0x0][0x9c0] ;  /* 0x00027000ff0c1b82 */ /* 0x000ee20000000a00 */
[----:B0-----:R-:W-:-:S02]  /*1410*/  @P1 IMAD R2, R8, UR58, RZ ;  /* 0x0000003a08021c24 */ /* 0x001fc4000f8e02ff */
[----:B------:R-:W-:-:S04]  /*1420*/  @P1 IMAD.WIDE.U32 R4, R8, UR54, RZ ;  /* 0x0000003608041c25 */ /* 0x000fc8000f8e00ff */
[----:B------:R-:W-:Y:S02]  /*1430*/  @P1 IMAD R9, R9, UR54, R2 ;  /* 0x0000003609091c24 */ /* 0x000fe4000f8e0202 */
[C---:B-1----:R-:W-:Y:S02]  /*1440*/  @P0 IMAD R0, R6.reuse, UR58, RZ ;  /* 0x0000003a06000c24 */ /* 0x042fe4000f8e02ff */
[----:B------:R-:W-:-:S04]  /*1450*/  @P0 IMAD.WIDE.U32 R2, R6, UR54, RZ ;  /* 0x0000003606020c25 */ /* 0x000fc8000f8e00ff */
[----:B------:R-:W-:Y:S02]  /*1460*/  @P0 IMAD R7, R7, UR54, R0 ;  /* 0x0000003607070c24 */ /* 0x000fe4000f8e0200 */
[----:B------:R-:W-:Y:S02]  /*1470*/  @P1 IMAD.IADD R5, R5, 0x1, R9 ;  /* 0x0000000105051824 */ /* 0x000fe400078e0209 */
[----:B------:R-:W-:Y:S02]  /*1480*/  @P0 IMAD.IADD R3, R3, 0x1, R7 ;  /* 0x0000000103030824 */ /* 0x000fe400078e0207 */
[----:B------:R-:W-:Y:S02]  /*1490*/  IMAD.MOV.U32 R0, RZ, RZ, 0x3f800000 ;  /* 0x3f800000ff007424 */ /* 0x000fe400078e00ff */
[----:B--2---:R-:W-:-:S04]  /*14a0*/  @P0 IMAD.WIDE.U32 R2, R10, UR55, R2 ;  /* 0x000000370a020c25 */ /* 0x004fc8000f8e0002 */
[----:B---3--:R-:W-:Y:S01]  /*14b0*/  @P1 IMAD.WIDE.U32 R6, R12, UR55, R4 ;  /* 0x000000370c061c25 */ /* 0x008fe2000f8e0004 */
[----:B------:R-:W-:-:S03]  /*14c0*/  @P0 LEA R4, P2, R2, UR8, 0x2 ;  /* 0x0000000802040c11 */ /* 0x000fc6000f8410ff */
[----:B------:R-:W-:Y:S01]  /*14d0*/  @P0 IMAD R5, R11, UR55, R3 ;  /* 0x000000370b050c24 */ /* 0x000fe2000f8e0203 */
[----:B------:R-:W-:Y:S01]  /*14e0*/  @P1 LEA R8, P3, R6, UR10, 0x2 ;  /* 0x0000000a06081c11 */ /* 0x000fe2000f8610ff */
[----:B------:R-:W-:-:S03]  /*14f0*/  @P1 IMAD R3, R13, UR55, R7 ;  /* 0x000000370d031c24 */ /* 0x000fc6000f8e0207 */
[----:B------:R-:W-:Y:S02]  /*1500*/  @P0 LEA.HI.X R5, R2, UR9, R5, 0x2, P2 ;  /* 0x0000000902050c11 */ /* 0x000fe400090f1405 */
[----:B------:R-:W-:Y:S01]  /*1510*/  @P1 LEA.HI.X R9, R6, UR11, R3, 0x2, P3 ;  /* 0x0000000b06091c11 */ /* 0x000fe200098f1403 */
[----:B------:R-:W-:Y:S01]  /*1520*/  IMAD.MOV.U32 R3, RZ, RZ, 0x3f800000 ;  /* 0x3f800000ff037424 */ /* 0x000fe200078e00ff */
[----:B------:R-:W-:Y:S02]  /*1530*/  UISETP.NE.AND UP0, UPT, UR7, 0x1, UPT ;  /* 0x000000010700788c */ /* 0x000fe4000bf05270 */
[----:B------:R-:W-:Y:S01]  /*1540*/  USHF.L.U32 UR49, UR6, 0x7, URZ ;  /* 0x0000000706317899 */ /* 0x000fe2000800063f */
[----:B------:R-:W2:Y:S01]  /*1550*/  @P1 LDG.E R0, desc[UR36][R8.64] ;  /* 0x0000002408001981 */ /* 0x000ea2000c1e1900 */
[----:B------:R-:W-:Y:S01]  /*1560*/  UIADD3 UR51, -UR51, UR4, URZ ;  /* 0x0000000433337290 */ /* 0x000fe2000fffe13f */
[----:B------:R-:W-:Y:S02]  /*1570*/  ULDC UR11, c[0x0][0x988] ;  /* 0x00026200000b7ab9 */ /* 0x000fe40000000800 */
[----:B------:R-:W2:Y:S01]  /*1580*/  @P0 LDG.E R3, desc[UR36][R4.64] ;  /* 0x0000002404030981 */ /* 0x000ea2000c1e1900 */
[----:B------:R-:W-:-:S03]  /*1590*/  UIADD3 UR8, UR49, 0x7f, URZ ;  /* 0x0000007f31087890 */ /* 0x000fc6000fffe03f */
[----:B------:R-:W-:Y:S01]  /*15a0*/  @UP0 ULDC UR6, c[0x0][0x44c] ;  /* 0x0001130000060ab9 */ /* 0x000fe20000000800 */
[----:B------:R-:W-:Y:S01]  /*15b0*/  @UP0 ULDC UR9, c[0x0][0x450] ;  /* 0x0001140000090ab9 */ /* 0x000fe20000000800 */
[----:B------:R-:W-:Y:S02]  /*15c0*/  UIMAD.WIDE.U32 UR6, UR8, UR6, URZ ;  /* 0x00000006080672a5 */ /* 0x000fe4000f8e003f */
[----:B------:R-:W-:Y:S02]  /*15d0*/  UIADD3 UR4, UR51, 0xa0, -UR42 ;  /* 0x000000a033047890 */ /* 0x000fe4000fffe82a */
[----:B------:R-:W-:Y:S02]  /*15e0*/  @UP0 USHF.R.U32.HI UR8, URZ, UR9, UR7 ;  /* 0x000000093f080299 */ /* 0x000fe40008011607 */
[----:B------:R-:W-:Y:S02]  /*15f0*/  UIADD3 UR6, UR51, 0x9f, URZ ;  /* 0x0000009f33067890 */ /* 0x000fe4000fffe03f */
[----:B------:R-:W-:-:S02]  /*1600*/  UIADD3 UR8, UR4, UR8, URZ ;  /* 0x0000000804087290 */ /* 0x000fc4000fffe03f */
[----:B------:R-:W-:Y:S02]  /*1610*/  UIMAD.WIDE UR6, UR6, 0x66666667, URZ ;  /* 0x66666667060678a5 */ /* 0x000fe4000f8e023f */
[----:B------:R-:W-:Y:S02]  /*1620*/  UIMAD.WIDE UR8, UR8, 0x66666667, URZ ;  /* 0x66666667080878a5 */ /* 0x000fe4000f8e023f */
[----:B------:R-:W-:Y:S02]  /*1630*/  USHF.R.U32.HI UR4, URZ, 0x1f, UR7 ;  /* 0x0000001f3f047899 */ /* 0x000fe40008011607 */
[----:B------:R-:W-:Y:S02]  /*1640*/  USHF.R.U32.HI UR6, URZ, 0x1f, UR9 ;  /* 0x0000001f3f067899 */ /* 0x000fe40008011609 */
[----:B------:R-:W-:Y:S02]  /*1650*/  ULEA.HI.SX32 UR7, UR7, UR4, 0x1a ;  /* 0x0000000407077291 */ /* 0x000fe4000f8fd23f */
[----:B------:R-:W-:-:S02]  /*1660*/  ULEA.HI.SX32 UR6, UR9, UR6, 0x1a ;  /* 0x0000000609067291 */ /* 0x000fc4000f8fd23f */
[----:B------:R-:W-:Y:S02]  /*1670*/  UP2UR UR52, UPR, URZ, 0x1 ;  /* 0x000000013f347883 */ /* 0x000fe40008000000 */
[----:B------:R-:W-:-:S04]  /*1680*/  UISETP.LT.AND UP0, UPT, UR7, UR6, UPT ;  /* 0x000000060700728c */ /* 0x000fc8000bf01270 */
[----:B------:R-:W-:-:S04]  /*1690*/  USEL UR9, UR7, UR6, UP0 ;  /* 0x0000000607097287 */ /* 0x000fc80008000000 */
[----:B------:R-:W-:Y:S02]  /*16a0*/  UISETP.GE.AND UP0, UPT, UR9, 0x1, UPT ;  /* 0x000000010900788c */ /* 0x000fe4000bf06270 */
[----:B------:R-:W-:-:S04]  /*16b0*/  ULOP3.LUT UR4, UR5, 0xff000000, URZ, 0xc0, !UPT ;  /* 0xff00000005047892 */ /* 0x000fc8000f8ec03f */
[----:B------:R-:W-:Y:S01]  /*16c0*/  PLOP3.LUT P0, PT, PT, PT, UP0, 0x80, 0x0 ;  /* 0x000000000000781c */ /* 0x000fe20003f0f008 */
[----:B------:R-:W-:Y:S02]  /*16d0*/  ULOP3.LUT UR5, UR5, 0xff0000, URZ, 0xc0, !UPT ;  /* 0x00ff000005057892 */ /* 0x000fe4000f8ec03f */
[----:B------:R-:W-:-:S04]  /*16e0*/  USHF.R.U32.HI UR4, URZ, 0x8, UR4 ;  /* 0x000000083f047899 */ /* 0x000fc80008011604 */
[----:B------:R-:W-:-:S03]  /*16f0*/  ULEA.HI UR5, UR5, UR4, URZ, 0x10 ;  /* 0x0000000405057291 */ /* 0x000fc6000f8f803f */
[----:B------:R-:W-:Y:S01]  /*1700*/  UMOV UR4, URZ ;  /* 0x0000003f00047c82 */ /* 0x000fe20008000000 */
[----:B------:R-:W-:Y:S02]  /*1710*/  ULOP3.LUT UR59, UR5, 0xff, URZ, 0xc0, !UPT ;  /* 0x000000ff053b7892 */ /* 0x000fe4000f8ec03f */
[----:B------:R-:W-:Y:S01]  /*1720*/  USHF.R.U32.HI UR57, URZ, 0x10, UR5 ;  /* 0x000000103f397899 */ /* 0x000fe20008011605 */
[----:B--2---:R-:W-:Y:S01]  /*1730*/  FMUL.FTZ R0, R3, R0 ;  /* 0x0000000003007220 */ /* 0x004fe20000410000 */
[----:B------:R-:W-:Y:S10]  /*1740*/  @!P0 BRA `(.L_x_2491) ;  /* 0x0000000000908947 */ /* 0x000ff40003800000 */
        /* <DEDUP_REMOVED lines=36> */
.L_x_2491:
[----:B------:R-:W-:Y:S01]  /*1990*/  UIMAD UR53, UR59, UR4, URZ ;  /* 0x000000043b3572a4 */ /* 0x000fe2000f8e023f */
[----:B------:R-:W-:Y:S02]  /*19a0*/  IMAD.U32 R2, RZ, RZ, UR9 ;  /* 0x00000009ff027e24 */ /* 0x000fe4000f8e00ff */
[----:B------:R-:W-:Y:S01]  /*19b0*/  FMUL.FTZ R0, R0, UR11 ;  /* 0x0000000b00007c20 */ /* 0x000fe20008410000 */
[----:B------:R-:W-:Y:S01]  /*19c0*/  IMAD.U32 R3, RZ, RZ, UR4 ;  /* 0x00000004ff037e24 */ /* 0x000fe2000f8e00ff */
[----:B------:R-:W-:Y:S01]  /*19d0*/  PLOP3.LUT P0, PT, PT, PT, PT, 0x80, 0x0 ;  /* 0x000000000000781c */ /* 0x000fe20003f0f070 */
[----:B------:R-:W-:Y:S01]  /*19e0*/  IMAD.MOV.U32 R96, RZ, RZ, RZ ;  /* 0x000000ffff607224 */ /* 0x000fe200078e00ff */
[----:B------:R-:W-:Y:S02]  /*19f0*/  CS2R R20, SRZ ;  /* 0x0000000000147805 */ /* 0x000fe4000001ff00 */
[----:B------:R-:W-:Y:S02]  /*1a00*/  R2UR UR40, R0 ;  /* 0x00000000002872ca */ /* 0x000fe400000e0000 */
[----:B------:R-:W-:-:S02]  /*1a10*/  CS2R R126, SRZ ;  /* 0x00000000007e7805 */ /* 0x000fc4000001ff00 */
[----:B------:R-:W-:Y:S01]  /*1a20*/  VIADDMNMX R2, R3, UR53, R2, PT ;  /* 0x0000003503027c46 */ /* 0x000fe2000b800102 */
[----:B------:R-:W-:Y:S01]  /*1a30*/  IMAD.MOV.U32 R63, RZ, RZ, RZ ;  /* 0x000000ffff3f7224 */ /* 0x000fe200078e00ff */
[----:B------:R-:W-:Y:S02]  /*1a40*/  CS2R R92, SRZ ;  /* 0x00000000005c7805 */ /* 0x000fe4000001ff00 */
[----:B------:R-:W-:Y:S02]  /*1a50*/  CS2R R124, SRZ ;  /* 0x00000000007c7805 */ /* 0x000fe4000001ff00 */
[----:B------:R-:W-:Y:S02]  /*1a60*/  R2UR UR43, R2 ;  /* 0x00000000022b72ca */ /* 0x000fe400000e0000 */
[----:B------:R-:W-:Y:S01]  /*1a70*/  CS2R R2, SRZ ;  /* 0x0000000000027805 */ /* 0x000fe2000001ff00 */
[----:B------:R-:W-:Y:S01]  /*1a80*/  IMAD.MOV.U32 R29, RZ, RZ, RZ ;  /* 0x000000ffff1d7224 */ /* 0x000fe200078e00ff */
[----:B------:R-:W-:Y:S01]  /*1a90*/  CS2R R138, SRZ ;  /* 0x00000000008a7805 */ /* 0x000fe2000001ff00 */
[----:B------:R-:W-:Y:S01]  /*1aa0*/  IMAD.MOV.U32 R84, RZ, RZ, RZ ;  /* 0x000000ffff547224 */ /* 0x000fe200078e00ff */
[----:B------:R-:W-:Y:S01]  /*1ab0*/  CS2R R76, SRZ ;  /* 0x00000000004c7805 */ /* 0x000fe2000001ff00 */
[----:B------:R-:W-:Y:S01]  /*1ac0*/  IMAD.MOV.U32 R55, RZ, RZ, RZ ;  /* 0x000000ffff377224 */ /* 0x000fe200078e00ff */
[----:B------:R-:W-:-:S02]  /*1ad0*/  CS2R R32, SRZ ;  /* 0x0000000000207805 */ /* 0x000fc4000001ff00 */
[----:B------:R-:W-:Y:S01]  /*1ae0*/  CS2R R68, SRZ ;  /* 0x0000000000447805 */ /* 0x000fe2000001ff00 */
[----:B------:R-:W-:Y:S01]  /*1af0*/  IMAD.MOV.U32 R141, RZ, RZ, RZ ;  /* 0x000000ffff8d7224 */ /* 0x000fe200078e00ff */
[----:B------:R-:W-:Y:S02]  /*1b00*/  CS2R R100, SRZ ;  /* 0x0000000000647805 */ /* 0x000fe4000001ff00 */
[----:B------:R-:W-:Y:S01]  /*1b10*/  CS2R R122, SRZ ;  /* 0x00000000007a7805 */ /* 0x000fe2000001ff00 */
[----:B------:R-:W-:Y:S01]  /*1b20*/  IMAD.MOV.U32 R143, RZ, RZ, RZ ;  /* 0x000000ffff8f7224 */ /* 0x000fe200078e00ff */
[----:B------:R-:W-:Y:S01]  /*1b30*/  UISETP.GT.AND UP0, UPT, UR43, UR53, UPT ;  /* 0x000000352b00728c */ /* 0x000fe2000bf04270 */
[----:B------:R-:W-:Y:S02]  /*1b40*/  CS2R R60, SRZ ;  /* 0x00000000003c7805 */ /* 0x000fe4000001ff00 */
[----:B------:R-:W-:Y:S02]  /*1b50*/  CS2R R36, SRZ ;  /* 0x0000000000247805 */ /* 0x000fe4000001ff00 */
[----:B------:R-:W-:Y:S01]  /*1b60*/  CS2R R52, SRZ ;  /* 0x0000000000347805 */ /* 0x000fe2000001ff00 */
[----:B------:R-:W-:Y:S01]  /*1b70*/  IMAD.MOV.U32 R149, RZ, RZ, RZ ;  /* 0x000000ffff957224 */ /* 0x000fe200078e00ff */
[----:B------:R-:W-:-:S02]  /*1b80*/  CS2R R40, SRZ ;  /* 0x0000000000287805 */ /* 0x000fc4000001ff00 */
[----:B------:R-:W-:Y:S02]  /*1b90*/  PLOP3.LUT P1, PT, PT, PT, UP0, 0x80, 0x0 ;  /* 0x000000000000781c */ /* 0x000fe40003f2f008 */
[----:B------:R-:W-:Y:S01]  /*1ba0*/  CS2R R120, SRZ ;  /* 0x0000000000787805 */ /* 0x000fe2000001ff00 */
[----:B------:R-:W-:Y:S01]  /*1bb0*/  IMAD.MOV.U32 R155, RZ, RZ, RZ ;  /* 0x000000ffff9b7224 */ /* 0x000fe200078e00ff */
        /* <DEDUP_REMOVED lines=74> */
.L_x_2493:
        /* <DEDUP_REMOVED lines=9> */
.L_x_2656:
[----:B------:R-:W-:Y:S05]  /*20f0*/  @!P1 BRA `(.L_x_2495) ;  /* 0x0000000000049947 */ /* 0x000fea0003800000 */
[----:B------:R-:W-:Y:S01]  /*2100*/  BPT.TRAP 0x1 ;  /* 0x000000040000795c */ /* 0x000fe20000300000 */
.L_x_2495:
[----:B0-----:R-:W-:Y:S02]  /*2110*/  IMAD.U32 R3, RZ, RZ, UR38 ;  /* 0x00000026ff037e24 */ /* 0x001fe4000f8e00ff */
[----:B------:R-:W-:-:S03]  /*2120*/  IMAD.U32 R0, RZ, RZ, UR41 ;  /* 0x00000029ff007e24 */ /* 0x000fc6000f8e00ff */
[----:B------:R-:W-:Y:S02]  /*2130*/  LEA R3, R3, UR39, 0x3 ;  /* 0x0000002703037c11 */ /* 0x000fe4000f8e18ff */
[----:B------:R-:W-:-:S04]  /*2140*/  SHF.L.U32 R0, R0, 0x1f, RZ ;  /* 0x0000001f00007819 */ /* 0x000fc800000006ff */
[----:B------:R0:W1:Y:S01]  /*2150*/  SYNCS.PHASECHK.TRANS64.TRYWAIT P0, [R3+URZ+0x33430], R0 ;  /* 0x03343000030075a7 */ /* 0x000062000800017f */
[----:B------:R-:W-:Y:S05]  /*2160*/  @!P1 BRA `(.L_x_2496) ;  /* 0x0000000000049947 */ /* 0x000fea0003800000 */
[----:B------:R-:W-:Y:S01]  /*2170*/  BPT.TRAP 0x1 ;  /* 0x000000040000795c */ /* 0x000fe20000300000 */
.L_x_2496:
[----:B-1----:R-:W-:Y:S05]  /*2180*/  @P0 BRA `(.L_x_2497) ;  /* 0x0000000000080947 */ /* 0x002fea0003800000 */
[----:B------:R-:W1:Y:S02]  /*2190*/  SYNCS.PHASECHK.TRANS64.TRYWAIT P0, [R3+URZ+0x33430], R0 ;  /* 0x03343000030075a7 */ /* 0x000e64000800017f */
[----:B-1----:R-:W-:Y:S05]  /*21a0*/  @!P0 BRA `(.L_x_2498) ;  /* 0x00000178000c8947 */ /* 0x002fea0003800000 */
.L_x_2497:
        /* <DEDUP_REMOVED lines=11> */
[----:B------:R-:W-:Y:S02]  /*2260*/  UMOV UR7, 0x80000020 ;  /* 0x8000002000077882 */ /* 0x000fe40000000000 */
[----:B------:R-:W-:Y:S01]  /*2270*/  UMOV UR4, UR28 ;  /* 0x0000001c00047c82 */ /* 0x000fe20008000000 */
[----:B------:R-:W-:Y:S01]  /*2280*/  UIMAD UR30, UR38, 0x780, UR48 ;  /* 0x00000780261e78a4 */ /* 0x000fe2000f8e0230 */
[----:B------:R-:W-:Y:S01]  /*2290*/  UMOV UR8, UR28 ;  /* 0x0000001c00087c82 */ /* 0x000fe20008000000 */
[----:B------:R-:W-:-:S02]  /*22a0*/  UMOV UR9, UR29 ;  /* 0x0000001d00097c82 */ /* 0x000fc40008000000 */
[----:B------:R-:W-:Y:S02]  /*22b0*/  UIADD3 UR6, UR30, 0x80, URZ ;  /* 0x000000801e067890 */ /* 0x000fe4000fffe03f */
[----:B------:R-:W-:Y:S01]  /*22c0*/  UIADD3 UR10, UR30, 0x100, URZ ;  /* 0x000001001e0a7890 */ /* 0x000fe2000fffe03f */
[----:B------:R-:W-:Y:S02]  /*22d0*/  UMOV UR11, 0x80000020 ;  /* 0x80000020000b7882 */ /* 0x000fe40000000000 */
[----:B------:R-:W-:Y:S01]  /*22e0*/  QGMMA.64x32x32.F32.E4M3.E4M3 R88, gdesc[UR28], RZ, !UPT, gsb0 ;  /* 0x006000001c5879f3 */ /* 0x000fe2000c0008ff */
[----:B------:R-:W-:Y:S02]  /*22f0*/  UIADD3 UR12, UR30, 0x180, URZ ;  /* 0x000001801e0c7890 */ /* 0x000fe4000fffe03f */
[----:B------:R-:W-:Y:S02]  /*2300*/  UIADD3 UR13, UR30, 0x200, URZ ;  /* 0x000002001e0d7890 */ /* 0x000fe4000fffe03f */
[----:B------:R-:W-:Y:S01]  /*2310*/  UIADD3 UR14, UR30, 0x202, URZ ;  /* 0x000002021e0e7890 */ /* 0x000fe2000fffe03f */
        /* <DEDUP_REMOVED lines=16> */
[----:B------:R-:W-:Y:S01]  /*2420*/  UMOV UR5, UR29 ;  /* 0x0000001d00057c82 */ /* 0x000fe20008000000 */
[----:B------:R-:W-:Y:S01]  /*2430*/  UMOV UR6, UR12 ;  /* 0x0000000c00067c82 */ /* 0x000fe20008000000 */
[----:B------:R-:W-:Y:S01]  /*2440*/  UMOV UR7, 0x80000020 ;  /* 0x8000002000077882 */ /* 0x000fe20000000000 */
[----:B------:R-:W-:Y:S01]  /*2450*/  UIADD3 UR12, UR30, 0x102, URZ ;  /* 0x000001021e0c7890 */ /* 0x000fe2000fffe03f */
[----:B------:R-:W-:Y:S02]  /*2460*/  WARPGROUP.DEPBAR.LE gsb0, 0x0 ;  /* 0x00008000000079c5 */ /* 0x000fe40000010000 */
[----:B------:R-:W-:-:S06]  /*2470*/  WARPGROUP.ARRIVE ;  /* 0x00000000000079c5 */ /* 0x000fcc0000000000 */
[----:B------:R-:W-:Y:S01]  /*2480*/  QGMMA.64x32x32.F32.E4M3.E4M3 R56, gdesc[UR8], RZ, !UPT, gsb0 ;  /* 0x00600000083879f3 */ /* 0x000fe2000c0008ff */
[----:B------:R-:W-:Y:S02]  /*2490*/  UIADD3 UR8, UR24, 0x2, URZ ;  /* 0x0000000218087890 */ /* 0x000fe4000fffe03f */
[----:B------:R-:W-:Y:S01]  /*24a0*/  UIADD3 UR10, UR30, 0x2, URZ ;  /* 0x000000021e0a7890 */ /* 0x000fe2000fffe03f */
[----:B------:R-:W-:Y:S01]  /*24b0*/  UMOV UR9, 0x80000020 ;  /* 0x8000002000097882 */ /* 0x000fe20000000000 */
[----:B------:R-:W-:Y:S01]  /*24c0*/  UMOV UR11, 0x80000020 ;  /* 0x80000020000b7882 */ /* 0x000fe20000000000 */
[----:B------:R-:W-:Y:S02]  /*24d0*/  WARPGROUP.DEPBAR.LE gsb0, 0x0 ;  /* 0x00008000000079c5 */ /* 0x000fe40000010000 */
        /* <DEDUP_REMOVED lines=27> */
[----:B------:R-:W-:Y:S01]  /*2690*/  UMOV UR13, 0x80000020 ;  /* 0x80000020000d7882 */ /* 0x000fe20000000000 */
        /* <DEDUP_REMOVED lines=42> */
[----:B------:R-:W-:Y:S01]  /*2940*/  UMOV UR5, UR13 ;  /* 0x0000000d00057c82 */ /* 0x000fe20008000000 */
[----:B------:R-:W-:Y:S01]  /*2950*/  UMOV UR6, UR16 ;  /* 0x0000001000067c82 */ /* 0x000fe20008000000 */
[----:B------:R-:W-:Y:S01]  /*2960*/  UMOV UR7, 0x80000020 ;  /* 0x8000002000077882 */ /* 0x000fe20000000000 */
[----:B------:R-:W-:Y:S02]  /*2970*/  UIADD3 UR16, UR24, 0x202, URZ ;  /* 0x0000020218107890 */ /* 0x000fe4000fffe03f */
        /* <DEDUP_REMOVED lines=100> */
.L_x_2499:
[----:B------:R-:W-:Y:S01]  /*2fc0*/  UISETP.NE.AND UP0, UPT, UR52, URZ, UPT ;  /* 0x0000003f3400728c */ /* 0x000fe2000bf05270 */
[----:B------:R-:W-:Y:S01]  /*2fd0*/  VIADD R2, R17, UR49 ;  /* 0x0000003111027c36 */ /* 0x000fe20008000000 */
[----:B------:R-:W-:Y:S01]  /*2fe0*/  UIMAD UR5, UR43, -0xa0, UR51 ;  /* 0xffffff602b0578a4 */ /* 0x000fe2000f8e0233 */
[----:B------:R-:W-:Y:S01]  /*2ff0*/  IMAD.U32 R7, RZ, RZ, UR42 ;  /* 0x0000002aff077e24 */ /* 0x000fe2000f8e00ff */
[----:B------:R-:W-:Y:S01]  /*3000*/  R2UR UR10, R3 ;  /* 0x00000000030a72ca */ /* 0x000fe200000e0000 */
[----:B------:R-:W-:Y:S01]  /*3010*/  IMAD.U32 R135, RZ, RZ, UR40 ;  /* 0x00000028ff877e24 */ /* 0x000fe2000f8e00ff */
[----:B------:R-:W-:Y:S01]  /*3020*/  PLOP3.LUT P0, PT, PT, PT, UP0, 0x80, 0x0 ;  /* 0x000000000000781c */ /* 0x000fe20003f0f008 */
[----:B------:R-:W-:Y:S01]  /*3030*/  UMOV UR7, UR49 ;  /* 0x0000003100077c82 */ /* 0x000fe20008000000 */
[----:B------:R-:W-:Y:S01]  /*3040*/  PLOP3.LUT P2, PT, PT, PT, UP0, 0x80, 0x0 ;  /* 0x000000000000781c */ /* 0x000fe20003f4f008 */
[----:B------:R-:W-:Y:S01]  /*3050*/  IMAD.U32 R9, RZ, RZ, UR5 ;  /* 0x00000005ff097e24 */ /* 0x000fe2000f8e00ff */
[----:B------:R-:W-:Y:S01]  /*3060*/  UIADD3 UR6, UR43, -0x2, URZ ;  /* 0xfffffffe2b067890 */ /* 0x000fe2000fffe03f */
[----:B------:R-:W-:Y:S01]  /*3070*/  @UP0 ULDC UR4, c[0x0][0x44c] ;  /* 0x0001130000040ab9 */ /* 0x000fe20000000800 */
[----:B------:R-:W-:-:S02]  /*3080*/  @UP0 ULDC UR11, c[0x0][0x450] ;  /* 0x00011400000b0ab9 */ /* 0x000fc40000000800 */
[----:B------:R-:W-:-:S05]  /*3090*/  IADD3 R9, -R16, 0xa0, R9 ;  /* 0x000000a010097810 */ /* 0x000fca0007ffe109 */
[----:B01----:R-:W-:Y:S01]  /*30a0*/  @P0 IMAD.HI.U32 R0, R2, UR4, RZ ;  /* 0x0000000402000c27 */ /* 0x003fe2000f8e00ff */
[----:B------:R-:W-:-:S04]  /*30b0*/  @UP0 ULDC UR4, c[0x0][0x450] ;  /* 0x0001140000040ab9 */ /* 0x000fc80000000800 */
[----:B------:R-:W-:Y:S01]  /*30c0*/  @P2 SHF.R.U32.HI R2, RZ, UR4, R0 ;  /* 0x00000004ff022c19 */ /* 0x000fe20008011600 */
[----:B------:R-:W-:-:S04]  /*30d0*/  UIMAD UR4, UR43, -0xa0, URZ ;  /* 0xffffff602b0478a4 */ /* 0x000fc8000f8e023f */
[----:B------:R-:W0:Y:S02]  /*30e0*/  SHFL.IDX PT, R4, R2, 0x1, 0x1c1f ;  /* 0x003c1f0002047f89 */ /* 0x000e2400000e0000 */
[----:B------:R-:W-:Y:S01]  /*30f0*/  IMAD.U32 R5, RZ, RZ, UR4 ;  /* 0x00000004ff057e24 */ /* 0x000fe2000f8e00ff */
[----:B------:R-:W-:Y:S01]  /*3100*/  @UP0 ULDC UR4, c[0x0][0x44c] ;  /* 0x0001130000040ab9 */ /* 0x000fe20000000800 */
[----:B------:R-:W1:Y:S01]  /*3110*/  SHFL.IDX PT, R2, R2, RZ, 0x1c1f ;  /* 0x001c1fff02027589 */ /* 0x000e6200000e0000 */
[----:B------:R-:W-:Y:S02]  /*3120*/  UIMAD.WIDE.U32 UR4, UR49, UR4, URZ ;  /* 0x00000004310472a5 */ /* 0x000fe4000f8e003f */
[----:B------:R-:W-:Y:S02]  /*3130*/  IADD3 R0, -R16, 0xa1, R5 ;  /* 0x000000a110007810 */ /* 0x000fe40007ffe105 */
[----:B------:R-:W-:Y:S02]  /*3140*/  @UP0 USHF.R.U32.HI UR7, URZ, UR11, UR5 ;  /* 0x0000000b3f070299 */ /* 0x000fe40008011605 */
[----:B------:R-:W-:-:S02]  /*3150*/  IADD3 R10, -R7, UR51, R0 ;  /* 0x00000033070a7c10 */ /* 0x000fc4000fffe100 */
[----:B------:R-:W-:-:S04]  /*3160*/  UIADD3 UR4, UR7, UR51, -UR42 ;  /* 0x0000003307047290 */ /* 0x000fc8000fffe82a */
[----:B------:R-:W-:-:S04]  /*3170*/  UIMAD.WIDE UR4, UR4, 0x66666667, URZ ;  /* 0x66666667040478a5 */ /* 0x000fc8000f8e023f */
[----:B------:R-:W-:Y:S01]  /*3180*/  USHF.R.U32.HI UR4, URZ, 0x1f, UR5 ;  /* 0x0000001f3f047899 */ /* 0x000fe20008011605 */
[----:B0-----:R-:W-:-:S03]  /*3190*/  VIADDMNMX R4, R4, R10, R9, PT ;  /* 0x0000000a04047246 */ /* 0x001fc60003800109 */
[----:B------:R-:W-:Y:S02]  /*31a0*/  ULEA.HI.SX32 UR5, UR5, UR4, 0x1a ;  /* 0x0000000405057291 */ /* 0x000fe4000f8fd23f */
[----:B------:R-:W-:Y:S01]  /*31b0*/  UIADD3 UR4, UR10, 0x33440, URZ ;  /* 0x000334400a047890 */ /* 0x000fe2000fffe03f */
[C---:B------:R-:W-:Y:S01]  /*31c0*/  ISETP.GT.AND P0, PT, R4.reuse, RZ, PT ;  /* 0x000000ff0400720c */ /* 0x040fe20003f04270 */
[----:B------:R-:W-:Y:S01]  /*31d0*/  UISETP.LT.AND UP0, UPT, UR53, UR5, UPT ;  /* 0x000000053500728c */ /* 0x000fe2000bf01270 */
[C---:B------:R-:W-:Y:S01]  /*31e0*/  ISETP.GT.AND P2, PT, R4.reuse, 0x1, PT ;  /* 0x000000010400780c */ /* 0x040fe20003f44270 */
[----:B------:R-:W-:Y:S01]  /*31f0*/  UPRMT UR4, UR56, 0x654, UR4 ;  /* 0x0000065438047896 */ /* 0x000fe20008000004 */
[----:B------:R-:W-:Y:S01]  /*3200*/  ISETP.GT.AND P3, PT, R4, 0x8, PT ;  /* 0x000000080400780c */ /* 0x000fe20003f64270 */
[----:B------:R-:W-:Y:S01]  /*3210*/  USEL UR43, UR53, UR5, !UP0 ;  /* 0x00000005352b7287 */ /* 0x000fe2000c000000 */
[----:B------:R-:W-:Y:S02]  /*3220*/  FSEL R5, R90, -INF , P0 ;  /* 0xff8000005a057808 */ /* 0x000fe40000000000 */
[----:B------:R-:W-:Y:S01]  /*3230*/  FSEL R7, R91, -INF , P2 ;  /* 0xff8000005b077808 */ /* 0x000fe20001000000 */
[----:B------:R-:W-:Y:S01]  /*3240*/  UISETP.GE.AND UP0, UPT, UR6, UR43, UPT ;  /* 0x0000002b0600728c */ /* 0x000fe2000bf06270 */
[----:B------:R-:W-:-:S02]  /*3250*/  ISETP.GT.AND P0, PT, R4, 0x9, PT ;  /* 0x000000090400780c */ /* 0x000fc40003f04270 */
[----:B------:R-:W-:Y:S01]  /*3260*/  FSEL R105, R94, -INF , P3 ;  /* 0xff8000005e697808 */ /* 0x000fe20001800000 */
[----:B------:R-:W-:Y:S01]  /*3270*/  SYNCS.ARRIVE.TRANS64.RED.A1T0 RZ, [UR4], RZ ;  /* 0x000000ffffff79a7 */ /* 0x000fe20008100404 */
[----:B------:R-:W-:Y:S02]  /*3280*/  FMNMX.FTZ R0, R5, R7, !PT ;  /* 0x0000000705007209 */ /* 0x000fe40007810000 */
[C---:B------:R-:W-:Y:S02]  /*3290*/  ISETP.GT.AND P2, PT, R4.reuse, 0x10, PT ;  /* 0x000000100400780c */ /* 0x040fe40003f44270 */
[----:B------:R-:W-:Y:S02]  /*32a0*/  FSEL R117, R95, -INF , P0 ;  /* 0xff8000005f757808 */ /* 0x000fe40000000000 */
[----:B------:R-:W-:Y:S02]  /*32b0*/  FMNMX.FTZ R0, R105, R0, !PT ;  /* 0x0000000069007209 */ /* 0x000fe40007810000 */
[----:B------:R-:W-:-:S02]  /*32c0*/  ISETP.GT.AND P0, PT, R4, 0x11, PT ;  /* 0x000000110400780c */ /* 0x000fc40003f04270 */
[----:B------:R-:W-:Y:S02]  /*32d0*/  FSEL R119, R98, -INF , P2 ;  /* 0xff80000062777808 */ /* 0x000fe40001000000 */
        /* <DEDUP_REMOVED lines=103> */
[----:B------:R-:W-:Y:S02]  /*3950*/  FSEL R39, R39, -INF , P0 ;  /* 0xff80000027277808 */ /* 0x000fe40000000000 */
[----:B------:R-:W-:Y:S02]  /*3960*/  FMNMX.FTZ R0, R31, R0, !PT ;  /* 0x000000001f007209 */ /* 0x000fe40007810000 */
[----:B-1----:R-:W-:Y:S02]  /*3970*/  VIADDMNMX R78, R2, R10, R9, PT ;  /* 0x0000000a024e7246 */ /* 0x002fe40003800109 */
[----:B------:R-:W-:-:S02]  /*3980*/  FMNMX.FTZ R6, R39, R0, !PT ;  /* 0x0000000027067209 */ /* 0x000fc40007810000 */
[C---:B------:R-:W-:Y:S02]  /*3990*/  ISETP.GT.AND P2, PT, R78.reuse, 0x1, PT ;  /* 0x000000014e00780c */ /* 0x040fe40003f44270 */
[----:B------:R-:W-:Y:S01]  /*39a0*/  ISETP.GT.AND P3, PT, R78, 0x8, PT ;  /* 0x000000084e00780c */ /* 0x000fe20003f64270 */
[----:B------:R-:W0:Y:S03]  /*39b0*/  SHFL.BFLY PT, R133, R6, 0x2, 0x1f ;  /* 0x0c401f0006857f89 */ /* 0x000e2600000e0000 */
[----:B------:R-:W-:Y:S02]  /*39c0*/  FSEL R92, R92, -INF , P3 ;  /* 0xff8000005c5c7808 */ /* 0x000fe40001800000 */
[----:B0-----:R-:W-:-:S05]  /*39d0*/  FMNMX.FTZ R133, R6, R133, !PT ;  /* 0x0000008506857209 */ /* 0x001fca0007810000 */
[----:B------:R-:W0:Y:S02]  /*39e0*/  SHFL.BFLY PT, R0, R133, 0x1, 0x1f ;  /* 0x0c201f0085007f89 */ /* 0x000e2400000e0000 */
[----:B0-----:R-:W-:-:S04]  /*39f0*/  FMNMX.FTZ R0, R133, R0, !PT ;  /* 0x0000000085007209 */ /* 0x001fc80007810000 */
[C---:B------:R-:W-:Y:S01]  /*3a00*/  FSETP.NEU.FTZ.AND P0, PT, R0.reuse, -INF , PT ;  /* 0xff8000000000780b */ /* 0x040fe20003f1d000 */
[----:B------:R-:W-:-:S05]  /*3a10*/  FFMA.FTZ R4, R0, R135, -8 ;  /* 0xc100000000047423 */ /* 0x000fca0000010087 */
[----:B------:R-:W-:Y:S02]  /*3a20*/  FSEL R4, R4, RZ, P0 ;  /* 0x000000ff04047208 */ /* 0x000fe40000000000 */
[----:B------:R-:W-:-:S03]  /*3a30*/  ISETP.GT.AND P0, PT, R78, RZ, PT ;  /* 0x000000ff4e00720c */ /* 0x000fc60003f04270 */
[--C-:B------:R-:W-:Y:S01]  /*3a40*/  FFMA.FTZ R6, R7, UR40, -R4.reuse ;  /* 0x0000002807067c23 */ /* 0x100fe20008010804 */
[----:B------:R-:W-:-:S01]  /*3a50*/  FFMA.FTZ R7, R105, UR40, -R4 ;  /* 0x0000002869077c23 */ /* 0x000fc20008010804 */
[----:B------:R-:W-:Y:S01]  /*3a60*/  FSEL R88, R88, -INF , P0 ;  /* 0xff80000058587808 */ /* 0x000fe20000000000 */
[----:B------:R-:W-:-:S01]  /*3a70*/  FFMA.FTZ R8, R117, UR40, -R4 ;  /* 0x0000002875087c23 */ /* 0x000fc20008010804 */
[----:B------:R-:W-:Y:S01]  /*3a80*/  FSEL R105, R89, -INF , P2 ;  /* 0xff80000059697808 */ /* 0x000fe20001000000 */
[----:B------:R-:W-:-:S01]  /*3a90*/  FFMA.FTZ R30, R113, UR40, -R4 ;  /* 0x00000028711e7c23 */ /* 0x000fc20008010804 */
[----:B------:R-:W-:Y:S01]  /*3aa0*/  ISETP.GT.AND P0, PT, R78, 0x9, PT ;  /* 0x000000094e00780c */ /* 0x000fe20003f04270 */
[----:B------:R-:W-:-:S01]  /*3ab0*/  FFMA.FTZ R42, R103, UR40, -R4 ;  /* 0x00000028672a7c23 */ /* 0x000fc20008010804 */
[----:B------:R-:W-:Y:S01]  /*3ac0*/  FMNMX.FTZ R89, R88, R105, !PT ;  /* 0x0000006958597209 */ /* 0x000fe20007810000 */
[----:B------:R-:W-:-:S01]  /*3ad0*/  FFMA.FTZ R82, R55, UR40, -R4 ;  /* 0x0000002837527c23 */ /* 0x000fc20008010804 */
[----:B------:R-:W-:Y:S01]  /*3ae0*/  ISETP.GT.AND P2, PT, R78, 0x10, PT ;  /* 0x000000104e00780c */ /* 0x000fe20003f44270 */
[----:B------:R-:W-:Y:S01]  /*3af0*/  IMAD.U32 R55, RZ, RZ, UR40 ;  /* 0x00000028ff377e24 */ /* 0x000fe2000f8e00ff */
[----:B------:R-:W-:Y:S01]  /*3b00*/  FSEL R93, R93, -INF , P0 ;  /* 0xff8000005d5d7808 */ /* 0x000fe20000000000 */
[----:B------:R-:W-:-:S01]  /*3b10*/  FFMA.FTZ R94, R35, UR40, -R4 ;  /* 0x00000028235e7c23 */ /* 0x000fc20008010804 */
[----:B------:R-:W-:Y:S01]  /*3b20*/  FMNMX.FTZ R2, R92, R89, !PT ;  /* 0x000000595c027209 */ /* 0x000fe20007810000 */
[----:B------:R-:W-:-:S01]  /*3b30*/  FFMA.FTZ R5, R5, UR40, -R4 ;  /* 0x0000002805057c23 */ /* 0x000fc20008010804 */
[----:B------:R-:W-:Y:S01]  /*3b40*/  ISETP.GT.AND P0, PT, R78, 0x11, PT ;  /* 0x000000114e00780c */ /* 0x000fe20003f04270 */
[----:B------:R-:W-:Y:S01]  /*3b50*/  MUFU.EX2 R6, R6 ;  /* 0x0000000600067308 */ /* 0x000fe20000000800 */
[----:B------:R-:W-:Y:S01]  /*3b60*/  FSEL R96, R96, -INF , P2 ;  /* 0xff80000060607808 */ /* 0x000fe20001000000 */
[--C-:B------:R-:W-:Y:S01]  /*3b70*/  FFMA.FTZ R90, R83, UR40, -R4.reuse ;  /* 0x00000028535a7c23 */ /* 0x100fe20008010804 */
[----:B------:R-:W-:Y:S01]  /*3b80*/  FMNMX.FTZ R89, R93, R2, !PT ;  /* 0x000000025d597209 */ /* 0x000fe20007810000 */
[--C-:B------:R-:W-:Y:S01]  /*3b90*/  FFMA.FTZ R9, R119, UR40, -R4.reuse ;  /* 0x0000002877097c23 */ /* 0x100fe20008010804 */
[----:B------:R-:W-:Y:S01]  /*3ba0*/  ISETP.GT.AND P2, PT, R78, 0x18, PT ;  /* 0x000000184e00780c */ /* 0x000fe20003f44270 */
[--C-:B------:R-:W-:Y:S01]  /*3bb0*/  FFMA.FTZ R10, R121, UR40, -R4.reuse ;  /* 0x00000028790a7c23 */ /* 0x100fe20008010804 */
[----:B------:R-:W-:Y:S01]  /*3bc0*/  FSEL R97, R97, -INF , P0 ;  /* 0xff80000061617808 */ /* 0x000fe20000000000 */
[----:B------:R-:W-:Y:S01]  /*3bd0*/  MUFU.EX2 R5, R5 ;  /* 0x0000000500057308 */ /* 0x000fe20000000800 */
[----:B------:R-:W-:Y:S01]  /*3be0*/  FMNMX.FTZ R2, R96, R89, !PT ;  /* 0x0000005960027209 */ /* 0x000fe20007810000 */
[--C-:B------:R-:W-:Y:S01]  /*3bf0*/  FFMA.FTZ R12, R123, UR40, -R4.reuse ;  /* 0x000000287b0c7c23 */ /* 0x100fe20008010804 */
[----:B------:R-:W-:Y:S01]  /*3c00*/  ISETP.GT.AND P0, PT, R78, 0x19, PT ;  /* 0x000000194e00780c */ /* 0x000fe20003f04270 */
[--C-:B------:R-:W-:Y:S01]  /*3c10*/  FFMA.FTZ R63, R63, UR40, -R4.reuse ;  /* 0x000000283f3f7c23 */ /* 0x100fe20008010804 */
[----:B------:R-:W-:Y:S01]  /*3c20*/  FSEL R100, R100, -INF , P2 ;  /* 0xff80000064647808 */ /* 0x000fe20001000000 */
[--C-:B------:R-:W-:Y:S01]  /*3c30*/  FFMA.FTZ R125, R125, UR40, -R4.reuse ;  /* 0x000000287d7d7c23 */ /* 0x100fe20008010804 */
[----:B------:R-:W-:Y:S01]  /*3c40*/  FMNMX.FTZ R117, R97, R2, !PT ;  /* 0x0000000261757209 */ /* 0x000fe20007810000 */
[----:B------:R-:W-:Y:S01]  /*3c50*/  MUFU.EX2 R7, R7 ;  /* 0x0000000700077308 */ /* 0x000fe20000000800 */
[----:B------:R-:W-:Y:S01]  /*3c60*/  FSEL R101, R101, -INF , P0 ;  /* 0xff80000065657808 */ /* 0x000fe20000000000 */
[--C-:B------:R-:W-:Y:S01]  /*3c70*/  FFMA.FTZ R14, R127, UR40, -R4.reuse ;  /* 0x000000287f0e7c23 */ /* 0x100fe20008010804 */
[----:B------:R-:W-:Y:S01]  /*3c80*/  ISETP.GT.AND P0, PT, R78, 0x20, PT ;  /* 0x000000204e00780c */ /* 0x000fe20003f04270 */
[--C-:B------:R-:W-:Y:S01]  /*3c90*/  FFMA.FTZ R20, R131, UR40, -R4.reuse ;  /* 0x0000002883147c23 */ /* 0x100fe20008010804 */
[----:B------:R-:W-:Y:S01]  /*3ca0*/  FMNMX.FTZ R2, R100, R117, !PT ;  /* 0x0000007564027209 */ /* 0x000fe20007810000 */
[--C-:B------:R-:W-:Y:S01]  /*3cb0*/  FFMA.FTZ R38, R109, UR40, -R4.reuse ;  /* 0x000000286d267c23 */ /* 0x100fe20008010804 */
[----:B------:R-:W-:Y:S01]  /*3cc0*/  ISETP.GT.AND P2, PT, R78, 0x21, PT ;  /* 0x000000214e00780c */ /* 0x000fe20003f44270 */
[----:B------:R-:W0:Y:S01]  /*3cd0*/  MUFU.EX2 R8, R8 ;  /* 0x0000000800087308 */ /* 0x000e220000000800 */
        /* <DEDUP_REMOVED lines=16> */
[----:B------:R-:W-:Y:S01]  /*3de0*/  ISETP.GT.AND P0, PT, R78, 0x30, PT ;  /* 0x000000304e00780c */ /* 0x000fe20003f04270 */
[--C-:B------:R-:W-:Y:S01]  /*3df0*/  FFMA.FTZ R31, R31, UR40, -R4.reuse ;  /* 0x000000281f1f7c23 */ /* 0x100fe20008010804 */
[----:B------:R-:W-:Y:S01]  /*3e00*/  FSEL R77, R77, -INF , P2 ;  /* 0xff8000004d4d7808 */ /* 0x000fe20001000000 */
[----:B------:R-:W-:Y:S01]  /*3e10*/  FFMA.FTZ R39, R39, UR40, -R4 ;  /* 0x0000002827277c23 */ /* 0x000fe20008010804 */
[----:B------:R-:W-:-:S02]  /*3e20*/  FMNMX.FTZ R2, R76, R117, !PT ;  /* 0x000000754c027209 */ /* 0x000fc40007810000 */
[----:B------:R-:W-:Y:S02]  /*3e30*/  CS2R R108, SRZ ;  /* 0x00000000006c7805 */ /* 0x000fe4000001ff00 */
[----:B------:R-:W-:Y:S01]  /*3e40*/  ISETP.GT.AND P2, PT, R78, 0x31, PT ;  /* 0x000000314e00780c */ /* 0x000fe20003f44270 */
[----:B------:R-:W-:Y:S01]  /*3e50*/  MUFU.EX2 R12, R12 ;  /* 0x0000000c000c7308 */ /* 0x000fe20000000800 */
[----:B------:R-:W-:Y:S02]  /*3e60*/  FSEL R80, R80, -INF , P0 ;  /* 0xff80000050507808 */ /* 0x000fe40000000000 */
[----:B------:R-:W-:Y:S02]  /*3e70*/  CS2R R118, SRZ ;  /* 0x0000000000767805 */ /* 0x000fe4000001ff00 */
[----:B------:R-:W-:Y:S02]  /*3e80*/  FMNMX.FTZ R117, R77, R2, !PT ;  /* 0x000000024d757209 */ /* 0x000fe40007810000 */
[----:B------:R-:W-:-:S02]  /*3e90*/  ISETP.GT.AND P0, PT, R78, 0x38, PT ;  /* 0x000000384e00780c */ /* 0x000fc40003f04270 */
[----:B------:R-:W-:Y:S01]  /*3ea0*/  FSEL R34, R81, -INF , P2 ;  /* 0xff80000051227808 */ /* 0x000fe20001000000 */
[----:B------:R-:W-:Y:S01]  /*3eb0*/  MUFU.EX2 R89, R125 ;  /* 0x0000007d00597308 */ /* 0x000fe20000000800 */
[----:B------:R-:W-:Y:S01]  /*3ec0*/  FMNMX.FTZ R117, R80, R117, !PT ;  /* 0x0000007550757209 */ /* 0x000fe20007810000 */
[----:B------:R-:W-:Y:S01]  /*3ed0*/  FFMA.FTZ R81, R115, UR40, -R4 ;  /* 0x0000002873517c23 */ /* 0x000fe20008010804 */
[----:B------:R-:W-:Y:S02]  /*3ee0*/  ISETP.GT.AND P2, PT, R78, 0x39, PT ;  /* 0x000000394e00780c */ /* 0x000fe40003f44270 */
[----:B------:R-:W-:Y:S02]  /*3ef0*/  CS2R R114, SRZ ;  /* 0x0000000000727805 */ /* 0x000fe4000001ff00 */
[----:B------:R-:W-:Y:S02]  /*3f00*/  FSEL R84, R84, -INF , P0 ;  /* 0xff80000054547808 */ /* 0x000fe40000000000 */
[----:B------:R-:W-:Y:S01]  /*3f10*/  FMNMX.FTZ R117, R34, R117, !PT ;  /* 0x0000007522757209 */ /* 0x000fe20007810000 */
[----:B------:R-:W-:Y:S01]  /*3f20*/  MUFU.EX2 R14, R14 ;  /* 0x0000000e000e7308 */ /* 0x000fe20000000800 */
[----:B------:R-:W-:-:S02]  /*3f30*/  FSEL R85, R85, -INF , P2 ;  /* 0xff80000055557808 */ /* 0x000fc40001000000 */
[----:B------:R-:W-:Y:S02]  /*3f40*/  ISETP.GT.AND P0, PT, R78, 0x40, PT ;  /* 0x000000404e00780c */ /* 0x000fe40003f04270 */
[----:B------:R-:W-:Y:S02]  /*3f50*/  FMNMX.FTZ R2, R84, R117, !PT ;  /* 0x0000007554027209 */ /* 0x000fe40007810000 */
[----:B------:R-:W-:Y:S02]  /*3f60*/  CS2R R116, SRZ ;  /* 0x0000000000747805 */ /* 0x000fe4000001ff00 */
[----:B------:R-:W-:Y:S01]  /*3f70*/  ISETP.GT.AND P2, PT, R78, 0x41, PT ;  /* 0x000000414e00780c */ /* 0x000fe20003f44270 */
[----:B------:R-:W-:Y:S01]  /*3f80*/  MUFU.EX2 R73, R73 ;  /* 0x0000004900497308 */ /* 0x000fe20000000800 */
[----:B------:R-:W-:Y:S02]  /*3f90*/  FSEL R56, R56, -INF , P0 ;  /* 0xff80000038387808 */ /* 0x000fe40000000000 */
[----:B------:R-:W-:-:S02]  /*3fa0*/  FMNMX.FTZ R113, R85, R2, !PT ;  /* 0x0000000255717209 */ /* 0x000fc40007810000 */
[----:B------:R-:W-:Y:S02]  /*3fb0*/  ISETP.GT.AND P0, PT, R78, 0x48, PT ;  /* 0x000000484e00780c */ /* 0x000fe40003f04270 */
[----:B------:R-:W-:Y:S01]  /*3fc0*/  FSEL R46, R57, -INF , P2 ;  /* 0xff800000392e7808 */ /* 0x000fe20001000000 */
[----:B------:R-:W-:Y:S01]  /*3fd0*/  MUFU.EX2 R20, R20 ;  /* 0x0000001400147308 */ /* 0x000fe20000000800 */
[----:B------:R-:W-:Y:S01]  /*3fe0*/  FMNMX.FTZ R113, R56, R113, !PT ;  /* 0x0000007138717209 */ /* 0x000fe20007810000 */
[----:B------:R-:W-:Y:S01]  /*3ff0*/  FFMA.FTZ R57, R111, UR40, -R4 ;  /* 0x000000286f397c23 */ /* 0x000fe20008010804 */
[----:B------:R-:W-:Y:S02]  /*4000*/  ISETP.GT.AND P2, PT, R78, 0x49, PT ;  /* 0x000000494e00780c */ /* 0x000fe40003f44270 */
[----:B------:R-:W-:Y:S02]  /*4010*/  CS2R R110, SRZ ;  /* 0x00000000006e7805 */ /* 0x000fe4000001ff00 */
[----:B------:R-:W-:-:S02]  /*4020*/  FSEL R60, R60, -INF , P0 ;  /* 0xff8000003c3c7808 */ /* 0x000fc40000000000 */
[----:B------:R-:W-:Y:S01]  /*4030*/  FMNMX.FTZ R113, R46, R113, !PT ;  /* 0x000000712e717209 */ /* 0x000fe20007810000 */
[----:B------:R-:W-:Y:S01]  /*4040*/  MUFU.EX2 R81, R81 ;  /* 0x0000005100517308 */ /* 0x000fe20000000800 */
[----:B------:R-:W-:Y:S02]  /*4050*/  ISETP.GT.AND P0, PT, R78, 0x50, PT ;  /* 0x000000504e00780c */ /* 0x000fe40003f04270 */
[----:B------:R-:W-:Y:S01]  /*4060*/  FSEL R50, R61, -INF , P2 ;  /* 0xff8000003d327808 */ /* 0x000fe20001000000 */
[----:B------:R-:W-:-:S01]  /*4070*/  FFMA.FTZ R61, R107, UR40, -R4 ;  /* 0x000000286b3d7c23 */ /* 0x000fc20008010804 */
        /* <DEDUP_REMOVED lines=9> */
[----:B------:R-:W-:Y:S02]  /*4110*/  CS2R R112, SRZ ;  /* 0x0000000000707805 */ /* 0x000fe4000001ff00 */
[----:B------:R-:W-:-:S02]  /*4120*/  ISETP.GT.AND P2, PT, R78, 0x59, PT ;  /* 0x000000594e00780c */ /* 0x000fc40003f44270 */
[----:B------:R-:W-:Y:S02]  /*4130*/  FSEL R68, R68, -INF , P0 ;  /* 0xff80000044447808 */ /* 0x000fe40000000000 */
[----:B------:R-:W-:Y:S01]  /*4140*/  FMNMX.FTZ R107, R65, R2, !PT ;  /* 0x00000002416b7209 */ /* 0x000fe20007810000 */
[----:B------:R-:W-:Y:S01]  /*4150*/  MUFU.EX2 R38, R38 ;  /* 0x0000002600267308 */ /* 0x000fe20000000800 */
[----:B------:R-:W-:Y:S02]  /*4160*/  FSEL R69, R69, -INF , P2 ;  /* 0xff80000045457808 */ /* 0x000fe40001000000 */
[----:B------:R-:W-:Y:S02]  /*4170*/  ISETP.GT.AND P0, PT, R78, 0x60, PT ;  /* 0x000000604e00780c */ /* 0x000fe40003f04270 */
[----:B------:R-:W-:Y:S02]  /*4180*/  FMNMX.FTZ R2, R68, R107, !PT ;  /* 0x0000006b44027209 */ /* 0x000fe40007810000 */
[----:B------:R-:W-:-:S02]  /*4190*/  CS2R R106, SRZ ;  /* 0x00000000006a7805 */ /* 0x000fc4000001ff00 */
[----:B------:R-:W-:Y:S01]  /*41a0*/  ISETP.GT.AND P2, PT, R78, 0x61, PT ;  /* 0x000000614e00780c */ /* 0x000fe20003f44270 */
[----:B------:R-:W1:Y:S01]  /*41b0*/  MUFU.EX2 R61, R61 ;  /* 0x0000003d003d7308 */ /* 0x000e620000000800 */
[----:B------:R-:W-:Y:S02]  /*41c0*/  FSEL R54, R40, -INF , P0 ;  /* 0xff80000028367808 */ /* 0x000fe40000000000 */
[----:B------:R-:W-:Y:S02]  /*41d0*/  FMNMX.FTZ R103, R69, R2, !PT ;  /* 0x0000000245677209 */ /* 0x000fe40007810000 */
[----:B------:R-:W-:Y:S02]  /*41e0*/  ISETP.GT.AND P0, PT, R78, 0x68, PT ;  /* 0x000000684e00780c */ /* 0x000fe40003f04270 */
[----:B------:R-:W-:Y:S01]  /*41f0*/  FSEL R58, R41, -INF , P2 ;  /* 0xff800000293a7808 */ /* 0x000fe20001000000 */
[----:B------:R2:W-:Y:S01]  /*4200*/  MUFU.EX2 R40, R42 ;  /* 0x0000002a00287308 */ /* 0x0005e20000000800 */
[----:B------:R-:W-:Y:S01]  /*4210*/  FMNMX.FTZ R103, R54, R103, !PT ;  /* 0x0000006736677209 */ /* 0x000fe20007810000 */
[----:B------:R-:W-:Y:S01]  /*4220*/  FFMA.FTZ R41, R99, UR40, -R4 ;  /* 0x0000002863297c23 */ /* 0x000fe20008010804 */
[----:B------:R-:W-:-:S02]  /*4230*/  ISETP.GT.AND P2, PT, R78, 0x69, PT ;  /* 0x000000694e00780c */ /* 0x000fc40003f44270 */
[----:B------:R-:W-:Y:S02]  /*4240*/  FSEL R44, R44, -INF , P0 ;  /* 0xff8000002c2c7808 */ /* 0x000fe40000000000 */
[----:B------:R-:W-:Y:S01]  /*4250*/  FMNMX.FTZ R103, R58, R103, !PT ;  /* 0x000000673a677209 */ /* 0x000fe20007810000 */
[----:B------:R-:W-:Y:S01]  /*4260*/  MUFU.EX2 R41, R41 ;  /* 0x0000002900297308 */ /* 0x000fe20000000800 */
[----:B------:R-:W-:Y:S01]  /*4270*/  ISETP.GT.AND P0, PT, R78, 0x70, PT ;  /* 0x000000704e00780c */ /* 0x000fe20003f04270 */
[--C-:B--2---:R-:W-:Y:S01]  /*4280*/  FFMA.FTZ R42, R95, UR40, -R4.reuse ;  /* 0x000000285f2a7c23 */ /* 0x104fe20008010804 */
[----:B------:R-:W-:Y:S01]  /*4290*/  FSEL R62, R45, -INF , P2 ;  /* 0xff8000002d3e7808 */ /* 0x000fe20001000000 */
[----:B------:R-:W-:Y:S01]  /*42a0*/  FFMA.FTZ R45, R75, UR40, -R4 ;  /* 0x000000284b2d7c23 */ /* 0x000fe20008010804 */
        /* <DEDUP_REMOVED lines=17> */
[----:B------:R-:W-:Y:S01]  /*43c0*/  ISETP.GT.AND P2, PT, R78, 0x81, PT ;  /* 0x000000814e00780c */ /* 0x000fe20003f44270 */
[----:B------:R-:W-:Y:S01]  /*43d0*/  MUFU.EX2 R13, R13 ;  /* 0x0000000d000d7308 */ /* 0x000fe20000000800 */
[----:B------:R-:W-:Y:S01]  /*43e0*/  FSEL R66, R24, -INF , P0 ;  /* 0xff80000018427808 */ /* 0x000fe20000000000 */
[----:B------:R-:W-:Y:S01]  /*43f0*/  FFMA.FTZ R24, R67, UR40, -R4 ;  /* 0x0000002843187c23 */ /* 0x000fe20008010804 */
[----:B------:R-:W-:-:S02]  /*4400*/  FMNMX.FTZ R75, R53, R2, !PT ;  /* 0x00000002354b7209 */ /* 0x000fc40007810000 */
[----:B------:R-:W-:Y:S02]  /*4410*/  ISETP.GT.AND P0, PT, R78, 0x88, PT ;  /* 0x000000884e00780c */ /* 0x000fe40003f04270 */
[----:B------:R-:W-:Y:S01]  /*4420*/  FSEL R25, R25, -INF , P2 ;  /* 0xff80000019197808 */ /* 0x000fe20001000000 */
[----:B------:R-:W-:Y:S01]  /*4430*/  MUFU.EX2 R24, R24 ;  /* 0x0000001800187308 */ /* 0x000fe20000000800 */
[----:B------:R-:W-:Y:S02]  /*4440*/  FMNMX.FTZ R2, R66, R75, !PT ;  /* 0x0000004b42027209 */ /* 0x000fe40007810000 */
[----:B------:R-:W-:Y:S02]  /*4450*/  ISETP.GT.AND P2, PT, R78, 0x89, PT ;  /* 0x000000894e00780c */ /* 0x000fe40003f44270 */
[----:B------:R-:W-:Y:S01]  /*4460*/  FSEL R67, R28, -INF , P0 ;  /* 0xff8000001c437808 */ /* 0x000fe20000000000 */
[----:B------:R-:W-:Y:S01]  /*4470*/  FFMA.FTZ R28, R43, UR40, -R4 ;  /* 0x000000282b1c7c23 */ /* 0x000fe20008010804 */
[----:B------:R-:W-:Y:S01]  /*4480*/  FMNMX.FTZ R2, R25, R2, !PT ;  /* 0x0000000219027209 */ /* 0x000fe20007810000 */
[----:B------:R-:W-:Y:S01]  /*4490*/  MUFU.EX2 R11, R11 ;  /* 0x0000000b000b7308 */ /* 0x000fe20000000800 */
[----:B------:R-:W-:-:S02]  /*44a0*/  ISETP.GT.AND P0, PT, R78, 0x90, PT ;  /* 0x000000904e00780c */ /* 0x000fc40003f04270 */
[----:B------:R-:W-:Y:S02]  /*44b0*/  FSEL R29, R29, -INF , P2 ;  /* 0xff8000001d1d7808 */ /* 0x000fe40001000000 */
[----:B------:R-:W-:Y:S02]  /*44c0*/  FMNMX.FTZ R2, R67, R2, !PT ;  /* 0x0000000243027209 */ /* 0x000fe40007810000 */
[----:B------:R-:W-:Y:S01]  /*44d0*/  ISETP.GT.AND P2, PT, R78, 0x91, PT ;  /* 0x000000914e00780c */ /* 0x000fe20003f44270 */
[----:B------:R-:W-:Y:S01]  /*44e0*/  MUFU.EX2 R28, R28 ;  /* 0x0000001c001c7308 */ /* 0x000fe20000000800 */
[----:B------:R-:W-:Y:S01]  /*44f0*/  FSEL R70, R32, -INF , P0 ;  /* 0xff80000020467808 */ /* 0x000fe20000000000 */
[----:B------:R-:W-:Y:S01]  /*4500*/  FFMA.FTZ R32, R71, UR40, -R4 ;  /* 0x0000002847207c23 */ /* 0x000fe20008010804 */
[----:B------:R-:W-:Y:S02]  /*4510*/  FMNMX.FTZ R75, R29, R2, !PT ;  /* 0x000000021d4b7209 */ /* 0x000fe40007810000 */
[----:B------:R-:W-:-:S02]  /*4520*/  ISETP.GT.AND P0, PT, R78, 0x98, PT ;  /* 0x000000984e00780c */ /* 0x000fc40003f04270 */
        /* <DEDUP_REMOVED lines=11> */
[----:B------:R-:W-:Y:S01]  /*45e0*/  FFMA.FTZ R51, R87, UR40, -R4 ;  /* 0x0000002857337c23 */ /* 0x000fe20008010804 */
[----:B------:R-:W-:Y:S01]  /*45f0*/  FMNMX.FTZ R2, R71, R2, !PT ;  /* 0x0000000247027209 */ /* 0x000fe20007810000 */
[----:B------:R-:W-:Y:S01]  /*4600*/  MUFU.EX2 R32, R32 ;  /* 0x0000002000207308 */ /* 0x000fe20000000800 */
[----:B0-----:R-:W-:-:S02]  /*4610*/  F2FP.SATFINITE.E4M3.F32.PACK_AB_MERGE_C R217, R8, R7, RZ ;  /* 0x0000000708d9723e */ /* 0x001fc400048070ff */
[----:B------:R-:W-:Y:S02]  /*4620*/  FMNMX.FTZ R2, R37, R2, !PT ;  /* 0x0000000225027209 */ /* 0x000fe40007810000 */
[----:B-1----:R-:W-:Y:S02]  /*4630*/  F2FP.SATFINITE.E4M3.F32.PACK_AB_MERGE_C R215, R61, R38, RZ ;  /* 0x000000263dd7723e */ /* 0x002fe400048070ff */
[----:B------:R-:W-:Y:S01]  /*4640*/  F2FP.SATFINITE.E4M3.F32.PACK_AB_MERGE_C R217, R6, R5, R217 ;  /* 0x0000000506d9723e */ /* 0x000fe200048070d9 */
[----:B------:R-:W0:Y:S01]  /*4650*/  SHFL.BFLY PT, R43, R2, 0x2, 0x1f ;  /* 0x0c401f00022b7f89 */ /* 0x000e2200000e0000 */
[----:B------:R-:W-:Y:S01]  /*4660*/  MUFU.EX2 R33, R33 ;  /* 0x0000002100217308 */ /* 0x000fe20000000800 */
[----:B------:R-:W-:Y:S02]  /*4670*/  F2FP.SATFINITE.E4M3.F32.PACK_AB_MERGE_C R219, R89, R12, RZ ;  /* 0x0000000c59db723e */ /* 0x000fe400048070ff */
[----:B------:R-:W-:Y:S02]  /*4680*/  F2FP.SATFINITE.E4M3.F32.PACK_AB_MERGE_C R213, R81, R20, RZ ;  /* 0x0000001451d5723e */ /* 0x000fe400048070ff */
[----:B------:R-:W-:-:S02]  /*4690*/  F2FP.SATFINITE.E4M3.F32.PACK_AB_MERGE_C R219, R10, R9, R219 ;  /* 0x000000090adb723e */ /* 0x000fc400048070db */
[----:B------:R-:W-:Y:S01]  /*46a0*/  F2FP.SATFINITE.E4M3.F32.PACK_AB_MERGE_C R213, R73, R14, R213 ;  /* 0x0000000e49d5723e */ /* 0x000fe200048070d5 */
[----:B------:R-:W-:Y:S01]  /*46b0*/  MUFU.EX2 R78, R78 ;  /* 0x0000004e004e7308 */ /* 0x000fe20000000800 */
[----:B------:R-:W-:-:S07]  /*46c0*/  F2FP.SATFINITE.E4M3.F32.PACK_AB_MERGE_C R215, R57, R30, R215 ;  /* 0x0000001e39d7723e */ /* 0x000fce00048070d7 */
[----:B------:R-:W-:Y:S01]  /*46d0*/  MUFU.EX2 R15, R15 ;  /* 0x0000000f000f7308 */ /* 0x000fe20000000800 */
[----:B0-----:R-:W-:-:S07]  /*46e0*/  FMNMX.FTZ R59, R2, R43, !PT ;  /* 0x0000002b023b7209 */ /* 0x001fce0007810000 */
[----:B------:R-:W-:Y:S01]  /*46f0*/  MUFU.EX2 R36, R36 ;  /* 0x0000002400247308 */ /* 0x000fe20000000800 */
[----:B------:R-:W0:Y:S07]  /*4700*/  SHFL.BFLY PT, R2, R59, 0x1, 0x1f ;  /* 0x0c201f003b027f89 */ /* 0x000e2e00000e0000 */
[----:B------:R1:W-:Y:S08]  /*4710*/  MUFU.EX2 R43, R63 ;  /* 0x0000003f002b7308 */ /* 0x0003f00000000800 */
        /* <DEDUP_REMOVED lines=20> */
[----:B------:R-:W-:Y:S01]  /*4860*/  FADD.FTZ R54, R5, R6 ;  /* 0x0000000605367221 */ /* 0x000fe20000010000 */
[----:B------:R-:W-:-:S01]  /*4870*/  FFMA.FTZ R101, R101, UR40, -R79 ;  /* 0x0000002865657c23 */ /* 0x000fc2000801084f */
[--C-:B-1----:R-:W-:Y:S01]  /*4880*/  FFMA.FTZ R63, R72, UR40, -R79.reuse ;  /* 0x00000028483f7c23 */ /* 0x102fe2000801084f */
[----:B------:R-:W-:-:S01]  /*4890*/  FFMA.FTZ R72, R26, UR40, -R79 ;  /* 0x000000281a487c23 */ /* 0x000fc2000801084f */
[----:B------:R-:W-:Y:S01]  /*48a0*/  MUFU.EX2 R88, R88 ;  /* 0x0000005800587308 */ /* 0x000fe20000000800 */
[----:B------:R-:W-:-:S01]  /*48b0*/  FADD.FTZ R95, R7, R54 ;  /* 0x00000036075f7221 */ /* 0x000fc20000010000 */
[--C-:B------:R-:W-:Y:S01]  /*48c0*/  FFMA.FTZ R76, R76, UR40, -R79.reuse ;  /* 0x000000284c4c7c23 */ /* 0x100fe2000801084f */
[----:B------:R-:W-:-:S01]  /*48d0*/  FFMA.FTZ R77, R77, UR40, -R79 ;  /* 0x000000284d4d7c23 */ /* 0x000fc2000801084f */
[----:B------:R-:W-:Y:S01]  /*48e0*/  FFMA.FTZ R26, R80, UR40, -R79 ;  /* 0x00000028501a7c23 */ /* 0x000fe2000801084f */
[----:B------:R-:W-:-:S01]  /*48f0*/  FADD.FTZ R54, R8, R95 ;  /* 0x0000005f08367221 */ /* 0x000fc20000010000 */
[--C-:B------:R-:W-:Y:S01]  /*4900*/  FFMA.FTZ R84, R84, UR40, -R79.reuse ;  /* 0x0000002854547c23 */ /* 0x100fe2000801084f */
[----:B------:R-:W-:-:S01]  /*4910*/  FFMA.FTZ R85, R85, UR40, -R79 ;  /* 0x0000002855557c23 */ /* 0x000fc2000801084f */
[----:B------:R0:W-:Y:S01]  /*4920*/  MUFU.EX2 R83, R59 ;  /* 0x0000003b00537308 */ /* 0x0001e20000000800 */
        /* <DEDUP_REMOVED lines=8> */
[----:B0-----:R-:W-:-:S01]  /*49b0*/  FFMA.FTZ R59, R34, UR40, -R79 ;  /* 0x00000028223b7c23 */ /* 0x001fc2000801084f */
        /* <DEDUP_REMOVED lines=16> */
[----:B-1----:R-:W-:-:S02]  /*4ac0*/  F2FP.SATFINITE.E4M3.F32.PACK_AB_MERGE_C R216, R98, R83, RZ ;  /* 0x0000005362d8723e */ /* 0x002fc400048070ff */
[----:B------:R-:W-:Y:S02]  /*4ad0*/  CS2R R96, SRZ ;  /* 0x0000000000607805 */ /* 0x000fe4000001ff00 */
[----:B------:R-:W-:Y:S02]  /*4ae0*/  CS2R R104, SRZ ;  /* 0x0000000000687805 */ /* 0x000fe4000001ff00 */
[----:B------:R-:W-:Y:S01]  /*4af0*/  F2FP.SATFINITE.E4M3.F32.PACK_AB_MERGE_C R216, R88, R35, R216 ;  /* 0x0000002358d8723e */ /* 0x000fe200048070d8 */
[----:B------:R1:W-:Y:S08]  /*4b00*/  MUFU.EX2 R87, R50 ;  /* 0x0000003200577308 */ /* 0x0003f00000000800 */
[----:B------:R-:W3:Y:S01]  /*4b10*/  MUFU.EX2 R100, R100 ;  /* 0x0000006400647308 */ /* 0x000ee20000000800 */
[----:B-1----:R-:W-:-:S04]  /*4b20*/  FADD.FTZ R50, R35, R88 ;  /* 0x0000005823327221 */ /* 0x002fc80000010000 */
[----:B------:R-:W-:-:S03]  /*4b30*/  FADD.FTZ R93, R83, R50 ;  /* 0x00000032535d7221 */ /* 0x000fc60000010000 */
[----:B------:R-:W1:Y:S01]  /*4b40*/  MUFU.EX2 R101, R101 ;  /* 0x0000006500657308 */ /* 0x000e620000000800 */
[----:B------:R-:W-:-:S01]  /*4b50*/  FADD.FTZ R50, R98, R93 ;  /* 0x0000005d62327221 */ /* 0x000fc20000010000 */
[----:B------:R-:W-:Y:S01]  /*4b60*/  FADD.FTZ R93, R9, R54 ;  /* 0x00000036095d7221 */ /* 0x000fe20000010000 */
[----:B------:R-:W-:Y:S02]  /*4b70*/  CS2R R98, SRZ ;  /* 0x0000000000627805 */ /* 0x000fe4000001ff00 */
[----:B0-----:R-:W-:Y:S01]  /*4b80*/  FADD.FTZ R3, R55, R50 ;  /* 0x0000003237037221 */ /* 0x001fe20000010000 */
[----:B------:R-:W-:-:S02]  /*4b90*/  FADD.FTZ R93, R10, R93 ;  /* 0x0000005d0a5d7221 */ /* 0x000fc40000010000 */
[----:B------:R-:W0:Y:S01]  /*4ba0*/  MUFU.EX2 R63, R63 ;  /* 0x0000003f003f7308 */ /* 0x000e220000000800 */
[----:B--2---:R-:W-:-:S01]  /*4bb0*/  FADD.FTZ R3, R92, R3 ;  /* 0x000000035c037221 */ /* 0x004fc20000010000 */
[----:B------:R-:W-:-:S03]  /*4bc0*/  FADD.FTZ R50, R12, R93 ;  /* 0x0000005d0c327221 */ /* 0x000fc60000010000 */
[----:B---3--:R-:W-:Y:S01]  /*4bd0*/  FADD.FTZ R4, R100, R3 ;  /* 0x0000000364047221 */ /* 0x008fe20000010000 */
[----:B------:R-:W-:-:S01]  /*4be0*/  FADD.FTZ R93, R89, R50 ;  /* 0x00000032595d7221 */ /* 0x000fc20000010000 */
[----:B------:R-:W-:Y:S01]  /*4bf0*/  CS2R R88, SRZ ;  /* 0x0000000000587805 */ /* 0x000fe2000001ff00 */
[----:B------:R-:W2:Y:S01]  /*4c00*/  MUFU.EX2 R72, R72 ;  /* 0x0000004800487308 */ /* 0x000ea20000000800 */
[----:B-1----:R-:W-:-:S01]  /*4c10*/  FADD.FTZ R4, R101, R4 ;  /* 0x0000000465047221 */ /* 0x002fc20000010000 */
[----:B------:R-:W-:Y:S01]  /*4c20*/  FADD.FTZ R50, R14, R93 ;  /* 0x0000005d0e327221 */ /* 0x000fe20000010000 */
[----:B------:R-:W-:Y:S02]  /*4c30*/  F2FP.SATFINITE.E4M3.F32.PACK_AB_MERGE_C R218, R101, R100, RZ ;  /* 0x0000006465da723e */ /* 0x000fe400048070ff */
[----:B------:R-:W-:Y:S01]  /*4c40*/  CS2R R100, SRZ ;  /* 0x0000000000647805 */ /* 0x000fe2000001ff00 */
[----:B------:R-:W-:-:S01]  /*4c50*/  FADD.FTZ R95, R73, R50 ;  /* 0x00000032495f7221 */ /* 0x000fc20000010000 */
[----:B------:R-:W-:Y:S01]  /*4c60*/  F2FP.SATFINITE.E4M3.F32.PACK_AB_MERGE_C R218, R92, R55, R218 ;  /* 0x000000375cda723e */ /* 0x000fe200048070da */
[----:B------:R-:W1:Y:S01]  /*4c70*/  MUFU.EX2 R76, R76 ;  /* 0x0000004c004c7308 */ /* 0x000e620000000800 */
[----:B0-----:R-:W-:-:S01]  /*4c80*/  FADD.FTZ R93, R63, R4 ;  /* 0x000000043f5d7221 */ /* 0x001fc20000010000 */
[----:B------:R-:W-:Y:S01]  /*4c90*/  FADD.FTZ R50, R20, R95 ;  /* 0x0000005f14327221 */ /* 0x000fe20000010000 */
[----:B------:R-:W-:-:S03]  /*4ca0*/  CS2R R54, SRZ ;  /* 0x0000000000367805 */ /* 0x000fc6000001ff00 */
[----:B------:R-:W-:Y:S01]  /*4cb0*/  FADD.FTZ R95, R81, R50 ;  /* 0x00000032515f7221 */ /* 0x000fe20000010000 */
[----:B------:R-:W-:Y:S01]  /*4cc0*/  CS2R R80, SRZ ;  /* 0x0000000000507805 */ /* 0x000fe2000001ff00 */
        /* <DEDUP_REMOVED lines=10> */
[----:B------:R-:W-:Y:S01]  /*4d70*/  FADD.FTZ R8, R40, R79 ;  /* 0x0000004f28087221 */ /* 0x000fe20000010000 */
[----:B------:R-:W-:Y:S02]  /*4d80*/  F2FP.SATFINITE.E4M3.F32.PACK_AB_MERGE_C R212, R77, R76, RZ ;  /* 0x0000004c4dd4723e */ /* 0x000fe400048070ff */
[----:B------:R-:W-:Y:S01]  /*4d90*/  CS2R R76, SRZ ;  /* 0x00000000004c7805 */ /* 0x000fe2000001ff00 */
[----:B------:R-:W-:-:S01]  /*4da0*/  FADD.FTZ R79, R41, R8 ;  /* 0x00000008294f7221 */ /* 0x000fc20000010000 */
[----:B------:R-:W-:Y:S01]  /*4db0*/  F2FP.SATFINITE.E4M3.F32.PACK_AB_MERGE_C R212, R72, R63, R212 ;  /* 0x0000003f48d4723e */ /* 0x000fe200048070d4 */
[----:B------:R-:W0:Y:S01]  /*4dc0*/  MUFU.EX2 R84, R84 ;  /* 0x0000005400547308 */ /* 0x000e220000000800 */
[----:B--2---:R-:W-:-:S01]  /*4dd0*/  FADD.FTZ R4, R26, R93 ;  /* 0x0000005d1a047221 */ /* 0x004fc20000010000 */
[----:B------:R-:W-:Y:S01]  /*4de0*/  FADD.FTZ R8, R42, R79 ;  /* 0x0000004f2a087221 */ /* 0x000fe20000010000 */
[----:B------:R-:W-:-:S02]  /*4df0*/  F2FP.SATFINITE.E4M3.F32.PACK_AB_MERGE_C R42, R45, R42, RZ ;  /* 0x0000002a2d2a723e */ /* 0x000fc400048070ff */
[----:B------:R-:W-:Y:S01]  /*4e00*/  CS2R R72, SRZ ;  /* 0x0000000000487805 */ /* 0x000fe2000001ff00 */
[----:B------:R-:W-:-:S01]  /*4e10*/  FADD.FTZ R8, R45, R8 ;  /* 0x000000082d087221 */ /* 0x000fc20000010000 */
[----:B------:R-:W-:Y:S01]  /*4e20*/  F2FP.SATFINITE.E4M3.F32.PACK_AB_MERGE_C R209, R41, R40, R42 ;  /* 0x0000002829d1723e */ /* 0x000fe2000480702a */
[----:B------:R-:W2:Y:S01]  /*4e30*/  MUFU.EX2 R85, R85 ;  /* 0x0000005500557308 */ /* 0x000ea20000000800 */
[----:B-1----:R-:W-:-:S01]  /*4e40*/  FADD.FTZ R93, R59, R4 ;  /* 0x000000043b5d7221 */ /* 0x002fc20000010000 */
[----:B------:R-:W-:Y:S01]  /*4e50*/  FADD.FTZ R61, R21, R8 ;  /* 0x00000008153d7221 */ /* 0x000fe20000010000 */
[----:B------:R-:W-:-:S03]  /*4e60*/  CS2R R40, SRZ ;  /* 0x0000000000287805 */ /* 0x000fc6000001ff00 */
[----:B------:R-:W-:Y:S02]  /*4e70*/  FADD.FTZ R8, R24, R61 ;  /* 0x0000003d18087221 */ /* 0x000fe40000010000 */
[----:B------:R-:W1:Y:S01]  /*4e80*/  MUFU.EX2 R56, R56 ;  /* 0x0000003800387308 */ /* 0x000e620000000800 */
[----:B0-----:R-:W-:-:S01]  /*4e90*/  FADD.FTZ R4, R84, R93 ;  /* 0x0000005d54047221 */ /* 0x001fc20000010000 */
[----:B------:R-:W-:-:S06]  /*4ea0*/  CS2R R92, SRZ ;  /* 0x00000000005c7805 */ /* 0x000fcc000001ff00 */
[----:B------:R-:W0:Y:S01]  /*4eb0*/  MUFU.EX2 R75, R75 ;  /* 0x0000004b004b7308 */ /* 0x000e220000000800 */
[----:B--2---:R-:W-:-:S01]  /*4ec0*/  FADD.FTZ R7, R85, R4 ;  /* 0x0000000455077221 */ /* 0x004fc20000010000 */
[----:B------:R-:W-:Y:S02]  /*4ed0*/  F2FP.SATFINITE.E4M3.F32.PACK_AB_MERGE_C R214, R85, R84, RZ ;  /* 0x0000005455d6723e */ /* 0x000fe400048070ff */
[----:B------:R-:W-:Y:S02]  /*4ee0*/  CS2R R84, SRZ ;  /* 0x0000000000547805 */ /* 0x000fe4000001ff00 */
[----:B------:R-:W-:Y:S02]  /*4ef0*/  F2FP.SATFINITE.E4M3.F32.PACK_AB_MERGE_C R214, R59, R26, R214 ;  /* 0x0000001a3bd6723e */ /* 0x000fe400048070d6 */
[----:B------:R-:W-:Y:S01]  /*4f00*/  CS2R R58, SRZ ;  /* 0x00000000003a7805 */ /* 0x000fe2000001ff00 */
[----:B------:R-:W2:Y:S01]  /*4f10*/  MUFU.EX2 R60, R60 ;  /* 0x0000003c003c7308 */ /* 0x000ea20000000800 */
[----:B-1----:R-:W-:-:S07]  /*4f20*/  FADD.FTZ R4, R56, R7 ;  /* 0x0000000738047221 */ /* 0x002fce0000010000 */
[----:B------:R-:W1:Y:S01]  /*4f30*/  MUFU.EX2 R34, R34 ;  /* 0x0000002200227308 */ /* 0x000e620000000800 */
[----:B0-----:R-:W-:-:S07]  /*4f40*/  FADD.FTZ R7, R75, R4 ;  /* 0x000000044b077221 */ /* 0x001fce0000010000 */
[----:B------:R-:W0:Y:S01]  /*4f50*/  MUFU.EX2 R65, R65 ;  /* 0x0000004100417308 */ /* 0x000e220000000800 */
[----:B--2---:R-:W-:-:S01]  /*4f60*/  FADD.FTZ R4, R60, R7 ;  /* 0x000000073c047221 */ /* 0x004fc20000010000 */
[----:B------:R-:W-:-:S03]  /*4f70*/  F2FP.SATFINITE.E4M3.F32.PACK_AB_MERGE_C R60, R87, R60, RZ ;  /* 0x0000003c573c723e */ /* 0x000fc600048070ff */
[----:B------:R-:W-:Y:S01]  /*4f80*/  FADD.FTZ R7, R87, R4 ;  /* 0x0000000457077221 */ /* 0x000fe20000010000 */
[----:B------:R-:W-:Y:S02]  /*4f90*/  F2FP.SATFINITE.E4M3.F32.PACK_AB_MERGE_C R208, R75, R56, R60 ;  /* 0x000000384bd0723e */ /* 0x000fe4000480703c */
[----:B------:R-:W-:Y:S01]  /*4fa0*/  CS2R R56, SRZ ;  /* 0x0000000000387805 */ /* 0x000fe2000001ff00 */
[----:B------:R-:W2:Y:S01]  /*4fb0*/  MUFU.EX2 R68, R68 ;  /* 0x0000004400447308 */ /* 0x000ea20000000800 */
[----:B-1----:R-:W-:-:S01]  /*4fc0*/  FADD.FTZ R4, R34, R7 ;  /* 0x0000000722047221 */ /* 0x002fc20000010000 */
[----:B------:R-:W-:Y:S01]  /*4fd0*/  FADD.FTZ R7, R13, R8 ;  /* 0x000000080d077221 */ /* 0x000fe20000010000 */
[C---:B------:R-:W-:Y:S02]  /*4fe0*/  F2FP.SATFINITE.E4M3.F32.PACK_AB_MERGE_C R13, R32.reuse, R13, RZ ;  /* 0x0000000d200d723e */ /* 0x040fe400048070ff */
[----:B------:R-:W-:Y:S01]  /*4ff0*/  CS2R R60, SRZ ;  /* 0x00000000003c7805 */ /* 0x000fe2000001ff00 */
[----:B------:R-:W-:-:S01]  /*5000*/  FADD.FTZ R32, R32, R7 ;  /* 0x0000000720207221 */ /* 0x000fc20000010000 */
[----:B------:R-:W-:Y:S01]  /*5010*/  F2FP.SATFINITE.E4M3.F32.PACK_AB_MERGE_C R211, R24, R21, R13 ;  /* 0x0000001518d3723e */ /* 0x000fe2000480700d */
[----:B------:R-:W1:Y:S01]  /*5020*/  MUFU.EX2 R91, R64 ;  /* 0x00000040005b7308 */ /* 0x000e620000000800 */
[----:B0-----:R-:W-:-:S07]  /*5030*/  FADD.FTZ R5, R65, R4 ;  /* 0x0000000441057221 */ /* 0x001fce0000010000 */
[----:B------:R-:W0:Y:S01]  /*5040*/  MUFU.EX2 R46, R46 ;  /* 0x0000002e002e7308 */ /* 0x000e220000000800 */
[----:B--2---:R-:W-:-:S01]  /*5050*/  FADD.FTZ R4, R68, R5 ;  /* 0x0000000544047221 */ /* 0x004fc20000010000 */
[----:B------:R-:W-:-:S04]  /*5060*/  FADD.FTZ R5, R11, R32 ;  /* 0x000000200b057221 */ /* 0x000fc80000010000 */
[----:B------:R-:W-:Y:S02]  /*5070*/  FADD.FTZ R8, R28, R5 ;  /* 0x000000051c087221 */ /* 0x000fe40000010000 */
[----:B------:R-:W2:Y:S01]  /*5080*/  MUFU.EX2 R69, R69 ;  /* 0x0000004500457308 */ /* 0x000ea20000000800 */
[C---:B-1----:R-:W-:Y:S01]  /*5090*/  F2FP.SATFINITE.E4M3.F32.PACK_AB_MERGE_C R68, R91.reuse, R68, RZ ;  /* 0x000000445b44723e */ /* 0x042fe200048070ff */
[----:B------:R-:W-:Y:S01]  /*50a0*/  FADD.FTZ R91, R91, R4 ;  /* 0x000000045b5b7221 */ /* 0x000fe20000010000 */
[----:B------:R-:W-:-:S01]  /*50b0*/  FADD.FTZ R7, R33, R8 ;  /* 0x0000000821077221 */ /* 0x000fc20000010000 */
[C---:B------:R-:W-:Y:S02]  /*50c0*/  F2FP.SATFINITE.E4M3.F32.PACK_AB_MERGE_C R33, R78.reuse, R33, RZ ;  /* 0x000000214e21723e */ /* 0x040fe400048070ff */
[----:B------:R-:W-:Y:S01]  /*50d0*/  F2FP.SATFINITE.E4M3.F32.PACK_AB_MERGE_C R210, R65, R34, R68 ;  /* 0x0000002241d2723e */ /* 0x000fe20004807044 */
[----:B------:R-:W-:Y:S01]  /*50e0*/  FADD.FTZ R78, R78, R7 ;  /* 0x000000074e4e7221 */ /* 0x000fe20000010000 */
[----:B------:R-:W1:Y:S01]  /*50f0*/  MUFU.EX2 R44, R44 ;  /* 0x0000002c002c7308 */ /* 0x000e620000000800 */
[----:B0-----:R-:W-:-:S01]  /*5100*/  FADD.FTZ R6, R46, R91 ;  /* 0x0000005b2e067221 */ /* 0x001fc20000010000 */
[----:B------:R-:W-:Y:S01]  /*5110*/  F2FP.SATFINITE.E4M3.F32.PACK_AB_MERGE_C R205, R28, R11, R33 ;  /* 0x0000000b1ccd723e */ /* 0x000fe20004807021 */
[----:B------:R-:W-:-:S01]  /*5120*/  FADD.FTZ R7, R15, R78 ;  /* 0x0000004e0f077221 */ /* 0x000fc20000010000 */
[----:B------:R-:W-:-:S02]  /*5130*/  CS2R R32, SRZ ;  /* 0x0000000000207805 */ /* 0x000fc4000001ff00 */
[----:B------:R-:W-:Y:S02]  /*5140*/  CS2R R34, SRZ ;  /* 0x0000000000227805 */ /* 0x000fe4000001ff00 */
[----:B------:R-:W-:Y:S01]  /*5150*/  CS2R R64, SRZ ;  /* 0x0000000000407805 */ /* 0x000fe2000001ff00 */
[----:B------:R-:W-:-:S01]  /*5160*/  FADD.FTZ R8, R36, R7 ;  /* 0x0000000724087221 */ /* 0x000fc20000010000 */
[----:B------:R0:W3:Y:S01]  /*5170*/  MUFU.EX2 R3, R62 ;  /* 0x0000003e00037308 */ /* 0x0000e20000000800 */
[----:B--2---:R-:W-:-:S01]  /*5180*/  FADD.FTZ R5, R69, R6 ;  /* 0x0000000645057221 */ /* 0x004fc20000010000 */
[----:B------:R-:W-:Y:S01]  /*5190*/  CS2R R78, SRZ ;  /* 0x00000000004e7805 */ /* 0x000fe2000001ff00 */
[----:B------:R-:W-:-:S01]  /*51a0*/  FADD.FTZ R7, R43, R8 ;  /* 0x000000082b077221 */ /* 0x000fc20000010000 */
[----:B------:R-:W-:-:S03]  /*51b0*/  F2FP.SATFINITE.E4M3.F32.PACK_AB_MERGE_C R43, R82, R43, RZ ;  /* 0x0000002b522b723e */ /* 0x000fc600048070ff */
[----:B------:R-:W-:Y:S01]  /*51c0*/  FADD.FTZ R82, R82, R7 ;  /* 0x0000000752527221 */ /* 0x000fe20000010000 */
[----:B------:R-:W2:Y:S01]  /*51d0*/  MUFU.EX2 R48, R48 ;  /* 0x0000003000307308 */ /* 0x000ea20000000800 */
[----:B-1----:R-:W-:-:S01]  /*51e0*/  FADD.FTZ R6, R44, R5 ;  /* 0x000000052c067221 */ /* 0x002fc20000010000 */
[----:B------:R-:W-:Y:S02]  /*51f0*/  F2FP.SATFINITE.E4M3.F32.PACK_AB_MERGE_C R207, R36, R15, R43 ;  /* 0x0000000f24cf723e */ /* 0x000fe4000480702b */
[----:B------:R-:W-:Y:S02]  /*5200*/  CS2R R42, SRZ ;  /* 0x00000000002a7805 */ /* 0x000fe4000001ff00 */
[----:B0-----:R-:W-:Y:S02]  /*5210*/  CS2R R62, SRZ ;  /* 0x00000000003e7805 */ /* 0x001fe4000001ff00 */
[----:B------:R-:W0:Y:S01]  /*5220*/  MUFU.EX2 R49, R49 ;  /* 0x0000003100317308 */ /* 0x000e220000000800 */
[----:B---3--:R-:W-:-:S01]  /*5230*/  FADD.FTZ R5, R3, R6 ;  /* 0x0000000603057221 */ /* 0x008fc20000010000 */
[----:B------:R-:W-:-:S04]  /*5240*/  F2FP.SATFINITE.E4M3.F32.PACK_AB_MERGE_C R44, R3, R44, RZ ;  /* 0x0000002c032c723e */ /* 0x000fc800048070ff */
[----:B------:R-:W-:Y:S02]  /*5250*/  F2FP.SATFINITE.E4M3.F32.PACK_AB_MERGE_C R204, R69, R46, R44 ;  /* 0x0000002e45cc723e */ /* 0x000fe4000480702c */
[----:B------:R-:W-:Y:S01]  /*5260*/  CS2R R44, SRZ ;  /* 0x00000000002c7805 */ /* 0x000fe2000001ff00 */
[----:B------:R-:W1:Y:S01]  /*5270*/  MUFU.EX2 R52, R52 ;  /* 0x0000003400347308 */ /* 0x000e620000000800 */
[----:B--2---:R-:W-:-:S01]  /*5280*/  FADD.FTZ R6, R48, R5 ;  /* 0x0000000530067221 */ /* 0x004fc20000010000 */
[----:B------:R-:W-:-:S06]  /*5290*/  CS2R R68, SRZ ;  /* 0x0000000000447805 */ /* 0x000fcc000001ff00 */
[----:B------:R-:W2:Y:S01]  /*52a0*/  MUFU.EX2 R53, R53 ;  /* 0x0000003500357308 */ /* 0x000ea20000000800 */
[----:B0-----:R-:W-:-:S07]  /*52b0*/  FADD.FTZ R5, R49, R6 ;  /* 0x0000000631057221 */ /* 0x001fce0000010000 */
[----:B------:R-:W0:Y:S01]  /*52c0*/  MUFU.EX2 R66, R66 ;  /* 0x0000004200427308 */ /* 0x000e220000000800 */
[----:B-1----:R-:W-:-:S01]  /*52d0*/  FADD.FTZ R6, R52, R5 ;  /* 0x0000000534067221 */ /* 0x002fc20000010000 */
[----:B------:R-:W-:Y:S01]  /*52e0*/  FADD.FTZ R5, R47, R82 ;  /* 0x000000522f057221 */ /* 0x000fe20000010000 */
[----:B------:R-:W-:-:S03]  /*52f0*/  CS2R R82, SRZ ;  /* 0x0000000000527805 */ /* 0x000fc6000001ff00 */
[----:B------:R-:W-:Y:S02]  /*5300*/  FADD.FTZ R12, R86, R5 ;  /* 0x00000005560c7221 */ /* 0x000fe40000010000 */
[----:B------:R-:W1:Y:S01]  /*5310*/  MUFU.EX2 R25, R25 ;  /* 0x0000001900197308 */ /* 0x000e620000000800 */
[C---:B--2---:R-:W-:Y:S01]  /*5320*/  F2FP.SATFINITE.E4M3.F32.PACK_AB_MERGE_C R52, R53.reuse, R52, RZ ;  /* 0x000000343534723e */ /* 0x044fe200048070ff */
[----:B------:R-:W-:Y:S01]  /*5330*/  FADD.FTZ R53, R53, R6 ;  /* 0x0000000635357221 */ /* 0x000fe20000010000 */
[----:B------:R-:W-:-:S02]  /*5340*/  FADD.FTZ R7, R51, R12 ;  /* 0x0000000c33077221 */ /* 0x000fc40000010000 */
[----:B------:R-:W-:Y:S02]  /*5350*/  F2FP.SATFINITE.E4M3.F32.PACK_AB_MERGE_C R206, R49, R48, R52 ;  /* 0x0000003031ce723e */ /* 0x000fe40004807034 */
[----:B------:R-:W-:Y:S01]  /*5360*/  CS2R R48, SRZ ;  /* 0x0000000000307805 */ /* 0x000fe2000001ff00 */
[----:B------:R-:W2:Y:S01]  /*5370*/  MUFU.EX2 R67, R67 ;  /* 0x0000004300437308 */ /* 0x000ea20000000800 */
[----:B0-----:R-:W-:-:S01]  /*5380*/  FADD.FTZ R8, R66, R53 ;  /* 0x0000003542087221 */ /* 0x001fc20000010000 */
[----:B------:R-:W-:-:S06]  /*5390*/  CS2R R52, SRZ ;  /* 0x0000000000347805 */ /* 0x000fcc000001ff00 */
[----:B------:R-:W0:Y:S01]  /*53a0*/  MUFU.EX2 R90, R90 ;  /* 0x0000005a005a7308 */ /* 0x000e220000000800 */
[----:B-1----:R-:W-:-:S07]  /*53b0*/  FADD.FTZ R10, R25, R8 ;  /* 0x00000008190a7221 */ /* 0x002fce0000010000 */
[----:B------:R1:W3:Y:S01]  /*53c0*/  MUFU.EX2 R4, R29 ;  /* 0x0000001d00047308 */ /* 0x0002e20000000800 */
[----:B--2---:R-:W-:-:S07]  /*53d0*/  FADD.FTZ R5, R67, R10 ;  /* 0x0000000a43057221 */ /* 0x004fce0000010000 */
[----:B------:R-:W2:Y:S01]  /*53e0*/  MUFU.EX2 R27, R27 ;  /* 0x0000001b001b7308 */ /* 0x000ea20000000800 */
[C---:B0-----:R-:W-:Y:S01]  /*53f0*/  F2FP.SATFINITE.E4M3.F32.PACK_AB_MERGE_C R51, R90.reuse, R51, RZ ;  /* 0x000000335a33723e */ /* 0x041fe200048070ff */
[----:B------:R-:W-:Y:S01]  /*5400*/  FADD.FTZ R90, R90, R7 ;  /* 0x000000075a5a7221 */ /* 0x000fe20000010000 */
[----:B-1----:R-:W-:Y:S02]  /*5410*/  CS2R R28, SRZ ;  /* 0x00000000001c7805 */ /* 0x002fe4000001ff00 */
[----:B------:R-:W-:Y:S02]  /*5420*/  F2FP.SATFINITE.E4M3.F32.PACK_AB_MERGE_C R201, R86, R47, R51 ;  /* 0x0000002f56c9723e */ /* 0x000fe40004807033 */
[----:B------:R-:W-:Y:S02]  /*5430*/  CS2R R46, SRZ ;  /* 0x00000000002e7805 */ /* 0x000fe4000001ff00 */
[----:B------:R-:W-:Y:S01]  /*5440*/  CS2R R50, SRZ ;  /* 0x0000000000327805 */ /* 0x000fe2000001ff00 */
[----:B------:R-:W0:Y:S01]  /*5450*/  MUFU.EX2 R70, R70 ;  /* 0x0000004600467308 */ /* 0x000e220000000800 */
[----:B---3--:R-:W-:-:S01]  /*5460*/  FADD.FTZ R5, R4, R5 ;  /* 0x0000000504057221 */ /* 0x008fc20000010000 */
[----:B------:R-:W-:-:S02]  /*5470*/  F2FP.SATFINITE.E4M3.F32.PACK_AB_MERGE_C R67, R4, R67, RZ ;  /* 0x000000430443723e */ /* 0x000fc400048070ff */
[----:B------:R-:W-:Y:S02]  /*5480*/  CS2R R86, SRZ ;  /* 0x0000000000567805 */ /* 0x000fe4000001ff00 */
[----:B------:R-:W-:Y:S02]  /*5490*/  F2FP.SATFINITE.E4M3.F32.PACK_AB_MERGE_C R200, R25, R66, R67 ;  /* 0x0000004219c8723e */ /* 0x000fe40004807043 */
[----:B------:R-:W-:Y:S01]  /*54a0*/  CS2R R24, SRZ ;  /* 0x0000000000187805 */ /* 0x000fe2000001ff00 */
[----:B------:R-:W1:Y:S01]  /*54b0*/  MUFU.EX2 R94, R94 ;  /* 0x0000005e005e7308 */ /* 0x000e620000000800 */
[----:B--2---:R-:W-:-:S01]  /*54c0*/  FADD.FTZ R7, R27, R90 ;  /* 0x0000005a1b077221 */ /* 0x004fc20000010000 */
[----:B------:R-:W-:Y:S02]  /*54d0*/  CS2R R66, SRZ ;  /* 0x0000000000427805 */ /* 0x000fe4000001ff00 */
[----:B------:R-:W-:-:S04]  /*54e0*/  CS2R R90, SRZ ;  /* 0x00000000005a7805 */ /* 0x000fc8000001ff00 */
[----:B------:R2:W3:Y:S01]  /*54f0*/  MUFU.EX2 R3, R74 ;  /* 0x0000004a00037308 */ /* 0x0004e20000000800 */
[----:B0-----:R-:W-:-:S07]  /*5500*/  FADD.FTZ R4, R70, R5 ;  /* 0x0000000546047221 */ /* 0x001fce0000010000 */
[----:B------:R-:W-:Y:S01]  /*5510*/  MUFU.EX2 R31, R31 ;  /* 0x0000001f001f7308 */ /* 0x000fe20000000800 */
[----:B-1----:R-:W-:-:S01]  /*5520*/  FADD.FTZ R10, R94, R7 ;  /* 0x000000075e0a7221 */ /* 0x002fc20000010000 */
[----:B--2---:R-:W-:-:S06]  /*5530*/  CS2R R74, SRZ ;  /* 0x00000000004a7805 */ /* 0x004fcc000001ff00 */
[----:B------:R-:W-:Y:S01]  /*5540*/  MUFU.EX2 R71, R71 ;  /* 0x0000004700477308 */ /* 0x000fe20000000800 */
[----:B---3--:R-:W-:-:S07]  /*5550*/  FADD.FTZ R4, R3, R4 ;  /* 0x0000000403047221 */ /* 0x008fce0000010000 */
[----:B------:R0:W1:Y:S08]  /*5560*/  MUFU.EX2 R6, R37 ;  /* 0x0000002500067308 */ /* 0x0000700000000800 */
[----:B------:R2:W3:Y:S01]  /*5570*/  MUFU.EX2 R8, R39 ;  /* 0x0000002700087308 */ /* 0x0004e20000000800 */
[----:B0-----:R-:W-:Y:S02]  /*5580*/  CS2R R36, SRZ ;  /* 0x0000000000247805 */ /* 0x001fe4000001ff00 */
[----:B-1----:R-:W-:Y:S01]  /*5590*/  F2FP.SATFINITE.E4M3.F32.PACK_AB_MERGE_C R5, R6, R71, RZ ;  /* 0x000000470605723e */ /* 0x002fe200048070ff */
[----:B------:R-:W-:-:S01]  /*55a0*/  FADD.FTZ R71, R71, R4 ;  /* 0x0000000447477221 */ /* 0x000fc20000010000 */
[----:B--2---:R-:W-:-:S02]  /*55b0*/  CS2R R38, SRZ ;  /* 0x0000000000267805 */ /* 0x004fc4000001ff00 */
[----:B------:R-:W-:Y:S01]  /*55c0*/  F2FP.SATFINITE.E4M3.F32.PACK_AB_MERGE_C R202, R3, R70, R5 ;  /* 0x0000004603ca723e */ /* 0x000fe20004807005 */
[----:B------:R-:W-:Y:S01]  /*55d0*/  FADD.FTZ R4, R6, R71 ;  /* 0x0000004706047221 */ /* 0x000fe20000010000 */
[----:B------:R-:W-:Y:S02]  /*55e0*/  CS2R R70, SRZ ;  /* 0x0000000000467805 */ /* 0x000fe4000001ff00 */
[----:B---3--:R-:W-:Y:S01]  /*55f0*/  F2FP.SATFINITE.E4M3.F32.PACK_AB_MERGE_C R7, R8, R31, RZ ;  /* 0x0000001f0807723e */ /* 0x008fe200048070ff */
[----:B------:R-:W-:-:S03]  /*5600*/  FADD.FTZ R31, R31, R10 ;  /* 0x0000000a1f1f7221 */ /* 0x000fc60000010000 */
[----:B------:R-:W-:Y:S01]  /*5610*/  F2FP.SATFINITE.E4M3.F32.PACK_AB_MERGE_C R203, R94, R27, R7 ;  /* 0x0000001b5ecb723e */ /* 0x000fe20004807007 */
[----:B------:R-:W-:-:S01]  /*5620*/  FADD.FTZ R3, R8, R31 ;  /* 0x0000001f08037221 */ /* 0x000fc20000010000 */
        /* <DEDUP_REMOVED lines=56> */
.L_x_2511:
[----:B------:R-:W-:Y:S01]  /*59b0*/  ISETP.NE.AND P2, PT, RZ, UR50, PT ;  /* 0x00000032ff007c0c */ /* 0x000fe2000bf45270 */
[----:B------:R-:W-:-:S04]  /*59c0*/  UISETP.NE.AND UP0, UPT, UR4, 0x1, UPT ;  /* 0x000000010400788c */ /* 0x000fc8000bf05270 */
[----:B------:R-:W-:-:S04]  /*59d0*/  USEL UR41, URZ, 0x1, UP0 ;  /* 0x000000013f297887 */ /* 0x000fc80008000000 */
[----:B------:R-:W-:-:S04]  /*59e0*/  ULOP3.LUT UR41, UR7, UR41, URZ, 0x3c, !UPT ;  /* 0x0000002907297292 */ /* 0x000fc8000f8e3c3f */
[----:B------:R-:W-:Y:S08]  /*59f0*/  @P2 BRA `(.L_x_2501) ;  /* 0x0000000000382947 */ /* 0x000ff00003800000 */
[----:B------:R-:W-:Y:S05]  /*5a00*/  @!P1 BRA `(.L_x_2502) ;  /* 0x0000000000049947 */ /* 0x000fea0003800000 */
[----:B------:R-:W-:Y:S01]  /*5a10*/  BPT.TRAP 0x1 ;  /* 0x000000040000795c */ /* 0x000fe20000300000 */
.L_x_2502:
        /* <DEDUP_REMOVED lines=9> */
.L_x_2503:
[----:B-1----:R-:W-:Y:S05]  /*5ab0*/  @P0 BRA `(.L_x_2501) ;  /* 0x0000000000080947 */ /* 0x002fea0003800000 */
[----:B------:R-:W1:Y:S02]  /*5ac0*/  SYNCS.PHASECHK.TRANS64.TRYWAIT P0, [UR5+0x33430], R0 ;  /* 0x03343000ff0075a7 */ /* 0x000e640008000145 */
[----:B-1----:R-:W-:Y:S05]  /*5ad0*/  @!P0 BRA `(.L_x_2504) ;  /* 0x0000013c00d48947 */ /* 0x002fea0003800000 */
.L_x_2501:
[----:B------:R-:W2:Y:S01]  /*5ae0*/  S2R R2, SR_TID.X ;  /* 0x0000000000027919 */ /* 0x000ea20000002100 */
        /* <DEDUP_REMOVED lines=21> */
[----:B--2---:R-:W-:Y:S01]  /*5c40*/  SHF.R.U32.HI R2, RZ, 0x7, R2 ;  /* 0x00000007ff027819 */ /* 0x004fe20000011602 */
[----:B------:R-:W-:Y:S01]  /*5c50*/  UMOV UR23, 0x80000020 ;  /* 0x8000002000177882 */ /* 0x000fe20000000000 */
[----:B------:R-:W-:Y:S01]  /*5c60*/  UIADD3 UR26, UR5, 0x502, URZ ;  /* 0x00000502051a7890 */ /* 0x000fe2000fffe03f */
[----:B------:R-:W-:-:S02]  /*5c70*/  UMOV UR27, 0x80000020 ;  /* 0x80000020001b7882 */ /* 0x000fc40000000000 */
[----:B01----:R-:W-:-:S05]  /*5c80*/  VIADD R0, R2, 0x8 ;  /* 0x0000000802007836 */ /* 0x003fca0000000000 */
        /* <DEDUP_REMOVED lines=165> */
.L_x_2506:
[----:B------:R-:W-:Y:S01]  /*66e0*/  ULEA UR5, UR4, UR39, 0x3 ;  /* 0x0000002704057291 */ /* 0x000fe2000f8e183f */
[----:B------:R-:W-:-:S05]  /*66f0*/  IMAD.U32 R0, RZ, RZ, UR7 ;  /* 0x00000007ff007e24 */ /* 0x000fca000f8e00ff */
[----:B------:R-:W-:-:S04]  /*6700*/  SHF.L.U32 R0, R0, 0x1f, RZ ;  /* 0x0000001f00007819 */ /* 0x000fc800000006ff */
[----:B------:R0:W1:Y:S01]  /*6710*/  SYNCS.PHASECHK.TRANS64.TRYWAIT P0, [UR5+0x33450], R0 ;  /* 0x03345000ff0075a7 */ /* 0x0000620008000145 */
[----:B------:R-:W-:Y:S05]  /*6720*/  @!P1 BRA `(.L_x_2507) ;  /* 0x0000000000049947 */ /* 0x000fea0003800000 */
[----:B------:R-:W-:Y:S01]  /*6730*/  BPT.TRAP 0x1 ;  /* 0x000000040000795c */ /* 0x000fe20000300000 */
.L_x_2507:
[----:B-1----:R-:W-:Y:S05]  /*6740*/  @P0 BRA `(.L_x_2505) ;  /* 0x0000000000080947 */ /* 0x002fea0003800000 */
[----:B------:R-:W1:Y:S02]  /*6750*/  SYNCS.PHASECHK.TRANS64.TRYWAIT P0, [UR5+0x33450], R0 ;  /* 0x03345000ff0075a7 */ /* 0x000e640008000145 */
[----:B-1----:R-:W-:Y:S05]  /*6760*/  @!P0 BRA `(.L_x_2508) ;  /* 0x0000013000c88947 */ /* 0x002fea0003800000 */
.L_x_2505:
        /* <DEDUP_REMOVED lines=36> */
.L_x_2509:
[----:B------:R-:W-:Y:S01]  /*69b0*/  UISETP.NE.AND UP0, UPT, UR52, URZ, UPT ;  /* 0x0000003f3400728c */ /* 0x000fe2000bf05270 */
[----:B------:R-:W-:-:S05]  /*69c0*/  VIADD R8, R17, UR49 ;  /* 0x0000003111087c36 */ /* 0x000fca0008000000 */
[----:B------:R-:W-:Y:S02]  /*69d0*/  PLOP3.LUT P0, PT, PT, PT, UP0, 0x80, 0x0 ;  /* 0x000000000000781c */ /* 0x000fe40003f0f008 */
[----:B------:R-:W-:-:S03]  /*69e0*/  PLOP3.LUT P2, PT, PT, PT, UP0, 0x80, 0x0 ;  /* 0x000000000000781c */ /* 0x000fc60003f4f008 */
[----:B------:R-:W-:-:S08]  /*69f0*/  @UP0 ULDC UR5, c[0x0][0x44c] ;  /* 0x0001130000050ab9 */ /* 0x000fd00000000800 */
[----:B0-----:R-:W-:Y:S01]  /*6a00*/  @P0 IMAD.HI.U32 R0, R8, UR5, RZ ;  /* 0x0000000508000c27 */ /* 0x001fe2000f8e00ff */
[----:B------:R-:W-:-:S04]  /*6a10*/  @UP0 ULDC UR5, c[0x0][0x450] ;  /* 0x0001140000050ab9 */ /* 0x000fc80000000800 */
[----:B------:R-:W-:Y:S01]  /*6a20*/  @P2 SHF.R.U32.HI R8, RZ, UR5, R0 ;  /* 0x00000005ff082c19 */ /* 0x000fe20008011600 */
[----:B------:R-:W-:-:S04]  /*6a30*/  UIMAD UR5, UR6, -0xa0, URZ ;  /* 0xffffff60060578a4 */ /* 0x000fc8000f8e023f */
[----:B------:R-:W0:Y:S02]  /*6a40*/  SHFL.IDX PT, R7, R8, RZ, 0x1c1f ;  /* 0x001c1fff08077589 */ /* 0x000e2400000e0000 */
[----:B------:R-:W-:Y:S01]  /*6a50*/  IMAD.U32 R9, RZ, RZ, UR5 ;  /* 0x00000005ff097e24 */ /* 0x000fe2000f8e00ff */
[----:B------:R-:W-:-:S04]  /*6a60*/  ULEA UR5, UR38, UR39, 0x3 ;  /* 0x0000002726057291 */ /* 0x000fc8000f8e183f */
[----:B------:R-:W-:Y:S01]  /*6a70*/  IADD3 R2, -R16, 0x1, R9 ;  /* 0x0000000110027810 */ /* 0x000fe20007ffe109 */
[----:B------:R-:W-:Y:S01]  /*6a80*/  IMAD.U32 R9, RZ, RZ, UR42 ;  /* 0x0000002aff097e24 */ /* 0x000fe2000f8e00ff */
[----:B------:R-:W-:-:S04]  /*6a90*/  UIADD3 UR5, UR5, 0x33440, URZ ;  /* 0x0003344005057890 */ /* 0x000fc8000fffe03f */
[----:B------:R-:W-:Y:S01]  /*6aa0*/  IADD3 R2, -R9, UR51, R2 ;  /* 0x0000003309027c10 */ /* 0x000fe2000fffe102 */
[----:B------:R-:W-:-:S09]  /*6ab0*/  UPRMT UR5, UR56, 0x654, UR5 ;  /* 0x0000065438057896 */ /* 0x000fd20008000005 */
[----:B------:R-:W-:Y:S01]  /*6ac0*/  SYNCS.ARRIVE.TRANS64.RED.A1T0 RZ, [UR5], RZ ;  /* 0x000000ffffff79a7 */ /* 0x000fe20008100405 */
[----:B0-----:R-:W-:-:S05]  /*6ad0*/  IMAD.IADD R0, R2, 0x1, R7 ;  /* 0x0000000102007824 */ /* 0x001fca00078e0207 */
        /* <DEDUP_REMOVED lines=100> */
[C---:B------:R-:W-:Y:S02]  /*7120*/  ISETP.GT.AND P3, PT, R0.reuse, 0x88, PT ;  /* 0x000000880000780c */ /* 0x040fe40003f64270 */
[----:B------:R-:W-:-:S02]  /*7130*/  ISETP.GT.AND P4, PT, R0, 0x89, PT ;  /* 0x000000890000780c */ /* 0x000fc40003f84270 */
[C---:B------:R-:W-:Y:S02]  /*7140*/  ISETP.GT.AND P6, PT, R0.reuse, 0x90, PT ;  /* 0x000000900000780c */ /* 0x040fe40003fc4270 */
[C---:B------:R-:W-:Y:S02]  /*7150*/  ISETP.GT.AND P5, PT, R0.reuse, 0x91, PT ;  /* 0x000000910000780c */ /* 0x040fe40003fa4270 */
[C---:B------:R-:W-:Y:S02]  /*7160*/  ISETP.GT.AND P0, PT, R0.reuse, 0x98, PT ;  /* 0x000000980000780c */ /* 0x040fe40003f04270 */
[----:B------:R-:W-:Y:S02]  /*7170*/  ISETP.GT.AND P2, PT, R0, 0x99, PT ;  /* 0x000000990000780c */ /* 0x000fe40003f44270 */
[----:B------:R-:W-:Y:S02]  /*7180*/  FMNMX.FTZ R0, R120, R9, !PT ;  /* 0x0000000978007209 */ /* 0x000fe40007810000 */
[----:B------:R-:W-:-:S02]  /*7190*/  FSEL R124, R124, -INF , P3 ;  /* 0xff8000007c7c7808 */ /* 0x000fc40001800000 */
[----:B------:R-:W-:Y:S02]  /*71a0*/  FMNMX.FTZ R9, R121, R0, !PT ;  /* 0x0000000079097209 */ /* 0x000fe40007810000 */
[----:B------:R-:W-:Y:S02]  /*71b0*/  FSEL R125, R125, -INF , P4 ;  /* 0xff8000007d7d7808 */ /* 0x000fe40002000000 */
[----:B------:R-:W-:Y:S02]  /*71c0*/  FMNMX.FTZ R0, R124, R9, !PT ;  /* 0x000000097c007209 */ /* 0x000fe40007810000 */
[----:B------:R-:W-:Y:S02]  /*71d0*/  FSEL R128, R128, -INF , P6 ;  /* 0xff80000080807808 */ /* 0x000fe40003000000 */
[----:B------:R-:W-:Y:S02]  /*71e0*/  FMNMX.FTZ R9, R125, R0, !PT ;  /* 0x000000007d097209 */ /* 0x000fe40007810000 */
[----:B------:R-:W-:-:S02]  /*71f0*/  FSEL R129, R129, -INF , P5 ;  /* 0xff80000081817808 */ /* 0x000fc40002800000 */
[----:B------:R-:W-:Y:S02]  /*7200*/  FMNMX.FTZ R0, R128, R9, !PT ;  /* 0x0000000980007209 */ /* 0x000fe40007810000 */
[----:B------:R-:W-:Y:S02]  /*7210*/  FSEL R132, R132, -INF , P0 ;  /* 0xff80000084847808 */ /* 0x000fe40000000000 */
[----:B------:R-:W-:Y:S02]  /*7220*/  FMNMX.FTZ R9, R129, R0, !PT ;  /* 0x0000000081097209 */ /* 0x000fe40007810000 */
[----:B------:R-:W-:Y:S02]  /*7230*/  FSEL R133, R133, -INF , P2 ;  /* 0xff80000085857808 */ /* 0x000fe40001000000 */
[----:B------:R-:W-:-:S04]  /*7240*/  FMNMX.FTZ R0, R132, R9, !PT ;  /* 0x0000000984007209 */ /* 0x000fc80007810000 */
[----:B------:R-:W-:-:S05]  /*7250*/  FMNMX.FTZ R10, R133, R0, !PT ;  /* 0x00000000850a7209 */ /* 0x000fca0007810000 */
[----:B------:R-:W0:Y:S02]  /*7260*/  SHFL.BFLY PT, R9, R10, 0x2, 0x1f ;  /* 0x0c401f000a097f89 */ /* 0x000e2400000e0000 */
[----:B0-----:R-:W-:Y:S02]  /*7270*/  FMNMX.FTZ R11, R10, R9, !PT ;  /* 0x000000090a0b7209 */ /* 0x001fe40007810000 */
[----:B------:R-:W0:Y:S04]  /*7280*/  SHFL.IDX PT, R9, R8, 0x1, 0x1c1f ;  /* 0x003c1f0008097f89 */ /* 0x000e2800000e0000 */
[----:B------:R-:W1:Y:S01]  /*7290*/  SHFL.BFLY PT, R12, R11, 0x1, 0x1f ;  /* 0x0c201f000b0c7f89 */ /* 0x000e6200000e0000 */
[----:B0-----:R-:W-:Y:S02]  /*72a0*/  IMAD.IADD R0, R2, 0x1, R9 ;  /* 0x0000000102007824 */ /* 0x001fe400078e0209 */
[----:B------:R-:W-:Y:S01]  /*72b0*/  IMAD.U32 R9, RZ, RZ, UR40 ;  /* 0x00000028ff097e24 */ /* 0x000fe2000f8e00ff */
[----:B-1----:R-:W-:-:S02]  /*72c0*/  FMNMX.FTZ R2, R11, R12, !PT ;  /* 0x0000000c0b027209 */ /* 0x002fc40007810000 */
[C---:B------:R-:W-:Y:S02]  /*72d0*/  ISETP.GT.AND P6, PT, R0.reuse, RZ, PT ;  /* 0x000000ff0000720c */ /* 0x040fe40003fc4270 */
[----:B------:R-:W-:Y:S01]  /*72e0*/  ISETP.GT.AND P5, PT, R0, 0x11, PT ;  /* 0x000000110000780c */ /* 0x000fe20003fa4270 */
[----:B------:R-:W-:-:S01]  /*72f0*/  FFMA.FTZ R8, R2, R9, -8 ;  /* 0xc100000002087423 */ /* 0x000fc20000010009 */
[----:B------:R-:W-:Y:S02]  /*7300*/  FSEL R186, R186, -INF , P6 ;  /* 0xff800000baba7808 */ /* 0x000fe40003000000 */
[----:B------:R-:W-:Y:S02]  /*7310*/  ISETP.GT.AND P6, PT, R0, 0x18, PT ;  /* 0x000000180000780c */ /* 0x000fe40003fc4270 */
[----:B------:R-:W-:Y:S02]  /*7320*/  FSEL R195, R195, -INF , P5 ;  /* 0xff800000c3c37808 */ /* 0x000fe40002800000 */
[----:B------:R-:W-:-:S02]  /*7330*/  FSEL R198, R198, -INF , P6 ;  /* 0xff800000c6c67808 */ /* 0x000fc40003000000 */
[C---:B------:R-:W-:Y:S02]  /*7340*/  ISETP.GT.AND P3, PT, R0.reuse, 0x9, PT ;  /* 0x000000090000780c */ /* 0x040fe40003f64270 */
[C---:B------:R-:W-:Y:S02]  /*7350*/  ISETP.GT.AND P5, PT, R0.reuse, 0x20, PT ;  /* 0x000000200000780c */ /* 0x040fe40003fa4270 */
[----:B------:R-:W-:Y:S02]  /*7360*/  ISETP.GT.AND P6, PT, R0, 0x28, PT ;  /* 0x000000280000780c */ /* 0x000fe40003fc4270 */
[----:B------:R-:W-:Y:S02]  /*7370*/  FSEL R191, R191, -INF , P3 ;  /* 0xff800000bfbf7808 */ /* 0x000fe40001800000 */
        /* <DEDUP_REMOVED lines=16> */
[C---:B------:R-:W-:Y:S02]  /*7480*/  ISETP.GT.AND P3, PT, R0.reuse, 0x51, PT ;  /* 0x000000510000780c */ /* 0x040fe40003f64270 */
[C---:B------:R-:W-:Y:S02]  /*7490*/  ISETP.GT.AND P6, PT, R0.reuse, 0x58, PT ;  /* 0x000000580000780c */ /* 0x040fe40003fc4270 */
[----:B------:R-:W-:Y:S02]  /*74a0*/  ISETP.GT.AND P5, PT, R0, 0x59, PT ;  /* 0x000000590000780c */ /* 0x000fe40003fa4270 */
[----:B------:R-:W-:-:S02]  /*74b0*/  FSEL R190, R190, -INF , P2 ;  /* 0xff800000bebe7808 */ /* 0x000fc40001000000 */
[----:B------:R-:W-:Y:S02]  /*74c0*/  FSEL R194, R194, -INF , P4 ;  /* 0xff800000c2c27808 */ /* 0x000fe40002000000 */
[----:B------:R-:W-:Y:S02]  /*74d0*/  FSEL R163, R163, -INF , P3 ;  /* 0xff800000a3a37808 */ /* 0x000fe40001800000 */
[----:B------:R-:W-:Y:S02]  /*74e0*/  FSEL R166, R166, -INF , P6 ;  /* 0xff800000a6a67808 */ /* 0x000fe40003000000 */
[----:B------:R-:W-:Y:S02]  /*74f0*/  FSEL R167, R167, -INF , P5 ;  /* 0xff800000a7a77808 */ /* 0x000fe40002800000 */
[C---:B------:R-:W-:Y:S02]  /*7500*/  ISETP.GT.AND P2, PT, R0.reuse, 0x29, PT ;  /* 0x000000290000780c */ /* 0x040fe40003f44270 */
[----:B------:R-:W-:-:S02]  /*7510*/  ISETP.GT.AND P4, PT, R0, 0x31, PT ;  /* 0x000000310000780c */ /* 0x000fc40003f84270 */
[C---:B------:R-:W-:Y:S02]  /*7520*/  ISETP.GT.AND P3, PT, R0.reuse, 0x60, PT ;  /* 0x000000600000780c */ /* 0x040fe40003f64270 */
[C---:B------:R-:W-:Y:S02]  /*7530*/  ISETP.GT.AND P6, PT, R0.reuse, 0x61, PT ;  /* 0x000000610000780c */ /* 0x040fe40003fc4270 */
[----:B------:R-:W-:Y:S02]  /*7540*/  ISETP.GT.AND P5, PT, R0, 0x68, PT ;  /* 0x000000680000780c */ /* 0x000fe40003fa4270 */
[----:B------:R-:W-:Y:S02]  /*7550*/  FSEL R175, R175, -INF , P2 ;  /* 0xff800000afaf7808 */ /* 0x000fe40001000000 */
[----:B------:R-:W-:Y:S02]  /*7560*/  FSEL R179, R179, -INF , P4 ;  /* 0xff800000b3b37808 */ /* 0x000fe40002000000 */
[----:B------:R-:W-:-:S02]  /*7570*/  FSEL R138, R138, -INF , P3 ;  /* 0xff8000008a8a7808 */ /* 0x000fc40001800000 */
[----:B------:R-:W-:Y:S02]  /*7580*/  FSEL R139, R139, -INF , P6 ;  /* 0xff8000008b8b7808 */ /* 0x000fe40003000000 */
[----:B------:R-:W-:Y:S02]  /*7590*/  FSEL R142, R142, -INF , P5 ;  /* 0xff8000008e8e7808 */ /* 0x000fe40002800000 */
[C---:B------:R-:W-:Y:S02]  /*75a0*/  ISETP.GT.AND P0, PT, R0.reuse, 0x1, PT ;  /* 0x000000010000780c */ /* 0x040fe40003f04270 */
[C---:B------:R-:W-:Y:S02]  /*75b0*/  ISETP.GT.AND P2, PT, R0.reuse, 0x49, PT ;  /* 0x000000490000780c */ /* 0x040fe40003f44270 */
[C---:B------:R-:W-:Y:S02]  /*75c0*/  ISETP.GT.AND P4, PT, R0.reuse, 0x50, PT ;  /* 0x000000500000780c */ /* 0x040fe40003f84270 */
[----:B------:R-:W-:-:S02]  /*75d0*/  ISETP.GT.AND P3, PT, R0, 0x71, PT ;  /* 0x000000710000780c */ /* 0x000fc40003f64270 */
[C---:B------:R-:W-:Y:S02]  /*75e0*/  ISETP.GT.AND P6, PT, R0.reuse, 0x78, PT ;  /* 0x000000780000780c */ /* 0x040fe40003fc4270 */
[----:B------:R-:W-:Y:S02]  /*75f0*/  ISETP.GT.AND P5, PT, R0, 0x79, PT ;  /* 0x000000790000780c */ /* 0x000fe40003fa4270 */
[----:B------:R-:W-:Y:S02]  /*7600*/  FSEL R187, R187, -INF , P0 ;  /* 0xff800000bbbb7808 */ /* 0x000fe40000000000 */
        /* <DEDUP_REMOVED lines=23> */
[----:B------:R-:W-:Y:S02]  /*7780*/  FMNMX.FTZ R0, R186, R5, !PT ;  /* 0x00000005ba007209 */ /* 0x000fe40007810000 */
[----:B------:R-:W-:Y:S02]  /*7790*/  FSEL R171, R171, -INF , P0 ;  /* 0xff800000abab7808 */ /* 0x000fe40000000000 */
[----:B------:R-:W-:Y:S02]  /*77a0*/  FMNMX.FTZ R15, R187, R0, !PT ;  /* 0x00000000bb0f7209 */ /* 0x000fe40007810000 */
[----:B------:R-:W-:-:S02]  /*77b0*/  FSETP.NEU.FTZ.AND P0, PT, R2, -INF , PT ;  /* 0xff8000000200780b */ /* 0x000fc40003f1d000 */
[----:B------:R-:W-:Y:S02]  /*77c0*/  FMNMX.FTZ R0, R190, R15, !PT ;  /* 0x0000000fbe007209 */ /* 0x000fe40007810000 */
[----:B------:R-:W-:Y:S02]  /*77d0*/  FSEL R8, R8, RZ, P0 ;  /* 0x000000ff08087208 */ /* 0x000fe40000000000 */
[----:B------:R-:W-:Y:S02]  /*77e0*/  FMNMX.FTZ R21, R191, R0, !PT ;  /* 0x00000000bf157209 */ /* 0x000fe40007810000 */
[----:B------:R-:W-:Y:S01]  /*77f0*/  FSEL R127, R127, -INF , P2 ;  /* 0xff8000007f7f7808 */ /* 0x000fe20001000000 */
[--C-:B------:R-:W-:Y:S01]  /*7800*/  FFMA.FTZ R184, R168, UR40, -R8.reuse ;  /* 0x00000028a8b87c23 */ /* 0x100fe20008010808 */
[----:B------:R-:W-:Y:S01]  /*7810*/  FMNMX.FTZ R0, R194, R21, !PT ;  /* 0x00000015c2007209 */ /* 0x000fe20007810000 */
[--C-:B------:R-:W-:Y:S01]  /*7820*/  FFMA.FTZ R168, R169, UR40, -R8.reuse ;  /* 0x00000028a9a87c23 */ /* 0x100fe20008010808 */
[----:B------:R-:W-:-:S01]  /*7830*/  FFMA.FTZ R10, R185, UR40, -R8 ;  /* 0x00000028b90a7c23 */ /* 0x000fc20008010808 */
[--C-:B------:R-:W-:Y:S01]  /*7840*/  FFMA.FTZ R185, R172, UR40, -R8.reuse ;  /* 0x00000028acb97c23 */ /* 0x100fe20008010808 */
[----:B------:R-:W-:Y:S01]  /*7850*/  FMNMX.FTZ R21, R195, R0, !PT ;  /* 0x00000000c3157209 */ /* 0x000fe20007810000 */
[--C-:B------:R-:W-:Y:S01]  /*7860*/  FFMA.FTZ R172, R173, UR40, -R8.reuse ;  /* 0x00000028adac7c23 */ /* 0x100fe20008010808 */
[----:B------:R0:W-:Y:S01]  /*7870*/  MUFU.EX2 R15, R184 ;  /* 0x000000b8000f7308 */ /* 0x0001e20000000800 */
        /* <DEDUP_REMOVED lines=8> */
[----:B0-----:R-:W-:-:S01]  /*7900*/  FFMA.FTZ R184, R176, UR40, -R8 ;  /* 0x00000028b0b87c23 */ /* 0x001fc20008010808 */
[--C-:B------:R-:W-:Y:S01]  /*7910*/  FFMA.FTZ R176, R177, UR40, -R8.reuse ;  /* 0x00000028b1b07c23 */ /* 0x100fe20008010808 */
[----:B------:R-:W-:Y:S01]  /*7920*/  FMNMX.FTZ R0, R170, R169, !PT ;  /* 0x000000a9aa007209 */ /* 0x000fe20007810000 */
[--C-:B------:R-:W-:Y:S01]  /*7930*/  FFMA.FTZ R11, R192, UR40, -R8.reuse ;  /* 0x00000028c00b7c23 */ /* 0x100fe20008010808 */
[----:B------:R-:W-:Y:S01]  /*7940*/  FSEL R135, R135, -INF , P5 ;  /* 0xff80000087877808 */ /* 0x000fe20002800000 */
[--C-:B------:R-:W-:Y:S01]  /*7950*/  FFMA.FTZ R14, R193, UR40, -R8.reuse ;  /* 0x00000028c10e7c23 */ /* 0x100fe20008010808 */
[----:B------:R-:W-:Y:S01]  /*7960*/  FMNMX.FTZ R169, R171, R0, !PT ;  /* 0x00000000aba97209 */ /* 0x000fe20007810000 */
[--C-:B------:R-:W-:Y:S01]  /*7970*/  FFMA.FTZ R13, R196, UR40, -R8.reuse ;  /* 0x00000028c40d7c23 */ /* 0x100fe20008010808 */
[----:B-1----:R-:W-:-:S01]  /*7980*/  FFMA.FTZ R185, R180, UR40, -R8 ;  /* 0x00000028b4b97c23 */ /* 0x002fc20008010808 */
[--C-:B------:R-:W-:Y:S01]  /*7990*/  FFMA.FTZ R180, R181, UR40, -R8.reuse ;  /* 0x00000028b5b47c23 */ /* 0x100fe20008010808 */
[----:B------:R-:W-:Y:S01]  /*79a0*/  FMNMX.FTZ R0, R174, R169, !PT ;  /* 0x000000a9ae007209 */ /* 0x000fe20007810000 */
[--C-:B------:R-:W-:Y:S01]  /*79b0*/  FFMA.FTZ R181, R136, UR40, -R8.reuse ;  /* 0x0000002888b57c23 */ /* 0x100fe20008010808 */
[----:B------:R-:W-:Y:S01]  /*79c0*/  FSEL R136, R130, -INF , P4 ;  /* 0xff80000082887808 */ /* 0x000fe20002000000 */
[--C-:B------:R-:W-:Y:S01]  /*79d0*/  FFMA.FTZ R20, R197, UR40, -R8.reuse ;  /* 0x00000028c5147c23 */ /* 0x100fe20008010808 */
[----:B------:R-:W-:Y:S01]  /*79e0*/  FMNMX.FTZ R173, R175, R0, !PT ;  /* 0x00000000afad7209 */ /* 0x000fe20007810000 */
[--C-:B------:R-:W-:Y:S01]  /*79f0*/  FFMA.FTZ R152, R152, UR40, -R8.reuse ;  /* 0x0000002898987c23 */ /* 0x100fe20008010808 */
[----:B------:R-:W-:Y:S01]  /*7a00*/  FSEL R189, R2, RZ, P0 ;  /* 0x000000ff02bd7208 */ /* 0x000fe20000000000 */
[--C-:B------:R-:W-:Y:S01]  /*7a10*/  FFMA.FTZ R153, R153, UR40, -R8.reuse ;  /* 0x0000002899997c23 */ /* 0x100fe20008010808 */
[----:B------:R-:W-:Y:S01]  /*7a20*/  FMNMX.FTZ R0, R178, R173, !PT ;  /* 0x000000adb2007209 */ /* 0x000fe20007810000 */
[--C-:B------:R-:W-:Y:S01]  /*7a30*/  FFMA.FTZ R156, R156, UR40, -R8.reuse ;  /* 0x000000289c9c7c23 */ /* 0x100fe20008010808 */
[----:B------:R-:W-:-:S01]  /*7a40*/  FFMA.FTZ R157, R157, UR40, -R8 ;  /* 0x000000289d9d7c23 */ /* 0x000fc20008010808 */
[----:B------:R-:W-:Y:S01]  /*7a50*/  FADD.FTZ R189, -R189, R6 ;  /* 0x00000006bdbd7221 */ /* 0x000fe20000010100 */
        /* <DEDUP_REMOVED lines=25> */
[----:B------:R-:W-:Y:S01]  /*7bf0*/  FFMA.FTZ R133, R133, UR40, -R8 ;  /* 0x0000002885857c23 */ /* 0x000fe20008010808 */
[----:B------:R0:W-:Y:S02]  /*7c00*/  MUFU.EX2 R169, R184 ;  /* 0x000000b800a97308 */ /* 0x0001e40000000800 */
[----:B------:R-:W-:-:S04]  /*7c10*/  FMNMX.FTZ R0, R162, R177, !PT ;  /* 0x000000b1a2007209 */ /* 0x000fc80007810000 */
[----:B------:R-:W-:Y:S02]  /*7c20*/  FMNMX.FTZ R177, R163, R0, !PT ;  /* 0x00000000a3b17209 */ /* 0x000fe40007810000 */
[----:B------:R-:W-:Y:S02]  /*7c30*/  MUFU.EX2 R7, R7 ;  /* 0x0000000700077308 */ /* 0x000fe40000000800 */
[----:B------:R-:W-:-:S04]  /*7c40*/  FMNMX.FTZ R0, R166, R177, !PT ;  /* 0x000000b1a6007209 */ /* 0x000fc80007810000 */
[----:B------:R-:W-:Y:S02]  /*7c50*/  FMNMX.FTZ R177, R167, R0, !PT ;  /* 0x00000000a7b17209 */ /* 0x000fe40007810000 */
[----:B------:R1:W-:Y:S02]  /*7c60*/  MUFU.EX2 R130, R181 ;  /* 0x000000b500827308 */ /* 0x0003e40000000800 */
[----:B------:R-:W-:-:S04]  /*7c70*/  FMNMX.FTZ R0, R138, R177, !PT ;  /* 0x000000b18a007209 */ /* 0x000fc80007810000 */
[----:B------:R-:W-:Y:S02]  /*7c80*/  FMNMX.FTZ R177, R139, R0, !PT ;  /* 0x000000008bb17209 */ /* 0x000fe40007810000 */
[----:B------:R-:W-:Y:S02]  /*7c90*/  MUFU.EX2 R10, R10 ;  /* 0x0000000a000a7308 */ /* 0x000fe40000000800 */
        /* <DEDUP_REMOVED lines=20> */
[----:B------:R-:W-:Y:S03]  /*7de0*/  MUFU.EX2 R20, R20 ;  /* 0x0000001400147308 */ /* 0x000fe60000000800 */
[----:B------:R-:W3:Y:S05]  /*7df0*/  SHFL.BFLY PT, R177, R0, 0x2, 0x1f ;  /* 0x0c401f0000b17f89 */ /* 0x000eea00000e0000 */
[----:B------:R-:W-:Y:S08]  /*7e00*/  MUFU.EX2 R168, R168 ;  /* 0x000000a800a87308 */ /* 0x000ff00000000800 */
[----:B------:R-:W-:Y:S08]  /*7e10*/  MUFU.EX2 R172, R172 ;  /* 0x000000ac00ac7308 */ /* 0x000ff00000000800 */
[----:B------:R-:W-:Y:S01]  /*7e20*/  MUFU.EX2 R176, R176 ;  /* 0x000000b000b07308 */ /* 0x000fe20000000800 */
[----:B---3--:R-:W-:-:S05]  /*7e30*/  FMNMX.FTZ R177, R0, R177, !PT ;  /* 0x000000b100b17209 */ /* 0x008fca0007810000 */
[----:B------:R-:W3:Y:S02]  /*7e40*/  SHFL.BFLY PT, R0, R177, 0x1, 0x1f ;  /* 0x0c201f00b1007f89 */ /* 0x000ee400000e0000 */
[----:B------:R-:W-:Y:S08]  /*7e50*/  MUFU.EX2 R180, R180 ;  /* 0x000000b400b47308 */ /* 0x000ff00000000800 */
[----:B------:R-:W-:Y:S08]  /*7e60*/  MUFU.EX2 R152, R152 ;  /* 0x0000009800987308 */ /* 0x000ff00000000800 */
[----:B------:R-:W-:Y:S01]  /*7e70*/  MUFU.EX2 R153, R153 ;  /* 0x0000009900997308 */ /* 0x000fe20000000800 */
[----:B---3--:R-:W-:Y:S01]  /*7e80*/  FMNMX.FTZ R0, R177, R0, !PT ;  /* 0x00000000b1007209 */ /* 0x008fe20007810000 */
[----:B------:R-:W-:-:S06]  /*7e90*/  IMAD.U32 R177, RZ, RZ, UR40 ;  /* 0x00000028ffb17e24 */ /* 0x000fcc000f8e00ff */
[----:B------:R-:W-:Y:S01]  /*7ea0*/  MUFU.EX2 R156, R156 ;  /* 0x0000009c009c7308 */ /* 0x000fe20000000800 */
[C---:B------:R-:W-:Y:S01]  /*7eb0*/  FSETP.NEU.FTZ.AND P2, PT, R0.reuse, -INF , PT ;  /* 0xff8000000000780b */ /* 0x040fe20003f5d000 */
[----:B------:R-:W-:-:S03]  /*7ec0*/  FFMA.FTZ R177, R0, R177, -8 ;  /* 0xc100000000b17423 */ /* 0x000fc600000100b1 */
[----:B------:R-:W-:Y:S02]  /*7ed0*/  FSEL R6, R0, RZ, P2 ;  /* 0x000000ff00067208 */ /* 0x000fe40001000000 */
[----:B------:R-:W-:Y:S01]  /*7ee0*/  FSEL R8, R177, RZ, P2 ;  /* 0x000000ffb1087208 */ /* 0x000fe20001000000 */
[----:B------:R-:W-:Y:S02]  /*7ef0*/  MUFU.EX2 R157, R157 ;  /* 0x0000009d009d7308 */ /* 0x000fe40000000800 */
[----:B------:R-:W-:-:S01]  /*7f00*/  FADD.FTZ R5, -R6, R5 ;  /* 0x0000000506057221 */ /* 0x000fc20000010100 */
[----:B------:R-:W-:Y:S01]  /*7f10*/  FMUL.FTZ R6, R189, UR40 ;  /* 0x00000028bd067c20 */ /* 0x000fe20008410000 */
[----:B0-----:R-:W-:-:S01]  /*7f20*/  FFMA.FTZ R184, R186, UR40, -R8 ;  /* 0x00000028bab87c23 */ /* 0x001fc20008010808 */
[--C-:B------:R-:W-:Y:S01]  /*7f30*/  FFMA.FTZ R177, R187, UR40, -R8.reuse ;  /* 0x00000028bbb17c23 */ /* 0x100fe20008010808 */
[----:B------:R-:W-:Y:S01]  /*7f40*/  FMUL.FTZ R5, R5, UR40 ;  /* 0x0000002805057c20 */ /* 0x000fe20008410000 */
[--C-:B-1----:R-:W-:Y:S01]  /*7f50*/  FFMA.FTZ R181, R190, UR40, -R8.reuse ;  /* 0x00000028beb57c23 */ /* 0x102fe20008010808 */
[----:B------:R-:W-:-:S01]  /*7f60*/  FFMA.FTZ R186, R191, UR40, -R8 ;  /* 0x00000028bfba7c23 */ /* 0x000fc20008010808 */
[----:B------:R-:W0:Y:S01]  /*7f70*/  MUFU.EX2 R6, R6 ;  /* 0x0000000600067308 */ /* 0x000e220000000800 */
[----:B--2---:R-:W-:-:S01]  /*7f80*/  FFMA.FTZ R185, R194, UR40, -R8 ;  /* 0x00000028c2b97c23 */ /* 0x004fc20008010808 */
        /* <DEDUP_REMOVED lines=28> */
[--C-:B------:R-:W-:Y:S01]  /*8150*/  FFMA.FTZ R150, R150, UR40, -R8.reuse ;  /* 0x0000002896967c23 */ /* 0x100fe20008010808 */
[----:B------:R-:W-:-:S01]  /*8160*/  FFMA.FTZ R151, R151, UR40, -R8 ;  /* 0x0000002897977c23 */ /* 0x000fc20008010808 */
[----:B------:R-:W3:Y:S01]  /*8170*/  MUFU.EX2 R181, R181 ;  /* 0x000000b500b57308 */ /* 0x000ee20000000800 */
[----:B------:R-:W-:-:S01]  /*8180*/  FFMA.FTZ R122, R122, UR40, -R8 ;  /* 0x000000287a7a7c23 */ /* 0x000fc20008010808 */
[--C-:B------:R-:W-:Y:S01]  /*8190*/  FFMA.FTZ R123, R123, UR40, -R8.reuse ;  /* 0x000000287b7b7c23 */ /* 0x100fe20008010808 */
[----:B------:R-:W-:-:S01]  /*81a0*/  FFMA.FTZ R126, R126, UR40, -R8 ;  /* 0x000000287e7e7c23 */ /* 0x000fc20008010808 */
[--C-:B------:R-:W-:Y:S01]  /*81b0*/  FFMA.FTZ R127, R127, UR40, -R8.reuse ;  /* 0x000000287f7f7c23 */ /* 0x100fe20008010808 */
[----:B------:R-:W-:-:S01]  /*81c0*/  FFMA.FTZ R136, R136, UR40, -R8 ;  /* 0x0000002888887c23 */ /* 0x000fc20008010808 */
[--C-:B------:R-:W-:Y:S01]  /*81d0*/  FFMA.FTZ R131, R131, UR40, -R8.reuse ;  /* 0x0000002883837c23 */ /* 0x100fe20008010808 */
[----:B------:R-:W-:-:S01]  /*81e0*/  FFMA.FTZ R134, R134, UR40, -R8 ;  /* 0x0000002886867c23 */ /* 0x000fc20008010808 */
[----:B------:R-:W4:Y:S01]  /*81f0*/  MUFU.EX2 R186, R186 ;  /* 0x000000ba00ba7308 */ /* 0x000f220000000800 */
[----:B------:R-:W-:-:S01]  /*8200*/  FFMA.FTZ R8, R135, UR40, -R8 ;  /* 0x0000002887087c23 */ /* 0x000fc20008010808 */
[----:B0-----:R-:W-:Y:S01]  /*8210*/  FFMA.FTZ R135, R6, R4, R7 ;  /* 0x0000000406877223 */ /* 0x001fe20000010007 */
[----:B-1----:R-:W-:-:S03]  /*8220*/  FFMA.FTZ R4, R5, R3, R184 ;  /* 0x0000000305047223 */ /* 0x002fc600000100b8 */
[----:B------:R-:W-:Y:S01]  /*8230*/  FADD.FTZ R192, R10, R135 ;  /* 0x000000870ac07221 */ /* 0x000fe20000010000 */
[----:B--2---:R-:W-:-:S01]  /*8240*/  FADD.FTZ R4, R177, R4 ;  /* 0x00000004b1047221 */ /* 0x004fc20000010000 */
[----:B------:R-:W0:Y:S02]  /*8250*/  MUFU.EX2 R185, R185 ;  /* 0x000000b900b97308 */ /* 0x000e240000000800 */
[----:B------:R-:W-:-:S01]  /*8260*/  FADD.FTZ R3, R9, R192 ;  /* 0x000000c009037221 */ /* 0x000fc20000010000 */
[----:B---3--:R-:W-:-:S03]  /*8270*/  FADD.FTZ R135, R181, R4 ;  /* 0x00000004b5877221 */ /* 0x008fc60000010000 */
[----:B------:R-:W-:Y:S02]  /*8280*/  FADD.FTZ R4, R12, R3 ;  /* 0x000000030c047221 */ /* 0x000fe40000010000 */
[----:B------:R-:W1:Y:S01]  /*8290*/  MUFU.EX2 R188, R188 ;  /* 0x000000bc00bc7308 */ /* 0x000e620000000800 */
[----:B----4-:R-:W-:-:S01]  /*82a0*/  FADD.FTZ R192, R186, R135 ;  /* 0x00000087bac07221 */ /* 0x010fc20000010000 */
        /* <DEDUP_REMOVED lines=10> */
[----:B--2---:R-:W-:-:S01]  /*8350*/  FADD.FTZ R135, R187, R192 ;  /* 0x000000c0bb877221 */ /* 0x004fc20000010000 */
[----:B------:R-:W-:-:S06]  /*8360*/  FADD.FTZ R192, R168, R3 ;  /* 0x00000003a8c07221 */ /* 0x000fcc0000010000 */
[----:B------:R-:W2:Y:S01]  /*8370*/  MUFU.EX2 R171, R171 ;  /* 0x000000ab00ab7308 */ /* 0x000ea20000000800 */
[----:B0-----:R-:W-:-:S07]  /*8380*/  FADD.FTZ R135, R190, R135 ;  /* 0x00000087be877221 */ /* 0x001fce0000010000 */
        /* <DEDUP_REMOVED lines=22> */
[----:B------:R-:W-:-:S06]  /*84f0*/  FADD.FTZ R4, R152, R135 ;  /* 0x0000008798047221 */ /* 0x000fcc0000010000 */
        /* <DEDUP_REMOVED lines=24> */
[----:B-1----:R-:W-:-:S04]  /*8680*/  FADD.FTZ R3, R165, R4 ;  /* 0x00000004a5037221 */ /* 0x002fc80000010000 */
[----:B------:R-:W-:-:S03]  /*8690*/  FADD.FTZ R4, R130, R3 ;  /* 0x0000000382047221 */ /* 0x000fc60000010000 */
        /* <DEDUP_REMOVED lines=64> */
.L_x_2510:
        /* <DEDUP_REMOVED lines=148> */
.L_x_2500:
[----:B------:R-:W-:-:S06]  /*93e0*/  UISETP.GE.AND UP0, UPT, UR6, UR53, UPT ;  /* 0x000000350600728c */ /* 0x000fcc000bf06270 */
[----:B------:R-:W-:-:S13]  /*93f0*/  PLOP3.LUT P0, PT, PT, PT, UP0, 0x80, 0x0 ;  /* 0x000000000000781c */ /* 0x000fda0003f0f008 */
[----:B------:R-:W-:Y:S05]  /*9400*/  @!P0 BRA `(.L_x_2512) ;  /* 0x0000002c00b08947 */ /* 0x000fea0003800000 */
[----:B------:R-:W-:Y:S01]  /*9410*/  IMAD.MOV.U32 R5, RZ, RZ, R0 ;  /* 0x000000ffff057224 */ /* 0x000fe200078e0000 */
[----:B------:R-:W-:Y:S01]  /*9420*/  UMOV UR7, UR41 ;  /* 0x0000002900077c82 */ /* 0x000fe20008000000 */
[----:B------:R-:W-:Y:S01]  /*9430*/  IMAD.MOV.U32 R6, RZ, RZ, R2 ;  /* 0x000000ffff067224 */ /* 0x000fe200078e0002 */
[----:B------:R-:W-:-:S06]  /*9440*/  UMOV UR4, UR38 ;  /* 0x0000002600047c82 */ /* 0x000fcc0008000000 */
.L_x_2523:
        /* <DEDUP_REMOVED lines=9> */
.L_x_2514:
[----:B------:R-:W-:Y:S01]  /*94e0*/  ULEA UR5, UR38, UR39, 0x3 ;  /* 0x0000002726057291 */ /* 0x000fe2000f8e183f */
[----:B------:R-:W-:-:S05]  /*94f0*/  IMAD.U32 R0, RZ, RZ, UR41 ;  /* 0x00000029ff007e24 */ /* 0x000fca000f8e00ff */
[----:B------:R-:W-:-:S04]  /*9500*/  SHF.L.U32 R0, R0, 0x1f, RZ ;  /* 0x0000001f00007819 */ /* 0x000fc800000006ff */
[----:B------:R0:W1:Y:S01]  /*9510*/  SYNCS.PHASECHK.TRANS64.TRYWAIT P0, [UR5+0x33430], R0 ;  /* 0x03343000ff0075a7 */ /* 0x0000620008000145 */
[----:B------:R-:W-:Y:S05]  /*9520*/  @!P1 BRA `(.L_x_2515) ;  /* 0x0000000000049947 */ /* 0x000fea0003800000 */
[----:B------:R-:W-:Y:S01]  /*9530*/  BPT.TRAP 0x1 ;  /* 0x000000040000795c */ /* 0x000fe20000300000 */
.L_x_2515:
[----:B-1----:R-:W-:Y:S05]  /*9540*/  @P0 BRA `(.L_x_2513) ;  /* 0x0000000000080947 */ /* 0x002fea0003800000 */
[----:B------:R-:W1:Y:S02]  /*9550*/  SYNCS.PHASECHK.TRANS64.TRYWAIT P0, [UR5+0x33430], R0 ;  /* 0x03343000ff0075a7 */ /* 0x000e640008000145 */
[----:B-1----:R-:W-:Y:S05]  /*9560*/  @!P0 BRA `(.L_x_2516) ;  /* 0x0000010400608947 */ /* 0x002fea0003800000 */
.L_x_2513:
[----:B------:R-:W2:Y:S01]  /*9570*/  S2R R2, SR_TID.X ;  /* 0x0000000000027919 */ /* 0x000ea20000002100 */
[----:B------:R-:W-:Y:S01]  /*9580*/  UIMAD UR5, UR38, 0x780, UR48 ;  /* 0x00000780260578a4 */ /* 0x000fe2000f8e0230 */
[----:B------:R-:W-:Y:S01]  /*9590*/  UMOV UR31, 0x80000020 ;  /* 0x80000020001f7882 */ /* 0x000fe20000000000 */
[----:B------:R-:W-:Y:S02]  /*95a0*/  UMOV UR32, UR28 ;  /* 0x0000001c00207c82 */ /* 0x000fe40008000000 */
[----:B------:R-:W-:Y:S01]  /*95b0*/  UIADD3 UR34, UR5, 0x80, URZ ;  /* 0x0000008005227890 */ /* 0x000fe2000fffe03f */
[----:B------:R-:W-:Y:S02]  /*95c0*/  UMOV UR33, UR29 ;  /* 0x0000001d00217c82 */ /* 0x000fe40008000000 */
[----:B------:R-:W-:Y:S01]  /*95d0*/  UMOV UR30, UR5 ;  /* 0x00000005001e7c82 */ /* 0x000fe20008000000 */
[----:B------:R-:W-:Y:S01]  /*95e0*/  UMOV UR35, 0x80000020 ;  /* 0x8000002000237882 */ /* 0x000fe20000000000 */
[----:B------:R-:W-:Y:S01]  /*95f0*/  UIADD3 UR46, UR5, 0x100, URZ ;  /* 0x00000100052e7890 */ /* 0x000fe2000fffe03f */
[----:B------:R-:W-:Y:S01]  /*9600*/  UMOV UR44, UR28 ;  /* 0x0000001c002c7c82 */ /* 0x000fe20008000000 */
[----:B------:R-:W-:Y:S01]  /*9610*/  UMOV UR45, UR29 ;  /* 0x0000001d002d7c82 */ /* 0x000fe20008000000 */
        /* <DEDUP_REMOVED lines=178> */
.L_x_2518:
[----:B------:R-:W-:Y:S01]  /*a140*/  ULEA UR5, UR4, UR39, 0x3 ;  /* 0x0000002704057291 */ /* 0x000fe2000f8e183f */
[----:B------:R-:W-:-:S05]  /*a150*/  IMAD.U32 R0, RZ, RZ, UR7 ;  /* 0x00000007ff007e24 */ /* 0x000fca000f8e00ff */
[----:B------:R-:W-:-:S04]  /*a160*/  SHF.L.U32 R0, R0, 0x1f, RZ ;  /* 0x0000001f00007819 */ /* 0x000fc800000006ff */
[----:B------:R0:W1:Y:S01]  /*a170*/  SYNCS.PHASECHK.TRANS64.TRYWAIT P0, [UR5+0x33450], R0 ;  /* 0x03345000ff0075a7 */ /* 0x0000620008000145 */
[----:B------:R-:W-:Y:S05]  /*a180*/  @!P1 BRA `(.L_x_2519) ;  /* 0x0000000000049947 */ /* 0x000fea0003800000 */
[----:B------:R-:W-:Y:S01]  /*a190*/  BPT.TRAP 0x1 ;  /* 0x000000040000795c */ /* 0x000fe20000300000 */
.L_x_2519:
[----:B-1----:R-:W-:Y:S05]  /*a1a0*/  @P0 BRA `(.L_x_2517) ;  /* 0x0000000000080947 */ /* 0x002fea0003800000 */
[----:B------:R-:W1:Y:S02]  /*a1b0*/  SYNCS.PHASECHK.TRANS64.TRYWAIT P0, [UR5+0x33450], R0 ;  /* 0x03345000ff0075a7 */ /* 0x000e640008000145 */
[----:B-1----:R-:W-:Y:S05]  /*a1c0*/  @!P0 BRA `(.L_x_2520) ;  /* 0x000000f800608947 */ /* 0x002fea0003800000 */
.L_x_2517:
        /* <DEDUP_REMOVED lines=36> */
.L_x_2521:
[----:B0-----:R-:W-:Y:S01]  /*a410*/  FMNMX.FTZ R0, R184, R6, !PT ;  /* 0x00000006b8007209 */ /* 0x001fe20007810000 */
        /* <DEDUP_REMOVED lines=92> */
[C---:B------:R-:W-:Y:S01]  /*a9e0*/  FADD.FTZ R6, -R2.reuse, R6 ;  /* 0x0000000602067221 */ /* 0x040fe20000010100 */
[----:B------:R-:W-:-:S03]  /*a9f0*/  FFMA.FTZ R7, R2, R7, -8 ;  /* 0xc100000002077423 */ /* 0x000fc60000010007 */
[----:B------:R-:W-:Y:S01]  /*aa00*/  FMUL.FTZ R12, R6, UR40 ;  /* 0x00000028060c7c20 */ /* 0x000fe20008410000 */
[----:B------:R-:W-:-:S01]  /*aa10*/  FFMA.FTZ R20, R168, UR40, -R7 ;  /* 0x00000028a8147c23 */ /* 0x000fc20008010807 */
[----:B------:R-:W-:Y:S01]  /*aa20*/  FFMA.FTZ R21, R169, UR40, -R7 ;  /* 0x00000028a9157c23 */ /* 0x000fe20008010807 */
[----:B------:R-:W-:-:S01]  /*aa30*/  FADD.FTZ R6, -R0, R5 ;  /* 0x0000000500067221 */ /* 0x000fc20000010100 */
        /* <DEDUP_REMOVED lines=11> */
[----:B0-----:R-:W-:-:S01]  /*aaf0*/  FFMA.FTZ R12, R192, UR40, -R7 ;  /* 0x00000028c00c7c23 */ /* 0x001fc20008010807 */
        /* <DEDUP_REMOVED lines=26> */
[----:B------:R-:W-:Y:S01]  /*aca0*/  FFMA.FTZ R7, R133, UR40, -R7 ;  /* 0x0000002885077c23 */ /* 0x000fe20008010807 */
[----:B------:R-:W-:-:S02]  /*acb0*/  IMAD.U32 R133, RZ, RZ, UR40 ;  /* 0x00000028ff857e24 */ /* 0x000fc4000f8e00ff */
[----:B------:R-:W-:Y:S01]  /*acc0*/  FMUL.FTZ R6, R6, UR40 ;  /* 0x0000002806067c20 */ /* 0x000fe20008410000 */
[----:B------:R-:W0:Y:S01]  /*acd0*/  MUFU.EX2 R8, R8 ;  /* 0x0000000800087308 */ /* 0x000e220000000800 */
[----:B------:R-:W-:-:S04]  /*ace0*/  FFMA.FTZ R133, R0, R133, -8 ;  /* 0xc100000000857423 */ /* 0x000fc80000010085 */
[--C-:B------:R-:W-:Y:S01]  /*acf0*/  FFMA.FTZ R181, R186, UR40, -R133.reuse ;  /* 0x00000028bab57c23 */ /* 0x100fe20008010885 */
[----:B------:R-:W-:-:S02]  /*ad00*/  FFMA.FTZ R180, R187, UR40, -R133 ;  /* 0x00000028bbb47c23 */ /* 0x000fc40008010885 */
        /* <DEDUP_REMOVED lines=46> */
[----:B0-----:R-:W-:Y:S01]  /*aff0*/  FADD.FTZ R135, R9, R4 ;  /* 0x0000000409877221 */ /* 0x001fe20000010000 */
[----:B--2---:R-:W-:-:S01]  /*b000*/  FADD.FTZ R3, R180, R3 ;  /* 0x00000003b4037221 */ /* 0x004fc20000010000 */
[----:B------:R-:W0:Y:S02]  /*b010*/  MUFU.EX2 R11, R11 ;  /* 0x0000000b000b7308 */ /* 0x000e240000000800 */
[----:B-1----:R-:W-:-:S06]  /*b020*/  FADD.FTZ R4, R10, R135 ;  /* 0x000000870a047221 */ /* 0x002fcc0000010000 */
[----:B------:R-:W1:Y:S08]  /*b030*/  MUFU.EX2 R185, R185 ;  /* 0x000000b900b97308 */ /* 0x000e700000000800 */
[----:B------:R-:W2:Y:S08]  /*b040*/  MUFU.EX2 R12, R12 ;  /* 0x0000000c000c7308 */ /* 0x000eb00000000800 */
[----:B------:R-:W4:Y:S08]  /*b050*/  MUFU.EX2 R186, R186 ;  /* 0x000000ba00ba7308 */ /* 0x000f300000000800 */
[----:B------:R-:W5:Y:S08]  /*b060*/  MUFU.EX2 R13, R13 ;  /* 0x0000000d000d7308 */ /* 0x000f700000000800 */
[----:B------:R-:W5:Y:S08]  /*b070*/  MUFU.EX2 R187, R187 ;  /* 0x000000bb00bb7308 */ /* 0x000f700000000800 */
[----:B------:R-:W5:Y:S08]  /*b080*/  MUFU.EX2 R14, R14 ;  /* 0x0000000e000e7308 */ /* 0x000f700000000800 */
[----:B------:R-:W5:Y:S08]  /*b090*/  MUFU.EX2 R188, R188 ;  /* 0x000000bc00bc7308 */ /* 0x000f700000000800 */
[----:B------:R3:W-:Y:S08]  /*b0a0*/  MUFU.EX2 R146, R190 ;  /* 0x000000be00927308 */ /* 0x0007f00000000800 */
[----:B------:R-:W5:Y:S01]  /*b0b0*/  MUFU.EX2 R15, R15 ;  /* 0x0000000f000f7308 */ /* 0x000f620000000800 */
[----:B---3--:R-:W-:-:S01]  /*b0c0*/  FADD.FTZ R190, R184, R3 ;  /* 0x00000003b8be7221 */ /* 0x008fc20000010000 */
[----:B0-----:R-:W-:-:S03]  /*b0d0*/  FADD.FTZ R3, R11, R4 ;  /* 0x000000040b037221 */ /* 0x001fc60000010000 */
[----:B-1----:R-:W-:Y:S01]  /*b0e0*/  FADD.FTZ R135, R185, R190 ;  /* 0x000000beb9877221 */ /* 0x002fe20000010000 */
[----:B--2---:R-:W-:-:S02]  /*b0f0*/  FADD.FTZ R4, R12, R3 ;  /* 0x000000030c047221 */ /* 0x004fc40000010000 */
[----:B------:R-:W0:Y:S01]  /*b100*/  MUFU.EX2 R189, R189 ;  /* 0x000000bd00bd7308 */ /* 0x000e220000000800 */
[----:B----4-:R-:W-:-:S01]  /*b110*/  FADD.FTZ R190, R186, R135 ;  /* 0x00000087babe7221 */ /* 0x010fc20000010000 */
[----:B-----5:R-:W-:-:S03]  /*b120*/  FADD.FTZ R3, R13, R4 ;  /* 0x000000040d037221 */ /* 0x020fc60000010000 */
[----:B------:R-:W-:Y:S01]  /*b130*/  FADD.FTZ R135, R187, R190 ;  /* 0x000000bebb877221 */ /* 0x000fe20000010000 */
[----:B------:R-:W-:-:S02]  /*b140*/  FADD.FTZ R4, R14, R3 ;  /* 0x000000030e047221 */ /* 0x000fc40000010000 */
[----:B------:R-:W1:Y:S01]  /*b150*/  MUFU.EX2 R20, R20 ;  /* 0x0000001400147308 */ /* 0x000e620000000800 */
[----:B------:R-:W-:-:S01]  /*b160*/  FADD.FTZ R190, R188, R135 ;  /* 0x00000087bcbe7221 */ /* 0x000fc20000010000 */
        /* <DEDUP_REMOVED lines=130> */
.L_x_2522:
        /* <DEDUP_REMOVED lines=148> */
.L_x_2512:
[----:B------:R-:W-:Y:S06]  /*c2d0*/  BAR.ARV 0x8, 0x180 ;  /* 0x0206000000007b1d */ /* 0x000fec0000002000 */
[----:B------:R-:W-:Y:S05]  /*c2e0*/  @!P1 BRA `(.L_x_2524) ;  /* 0x0000000000049947 */ /* 0x000fea0003800000 */
[----:B------:R-:W-:Y:S01]  /*c2f0*/  BPT.TRAP 0x1 ;  /* 0x000000040000795c */ /* 0x000fe20000300000 */
.L_x_2524:
[----:B------:R-:W-:Y:S01]  /*c300*/  ULEA UR5, UR38, UR39, 0x3 ;  /* 0x0000002726057291 */ /* 0x000fe2000f8e183f */
[----:B------:R-:W-:-:S05]  /*c310*/  IMAD.U32 R5, RZ, RZ, UR41 ;  /* 0x00000029ff057e24 */ /* 0x000fca000f8e00ff */
[----:B------:R-:W-:-:S04]  /*c320*/  SHF.L.U32 R5, R5, 0x1f, RZ ;  /* 0x0000001f05057819 */ /* 0x000fc800000006ff */
[----:B------:R0:W1:Y:S01]  /*c330*/  SYNCS.PHASECHK.TRANS64.TRYWAIT P0, [UR5+0x33450], R5 ;  /* 0x03345005ff0075a7 */ /* 0x0000620008000145 */
[----:B------:R-:W-:Y:S05]  /*c340*/  @!P1 BRA `(.L_x_2525) ;  /* 0x0000000000049947 */ /* 0x000fea0003800000 */
[----:B------:R-:W-:Y:S01]  /*c350*/  BPT.TRAP 0x1 ;  /* 0x000000040000795c */ /* 0x000fe20000300000 */
.L_x_2525:
[----:B-1----:R-:W-:Y:S05]  /*c360*/  @P0 BRA `(.L_x_2526) ;  /* 0x0000000000080947 */ /* 0x002fea0003800000 */
[----:B------:R-:W1:Y:S02]  /*c370*/  SYNCS.PHASECHK.TRANS64.TRYWAIT P0, [UR5+0x33450], R5 ;  /* 0x03345005ff0075a7 */ /* 0x000e640008000145 */
[----:B-1----:R-:W-:Y:S05]  /*c380*/  @!P0 BRA `(.L_x_2527) ;  /* 0x000000d800088947 */ /* 0x002fea0003800000 */
.L_x_2526:
        /* <DEDUP_REMOVED lines=22> */
[----:B------:R-:W1:Y:S08]  /*c4f0*/  @P0 LDC.64 R8, c[0x0][0x9c8] ;  /* 0x00027200ff080b82 */ /* 0x000e700000000a00 */
[----:B------:R-:W2:Y:S01]  /*c500*/  @P0 LDC.64 R10, c[0x0][0x9d0] ;  /* 0x00027400ff0a0b82 */ /* 0x000ea20000000a00 */
[----:B-1----:R-:W-:-:S04]  /*c510*/  @P0 IMAD R6, R8, UR58, RZ ;  /* 0x0000003a08060c24 */ /* 0x002fc8000f8e02ff */
[----:B0-----:R-:W-:Y:S02]  /*c520*/  @P0 IMAD R5, R9, UR54, R6 ;  /* 0x0000003609050c24 */ /* 0x001fe4000f8e0206 */
        /* <DEDUP_REMOVED lines=14> */
[----:B------:R-:W-:Y:S01]  /*c610*/  UMOV UR7, 0xc0000010 ;  /* 0xc000001000077882 */ /* 0x000fe20000000000 */
[----:B------:R-:W1:Y:S04]  /*c620*/  SHFL.BFLY PT, R7, R4, 0x2, 0x1f ;  /* 0x0c401f0004077f89 */ /* 0x000e6800000e0000 */
[----:B------:R-:W3:Y:S01]  /*c630*/  SHFL.BFLY PT, R10, R3, 0x2, 0x1f ;  /* 0x0c401f00030a7f89 */ /* 0x000ee200000e0000 */
[----:B-1----:R-:W-:-:S01]  /*c640*/  FADD.FTZ R7, R7, R4 ;  /* 0x0000000407077221 */ /* 0x002fc20000010000 */
        /* <DEDUP_REMOVED lines=35> */
.L_x_2528:
[----:B------:R-:W-:Y:S01]  /*c880*/  UIADD3 UR4, UR5, 0x33460, URZ ;  /* 0x0003346005047890 */ /* 0x000fe2000fffe03f */
[-C--:B------:R-:W-:Y:S01]  /*c890*/  FMUL.FTZ R125, R29, R129.reuse ;  /* 0x000000811d7d7220 */ /* 0x080fe20000410000 */
[----:B------:R-:W-:Y:S01]  /*c8a0*/  UIADD3 UR38, UR38, 0x1, URZ ;  /* 0x0000000126267890 */ /* 0x000fe2000fffe03f */
[-C--:B------:R-:W-:Y:S01]  /*c8b0*/  FMUL.FTZ R123, R40, R129.reuse ;  /* 0x00000081287b7220 */ /* 0x080fe20000410000 */
[----:B------:R-:W-:Y:S01]  /*c8c0*/  UPRMT UR4, UR56, 0x654, UR4 ;  /* 0x0000065438047896 */ /* 0x000fe20008000004 */
[-C--:B------:R-:W-:Y:S01]  /*c8d0*/  FMUL.FTZ R9, R77, R129.reuse ;  /* 0x000000814d097220 */ /* 0x080fe20000410000 */
[-C--:B------:R-:W-:Y:S01]  /*c8e0*/  FMUL.FTZ R6, R93, R129.reuse ;  /* 0x000000815d067220 */ /* 0x080fe20000410000 */
        /* <DEDUP_REMOVED lines=8> */
[----:B------:R-:W-:Y:S01]  /*c970*/  FMUL.FTZ R49, R92, R129 ;  /* 0x000000815c317220 */ /* 0x000fe20000410000 */
        /* <DEDUP_REMOVED lines=83> */
[----:B------:R-:W-:Y:S01]  /*ceb0*/  FMUL.FTZ R27, R118, R137 ;  /* 0x00000089761b7220 */ /* 0x000fe20000410000 */
[----:B------:R-:W-:Y:S01]  /*cec0*/  FMUL.FTZ R129, R113, R129 ;  /* 0x0000008171817220 */ /* 0x000fe20000410000 */
[----:B------:R-:W-:Y:S01]  /*ced0*/  PLOP3.LUT P0, PT, PT, PT, PT, 0x8, 0x0 ;  /* 0x000000000000781c */ /* 0x000fe20003f0e170 */
[----:B------:R-:W-:Y:S01]  /*cee0*/  FMUL.FTZ R137, R115, R137 ;  /* 0x0000008973897220 */ /* 0x000fe20000410000 */
[----:B------:R-:W-:-:S02]  /*cef0*/  UIADD3 UR60, UR60, 0x1, URZ ;  /* 0x000000013c3c7890 */ /* 0x000fc4000fffe03f */
[----:B------:R-:W-:Y:S02]  /*cf00*/  USEL UR38, UR38, URZ, UP0 ;  /* 0x0000003f26267287 */ /* 0x000fe40008000000 */
[----:B------:R-:W-:-:S12]  /*cf10*/  ULOP3.LUT UR41, UR41, UR4, URZ, 0x3c, !UPT ;  /* 0x0000000429297292 */ /* 0x000fd8000f8e3c3f */
.L_x_2492:
        /* <DEDUP_REMOVED lines=27> */
[----:B------:R-:W-:Y:S01]  /*d0d0*/  IMAD.MOV.U32 R12, RZ, RZ, 0x2 ;  /* 0x00000002ff0c7424 */ /* 0x000fe200078e00ff */
[----:B------:R-:W-:Y:S01]  /*d0e0*/  UMOV UR10, UR8 ;  /* 0x00000008000a7c82 */ /* 0x000fe20008000000 */
[----:B-1----:R-:W-:Y:S01]  /*d0f0*/  UMOV UR11, UR4 ;  /* 0x00000004000b7c82 */ /* 0x002fe20008000000 */
[----:B------:R-:W-:Y:S01]  /*d100*/  UIMAD.WIDE UR12, UR54, 0x4, UR12 ;  /* 0x00000004360c78a5 */ /* 0x000fe2000f8e020c */
        /* <DEDUP_REMOVED lines=96> */
[----:B--2---:R-:W-:Y:S01]  /*d710*/  LOP3.LUT R94, R28, 0x2, RZ, 0x3c, !PT ;  /* 0x000000021c5e7812 */ /* 0x004fe200078e3cff */
[----:B------:R-:W-:Y:S04]  /*d720*/  SHFL.IDX PT, R102, R133, R28, 0x1c1f ;  /* 0x001c1f1c85667589 */ /* 0x000fe800000e0000 */
[----:B------:R-:W-:Y:S04]  /*d730*/  SHFL.IDX PT, R132, R83, R28, 0x1c1f ;  /* 0x001c1f1c53847589 */ /* 0x000fe800000e0000 */
[----:B------:R-:W-:Y:S01]  /*d740*/  SHFL.IDX PT, R131, R131, R28, 0x1c1f ;  /* 0x001c1f1c83837589 */ /* 0x000fe200000e0000 */
[----:B---3--:R-:W-:-:S03]  /*d750*/  IMAD.WIDE R12, R10, R12, UR10 ;  /* 0x0000000a0a0c7e25 */ /* 0x008fc6000f8e020c */
[----:B------:R-:W-:Y:S01]  /*d760*/  SHFL.IDX PT, R120, R135, R28, 0x1c1f ;  /* 0x001c1f1c87787589 */ /* 0x000fe200000e0000 */
[C---:B------:R-:W-:Y:S02]  /*d770*/  IADD3 R201, P6, R12.reuse, 0x8020, RZ ;  /* 0x000080200cc97810 */ /* 0x040fe40007fde0ff */
[C---:B------:R-:W-:Y:S01]  /*d780*/  IADD3 R205, P4, R12.reuse, 0x8060, RZ ;  /* 0x000080600ccd7810 */ /* 0x040fe20007f9e0ff */
[----:B------:R-:W0:Y:S01]  /*d790*/  SHFL.IDX PT, R133, R29, R94, 0x1c1f ;  /* 0x001c1f5e1d857589 */ /* 0x000e2200000e0000 */
[----:B------:R-:W-:Y:S01]  /*d7a0*/  LOP3.LUT R0, R201, 0x380, RZ, 0xc0, !PT ;  /* 0x00000380c9007812 */ /* 0x000fe200078ec0ff */
[--C-:B------:R-:W-:Y:S01]  /*d7b0*/  IMAD.X R15, RZ, RZ, R13.reuse, P6 ;  /* 0x000000ffff0f7224 */ /* 0x100fe200030e060d */
[----:B------:R-:W-:Y:S01]  /*d7c0*/  IADD3 R199, P5, R12, 0x8000, RZ ;  /* 0x000080000cc77810 */ /* 0x000fe20007fbe0ff */
[--C-:B------:R-:W-:Y:S01]  /*d7d0*/  IMAD.X R27, RZ, RZ, R13.reuse, P4 ;  /* 0x000000ffff1b7224 */ /* 0x100fe200020e060d */
[----:B------:R-:W-:Y:S01]  /*d7e0*/  SHF.R.U64 R0, R0, 0x3, RZ ;  /* 0x0000000300007819 */ /* 0x000fe200000012ff */
[----:B------:R-:W1:Y:S01]  /*d7f0*/  SHFL.IDX PT, R128, R55, R94, 0x1c1f ;  /* 0x001c1f5e37807589 */ /* 0x000e6200000e0000 */
[C---:B------:R-:W-:Y:S01]  /*d800*/  IADD3 R203, P3, R12.reuse, 0x8040, RZ ;  /* 0x000080400ccb7810 */ /* 0x040fe20007f7e0ff */
[--C-:B------:R-:W-:Y:S01]  /*d810*/  IMAD.X R137, RZ, RZ, R13.reuse, P5 ;  /* 0x000000ffff897224 */ /* 0x100fe200028e060d */
[----:B------:R-:W-:Y:S01]  /*d820*/  IADD3 R193, P4, R12, 0x4020, RZ ;  /* 0x000040200cc17810 */ /* 0x000fe20007f9e0ff */
[----:B------:R-:W-:Y:S01]  /*d830*/  SHFL.IDX PT, R100, R99, R28, 0x1c1f ;  /* 0x001c1f1c63647589 */ /* 0x000fe200000e0000 */
[----:B------:R-:W-:Y:S01]  /*d840*/  LOP3.LUT R4, R205, 0x380, RZ, 0xc0, !PT ;  /* 0x00000380cd047812 */ /* 0x000fe200078ec0ff */
[--C-:B------:R-:W-:Y:S01]  /*d850*/  IMAD.X R25, RZ, RZ, R13.reuse, P3 ;  /* 0x000000ffff197224 */ /* 0x100fe200018e060d */
[----:B------:R-:W-:Y:S01]  /*d860*/  LOP3.LUT R14, R0, R201, RZ, 0x3c, !PT ;  /* 0x000000c9000e7212 */ /* 0x000fe200078e3cff */
[----:B------:R-:W-:Y:S01]  /*d870*/  SHFL.IDX PT, R92, R103, R28, 0x1c1f ;  /* 0x001c1f1c675c7589 */ /* 0x000fe200000e0000 */
[----:B------:R-:W-:Y:S01]  /*d880*/  LOP3.LUT R6, R199, 0x380, RZ, 0xc0, !PT ;  /* 0x00000380c7067812 */ /* 0x000fe200078ec0ff */
[----:B------:R-:W-:Y:S01]  /*d890*/  IMAD.X R9, RZ, RZ, R13, P4 ;  /* 0x000000ffff097224 */ /* 0x000fe200020e060d */
[----:B------:R-:W-:Y:S01]  /*d8a0*/  LOP3.LUT R2, R203, 0x380, RZ, 0xc0, !PT ;  /* 0x00000380cb027812 */ /* 0x000fe200078ec0ff */
[----:B------:R-:W-:Y:S01]  /*d8b0*/  SHFL.IDX PT, R86, R85, R28, 0x1c1f ;  /* 0x001c1f1c55567589 */ /* 0x000fe200000e0000 */
[----:B------:R-:W-:-:S02]  /*d8c0*/  LOP3.LUT R0, R193, 0x380, RZ, 0xc0, !PT ;  /* 0x00000380c1007812 */ /* 0x000fc400078ec0ff */
[----:B------:R-:W-:Y:S01]  /*d8d0*/  SHF.R.U64 R4, R4, 0x3, RZ ;  /* 0x0000000304047819 */ /* 0x000fe200000012ff */
[----:B------:R-:W-:Y:S01]  /*d8e0*/  SHFL.IDX PT, R90, R145, R28, 0x1c1f ;  /* 0x001c1f1c915a7589 */ /* 0x000fe200000e0000 */
[----:B------:R-:W-:Y:S02]  /*d8f0*/  SHF.R.U64 R6, R6, 0x3, RZ ;  /* 0x0000000306067819 */ /* 0x000fe400000012ff */
[C---:B------:R-:W-:Y:S01]  /*d900*/  IADD3 R197, P2, R12.reuse, 0x4060, RZ ;  /* 0x000040600cc57810 */ /* 0x040fe20007f5e0ff */
[----:B------:R-:W-:Y:S01]  /*d910*/  SHFL.IDX PT, R99, R30, R94, 0x1c1f ;  /* 0x001c1f5e1e637589 */ /* 0x000fe200000e0000 */
[----:B------:R-:W-:Y:S02]  /*d920*/  IADD3 R191, P3, R12, 0x4000, RZ ;  /* 0x000040000cbf7810 */ /* 0x000fe40007f7e0ff */
[----:B------:R-:W-:Y:S01]  /*d930*/  SHF.R.U64 R2, R2, 0x3, RZ ;  /* 0x0000000302027819 */ /* 0x000fe200000012ff */
[--C-:B------:R-:W-:Y:S01]  /*d940*/  IMAD.X R11, RZ, RZ, R13.reuse, P2 ;  /* 0x000000ffff0b7224 */ /* 0x100fe200010e060d */
[----:B------:R-:W-:Y:S01]  /*d950*/  SHF.R.U64 R0, R0, 0x3, RZ ;  /* 0x0000000300007819 */ /* 0x000fe200000012ff */
[----:B------:R-:W-:Y:S01]  /*d960*/  IMAD.X R141, RZ, RZ, R13, P3 ;  /* 0x000000ffff8d7224 */ /* 0x000fe200018e060d */
[C---:B------:R-:W-:Y:S01]  /*d970*/  IADD3 R195, P1, R12.reuse, 0x4040, RZ ;  /* 0x000040400cc37810 */ /* 0x040fe20007f3e0ff */
[----:B------:R-:W-:Y:S01]  /*d980*/  SHFL.IDX PT, R103, R56, R94, 0x1c1f ;  /* 0x001c1f5e38677589 */ /* 0x000fe200000e0000 */
[----:B------:R-:W-:-:S02]  /*d990*/  IADD3 R37, P6, R12, 0x20, RZ ;  /* 0x000000200c257810 */ /* 0x000fc40007fde0ff */
[----:B------:R-:W-:Y:S01]  /*d9a0*/  LOP3.LUT R26, R4, R205, RZ, 0x3c, !PT ;  /* 0x000000cd041a7212 */ /* 0x000fe200078e3cff */
[--C-:B------:R-:W-:Y:S01]  /*d9b0*/  IMAD.X R139, RZ, RZ, R13.reuse, P1 ;  /* 0x000000ffff8b7224 */ /* 0x100fe200008e060d */
[----:B------:R-:W-:Y:S01]  /*d9c0*/  LOP3.LUT R136, R6, R199, RZ, 0x3c, !PT ;  /* 0x000000c706887212 */ /* 0x000fe200078e3cff */
[----:B------:R-:W-:Y:S01]  /*d9d0*/  IMAD.X R7, RZ, RZ, R13, P6 ;  /* 0x000000ffff077224 */ /* 0x000fe200030e060d */
[----:B------:R-:W-:Y:S01]  /*d9e0*/  LOP3.LUT R24, R2, R203, RZ, 0x3c, !PT ;  /* 0x000000cb02187212 */ /* 0x000fe200078e3cff */
[----:B------:R-:W-:Y:S01]  /*d9f0*/  SHFL.IDX PT, R59, R59, R94, 0x1c1f ;  /* 0x001c1f5e3b3b7589 */ /* 0x000fe200000e0000 */
[----:B------:R-:W-:Y:S02]  /*da00*/  LOP3.LUT R4, R197, 0x380, RZ, 0xc0, !PT ;  /* 0x00000380c5047812 */ /* 0x000fe400078ec0ff */
[----:B------:R-:W-:Y:S01]  /*da10*/  LOP3.LUT R8, R0, R193, RZ, 0x3c, !PT ;  /* 0x000000c100087212 */ /* 0x000fe200078e3cff */
[----:B------:R-:W-:Y:S01]  /*da20*/  SHFL.IDX PT, R95, R95, R28, 0x1c1f ;  /* 0x001c1f1c5f5f7589 */ /* 0x000fe200000e0000 */
[----:B------:R-:W-:-:S02]  /*da30*/  LOP3.LUT R6, R191, 0x380, RZ, 0xc0, !PT ;  /* 0x00000380bf067812 */ /* 0x000fc400078ec0ff */
[----:B------:R-:W-:Y:S01]  /*da40*/  LOP3.LUT R2, R195, 0x380, RZ, 0xc0, !PT ;  /* 0x00000380c3027812 */ /* 0x000fe200078ec0ff */
[----:B------:R-:W-:Y:S01]  /*da50*/  SHFL.IDX PT, R97, R97, R28, 0x1c1f ;  /* 0x001c1f1c61617589 */ /* 0x000fe200000e0000 */
[----:B------:R-:W-:Y:S02]  /*da60*/  LOP3.LUT R0, R37, 0x380, RZ, 0xc0, !PT ;  /* 0x0000038025007812 */ /* 0x000fe400078ec0ff */
[----:B------:R-:W-:Y:S01]  /*da70*/  SHF.R.U64 R4, R4, 0x3, RZ ;  /* 0x0000000304047819 */ /* 0x000fe200000012ff */
[----:B------:R-:W-:Y:S01]  /*da80*/  SHFL.IDX PT, R88, R159, R28, 0x1c1f ;  /* 0x001c1f1c9f587589 */ /* 0x000fe200000e0000 */
[----:B------:R-:W-:Y:S02]  /*da90*/  SHF.R.U64 R6, R6, 0x3, RZ ;  /* 0x0000000306067819 */ /* 0x000fe400000012ff */
[----:B------:R-:W-:Y:S01]  /*daa0*/  IADD3 R189, P5, R12, 0x60, RZ ;  /* 0x000000600cbd7810 */ /* 0x000fe20007fbe0ff */
[----:B------:R-:W-:Y:S01]  /*dab0*/  SHFL.IDX PT, R36, R36, R94, 0x1c1f ;  /* 0x001c1f5e24247589 */ /* 0x000fe200000e0000 */
[----:B------:R-:W-:-:S02]  /*dac0*/  SHF.R.U64 R2, R2, 0x3, RZ ;  /* 0x0000000302027819 */ /* 0x000fc400000012ff */
[----:B------:R-:W-:Y:S01]  /*dad0*/  SHF.R.U64 R0, R0, 0x3, RZ ;  /* 0x0000000300007819 */ /* 0x000fe200000012ff */
[--C-:B------:R-:W-:Y:S01]  /*dae0*/  IMAD.X R5, RZ, RZ, R13.reuse, P5 ;  /* 0x000000ffff057224 */ /* 0x100fe200028e060d */
[----:B------:R-:W-:Y:S01]  /*daf0*/  IADD3 R187, P2, R12, 0x40, RZ ;  /* 0x000000400cbb7810 */ /* 0x000fe20007f5e0ff */
[----:B------:R-:W-:Y:S01]  /*db00*/  SHFL.IDX PT, R108, R35, R94, 0x1c1f ;  /* 0x001c1f5e236c7589 */ /* 0x000fe200000e0000 */
[----:B------:R-:W-:Y:S02]  /*db10*/  LOP3.LUT R10, R4, R197, RZ, 0x3c, !PT ;  /* 0x000000c5040a7212 */ /* 0x000fe400078e3cff */
[----:B------:R-:W-:Y:S01]  /*db20*/  LOP3.LUT R140, R6, R191, RZ, 0x3c, !PT ;  /* 0x000000bf068c7212 */ /* 0x000fe200078e3cff */
[----:B------:R-:W-:Y:S01]  /*db30*/  IMAD.X R143, RZ, RZ, R13, P2 ;  /* 0x000000ffff8f7224 */ /* 0x000fe200010e060d */
[----:B------:R-:W-:Y:S01]  /*db40*/  LOP3.LUT R21, R12, 0x380, RZ, 0xc0, !PT ;  /* 0x000003800c157812 */ /* 0x000fe200078ec0ff */
[----:B------:R-:W-:Y:S01]  /*db50*/  SHFL.IDX PT, R67, R67, R94, 0x1c1f ;  /* 0x001c1f5e43437589 */ /* 0x000fe200000e0000 */
[----:B------:R-:W-:-:S02]  /*db60*/  LOP3.LUT R138, R2, R195, RZ, 0x3c, !PT ;  /* 0x000000c3028a7212 */ /* 0x000fc400078e3cff */
[----:B------:R-:W-:Y:S01]  /*db70*/  LOP3.LUT R4, R189, 0x380, RZ, 0xc0, !PT ;  /* 0x00000380bd047812 */ /* 0x000fe200078ec0ff */
[----:B------:R-:W-:Y:S01]  /*db80*/  SHFL.IDX PT, R93, R93, R28, 0x1c1f ;  /* 0x001c1f1c5d5d7589 */ /* 0x000fe200000e0000 */
[----:B------:R-:W-:Y:S02]  /*db90*/  LOP3.LUT R6, R0, R37, RZ, 0x3c, !PT ;  /* 0x0000002500067212 */ /* 0x000fe400078e3cff */
[----:B------:R-:W-:Y:S01]  /*dba0*/  LOP3.LUT R2, R187, 0x380, RZ, 0xc0, !PT ;  /* 0x00000380bb027812 */ /* 0x000fe200078ec0ff */
[----:B------:R-:W-:Y:S01]  /*dbb0*/  SHFL.IDX PT, R153, R153, R28, 0x1c1f ;  /* 0x001c1f1c99997589 */ /* 0x000fe200000e0000 */
[----:B------:R-:W-:Y:S02]  /*dbc0*/  SHF.R.U64 R21, R21, 0x3, RZ ;  /* 0x0000000315157819 */ /* 0x000fe400000012ff */
[----:B------:R-:W-:Y:S01]  /*dbd0*/  SHF.R.U64 R4, R4, 0x3, RZ ;  /* 0x0000000304047819 */ /* 0x000fe200000012ff */
[----:B------:R-:W-:Y:S01]  /*dbe0*/  SHFL.IDX PT, R157, R157, R28, 0x1c1f ;  /* 0x001c1f1c9d9d7589 */ /* 0x000fe200000e0000 */
[----:B------:R-:W-:-:S02]  /*dbf0*/  MOV R37, R6 ;  /* 0x0000000600257202 */ /* 0x000fc40000000f00 */
[----:B------:R-:W-:Y:S01]  /*dc00*/  SHF.R.U64 R2, R2, 0x3, RZ ;  /* 0x0000000302027819 */ /* 0x000fe200000012ff */
[----:B------:R-:W-:Y:S01]  /*dc10*/  SHFL.IDX PT, R7, R121, R28, 0x1c1f ;  /* 0x001c1f1c79077589 */ /* 0x000fe200000e0000 */
[----:B------:R-:W-:Y:S02]  /*dc20*/  MOV R0, R26 ;  /* 0x0000001a00007202 */ /* 0x000fe40000000f00 */
[----:B------:R-:W-:Y:S01]  /*dc30*/  LOP3.LUT R12, R21, R12, RZ, 0x3c, !PT ;  /* 0x0000000c150c7212 */ /* 0x000fe200078e3cff */
[----:B------:R-:W2:Y:S01]  /*dc40*/  SHFL.IDX PT, R121, R58, R94, 0x1c1f ;  /* 0x001c1f5e3a797589 */ /* 0x000ea200000e0000 */
[----:B------:R-:W-:Y:S02]  /*dc50*/  LOP3.LUT R4, R4, R189, RZ, 0x3c, !PT ;  /* 0x000000bd04047212 */ /* 0x000fe400078e3cff */
[----:B------:R-:W-:Y:S01]  /*dc60*/  LOP3.LUT R142, R2, R187, RZ, 0x3c, !PT ;  /* 0x000000bb028e7212 */ /* 0x000fe200078e3cff */
[----:B------:R-:W-:Y:S01]  /*dc70*/  SHFL.IDX PT, R27, R101, R28, 0x1c1f ;  /* 0x001c1f1c651b7589 */ /* 0x000fe200000e0000 */
[----:B------:R-:W-:-:S02]  /*dc80*/  MOV R2, R24 ;  /* 0x0000001800027202 */ /* 0x000fc40000000f00 */
[----:B------:R-:W-:Y:S01]  /*dc90*/  MOV R136, R136 ;  /* 0x0000008800887202 */ /* 0x000fe20000000f00 */
[----:B------:R-:W-:Y:S01]  /*dca0*/  SHFL.IDX PT, R101, R38, R94, 0x1c1f ;  /* 0x001c1f5e26657589 */ /* 0x000fe200000e0000 */
[----:B------:R-:W-:Y:S02]  /*dcb0*/  MOV R138, R138 ;  /* 0x0000008a008a7202 */ /* 0x000fe40000000f00 */
[----:B------:R-:W-:Y:S01]  /*dcc0*/  MOV R140, R140 ;  /* 0x0000008c008c7202 */ /* 0x000fe20000000f00 */
[----:B------:R-:W-:Y:S01]  /*dcd0*/  SHFL.IDX PT, R34, R34, R94, 0x1c1f ;  /* 0x001c1f5e22227589 */ /* 0x000fe200000e0000 */
[----:B------:R-:W-:Y:S02]  /*dce0*/  MOV R13, R12 ;  /* 0x0000000c000d7202 */ /* 0x000fe40000000f00 */
[----:B------:R-:W-:Y:S01]  /*dcf0*/  MOV R21, R14 ;  /* 0x0000000e00157202 */ /* 0x000fe20000000f00 */
[----:B------:R-:W-:Y:S01]  /*dd00*/  SHFL.IDX PT, R30, R53, R94, 0x1c1f ;  /* 0x001c1f5e351e7589 */ /* 0x000fe200000e0000 */
[----:B------:R-:W-:-:S02]  /*dd10*/  MOV R137, R10 ;  /* 0x0000000a00897202 */ /* 0x000fc40000000f00 */
[----:B------:R-:W-:Y:S01]  /*dd20*/  MOV R139, R8 ;  /* 0x00000008008b7202 */ /* 0x000fe20000000f00 */
[----:B------:R-:W3:Y:S01]  /*dd30*/  SHFL.IDX PT, R64, R64, R94, 0x1c1f ;  /* 0x001c1f5e40407589 */ /* 0x000ee200000e0000 */
[----:B------:R-:W-:Y:S02]  /*dd40*/  MOV R141, R4 ;  /* 0x00000004008d7202 */ /* 0x000fe40000000f00 */
[----:B------:R-:W-:Y:S01]  /*dd50*/  MOV R142, R142 ;  /* 0x0000008e008e7202 */ /* 0x000fe20000000f00 */
[----:B------:R-:W4:Y:S01]  /*dd60*/  SHFL.IDX PT, R66, R66, R94, 0x1c1f ;  /* 0x001c1f5e42427589 */ /* 0x000f2200000e0000 */
[----:B0-----:R-:W-:Y:S02]  /*dd70*/  SEL R134, R132, R133, P0 ;  /* 0x0000008584867207 */ /* 0x001fe40000000000 */
[----:B-1----:R-:W-:Y:S01]  /*dd80*/  SEL R130, R131, R128, P0 ;  /* 0x0000008083827207 */ /* 0x002fe20000000000 */
[----:B------:R-:W-:Y:S01]  /*dd90*/  SHFL.IDX PT, R87, R87, R28, 0x1c1f ;  /* 0x001c1f1c57577589 */ /* 0x000fe200000e0000 */
[----:B--2---:R-:W-:-:S02]  /*dda0*/  SEL R122, R120, R121, P0 ;  /* 0x00000079787a7207 */ /* 0x004fc40000000000 */
[----:B------:R-:W-:Y:S01]  /*ddb0*/  SEL R132, R133, R132, P0 ;  /* 0x0000008485847207 */ /* 0x000fe20000000000 */
[----:B------:R3:W-:Y:S01]  /*ddc0*/  SHFL.IDX PT, R25, R105, R28, 0x1c1f ;  /* 0x001c1f1c69197589 */ /* 0x0007e200000e0000 */
        /* <DEDUP_REMOVED lines=11> */
[----:B------:R-:W0:Y:S01]  /*de80*/  SHFL.IDX PT, R124, R31, R94, 0x1c1f ;  /* 0x001c1f5e1f7c7589 */ /* 0x000e2200000e0000 */
[----:B---3--:R-:W-:Y:S02]  /*de90*/  SEL R105, R64, R153, P0 ;  /* 0x0000009940697207 */ /* 0x008fe40000000000 */
[----:B----4-:R-:W-:Y:S01]  /*dea0*/  SEL R99, R157, R66, P0 ;  /* 0x000000429d637207 */ /* 0x010fe20000000000 */
[----:B------:R-:W-:Y:S04]  /*deb0*/  SHFL.IDX PT, R98, R39, R94, 0x1c1f ;  /* 0x001c1f5e27627589 */ /* 0x000fe800000e0000 */
[----:B------:R-:W1:Y:S04]  /*dec0*/  SHFL.IDX PT, R150, R41, R94, 0x1c1f ;  /* 0x001c1f5e29967589 */ /* 0x000e6800000e0000 */
[----:B------:R-:W2:Y:S04]  /*ded0*/  SHFL.IDX PT, R82, R82, R94, 0x1c1f ;  /* 0x001c1f5e52527589 */ /* 0x000ea800000e0000 */
[----:B------:R-:W-:Y:S04]  /*dee0*/  SHFL.IDX PT, R53, R75, R94, 0x1c1f ;  /* 0x001c1f5e4b357589 */ /* 0x000fe800000e0000 */
[----:B------:R-:W-:Y:S04]  /*def0*/  SHFL.IDX PT, R55, R74, R94, 0x1c1f ;  /* 0x001c1f5e4a377589 */ /* 0x000fe800000e0000 */
[----:B------:R-:W-:Y:S01]  /*df00*/  SHFL.IDX PT, R89, R89, R28, 0x1c1f ;  /* 0x001c1f1c59597589 */ /* 0x000fe200000e0000 */
[----:B0-----:R-:W-:-:S02]  /*df10*/  SEL R126, R87, R124, P0 ;  /* 0x0000007c577e7207 */ /* 0x001fc40000000000 */
[----:B------:R-:W-:Y:S01]  /*df20*/  SEL R124, R124, R87, P0 ;  /* 0x000000577c7c7207 */ /* 0x000fe20000000000 */
[----:B------:R-:W-:Y:S04]  /*df30*/  SHFL.IDX PT, R91, R91, R28, 0x1c1f ;  /* 0x001c1f1c5b5b7589 */ /* 0x000fe800000e0000 */
[----:B------:R-:W-:Y:S01]  /*df40*/  SHFL.IDX PT, R147, R147, R28, 0x1c1f ;  /* 0x001c1f1c93937589 */ /* 0x000fe200000e0000 */
[----:B-1----:R-:W-:-:S03]  /*df50*/  SEL R95, R25, R150, P0 ;  /* 0x00000096195f7207 */ /* 0x002fc60000000000 */
[----:B------:R-:W-:Y:S01]  /*df60*/  SHFL.IDX PT, R85, R161, R28, 0x1c1f ;  /* 0x001c1f1ca1557589 */ /* 0x000fe200000e0000 */
[----:B--2---:R-:W-:-:S03]  /*df70*/  SEL R41, R82, R185, P0 ;  /* 0x000000b952297207 */ /* 0x004fc60000000000 */
[----:B------:R-:W-:Y:S04]  /*df80*/  SHFL.IDX PT, R83, R163, R28, 0x1c1f ;  /* 0x001c1f1ca3537589 */ /* 0x000fe800000e0000 */
[----:B------:R-:W-:Y:S04]  /*df90*/  SHFL.IDX PT, R96, R32, R94, 0x1c1f ;  /* 0x001c1f5e20607589 */ /* 0x000fe800000e0000 */
[----:B------:R-:W0:Y:S04]  /*dfa0*/  SHFL.IDX PT, R116, R33, R94, 0x1c1f ;  /* 0x001c1f5e21747589 */ /* 0x000e2800000e0000 */
[----:B------:R1:W2:Y:S04]  /*dfb0*/  SHFL.IDX PT, R112, R61, R94, 0x1c1f ;  /* 0x001c1f5e3d707589 */ /* 0x0002a800000e0000 */
[----:B------:R-:W-:Y:S04]  /*dfc0*/  SHFL.IDX PT, R70, R70, R94, 0x1c1f ;  /* 0x001c1f5e46467589 */ /* 0x000fe800000e0000 */
[----:B------:R3:W-:Y:S01]  /*dfd0*/  SHFL.IDX PT, R76, R111, R28, 0x1c1f ;  /* 0x001c1f1c6f4c7589 */ /* 0x0007e200000e0000 */
[----:B-1----:R-:W-:-:S03]  /*dfe0*/  SEL R61, R30, R7, P0 ;  /* 0x000000071e3d7207 */ /* 0x002fc60000000000 */
[----:B------:R-:W-:Y:S04]  /*dff0*/  SHFL.IDX PT, R68, R115, R28, 0x1c1f ;  /* 0x001c1f1c73447589 */ /* 0x000fe800000e0000 */
[----:B------:R-:W-:Y:S01]  /*e000*/  SHFL.IDX PT, R149, R149, R28, 0x1c1f ;  /* 0x001c1f1c95957589 */ /* 0x000fe200000e0000 */
[----:B---3--:R-:W-:-:S03]  /*e010*/  SEL R111, R97, R36, P0 ;  /* 0x00000024616f7207 */ /* 0x008fc60000000000 */
[----:B------:R-:W-:Y:S01]  /*e020*/  SHFL.IDX PT, R151, R151, R28, 0x1c1f ;  /* 0x001c1f1c97977589 */ /* 0x000fe200000e0000 */
[----:B0-----:R-:W-:Y:S02]  /*e030*/  SEL R118, R91, R116, P0 ;  /* 0x000000745b767207 */ /* 0x001fe40000000000 */
[----:B------:R-:W-:Y:S01]  /*e040*/  SEL R116, R116, R91, P0 ;  /* 0x0000005b74747207 */ /* 0x000fe20000000000 */
[----:B------:R-:W-:Y:S01]  /*e050*/  SHFL.IDX PT, R163, R40, R94, 0x1c1f ;  /* 0x001c1f5e28a37589 */ /* 0x000fe200000e0000 */
[----:B--2---:R-:W-:Y:S02]  /*e060*/  SEL R114, R147, R112, P0 ;  /* 0x0000007093727207 */ /* 0x004fe40000000000 */
[----:B------:R-:W-:Y:S01]  /*e070*/  SEL R112, R112, R147, P0 ;  /* 0x0000009370707207 */ /* 0x000fe20000000000 */
[----:B------:R-:W-:Y:S04]  /*e080*/  SHFL.IDX PT, R161, R42, R94, 0x1c1f ;  /* 0x001c1f5e2aa17589 */ /* 0x000fe800000e0000 */
[----:B------:R-:W-:Y:S04]  /*e090*/  SHFL.IDX PT, R45, R45, R94, 0x1c1f ;  /* 0x001c1f5e2d2d7589 */ /* 0x000fe800000e0000 */
[----:B------:R-:W-:Y:S04]  /*e0a0*/  SHFL.IDX PT, R47, R47, R94, 0x1c1f ;  /* 0x001c1f5e2f2f7589 */ /* 0x000fe800000e0000 */
[----:B------:R-:W0:Y:S04]  /*e0b0*/  SHFL.IDX PT, R62, R62, R94, 0x1c1f ;  /* 0x001c1f5e3e3e7589 */ /* 0x000e2800000e0000 */
[----:B------:R1:W2:Y:S04]  /*e0c0*/  SHFL.IDX PT, R104, R63, R94, 0x1c1f ;  /* 0x001c1f5e3f687589 */ /* 0x0002a800000e0000 */
[----:B------:R3:W4:Y:S04]  /*e0d0*/  SHFL.IDX PT, R84, R107, R28, 0x1c1f ;  /* 0x001c1f1c6b547589 */ /* 0x00072800000e0000 */
[----:B------:R0:W-:Y:S01]  /*e0e0*/  SHFL.IDX PT, R15, R109, R28, 0x1c1f ;  /* 0x001c1f1c6d0f7589 */ /* 0x0001e200000e0000 */
[----:B-1----:R-:W-:-:S03]  /*e0f0*/  SEL R63, R7, R30, P0 ;  /* 0x0000001e073f7207 */ /* 0x002fc60000000000 */
[----:B------:R-:W-:Y:S01]  /*e100*/  SHFL.IDX PT, R12, R113, R28, 0x1c1f ;  /* 0x001c1f1c710c7589 */ /* 0x000fe200000e0000 */
[----:B------:R-:W-:Y:S02]  /*e110*/  F2FP.BF16.F32.PACK_AB R7, R121, R120 ;  /* 0x000000787907723e */ /* 0x000fe400000010ff */
[----:B---3--:R-:W-:Y:S01]  /*e120*/  SEL R107, R153, R64, P0 ;  /* 0x00000040996b7207 */ /* 0x008fe20000000000 */
[----:B------:R1:W-:Y:S01]  /*e130*/  SHFL.IDX PT, R10, R117, R28, 0x1c1f ;  /* 0x001c1f1c750a7589 */ /* 0x0003e200000e0000 */
[----:B------:R-:W-:Y:S02]  /*e140*/  SEL R64, R55, R26, P0 ;  /* 0x0000001a37407207 */ /* 0x000fe40000000000 */
[----:B0-----:R-:W-:Y:S01]  /*e150*/  SEL R109, R36, R97, P0 ;  /* 0x00000061246d7207 */ /* 0x001fe20000000000 */
[----:B------:R0:W-:Y:S01]  /*e160*/  SHFL.IDX PT, R60, R119, R28, 0x1c1f ;  /* 0x001c1f1c773c7589 */ /* 0x0001e200000e0000 */
[----:B------:R-:W-:Y:S02]  /*e170*/  SEL R97, R66, R157, P0 ;  /* 0x0000009d42617207 */ /* 0x000fe40000000000 */
[----:B------:R-:W-:Y:S01]  /*e180*/  SEL R66, R26, R55, P0 ;  /* 0x000000371a427207 */ /* 0x000fe20000000000 */
[----:B------:R3:W-:Y:S01]  /*e190*/  SHFL.IDX PT, R52, R123, R28, 0x1c1f ;  /* 0x001c1f1c7b347589 */ /* 0x0007e200000e0000 */
[----:B------:R-:W-:-:S02]  /*e1a0*/  F2FP.BF16.F32.PACK_AB R26, R133, R132 ;  /* 0x00000084851a723e */ /* 0x000fc400000010ff */
[----:B-1----:R-:W-:Y:S01]  /*e1b0*/  SEL R117, R34, R93, P0 ;  /* 0x0000005d22757207 */ /* 0x002fe20000000000 */
[----:B------:R-:W-:Y:S01]  /*e1c0*/  SHFL.IDX PT, R5, R125, R28, 0x1c1f ;  /* 0x001c1f1c7d057589 */ /* 0x000fe200000e0000 */
[----:B------:R-:W-:Y:S02]  /*e1d0*/  SEL R115, R149, R62, P0 ;  /* 0x0000003e95737207 */ /* 0x000fe40000000000 */
[----:B0-----:R-:W-:Y:S01]  /*e1e0*/  SEL R119, R93, R34, P0 ;  /* 0x000000225d777207 */ /* 0x001fe20000000000 */
[----:B------:R0:W-:Y:S01]  /*e1f0*/  SHFL.IDX PT, R44, R127, R28, 0x1c1f ;  /* 0x001c1f1c7f2c7589 */ /* 0x0001e200000e0000 */
[----:B------:R-:W-:Y:S02]  /*e200*/  SEL R93, R150, R25, P0 ;  /* 0x00000019965d7207 */ /* 0x000fe40000000000 */
[----:B---3--:R-:W-:Y:S01]  /*e210*/  SEL R123, R90, R59, P0 ;  /* 0x0000003b5a7b7207 */ /* 0x008fe20000000000 */
[----:B------:R1:W-:Y:S01]  /*e220*/  SHFL.IDX PT, R4, R129, R28, 0x1c1f ;  /* 0x001c1f1c81047589 */ /* 0x0003e200000e0000 */
[----:B------:R-:W-:-:S02]  /*e230*/  SEL R90, R88, R67, P0 ;  /* 0x00000043585a7207 */ /* 0x000fc40000000000 */
[----:B------:R-:W-:Y:S01]  /*e240*/  SEL R88, R67, R88, P0 ;  /* 0x0000005843587207 */ /* 0x000fe20000000000 */
[----:B------:R-:W-:Y:S01]  /*e250*/  SHFL.IDX PT, R155, R155, R28, 0x1c1f ;  /* 0x001c1f1c9b9b7589 */ /* 0x000fe200000e0000 */
[----:B------:R-:W-:Y:S02]  /*e260*/  SEL R67, R24, R53, P0 ;  /* 0x0000003518437207 */ /* 0x000fe40000000000 */
[----:B0-----:R-:W-:Y:S01]  /*e270*/  SEL R127, R89, R96, P0 ;  /* 0x00000060597f7207 */ /* 0x001fe20000000000 */
[----:B------:R-:W-:Y:S01]  /*e280*/  SHFL.IDX PT, R146, R165, R28, 0x1c1f ;  /* 0x001c1f1ca5927589 */ /* 0x000fe200000e0000 */
[----:B------:R-:W-:Y:S02]  /*e290*/  SEL R125, R96, R89, P0 ;  /* 0x00000059607d7207 */ /* 0x000fe40000000000 */
[----:B-1----:R-:W-:Y:S01]  /*e2a0*/  SEL R129, R103, R102, P0 ;  /* 0x0000006667817207 */ /* 0x002fe20000000000 */
[----:B------:R-:W-:Y:S01]  /*e2b0*/  SHFL.IDX PT, R144, R167, R28, 0x1c1f ;  /* 0x001c1f1ca7907589 */ /* 0x000fe200000e0000 */
[----:B------:R-:W-:-:S02]  /*e2c0*/  SEL R102, R100, R101, P0 ;  /* 0x0000006564667207 */ /* 0x000fc40000000000 */
[----:B------:R-:W-:Y:S01]  /*e2d0*/  SEL R100, R101, R100, P0 ;  /* 0x0000006465647207 */ /* 0x000fe20000000000 */
[----:B------:R-:W-:Y:S01]  /*e2e0*/  SHFL.IDX PT, R143, R169, R28, 0x1c1f ;  /* 0x001c1f1ca98f7589 */ /* 0x000fe200000e0000 */
[----:B------:R-:W-:Y:S02]  /*e2f0*/  SEL R103, R27, R98, P0 ;  /* 0x000000621b677207 */ /* 0x000fe40000000000 */
[----:B------:R-:W-:Y:S01]  /*e300*/  SEL R101, R98, R27, P0 ;  /* 0x0000001b62657207 */ /* 0x000fe20000000000 */
[----:B------:R-:W-:Y:S01]  /*e310*/  SHFL.IDX PT, R14, R175, R28, 0x1c1f ;  /* 0x001c1f1caf0e7589 */ /* 0x000fe200000e0000 */
[----:B------:R-:W-:Y:S02]  /*e320*/  F2FP.BF16.F32.PACK_AB R25, R131, R130 ;  /* 0x000000828319723e */ /* 0x000fe400000010ff */
[----:B------:R-:W-:Y:S01]  /*e330*/  F2FP.BF16.F32.PACK_AB R27, R129, R128 ;  /* 0x00000080811b723e */ /* 0x000fe200000010ff */
[----:B------:R-:W-:Y:S01]  /*e340*/  SHFL.IDX PT, R11, R177, R28, 0x1c1f ;  /* 0x001c1f1cb10b7589 */ /* 0x000fe200000e0000 */
[----:B------:R-:W-:-:S02]  /*e350*/  SEL R113, R62, R149, P0 ;  /* 0x000000953e717207 */ /* 0x000fc40000000000 */
[----:B--2---:R-:W-:Y:S01]  /*e360*/  SEL R106, R151, R104, P0 ;  /* 0x00000068976a7207 */ /* 0x004fe20000000000 */
[----:B------:R-:W-:Y:S01]  /*e370*/  SHFL.IDX PT, R9, R179, R28, 0x1c1f ;  /* 0x001c1f1cb3097589 */ /* 0x000fe200000e0000 */
[----:B------:R-:W-:Y:S02]  /*e380*/  SEL R104, R104, R151, P0 ;  /* 0x0000009768687207 */ /* 0x000fe40000000000 */
[----:B----4-:R-:W-:Y:S01]  /*e390*/  SEL R86, R84, R161, P0 ;  /* 0x000000a154567207 */ /* 0x010fe20000000000 */
[----:B------:R-:W-:Y:S01]  /*e3a0*/  SHFL.IDX PT, R8, R183, R28, 0x1c1f ;  /* 0x001c1f1cb7087589 */ /* 0x000fe200000e0000 */
[----:B------:R-:W-:-:S03]  /*e3b0*/  SEL R84, R161, R84, P0 ;  /* 0x00000054a1547207 */ /* 0x000fc60000000000 */
[----:B------:R-:W-:Y:S04]  /*e3c0*/  SHFL.IDX PT, R6, R181, R28, 0x1c1f ;  /* 0x001c1f1cb5067589 */ /* 0x000fe800000e0000 */
[----:B------:R-:W0:Y:S04]  /*e3d0*/  SHFL.IDX PT, R35, R48, R94, 0x1c1f ;  /* 0x001c1f5e30237589 */ /* 0x000e2800000e0000 */
[----:B------:R-:W-:Y:S04]  /*e3e0*/  SHFL.IDX PT, R29, R57, R94, 0x1c1f ;  /* 0x001c1f5e391d7589 */ /* 0x000fe800000e0000 */
[----:B------:R-:W-:Y:S04]  /*e3f0*/  SHFL.IDX PT, R31, R51, R94, 0x1c1f ;  /* 0x001c1f5e331f7589 */ /* 0x000fe800000e0000 */
[----:B------:R-:W1:Y:S04]  /*e400*/  SHFL.IDX PT, R40, R69, R94, 0x1c1f ;  /* 0x001c1f5e45287589 */ /* 0x000e6800000e0000 */
[----:B------:R-:W-:Y:S04]  /*e410*/  SHFL.IDX PT, R71, R71, R94, 0x1c1f ;  /* 0x001c1f5e47477589 */ /* 0x000fe800000e0000 */
[----:B------:R-:W2:Y:S04]  /*e420*/  SHFL.IDX PT, R42, R73, R94, 0x1c1f ;  /* 0x001c1f5e492a7589 */ /* 0x000ea800000e0000 */
[----:B------:R-:W3:Y:S01]  /*e430*/  SHFL.IDX PT, R49, R49, R94, 0x1c1f ;  /* 0x001c1f5e31317589 */ /* 0x000ee200000e0000 */
[----:B0-----:R-:W-:-:S02]  /*e440*/  SEL R62, R60, R35, P0 ;  /* 0x000000233c3e7207 */ /* 0x001fc40000000000 */
[----:B------:R-:W-:Y:S01]  /*e450*/  SEL R60, R35, R60, P0 ;  /* 0x0000003c233c7207 */ /* 0x000fe20000000000 */
[----:B------:R-:W0:Y:S04]  /*e460*/  SHFL.IDX PT, R28, R54, R94, 0x1c1f ;  /* 0x001c1f5e361c7589 */ /* 0x000e2800000e0000 */
[----:B------:R4:W0:Y:S04]  /*e470*/  SHFL.IDX PT, R38, R65, R94, 0x1c1f ;  /* 0x001c1f5e41267589 */ /* 0x00082800000e0000 */
[----:B------:R-:W0:Y:S01]  /*e480*/  SHFL.IDX PT, R51, R72, R94, 0x1c1f ;  /* 0x001c1f5e48337589 */ /* 0x000e2200000e0000 */
[----:B-1----:R-:W-:-:S02]  /*e490*/  SEL R91, R85, R40, P0 ;  /* 0x00000028555b7207 */ /* 0x002fc40000000000 */
[----:B------:R-:W-:Y:S01]  /*e4a0*/  SEL R89, R40, R85, P0 ;  /* 0x0000005528597207 */ /* 0x000fe20000000000 */
[----:B------:R-:W1:Y:S01]  /*e4b0*/  SHFL.IDX PT, R57, R77, R94, 0x1c1f ;  /* 0x001c1f5e4d397589 */ /* 0x000e6200000e0000 */
[----:B----4-:R-:W-:-:S03]  /*e4c0*/  SEL R65, R53, R24, P0 ;  /* 0x0000001835417207 */ /* 0x010fc60000000000 */
[----:B------:R-:W4:Y:S01]  /*e4d0*/  SHFL.IDX PT, R48, R79, R94, 0x1c1f ;  /* 0x001c1f5e4f307589 */ /* 0x000f2200000e0000 */
[----:B------:R-:W-:Y:S02]  /*e4e0*/  F2FP.BF16.F32.PACK_AB R24, R135, R134 ;  /* 0x000000868718723e */ /* 0x000fe400000010ff */
[----:B--2---:R-:W-:Y:S01]  /*e4f0*/  SEL R75, R143, R42, P0 ;  /* 0x0000002a8f4b7207 */ /* 0x004fe20000000000 */
[----:B------:R2:W4:Y:S01]  /*e500*/  SHFL.IDX PT, R39, R80, R94, 0x1c1f ;  /* 0x001c1f5e50277589 */ /* 0x00052200000e0000 */
[----:B------:R-:W-:Y:S02]  /*e510*/  SEL R73, R42, R143, P0 ;  /* 0x0000008f2a497207 */ /* 0x000fe40000000000 */
[----:B---3--:R-:W-:Y:S01]  /*e520*/  SEL R69, R49, R10, P0 ;  /* 0x0000000a31457207 */ /* 0x008fe20000000000 */
[----:B------:R3:W4:Y:S01]  /*e530*/  SHFL.IDX PT, R32, R78, R94, 0x1c1f ;  /* 0x001c1f5e4e207589 */ /* 0x00072200000e0000 */
[----:B0-----:R-:W-:Y:S02]  /*e540*/  SEL R55, R5, R28, P0 ;  /* 0x0000001c05377207 */ /* 0x001fe40000000000 */
[----:B------:R-:W-:Y:S01]  /*e550*/  SEL R53, R28, R5, P0 ;  /* 0x000000051c357207 */ /* 0x000fe20000000000 */
[----:B------:R0:W4:Y:S01]  /*e560*/  SHFL.IDX PT, R159, R81, R94, 0x1c1f ;  /* 0x001c1f5e519f7589 */ /* 0x00012200000e0000 */
[----:B------:R-:W-:-:S02]  /*e570*/  SEL R98, R155, R38, P0 ;  /* 0x000000269b627207 */ /* 0x000fc40000000000 */
[----:B--2---:R-:W-:Y:S01]  /*e580*/  SEL R80, R70, R83, P0 ;  /* 0x0000005346507207 */ /* 0x004fe20000000000 */
[----:B------:R2:W4:Y:S01]  /*e590*/  SHFL.IDX PT, R148, R43, R94, 0x1c1f ;  /* 0x001c1f5e2b947589 */ /* 0x00052200000e0000 */
[----:B------:R-:W-:Y:S02]  /*e5a0*/  SEL R96, R38, R155, P0 ;  /* 0x0000009b26607207 */ /* 0x000fe40000000000 */
[----:B---3--:R-:W-:Y:S01]  /*e5b0*/  SEL R78, R76, R45, P0 ;  /* 0x0000002d4c4e7207 */ /* 0x008fe20000000000 */
[----:B------:R-:W3:Y:S01]  /*e5c0*/  SHFL.IDX PT, R145, R46, R94, 0x1c1f ;  /* 0x001c1f5e2e917589 */ /* 0x000ee200000e0000 */
[----:B------:R-:W-:Y:S02]  /*e5d0*/  SEL R76, R45, R76, P0 ;  /* 0x0000004c2d4c7207 */ /* 0x000fe40000000000 */
[----:B0-----:R-:W-:Y:S01]  /*e5e0*/  SEL R81, R71, R146, P0 ;  /* 0x0000009247517207 */ /* 0x001fe20000000000 */
[----:B------:R0:W3:Y:S01]  /*e5f0*/  SHFL.IDX PT, R33, R50, R94, 0x1c1f ;  /* 0x001c1f5e32217589 */ /* 0x0000e200000e0000 */
[----:B------:R-:W-:-:S02]  /*e600*/  SEL R74, R144, R51, P0 ;  /* 0x00000033904a7207 */ /* 0x000fc40000000000 */
[----:B--2---:R-:W-:Y:S01]  /*e610*/  SEL R43, R185, R82, P0 ;  /* 0x00000052b92b7207 */ /* 0x004fe20000000000 */
[----:B------:R2:W-:Y:S01]  /*e620*/  STSM.16.M88.4 [R13], R24 ;  /* 0x000000180d007844 */ /* 0x0005e20000000200 */
[----:B------:R-:W-:Y:S02]  /*e630*/  SEL R82, R83, R70, P0 ;  /* 0x0000004653527207 */ /* 0x000fe40000000000 */
[----:B------:R-:W-:Y:S02]  /*e640*/  SEL R70, R68, R47, P0 ;  /* 0x0000002f44467207 */ /* 0x000fe40000000000 */
[----:B------:R-:W-:Y:S02]  /*e650*/  SEL R83, R146, R71, P0 ;  /* 0x0000004792537207 */ /* 0x000fe40000000000 */
[----:B------:R-:W-:Y:S02]  /*e660*/  SEL R68, R47, R68, P0 ;  /* 0x000000442f447207 */ /* 0x000fe40000000000 */
[----:B0-----:R-:W-:-:S02]  /*e670*/  SEL R94, R92, R163, P0 ;  /* 0x000000a35c5e7207 */ /* 0x001fc40000000000 */
[----:B------:R-:W-:Y:S02]  /*e680*/  SEL R72, R51, R144, P0 ;  /* 0x0000009033487207 */ /* 0x000fe40000000000 */
[----:B------:R-:W-:Y:S02]  /*e690*/  SEL R71, R10, R49, P0 ;  /* 0x000000310a477207 */ /* 0x000fe40000000000 */
[----:B-1----:R-:W-:Y:S02]  /*e6a0*/  SEL R58, R14, R57, P0 ;  /* 0x000000390e3a7207 */ /* 0x002fe40000000000 */
[----:B------:R-:W-:Y:S02]  /*e6b0*/  SEL R56, R57, R14, P0 ;  /* 0x0000000e39387207 */ /* 0x000fe40000000000 */
[----:B----4-:R-:W-:Y:S02]  /*e6c0*/  SEL R50, R9, R48, P0 ;  /* 0x0000003009327207 */ /* 0x010fe40000000000 */
        /* <DEDUP_REMOVED lines=13> */
[----:B------:R-:W-:Y:S02]  /*e7a0*/  SEL R87, R15, R148, P0 ;  /* 0x000000940f577207 */ /* 0x000fe40000000000 */
[----:B------:R-:W-:Y:S01]  /*e7b0*/  SEL R85, R148, R15, P0 ;  /* 0x0000000f94557207 */ /* 0x000fe20000000000 */
[----:B------:R0:W-:Y:S01]  /*e7c0*/  STSM.16.M88.4 [R37], R4 ;  /* 0x0000000425007844 */ /* 0x0001e20000000200 */
[----:B---3--:R-:W-:Y:S02]  /*e7d0*/  SEL R79, R12, R145, P0 ;  /* 0x000000910c4f7207 */ /* 0x008fe40000000000 */
[----:B------:R-:W-:Y:S02]  /*e7e0*/  SEL R77, R145, R12, P0 ;  /* 0x0000000c914d7207 */ /* 0x000fe40000000000 */
[----:B------:R-:W-:Y:S02]  /*e7f0*/  F2FP.BF16.F32.PACK_AB R8, R119, R118 ;  /* 0x000000767708723e */ /* 0x000fe400000010ff */
[----:B------:R-:W-:-:S02]  /*e800*/  F2FP.BF16.F32.PACK_AB R10, R117, R116 ;  /* 0x00000074750a723e */ /* 0x000fc400000010ff */
[----:B------:R-:W-:Y:S02]  /*e810*/  F2FP.BF16.F32.PACK_AB R11, R113, R112 ;  /* 0x00000070710b723e */ /* 0x000fe400000010ff */
[----:B------:R-:W-:Y:S02]  /*e820*/  F2FP.BF16.F32.PACK_AB R9, R115, R114 ;  /* 0x000000727309723e */ /* 0x000fe400000010ff */
[----:B------:R-:W-:Y:S02]  /*e830*/  SEL R46, R44, R31, P0 ;  /* 0x0000001f2c2e7207 */ /* 0x000fe40000000000 */
[----:B------:R-:W-:Y:S01]  /*e840*/  F2FP.BF16.F32.PACK_AB R12, R111, R110 ;  /* 0x0000006e6f0c723e */ /* 0x000fe200000010ff */
[----:B------:R-:W-:Y:S01]  /*e850*/  STSM.16.M88.4 [R142], R8 ;  /* 0x000000088e007844 */ /* 0x000fe20000000200 */
[----:B------:R-:W-:Y:S02]  /*e860*/  F2FP.BF16.F32.PACK_AB R14, R109, R108 ;  /* 0x0000006c6d0e723e */ /* 0x000fe400000010ff */
[----:B------:R-:W-:-:S02]  /*e870*/  F2FP.BF16.F32.PACK_AB R15, R105, R104 ;  /* 0x00000068690f723e */ /* 0x000fc400000010ff */
[----:B--2---:R-:W-:Y:S02]  /*e880*/  F2FP.BF16.F32.PACK_AB R13, R107, R106 ;  /* 0x0000006a6b0d723e */ /* 0x004fe400000010ff */
[----:B------:R-:W-:Y:S02]  /*e890*/  SEL R54, R52, R33, P0 ;  /* 0x0000002134367207 */ /* 0x000fe40000000000 */
[----:B------:R-:W-:Y:S01]  /*e8a0*/  SEL R44, R31, R44, P0 ;  /* 0x0000002c1f2c7207 */ /* 0x000fe20000000000 */
[----:B------:R-:W-:Y:S01]  /*e8b0*/  STSM.16.M88.4 [R141], R12 ;  /* 0x0000000c8d007844 */ /* 0x000fe20000000200 */
[----:B------:R-:W-:Y:S02]  /*e8c0*/  F2FP.BF16.F32.PACK_AB R24, R103, R102 ;  /* 0x000000666718723e */ /* 0x000fe400000010ff */
[----:B------:R-:W-:Y:S02]  /*e8d0*/  F2FP.BF16.F32.PACK_AB R26, R101, R100 ;  /* 0x00000064651a723e */ /* 0x000fe400000010ff */
[----:B------:R-:W-:-:S02]  /*e8e0*/  F2FP.BF16.F32.PACK_AB R27, R97, R96 ;  /* 0x00000060611b723e */ /* 0x000fc400000010ff */
[----:B------:R-:W-:Y:S02]  /*e8f0*/  F2FP.BF16.F32.PACK_AB R25, R99, R98 ;  /* 0x000000626319723e */ /* 0x000fe400000010ff */
        /* <DEDUP_REMOVED lines=15> */
[----:B0-----:R-:W-:Y:S02]  /*e9f0*/  F2FP.BF16.F32.PACK_AB R37, R75, R74 ;  /* 0x0000004a4b25723e */ /* 0x001fe400000010ff */
[----:B------:R-:W-:Y:S02]  /*ea00*/  F2FP.BF16.F32.PACK_AB R4, R71, R70 ;  /* 0x000000464704723e */ /* 0x000fe400000010ff */
[----:B------:R-:W-:Y:S01]  /*ea10*/  F2FP.BF16.F32.PACK_AB R6, R69, R68 ;  /* 0x000000444506723e */ /* 0x000fe200000010ff */
[----:B------:R-:W-:Y:S01]  /*ea20*/  STSM.16.M88.4 [R137], R36 ;  /* 0x0000002489007844 */ /* 0x000fe20000000200 */
[----:B------:R-:W-:Y:S01]  /*ea30*/  F2FP.BF16.F32.PACK_AB R7, R65, R64 ;  /* 0x000000404107723e */ /* 0x000fe200000010ff */
[----:B-1----:R-:W-:Y:S01]  /*ea40*/  IMAD.U32 R28, RZ, RZ, UR12 ;  /* 0x0000000cff1c7e24 */ /* 0x002fe2000f8e00ff */
        /* <DEDUP_REMOVED lines=15> */
[----:B------:R0:W-:Y:S01]  /*eb40*/  STSM.16.M88.4 [R2], R12 ;  /* 0x0000000c02007844 */ /* 0x0001e20000000200 */
[----:B------:R-:W-:Y:S02]  /*eb50*/  F2FP.BF16.F32.PACK_AB R27, R41, R40 ;  /* 0x00000028291b723e */ /* 0x000fe400000010ff */
[----:B------:R-:W-:Y:S02]  /*eb60*/  F2FP.BF16.F32.PACK_AB R24, R47, R46 ;  /* 0x0000002e2f18723e */ /* 0x000fe400000010ff */
[----:B------:R-:W-:-:S03]  /*eb70*/  ISETP.NE.U32.AND P0, PT, RZ, UR14, PT ;  /* 0x0000000eff007c0c */ /* 0x000fc6000bf05070 */
[----:B------:R1:W-:Y:S01]  /*eb80*/  STSM.16.M88.4 [R0], R24 ;  /* 0x0000001800007844 */ /* 0x0003e20000000200 */
[----:B------:R-:W-:Y:S01]  /*eb90*/  BAR.SYNC.DEFER_BLOCKING 0x1, 0x100 ;  /* 0x0044000000007b1d */ /* 0x000fe20000010000 */
[----:B------:R-:W-:-:S07]  /*eba0*/  ISETP.NE.AND.EX P0, PT, RZ, UR15, PT, P0 ;  /* 0x0000000fff007c0c */ /* 0x000fce000bf05300 */
[----:B0-----:R-:W0:Y:S06]  /*ebb0*/  LDC R2, c[0x0][0xbe8] ;  /* 0x0002fa00ff027b82 */ /* 0x001e2c0000000800 */
[----:B------:R-:W2:Y:S01]  /*ebc0*/  @P0 LDG.E R30, desc[UR36][R28.64] ;  /* 0x000000241c1e0981 */ /* 0x000ea2000c1e1900 */
[----:B------:R-:W-:Y:S01]  /*ebd0*/  UISETP.NE.U32.AND UP0, UPT, UR12, URZ, UPT ;  /* 0x0000003f0c00728c */ /* 0x000fe2000bf05070 */
[----:B------:R-:W-:Y:S01]  /*ebe0*/  UMOV UR20, 0x9b8 ;  /* 0x000009b800147882 */ /* 0x000fe20000000000 */
[----:B------:R-:W-:Y:S02]  /*ebf0*/  ULDC UR4, c[0x0][0xa88] ;  /* 0x0002a20000047ab9 */ /* 0x000fe40000000800 */
[----:B------:R-:W-:Y:S01]  /*ec00*/  UISETP.NE.AND.EX UP0, UPT, UR13, URZ, UPT, UP0 ;  /* 0x0000003f0d00728c */ /* 0x000fe2000bf05300 */
[----:B0-----:R-:W-:Y:S01]  /*ec10*/  ISETP.NE.AND P1, PT, R2, 0x1, PT ;  /* 0x000000010200780c */ /* 0x001fe20003f25270 */
[----:B------:R-:W-:-:S04]  /*ec20*/  IMAD.U32 R9, RZ, RZ, UR4 ;  /* 0x00000004ff097e24 */ /* 0x000fc8000f8e00ff */
[----:B------:R-:W-:-:S05]  /*ec30*/  PLOP3.LUT P4, PT, PT, PT, UP0, 0x80, 0x0 ;  /* 0x000000000000781c */ /* 0x000fca0003f8f008 */
[----:B------:R-:W-:-:S03]  /*ec40*/  @UP0 ULEA UR12, UP1, UR54, UR12, 0x2 ;  /* 0x0000000c360c0291 */ /* 0x000fc6000f82103f */
[----:B-1----:R-:W0:Y:S01]  /*ec50*/  @P1 LDC R0, c[0x0][0xbec] ;  /* 0x0002fb00ff001b82 */ /* 0x002e220000000800 */
[----:B------:R-:W-:Y:S02]  /*ec60*/  @UP0 ULEA.HI.X UR13, UR54, UR13, UR58, 0x2, UP1 ;  /* 0x0000000d360d0291 */ /* 0x000fe400088f143a */
[----:B------:R-:W-:Y:S01]  /*ec70*/  UISETP.GT.AND UP1, UPT, UR57, 0x1, UPT ;  /* 0x000000013900788c */ /* 0x000fe2000bf24270 */
[----:B------:R-:W-:-:S04]  /*ec80*/  VIADD R13, R17, UR49 ;  /* 0x00000031110d7c36 */ /* 0x000fc80008000000 */
[----:B------:R-:W1:Y:S01]  /*ec90*/  @P1 LDC R11, c[0x0][0xbf0] ;  /* 0x0002fc00ff0b1b82 */ /* 0x000e620000000800 */
[----:B------:R-:W-:Y:S01]  /*eca0*/  USEL UR20, UR20, 0x978, UP1 ;  /* 0x0000097814147887 */ /* 0x000fe20008800000 */
[----:B------:R-:W-:Y:S01]  /*ecb0*/  IMAD.U32 R4, RZ, RZ, UR12 ;  /* 0x0000000cff047e24 */ /* 0x000fe2000f8e00ff */
[----:B------:R-:W-:Y:S01]  /*ecc0*/  UISETP.NE.U32.AND UP0, UPT, UR14, URZ, UPT ;  /* 0x0000003f0e00728c */ /* 0x000fe2000bf05070 */
[----:B------:R-:W-:Y:S01]  /*ecd0*/  IMAD.U32 R5, RZ, RZ, UR13 ;  /* 0x0000000dff057e24 */ /* 0x000fe2000f8e00ff */
[----:B------:R-:W-:Y:S02]  /*ece0*/  UMOV UR4, URZ ;  /* 0x0000003f00047c82 */ /* 0x000fe40008000000 */
[----:B------:R-:W-:Y:S02]  /*ecf0*/  UISETP.NE.AND.EX UP0, UPT, UR15, URZ, UPT, UP0 ;  /* 0x0000003f0f00728c */ /* 0x000fe4000bf05300 */
[----:B------:R-:W-:Y:S01]  /*ed00*/  USEL UR9, UR59, URZ, UP1 ;  /* 0x0000003f3b097287 */ /* 0x000fe20008800000 */
[----:B------:R-:W-:Y:S01]  /*ed10*/  IMAD.MOV.U32 R7, RZ, RZ, R13 ;  /* 0x000000ffff077224 */ /* 0x000fe200078e000d */
[----:B------:R-:W-:Y:S01]  /*ed20*/  USEL UR54, UR54, URZ, !UP0 ;  /* 0x0000003f36367287 */ /* 0x000fe2000c000000 */
[----:B------:R3:W5:Y:S01]  /*ed30*/  @P4 LDG.E R9, desc[UR36][R4.64] ;  /* 0x0000002404094981 */ /* 0x000762000c1e1900 */
[----:B------:R-:W-:Y:S01]  /*ed40*/  ULDC.64 UR16, c[0x0][UR20+0x218] ;  /* 0x0000860014107abb */ /* 0x000fe20008000a00 */
[----:B------:R-:W-:Y:S01]  /*ed50*/  ULDC.64 UR18, c[0x0][UR20+0x228] ;  /* 0x00008a0014127abb */ /* 0x000fe20008000a00 */
[----:B------:R-:W-:Y:S01]  /*ed60*/  ULDC.64 UR14, c[0x0][UR20+0x220] ;  /* 0x00008800140e7abb */ /* 0x000fe20008000a00 */
[----:B------:R-:W-:Y:S01]  /*ed70*/  UIMAD.WIDE.U32 UR12, UR16, UR55, URZ ;  /* 0x00000037100c72a5 */ /* 0x000fe2000f8e003f */
[----:B0-----:R-:W-:Y:S01]  /*ed80*/  @P1 IMAD.HI.U32 R0, R13, R0, RZ ;  /* 0x000000000d001227 */ /* 0x001fe200078e00ff */
[----:B------:R-:W-:-:S02]  /*ed90*/  UIMAD.WIDE.U32 UR22, UR18, UR9, URZ ;  /* 0x00000009121672a5 */ /* 0x000fc4000f8e003f */
[----:B------:R-:W-:Y:S02]  /*eda0*/  UIMAD UR16, UR17, UR55, URZ ;  /* 0x00000037111072a4 */ /* 0x000fe4000f8e023f */
[----:B------:R-:W-:Y:S02]  /*edb0*/  UIMAD UR18, UR19, UR9, URZ ;  /* 0x00000009131272a4 */ /* 0x000fe4000f8e023f */
[----:B------:R-:W-:Y:S01]  /*edc0*/  USEL UR58, UR58, URZ, !UP0 ;  /* 0x0000003f3a3a7287 */ /* 0x000fe2000c000000 */
[----:B-1----:R-:W-:Y:S01]  /*edd0*/  @P1 SHF.R.U32.HI R7, RZ, R11, R0 ;  /* 0x0000000bff071219 */ /* 0x002fe20000011600 */
[----:B------:R-:W-:Y:S01]  /*ede0*/  UIMAD UR9, UR15, UR54, URZ ;  /* 0x000000360f0972a4 */ /* 0x000fe2000f8e023f */
[----:B---3--:R-:W-:Y:S01]  /*edf0*/  IMAD.U32 R4, RZ, RZ, UR22 ;  /* 0x00000016ff047e24 */ /* 0x008fe2000f8e00ff */
[----:B------:R-:W-:Y:S01]  /*ee00*/  UIADD3 UR13, UR13, UR16, URZ ;  /* 0x000000100d0d7290 */ /* 0x000fe2000fffe03f */
[----:B------:R-:W-:Y:S01]  /*ee10*/  IMAD.U32 R5, RZ, RZ, UR23 ;  /* 0x00000017ff057e24 */ /* 0x000fe2000f8e00ff */
[----:B------:R-:W-:Y:S01]  /*ee20*/  UIMAD.WIDE.U32 UR16, UR14, UR54, URZ ;  /* 0x000000360e1072a5 */ /* 0x000fe2000f8e003f */
[--C-:B------:R-:W-:Y:S01]  /*ee30*/  IMAD.MOV R11, RZ, RZ, -R7.reuse ;  /* 0x000000ffff0b7224 */ /* 0x100fe200078e0a07 */
[----:B------:R-:W-:Y:S01]  /*ee40*/  UIMAD UR9, UR14, UR58, UR9 ;  /* 0x0000003a0e0972a4 */ /* 0x000fe2000f8e0209 */
[----:B------:R-:W-:Y:S01]  /*ee50*/  SHF.R.S32.HI R5, RZ, 0x1f, R7 ;  /* 0x0000001fff057819 */ /* 0x000fe20000011407 */
[----:B------:R-:W-:Y:S01]  /*ee60*/  UIADD3 UR18, UR23, UR18, URZ ;  /* 0x0000001217127290 */ /* 0x000fe2000fffe03f */
[----:B------:R-:W-:Y:S01]  /*ee70*/  IMAD R11, R2, R11, R13 ;  /* 0x0000000b020b7224 */ /* 0x000fe200078e020d */
[----:B------:R-:W-:-:S04]  /*ee80*/  UIADD3 UR9, UR17, UR9, URZ ;  /* 0x0000000911097290 */ /* 0x000fc8000fffe03f */
[----:B------:R-:W-:Y:S01]  /*ee90*/  IMAD.U32 R6, RZ, RZ, UR18 ;  /* 0x00000012ff067e24 */ /* 0x000fe2000f8e00ff */
        /* <DEDUP_REMOVED lines=22> */
.L_x_2531:
[----:B------:R-:W2:Y:S01]  /*f000*/  LDL R0, [R1+0x20] ;  /* 0x0000200001007983 */ /* 0x000ea20000100800 */
[----:B------:R-:W-:Y:S02]  /*f010*/  LOP3.LUT P0, RZ, R228, 0x3, RZ, 0xc0, !PT ;  /* 0x00000003e4ff7812 */ /* 0x000fe4000780c0ff */
[----:B------:R-:W-:Y:S01]  /*f020*/  PLOP3.LUT P3, PT, PT, PT, UP1, 0x80, 0x0 ;  /* 0x000000000000781c */ /* 0x000fe20003f6f018 */
[----:B------:R-:W-:Y:S04]  /*f030*/  SHFL.IDX PT, R4, R8, RZ, 0x1c1f ;  /* 0x001c1fff08047589 */ /* 0x000fe800000e0000 */
[----:B------:R-:W0:Y:S04]  /*f040*/  SHFL.IDX PT, R5, R10, RZ, 0x1c1f ;  /* 0x001c1fff0a057589 */ /* 0x000e2800000e0000 */
[----:B------:R-:W-:Y:S04]  /*f050*/  SHFL.IDX PT, R6, R8, 0x1, 0x1c1f ;  /* 0x003c1f0008067f89 */ /* 0x000fe800000e0000 */
[----:B------:R-:W1:Y:S01]  /*f060*/  SHFL.IDX PT, R7, R10, 0x1, 0x1c1f ;  /* 0x003c1f000a077f89 */ /* 0x000e6200000e0000 */
[----:B--2---:R-:W-:-:S02]  /*f070*/  VIADD R11, R0, UR49 ;  /* 0x00000031000b7c36 */ /* 0x004fc40008000000 */
[----:B-----5:R-:W-:Y:S02]  /*f080*/  IMAD R0, R9, R2, RZ ;  /* 0x0000000209007224 */ /* 0x020fe400078e02ff */
        /* <DEDUP_REMOVED lines=14> */
[----:B------:R-:W0:Y:S02]  /*f170*/  @P1 LDC R61, c[0x0][0xbf0] ;  /* 0x0002fc00ff3d1b82 */ /* 0x000e240000000800 */
[C---:B------:R-:W-:Y:S01]  /*f180*/  IADD3 R33, P2, R4.reuse, 0x5000, RZ ;  /* 0x0000500004217810 */ /* 0x040fe20007f5e0ff */
[----:B------:R-:W-:Y:S01]  /*f190*/  UIMAD UR9, UR14, UR12, URZ ;  /* 0x0000000c0e0972a4 */ /* 0x000fe2000f8e023f */
[C---:B------:R-:W-:Y:S02]  /*f1a0*/  IADD3 R9, P4, R4.reuse, 0x1000, RZ ;  /* 0x0000100004097810 */ /* 0x040fe40007f9e0ff */
[----:B------:R-:W-:Y:S01]  /*f1b0*/  LOP3.LUT R32, R33, 0x380, RZ, 0xc0, !PT ;  /* 0x0000038021207812 */ /* 0x000fe200078ec0ff */
[----:B------:R-:W-:Y:S01]  /*f1c0*/  UIMAD.WIDE.U32 UR10, UR4, UR12, URZ ;  /* 0x0000000c040a72a5 */ /* 0x000fe2000f8e003f */
[----:B------:R-:W-:Y:S02]  /*f1d0*/  IADD3 R13, P3, R4, 0x2000, RZ ;  /* 0x00002000040d7810 */ /* 0x000fe40007f7e0ff */
[----:B------:R-:W-:Y:S01]  /*f1e0*/  SHF.R.U64 R32, R32, 0x3, RZ ;  /* 0x0000000320207819 */ /* 0x000fe200000012ff */
[----:B------:R-:W-:Y:S01]  /*f1f0*/  UIMAD UR9, UR4, UR13, UR9 ;  /* 0x0000000d040972a4 */ /* 0x000fe2000f8e0209 */
[----:B------:R-:W-:-:S02]  /*f200*/  IADD3 R25, P6, R4, 0x3000, RZ ;  /* 0x0000300004197810 */ /* 0x000fc40007fde0ff */
[----:B------:R-:W-:Y:S01]  /*f210*/  LOP3.LUT R32, R32, R33, RZ, 0x3c, !PT ;  /* 0x0000002120207212 */ /* 0x000fe200078e3cff */
[--C-:B------:R-:W-:Y:S01]  /*f220*/  IMAD.X R33, RZ, RZ, R5.reuse, P2 ;  /* 0x000000ffff217224 */ /* 0x100fe200010e0605 */
[C---:B------:R-:W-:Y:S02]  /*f230*/  IADD3 R6, P2, R4.reuse, 0xb000, RZ ;  /* 0x0000b00004067810 */ /* 0x040fe40007f5e0ff */
[----:B------:R-:W-:Y:S01]  /*f240*/  IADD3 R29, P5, R4, 0x4000, RZ ;  /* 0x00004000041d7810 */ /* 0x000fe20007fbe0ff */
[----:B------:R-:W-:Y:S01]  /*f250*/  ULDC.64 UR12, c[0x0][0xae8] ;  /* 0x0002ba00000c7ab9 */ /* 0x000fe20000000a00 */
[----:B------:R-:W-:Y:S01]  /*f260*/  LOP3.LUT R3, R6, 0x380, RZ, 0xc0, !PT ;  /* 0x0000038006037812 */ /* 0x000fe200078ec0ff */
[----:B------:R-:W-:Y:S01]  /*f270*/  UIADD3 UR11, UR11, UR9, URZ ;  /* 0x000000090b0b7290 */ /* 0x000fe2000fffe03f */
[----:B------:R-:W-:Y:S02]  /*f280*/  LOP3.LUT R8, R9, 0x380, RZ, 0xc0, !PT ;  /* 0x0000038009087812 */ /* 0x000fe400078ec0ff */
[----:B------:R-:W-:Y:S01]  /*f290*/  LOP3.LUT R12, R13, 0x380, RZ, 0xc0, !PT ;  /* 0x000003800d0c7812 */ /* 0x000fe200078ec0ff */
[----:B------:R-:W-:Y:S01]  /*f2a0*/  USHF.R.S32.HI UR4, URZ, 0x1f, UR54 ;  /* 0x0000001f3f047899 */ /* 0x000fe20008011436 */
[----:B------:R-:W-:Y:S01]  /*f2b0*/  SHF.R.U64 R3, R3, 0x3, RZ ;  /* 0x0000000303037819 */ /* 0x000fe200000012ff */
[----:B------:R-:W-:Y:S01]  /*f2c0*/  IMAD.X R53, RZ, RZ, R5, P2 ;  /* 0x000000ffff357224 */ /* 0x000fe200010e0605 */
[----:B------:R-:W-:Y:S01]  /*f2d0*/  LOP3.LUT R24, R25, 0x380, RZ, 0xc0, !PT ;  /* 0x0000038019187812 */ /* 0x000fe200078ec0ff */
[----:B------:R-:W5:Y:S01]  /*f2e0*/  LD.E.128 R32, desc[UR36][R32.64] ;  /* 0x0000002420207980 */ /* 0x000f62000c101d00 */
[----:B------:R-:W-:-:S02]  /*f2f0*/  LOP3.LUT R28, R29, 0x380, RZ, 0xc0, !PT ;  /* 0x000003801d1c7812 */ /* 0x000fc400078ec0ff */
[----:B------:R-:W-:Y:S01]  /*f300*/  LOP3.LUT R52, R3, R6, RZ, 0x3c, !PT ;  /* 0x0000000603347212 */ /* 0x000fe200078e3cff */
[----:B------:R-:W-:Y:S01]  /*f310*/  IMAD R3, R18, 0x20, R227 ;  /* 0x0000002012037824 */ /* 0x000fe200078e02e3 */
[----:B------:R-:W-:Y:S01]  /*f320*/  SHF.R.U64 R8, R8, 0x3, RZ ;  /* 0x0000000308087819 */ /* 0x000fe200000012ff */
[----:B------:R-:W-:Y:S01]  /*f330*/  UIMAD.WIDE.U32 UR10, UR55, UR12, UR10 ;  /* 0x0000000c370a72a5 */ /* 0x000fe2000f8e000a */
[----:B------:R-:W-:Y:S02]  /*f340*/  SHF.R.U64 R12, R12, 0x3, RZ ;  /* 0x000000030c0c7819 */ /* 0x000fe400000012ff */
[----:B------:R-:W-:Y:S02]  /*f350*/  SHF.R.U64 R24, R24, 0x3, RZ ;  /* 0x0000000318187819 */ /* 0x000fe400000012ff */
[----:B------:R-:W-:Y:S01]  /*f360*/  SHF.R.U64 R28, R28, 0x3, RZ ;  /* 0x000000031c1c7819 */ /* 0x000fe200000012ff */
[----:B------:R-:W-:Y:S01]  /*f370*/  VIADD R62, R3, UR49 ;  /* 0x00000031033e7c36 */ /* 0x000fe20008000000 */
[----:B------:R-:W-:Y:S01]  /*f380*/  LOP3.LUT R8, R8, R9, RZ, 0x3c, !PT ;  /* 0x0000000908087212 */ /* 0x000fe200078e3cff */
[----:B------:R-:W-:Y:S01]  /*f390*/  UIMAD UR11, UR55, UR13, UR11 ;  /* 0x0000000d370b72a4 */ /* 0x000fe2000f8e020b */
[----:B------:R-:W-:Y:S01]  /*f3a0*/  LOP3.LUT R12, R12, R13, RZ, 0x3c, !PT ;  /* 0x0000000d0c0c7212 */ /* 0x000fe200078e3cff */
[--C-:B------:R-:W-:Y:S01]  /*f3b0*/  IMAD.X R9, RZ, RZ, R5.reuse, P4 ;  /* 0x000000ffff097224 */ /* 0x100fe200020e0605 */
[----:B------:R-:W-:Y:S01]  /*f3c0*/  LOP3.LUT R24, R24, R25, RZ, 0x3c, !PT ;  /* 0x0000001918187212 */ /* 0x000fe200078e3cff */
[--C-:B------:R-:W-:Y:S01]  /*f3d0*/  IMAD.X R13, RZ, RZ, R5.reuse, P3 ;  /* 0x000000ffff0d7224 */ /* 0x100fe200018e0605 */
[----:B------:R-:W-:Y:S01]  /*f3e0*/  LOP3.LUT R28, R28, R29, RZ, 0x3c, !PT ;  /* 0x0000001d1c1c7212 */ /* 0x000fe200078e3cff */
[--C-:B------:R-:W-:Y:S01]  /*f3f0*/  IMAD.X R25, RZ, RZ, R5.reuse, P6 ;  /* 0x000000ffff197224 */ /* 0x100fe200030e0605 */
[----:B------:R-:W-:Y:S01]  /*f400*/  ULDC.64 UR12, c[0x0][0xaf0] ;  /* 0x0002bc00000c7ab9 */ /* 0x000fe20000000a00 */
[----:B------:R-:W-:Y:S01]  /*f410*/  IMAD.X R29, RZ, RZ, R5, P5 ;  /* 0x000000ffff1d7224 */ /* 0x000fe200028e0605 */
[C---:B------:R-:W-:Y:S01]  /*f420*/  IADD3 R37, P0, R4.reuse, 0x6000, RZ ;  /* 0x0000600004257810 */ /* 0x040fe20007f1e0ff */
[----:B------:R-:W-:Y:S01]  /*f430*/  UIMAD UR4, UR4, UR12, URZ ;  /* 0x0000000c040472a4 */ /* 0x000fe2000f8e023f */
[----:B------:R-:W-:Y:S01]  /*f440*/  IADD3 R41, P4, R4, 0x7000, RZ ;  /* 0x0000700004297810 */ /* 0x000fe20007f9e0ff */
[----:B-1----:R-:W-:Y:S01]  /*f450*/  @P1 IMAD.HI.U32 R20, R62, R21, RZ ;  /* 0x000000153e141227 */ /* 0x002fe200078e00ff */
[C---:B------:R-:W-:Y:S01]  /*f460*/  IADD3 R57, P3, R4.reuse, 0x8000, RZ ;  /* 0x0000800004397810 */ /* 0x040fe20007f7e0ff */
[----:B------:R-:W5:Y:S01]  /*f470*/  LD.E.128 R8, desc[UR36][R8.64] ;  /* 0x0000002408087980 */ /* 0x000f62000c101d00 */
[----:B------:R-:W-:-:S02]  /*f480*/  IADD3 R45, P6, R4, 0x9000, RZ ;  /* 0x00009000042d7810 */ /* 0x000fc40007fde0ff */
[C---:B------:R-:W-:Y:S01]  /*f490*/  IADD3 R49, P5, R4.reuse, 0xa000, RZ ;  /* 0x0000a00004317810 */ /* 0x040fe20007fbe0ff */
[----:B------:R-:W-:Y:S01]  /*f4a0*/  UIMAD UR4, UR54, UR13, UR4 ;  /* 0x0000000d360472a4 */ /* 0x000fe2000f8e0204 */
[----:B------:R-:W-:Y:S01]  /*f4b0*/  LOP3.LUT R36, R37, 0x380, RZ, 0xc0, !PT ;  /* 0x0000038025247812 */ /* 0x000fe200078ec0ff */
[----:B------:R-:W-:Y:S01]  /*f4c0*/  IMAD.MOV.U32 R3, RZ, RZ, R62 ;  /* 0x000000ffff037224 */ /* 0x000fe200078e003e */
[----:B------:R-:W-:Y:S01]  /*f4d0*/  LOP3.LUT R40, R41, 0x380, RZ, 0xc0, !PT ;  /* 0x0000038029287812 */ /* 0x000fe200078ec0ff */
[----:B------:R-:W5:Y:S01]  /*f4e0*/  LD.E.128 R12, desc[UR36][R12.64] ;  /* 0x000000240c0c7980 */ /* 0x000f62000c101d00 */
[----:B------:R-:W-:Y:S02]  /*f4f0*/  LOP3.LUT R56, R57, 0x380, RZ, 0xc0, !PT ;  /* 0x0000038039387812 */ /* 0x000fe400078ec0ff */
[----:B------:R-:W-:Y:S01]  /*f500*/  LOP3.LUT R44, R45, 0x380, RZ, 0xc0, !PT ;  /* 0x000003802d2c7812 */ /* 0x000fe200078ec0ff */
[----:B------:R-:W5:Y:S01]  /*f510*/  LD.E.128 R24, desc[UR36][R24.64] ;  /* 0x0000002418187980 */ /* 0x000f62000c101d00 */
[----:B------:R-:W-:Y:S01]  /*f520*/  LOP3.LUT R48, R49, 0x380, RZ, 0xc0, !PT ;  /* 0x0000038031307812 */ /* 0x000fe200078ec0ff */
[----:B------:R-:W-:Y:S01]  /*f530*/  UIMAD.WIDE.U32 UR54, UR54, UR12, UR10 ;  /* 0x0000000c363672a5 */ /* 0x000fe2000f8e000a */
[----:B------:R-:W-:Y:S01]  /*f540*/  LOP3.LUT R7, R4, 0x380, RZ, 0xc0, !PT ;  /* 0x0000038004077812 */ /* 0x000fe200078ec0ff */
[----:B------:R-:W5:Y:S01]  /*f550*/  LD.E.128 R28, desc[UR36][R28.64] ;  /* 0x000000241c1c7980 */ /* 0x000f62000c101d00 */
[----:B0-----:R-:W-:-:S02]  /*f560*/  @P1 SHF.R.U32.HI R3, RZ, R61, R20 ;  /* 0x0000003dff031219 */ /* 0x001fc40000011614 */
[----:B------:R-:W-:Y:S01]  /*f570*/  SHF.R.U64 R36, R36, 0x3, RZ ;  /* 0x0000000324247819 */ /* 0x000fe200000012ff */
[----:B------:R-:W5:Y:S01]  /*f580*/  LD.E.128 R52, desc[UR36][R52.64] ;  /* 0x0000002434347980 */ /* 0x000f62000c101d00 */
[----:B------:R-:W-:Y:S02]  /*f590*/  SHF.R.U64 R40, R40, 0x3, RZ ;  /* 0x0000000328287819 */ /* 0x000fe400000012ff */
[----:B------:R-:W-:Y:S02]  /*f5a0*/  SHF.R.U64 R56, R56, 0x3, RZ ;  /* 0x0000000338387819 */ /* 0x000fe400000012ff */
[----:B------:R-:W-:Y:S02]  /*f5b0*/  SHF.R.U64 R44, R44, 0x3, RZ ;  /* 0x000000032c2c7819 */ /* 0x000fe400000012ff */
[----:B------:R-:W-:Y:S01]  /*f5c0*/  SHF.R.U64 R48, R48, 0x3, RZ ;  /* 0x0000000330307819 */ /* 0x000fe200000012ff */
[----:B------:R-:W-:Y:S01]  /*f5d0*/  UIADD3 UR4, UR55, UR4, URZ ;  /* 0x0000000437047290 */ /* 0x000fe2000fffe03f */
[----:B------:R-:W-:Y:S01]  /*f5e0*/  SHF.R.U64 R7, R7, 0x3, RZ ;  /* 0x0000000307077819 */ /* 0x000fe200000012ff */
[----:B------:R-:W-:Y:S01]  /*f5f0*/  ULDC.64 UR10, c[0x0][0xae0] ;  /* 0x0002b800000a7ab9 */ /* 0x000fe20000000a00 */
[--C-:B------:R-:W-:Y:S01]  /*f600*/  SHF.R.S32.HI R60, RZ, 0x1f, R3.reuse ;  /* 0x0000001fff3c7819 */ /* 0x100fe20000011403 */
        /* <DEDUP_REMOVED lines=12> */
[----:B------:R-:W-:Y:S01]  /*f6d0*/  IMAD.U32 R21, RZ, RZ, UR55 ;  /* 0x00000037ff157e24 */ /* 0x000fe2000f8e00ff */
[----:B------:R-:W5:Y:S01]  /*f6e0*/  LD.E.128 R36, desc[UR36][R36.64] ;  /* 0x0000002424247980 */ /* 0x000f62000c101d00 */
[----:B------:R-:W-:-:S02]  /*f6f0*/  IMAD R60, R60, UR10, RZ ;  /* 0x0000000a3c3c7c24 */ /* 0x000fc4000f8e02ff */
[----:B------:R-:W-:Y:S01]  /*f700*/  IMAD.U32 R20, RZ, RZ, UR54 ;  /* 0x00000036ff147e24 */ /* 0x000fe2000f8e00ff */
[----:B------:R-:W5:Y:S01]  /*f710*/  LD.E.128 R4, desc[UR36][R4.64] ;  /* 0x0000002404047980 */ /* 0x000f62000c101d00 */
[----:B------:R-:W-:Y:S02]  /*f720*/  IMAD.U32 R21, RZ, RZ, UR4 ;  /* 0x00000004ff157e24 */ /* 0x000fe4000f8e00ff */
[----:B------:R-:W-:Y:S01]  /*f730*/  IMAD R61, R2, R61, R62 ;  /* 0x0000003d023d7224 */ /* 0x000fe200078e023e */
[----:B------:R-:W5:Y:S01]  /*f740*/  LD.E.128 R40, desc[UR36][R40.64] ;  /* 0x0000002428287980 */ /* 0x000f62000c101d00 */
[C---:B------:R-:W-:Y:S02]  /*f750*/  IMAD R63, R3.reuse, UR11, R60 ;  /* 0x0000000b033f7c24 */ /* 0x040fe4000f8e023c */
[----:B------:R-:W-:Y:S01]  /*f760*/  IMAD.WIDE.U32 R2, R3, UR10, R20 ;  /* 0x0000000a03027c25 */ /* 0x000fe2000f8e0014 */
[----:B------:R-:W5:Y:S01]  /*f770*/  LD.E.128 R56, desc[UR36][R56.64] ;  /* 0x0000002438387980 */ /* 0x000f62000c101d00 */
[----:B------:R-:W-:Y:S01]  /*f780*/  SHF.R.S32.HI R20, RZ, 0x1f, R61 ;  /* 0x0000001fff147819 */ /* 0x000fe2000001143d */
[----:B------:R-:W-:-:S02]  /*f790*/  ULDC.64 UR10, c[0x0][0xad8] ;  /* 0x0002b600000a7ab9 */ /* 0x000fc40000000a00 */
        /* <DEDUP_REMOVED lines=8> */
[----:B------:R-:W-:-:S02]  /*f820*/  IMAD.IADD R3, R3, 0x1, R63 ;  /* 0x0000000103037824 */ /* 0x000fc400078e023f */
[----:B------:R-:W-:Y:S02]  /*f830*/  IMAD R20, R20, UR10, RZ ;  /* 0x0000000a14147c24 */ /* 0x000fe4000f8e02ff */
[----:B------:R-:W-:Y:S01]  /*f840*/  VIADD R65, R227, UR49 ;  /* 0x00000031e3417c36 */ /* 0x000fe20008000000 */
[----:B------:R-:W-:Y:S01]  /*f850*/  UIADD3 UR8, UR8, 0x33420, URZ ;  /* 0x0003342008087890 */ /* 0x000fe2000fffe03f */
[C---:B------:R-:W-:Y:S02]  /*f860*/  IMAD R63, R61.reuse, UR11, R20 ;  /* 0x0000000b3d3f7c24 */ /* 0x040fe4000f8e0214 */
[----:B------:R-:W-:Y:S01]  /*f870*/  IMAD.WIDE.U32 R2, R61, UR10, R2 ;  /* 0x0000000a3d027c25 */ /* 0x000fe2000f8e0002 */
[----:B------:R-:W-:Y:S01]  /*f880*/  ISETP.GE.AND P2, PT, R65, R0, PT ;  /* 0x000000004100720c */ /* 0x000fe20003f46270 */
[----:B------:R-:W-:Y:S01]  /*f890*/  ULDC.64 UR10, c[0x0][0xa80] ;  /* 0x0002a000000a7ab9 */ /* 0x000fe20000000a00 */
[----:B------:R-:W-:Y:S01]  /*f8a0*/  UPRMT UR8, URZ, 0x654, UR8 ;  /* 0x000006543f087896 */ /* 0x000fe20008000008 */
[----:B------:R-:W-:Y:S01]  /*f8b0*/  IMAD.IADD R3, R3, 0x1, R63 ;  /* 0x0000000103037824 */ /* 0x000fe200078e023f */
[----:B------:R-:W-:Y:S01]  /*f8c0*/  LEA R62, P3, R2, UR10, 0x1 ;  /* 0x0000000a023e7c11 */ /* 0x000fe2000f8608ff */
[----:B------:R-:W-:-:S03]  /*f8d0*/  VIADD R61, R65, 0x40 ;  /* 0x00000040413d7836 */ /* 0x000fc60000000000 */
[----:B------:R-:W-:Y:S01]  /*f8e0*/  LEA.HI.X R63, R2, UR11, R3, 0x1, P3 ;  /* 0x0000000b023f7c11 */ /* 0x000fe200098f0c03 */
[----:B------:R-:W-:Y:S01]  /*f8f0*/  VIADD R21, R65, 0x20 ;  /* 0x0000002041157836 */ /* 0x000fe20000000000 */
[-C--:B------:R-:W-:Y:S01]  /*f900*/  ISETP.GE.AND P1, PT, R61, R0.reuse, PT ;  /* 0x000000003d00720c */ /* 0x080fe20003f26270 */
[C---:B------:R-:W-:Y:S02]  /*f910*/  VIADD R67, R64.reuse, 0x40 ;  /* 0x0000004040437836 */ /* 0x040fe40000000000 */
[----:B------:R-:W-:Y:S01]  /*f920*/  VIADD R69, R64, 0x80 ;  /* 0x0000008040457836 */ /* 0x000fe20000000000 */
[----:B0-----:R-:W-:Y:S01]  /*f930*/  SYNCS.ARRIVE.TRANS64.RED.A1T0 RZ, [UR8], RZ ;  /* 0x000000ffffff79a7 */ /* 0x001fe20008100408 */
[----:B------:R0:W1:Y:S01]  /*f940*/  SHFL.IDX PT, R60, R62, RZ, 0x181f ;  /* 0x00181fff3e3c7589 */ /* 0x00006200000e0000 */
[----:B------:R-:W-:Y:S03]  /*f950*/  BSSY B1, `(.L_x_2533) ;  /* 0x0000014000017945 */ /* 0x000fe60003800000 */
[----:B------:R0:W2:Y:S01]  /*f960*/  SHFL.IDX PT, R61, R63, RZ, 0x181f ;  /* 0x00181fff3f3d7589 */ /* 0x0000a200000e0000 */
[----:B------:R-:W-:-:S02]  /*f970*/  ISETP.GE.AND P0, PT, R21, R0, PT ;  /* 0x000000001500720c */ /* 0x000fc40003f06270 */
[----:B------:R-:W-:Y:S02]  /*f980*/  SHF.R.S32.HI R66, RZ, 0x1f, R64 ;  /* 0x0000001fff427819 */ /* 0x000fe40000011440 */
[----:B------:R-:W-:Y:S02]  /*f990*/  SHF.R.S32.HI R68, RZ, 0x1f, R67 ;  /* 0x0000001fff447819 */ /* 0x000fe40000011443 */
[----:B------:R-:W-:Y:S01]  /*f9a0*/  SHF.R.S32.HI R70, RZ, 0x1f, R69 ;  /* 0x0000001fff467819 */ /* 0x000fe20000011445 */
[----:B0-----:R-:W-:Y:S06]  /*f9b0*/  @P2 BRA `(.L_x_2534) ;  /* 0x0000000000342947 */ /* 0x001fec0003800000 */
[----:B------:R-:W-:Y:S02]  /*f9c0*/  ULDC UR4, c[0x0][0xac8] ;  /* 0x0002b20000047ab9 */ /* 0x000fe40000000800 */
[----:B------:R-:W-:Y:S02]  /*f9d0*/  ISETP.GE.AND P4, PT, R64, UR4, PT ;  /* 0x0000000440007c0c */ /* 0x000fe4000bf86270 */
[----:B------:R-:W-:Y:S02]  /*f9e0*/  ISETP.GE.AND P3, PT, R67, UR4, PT ;  /* 0x0000000443007c0c */ /* 0x000fe4000bf66270 */
[----:B------:R-:W-:-:S09]  /*f9f0*/  ISETP.GE.AND P2, PT, R69, UR4, PT ;  /* 0x0000000445007c0c */ /* 0x000fd2000bf46270 */
[CC--:B-1----:R-:W-:Y:S02]  /*fa00*/  @!P4 LEA R2, P6, R64.reuse, R60.reuse, 0x1 ;  /* 0x0000003c4002c211 */ /* 0x0c2fe400078c08ff */
[-C--:B------:R-:W-:Y:S02]  /*fa10*/  @!P3 LEA R20, P5, R67, R60.reuse, 0x1 ;  /* 0x0000003c4314b211 */ /* 0x080fe400078a08ff */
[-C--:B--2---:R-:W-:Y:S02]  /*fa20*/  @!P4 LEA.HI.X R3, R64, R61.reuse, R66, 0x1, P6 ;  /* 0x0000003d4003c211 */ /* 0x084fe400030f0c42 */
[----:B------:R-:W-:Y:S02]  /*fa30*/  @!P2 LEA R60, P6, R69, R60, 0x1 ;  /* 0x0000003c453ca211 */ /* 0x000fe400078c08ff */
[-C--:B------:R-:W-:Y:S01]  /*fa40*/  @!P3 LEA.HI.X R21, R67, R61.reuse, R68, 0x1, P5 ;  /* 0x0000003d4315b211 */ /* 0x080fe200028f0c44 */
[----:B-----5:R0:W-:Y:S01]  /*fa50*/  @!P4 ST.E.128 desc[UR36][R2.64], R4 ;  /* 0x000000040200c985 */ /* 0x0201e2000c101d24 */
[----:B------:R-:W-:-:S03]  /*fa60*/  @!P2 LEA.HI.X R61, R69, R61, R70, 0x1, P6 ;  /* 0x0000003d453da211 */ /* 0x000fc600030f0c46 */
[----:B------:R0:W-:Y:S04]  /*fa70*/  @!P3 ST.E.128 desc[UR36][R20.64], R28 ;  /* 0x0000001c1400b985 */ /* 0x0001e8000c101d24 */
[----:B------:R0:W-:Y:S02]  /*fa80*/  @!P2 ST.E.128 desc[UR36][R60.64], R56 ;  /* 0x000000383c00a985 */ /* 0x0001e4000c101d24 */
.L_x_2534:
[----:B------:R-:W-:Y:S05]  /*fa90*/  BSYNC B1 ;  /* 0x0000000000017941 */ /* 0x000fea0003800000 */
.L_x_2533:
[----:B0----5:R0:W3:Y:S01]  /*faa0*/  SHFL.IDX PT, R7, R63, 0x1, 0x181f ;  /* 0x00381f003f077f89 */ /* 0x0210e200000e0000 */
[----:B------:R-:W-:Y:S03]  /*fab0*/  BSSY B1, `(.L_x_2535) ;  /* 0x0000010000017945 */ /* 0x000fe60003800000 */
[----:B------:R0:W4:Y:S01]  /*fac0*/  SHFL.IDX PT, R6, R62, 0x1, 0x181f ;  /* 0x00381f003e067f89 */ /* 0x00012200000e0000 */
[----:B------:R-:W-:Y:S05]  /*fad0*/  @P0 BRA `(.L_x_2536) ;  /* 0x0000000000340947 */ /* 0x000fea0003800000 */
[----:B------:R-:W-:Y:S02]  /*fae0*/  ULDC UR4, c[0x0][0xac8] ;  /* 0x0002b20000047ab9 */ /* 0x000fe40000000800 */
[----:B------:R-:W-:Y:S02]  /*faf0*/  ISETP.GE.AND P4, PT, R64, UR4, PT ;  /* 0x0000000440007c0c */ /* 0x000fe4000bf86270 */
[----:B------:R-:W-:Y:S02]  /*fb00*/  ISETP.GE.AND P5, PT, R67, UR4, PT ;  /* 0x0000000443007c0c */ /* 0x000fe4000bfa6270 */
[----:B------:R-:W-:-:S09]  /*fb10*/  ISETP.GE.AND P6, PT, R69, UR4, PT ;  /* 0x0000000445007c0c */ /* 0x000fd2000bfc6270 */
[CC--:B----4-:R-:W-:Y:S02]  /*fb20*/  @!P4 LEA R2, P0, R64.reuse, R6.reuse, 0x1 ;  /* 0x000000064002c211 */ /* 0x0d0fe400078008ff */
        /* <DEDUP_REMOVED lines=8> */
.L_x_2536:
[----:B------:R-:W-:Y:S05]  /*fbb0*/  BSYNC B1 ;  /* 0x0000000000017941 */ /* 0x000fea0003800000 */
.L_x_2535:
[----:B---3--:R3:W0:Y:S01]  /*fbc0*/  SHFL.IDX PT, R7, R63, 0x2, 0x181f ;  /* 0x00581f003f077f89 */ /* 0x00862200000e0000 */
[----:B------:R-:W-:Y:S03]  /*fbd0*/  BSSY B1, `(.L_x_2537) ;  /* 0x0000010000017945 */ /* 0x000fe60003800000 */
[----:B----4-:R3:W4:Y:S01]  /*fbe0*/  SHFL.IDX PT, R6, R62, 0x2, 0x181f ;  /* 0x00581f003e067f89 */ /* 0x01072200000e0000 */
        /* <DEDUP_REMOVED lines=14> */
.L_x_2538:
[----:B------:R-:W-:Y:S05]  /*fcd0*/  BSYNC B1 ;  /* 0x0000000000017941 */ /* 0x000fea0003800000 */
.L_x_2537:
[----:B0-----:R-:W-:Y:S01]  /*fce0*/  VIADD R3, R65, 0x60 ;  /* 0x0000006041037836 */ /* 0x001fe20000000000 */
[----:B---3--:R-:W0:Y:S04]  /*fcf0*/  SHFL.IDX PT, R63, R63, 0x3, 0x181f ;  /* 0x00781f003f3f7f89 */ /* 0x008e2800000e0000 */
[----:B------:R-:W-:Y:S01]  /*fd00*/  ISETP.GE.AND P0, PT, R3, R0, PT ;  /* 0x000000000300720c */ /* 0x000fe20003f06270 */
[----:B------:R-:W3:-:S12]  /*fd10*/  SHFL.IDX PT, R62, R62, 0x3, 0x181f ;  /* 0x00781f003e3e7f89 */ /* 0x000ed800000e0000 */
[----:B------:R-:W-:Y:S05]  /*fd20*/  @P0 BRA `(.L_x_2539) ;  /* 0x0000002000800947 */ /* 0x000fea0003800000 */
[----:B------:R-:W-:Y:S02]  /*fd30*/  ULDC UR4, c[0x0][0xac8] ;  /* 0x0002b20000047ab9 */ /* 0x000fe40000000800 */
[----:B------:R-:W-:Y:S02]  /*fd40*/  ISETP.GE.AND P2, PT, R64, UR4, PT ;  /* 0x0000000440007c0c */ /* 0x000fe4000bf46270 */
[----:B------:R-:W-:-:S11]  /*fd50*/  ISETP.GE.AND P3, PT, R67, UR4, PT ;  /* 0x0000000443007c0c */ /* 0x000fd6000bf66270 */
[CC--:B---3--:R-:W-:Y:S02]  /*fd60*/  @!P2 LEA R2, P0, R64.reuse, R62.reuse, 0x1 ;  /* 0x0000003e4002a211 */ /* 0x0c8fe400078008ff */
[C---:B------:R-:W-:Y:S02]  /*fd70*/  @!P3 LEA R4, P1, R67.reuse, R62, 0x1 ;  /* 0x0000003e4304b211 */ /* 0x040fe400078208ff */
        /* <DEDUP_REMOVED lines=10> */
.L_x_2532:
        /* <DEDUP_REMOVED lines=63> */
[C---:B------:R-:W-:Y:S01]  /*10210*/  VIADD R15, R16.reuse, 0x30 ;  /* 0x00000030100f7836 */ /* 0x040fe20000000000 */
[----:B------:R-:W-:Y:S01]  /*10220*/  ISETP.GE.AND P1, PT, R225, UR4, PT ;  /* 0x00000004e1007c0c */ /* 0x000fe2000bf26270 */
[C---:B------:R-:W-:Y:S01]  /*10230*/  VIADD R21, R16.reuse, 0x38 ;  /* 0x0000003810157836 */ /* 0x040fe20000000000 */
[----:B------:R-:W-:Y:S01]  /*10240*/  ISETP.GE.AND P4, PT, R11, UR4, PT ;  /* 0x000000040b007c0c */ /* 0x000fe2000bf86270 */
[----:B------:R-:W-:Y:S01]  /*10250*/  VIADD R25, R16, 0x48 ;  /* 0x0000004810197836 */ /* 0x000fe20000000000 */
[----:B------:R-:W-:-:S02]  /*10260*/  SHF.R.S32.HI R12, RZ, 0x1f, R11 ;  /* 0x0000001fff0c7819 */ /* 0x000fc4000001140b */
[----:B------:R-:W-:-:S03]  /*10270*/  SHF.R.S32.HI R14, RZ, 0x1f, R13 ;  /* 0x0000001fff0e7819 */ /* 0x000fc6000001140d */
[----:B-12---:R-:W-:-:S04]  /*10280*/  @!P3 IMAD.WIDE R4, R16, 0x4, R2 ;  /* 0x000000041004b825 */ /* 0x006fc800078e0202 */
[CC--:B------:R-:W-:Y:S01]  /*10290*/  @!P1 LEA R8, P5, R225.reuse, R2.reuse, 0x2 ;  /* 0x00000002e1089211 */ /* 0x0c0fe200078a10ff */
[----:B------:R1:W-:Y:S01]  /*102a0*/  @!P3 ST.E.64 desc[UR36][R4.64], R134 ;  /* 0x000000860400b985 */ /* 0x0003e2000c101b24 */
[C---:B------:R-:W-:Y:S02]  /*102b0*/  @!P2 LEA R6, P3, R226.reuse, R2, 0x2 ;  /* 0x00000002e206a211 */ /* 0x040fe400078610ff */
[-C--:B------:R-:W-:Y:S02]  /*102c0*/  @!P1 LEA.HI.X R9, R225, R3.reuse, R27, 0x2, P5 ;  /* 0x00000003e1099211 */ /* 0x080fe400028f141b */
[----:B------:R-:W-:Y:S02]  /*102d0*/  @!P2 LEA.HI.X R7, R226, R3, R32, 0x2, P3 ;  /* 0x00000003e207a211 */ /* 0x000fe400018f1420 */
[----:B------:R-:W-:Y:S02]  /*102e0*/  ISETP.GE.AND P3, PT, R13, UR4, PT ;  /* 0x000000040d007c0c */ /* 0x000fe4000bf66270 */
[----:B------:R-:W-:Y:S01]  /*102f0*/  ISETP.GE.AND P5, PT, R19, UR4, PT ;  /* 0x0000000413007c0c */ /* 0x000fe2000bfa6270 */
[----:B------:R2:W-:Y:S01]  /*10300*/  @!P2 ST.E.64 desc[UR36][R6.64], R132 ;  /* 0x000000840600a985 */ /* 0x0005e2000c101b24 */
[----:B------:R-:W-:-:S02]  /*10310*/  ISETP.GE.AND P2, PT, R15, UR4, PT ;  /* 0x000000040f007c0c */ /* 0x000fc4000bf46270 */
[C---:B------:R-:W-:Y:S01]  /*10320*/  @!P4 LEA R10, P6, R11.reuse, R2, 0x2 ;  /* 0x000000020b0ac211 */ /* 0x040fe200078c10ff */
[----:B------:R3:W-:Y:S01]  /*10330*/  @!P1 ST.E.64 desc[UR36][R8.64], R126 ;  /* 0x0000007e08009985 */ /* 0x0007e2000c101b24 */
[----:B-1----:R-:W-:Y:S02]  /*10340*/  SHF.R.S32.HI R5, RZ, 0x1f, R19 ;  /* 0x0000001fff057819 */ /* 0x002fe40000011413 */
[----:B------:R-:W-:-:S03]  /*10350*/  @!P4 LEA.HI.X R11, R11, R3, R12, 0x2, P6 ;  /* 0x000000030b0bc211 */ /* 0x000fc600030f140c */
[-C--:B------:R-:W-:Y:S02]  /*10360*/  @!P3 LEA R12, P6, R13, R2.reuse, 0x2 ;  /* 0x000000020d0cb211 */ /* 0x080fe400078c10ff */
[-C--:B------:R-:W-:Y:S02]  /*10370*/  @!P5 LEA R4, P1, R19, R2.reuse, 0x2 ;  /* 0x000000021304d211 */ /* 0x080fe400078210ff */
[-C--:B------:R-:W-:Y:S02]  /*10380*/  @!P3 LEA.HI.X R13, R13, R3.reuse, R14, 0x2, P6 ;  /* 0x000000030d0db211 */ /* 0x080fe400030f140e */
[----:B--2---:R-:W-:Y:S02]  /*10390*/  SHF.R.S32.HI R7, RZ, 0x1f, R15 ;  /* 0x0000001fff077819 */ /* 0x004fe4000001140f */
[----:B------:R-:W-:Y:S02]  /*103a0*/  @!P2 LEA R6, P6, R15, R2, 0x2 ;  /* 0x000000020f06a211 */ /* 0x000fe400078c10ff */
[----:B------:R-:W-:-:S02]  /*103b0*/  @!P5 LEA.HI.X R5, R19, R3, R5, 0x2, P1 ;  /* 0x000000031305d211 */ /* 0x000fc400008f1405 */
[----:B------:R-:W-:Y:S01]  /*103c0*/  @!P2 LEA.HI.X R7, R15, R3, R7, 0x2, P6 ;  /* 0x000000030f07a211 */ /* 0x000fe200030f1407 */
[----:B------:R-:W-:Y:S01]  /*103d0*/  VIADD R15, R16, 0x40 ;  /* 0x00000040100f7836 */ /* 0x000fe20000000000 */
[----:B------:R-:W-:Y:S01]  /*103e0*/  ISETP.GE.AND P1, PT, R21, UR4, PT ;  /* 0x0000000415007c0c */ /* 0x000fe2000bf26270 */
[----:B------:R1:W-:Y:S01]  /*103f0*/  @!P5 ST.E.64 desc[UR36][R4.64], R124 ;  /* 0x0000007c0400d985 */ /* 0x0003e2000c101b24 */
[----:B---3--:R-:W-:Y:S02]  /*10400*/  SHF.R.S32.HI R9, RZ, 0x1f, R21 ;  /* 0x0000001fff097819 */ /* 0x008fe40000011415 */
[----:B------:R-:W-:Y:S01]  /*10410*/  ISETP.GE.AND P5, PT, R15, UR4, PT ;  /* 0x000000040f007c0c */ /* 0x000fe2000bfa6270 */
[----:B------:R2:W-:Y:S01]  /*10420*/  @!P4 ST.E.64 desc[UR36][R10.64], R118 ;  /* 0x000000760a00c985 */ /* 0x0005e2000c101b24 */
[----:B------:R-:W-:-:S03]  /*10430*/  ISETP.GE.AND P4, PT, R25, UR4, PT ;  /* 0x0000000419007c0c */ /* 0x000fc6000bf86270 */
[----:B------:R3:W-:Y:S04]  /*10440*/  @!P3 ST.E.64 desc[UR36][R12.64], R116 ;  /* 0x000000740c00b985 */ /* 0x0007e8000c101b24 */
[C---:B------:R-:W-:Y:S01]  /*10450*/  @!P1 LEA R8, P6, R21.reuse, R2, 0x2 ;  /* 0x0000000215089211 */ /* 0x040fe200078c10ff */
[----:B------:R4:W-:Y:S01]  /*10460*/  @!P2 ST.E.64 desc[UR36][R6.64], R110 ;  /* 0x0000006e0600a985 */ /* 0x0009e2000c101b24 */
[----:B-1----:R-:W-:Y:S02]  /*10470*/  SHF.R.S32.HI R5, RZ, 0x1f, R25 ;  /* 0x0000001fff057819 */ /* 0x002fe40000011419 */
[----:B------:R-:W-:Y:S02]  /*10480*/  @!P1 LEA.HI.X R9, R21, R3, R9, 0x2, P6 ;  /* 0x0000000315099211 */ /* 0x000fe400030f1409 */
[----:B------:R-:W-:-:S02]  /*10490*/  SHF.R.S32.HI R21, RZ, 0x1f, R15 ;  /* 0x0000001fff157819 */ /* 0x000fc4000001140f */
[CC--:B------:R-:W-:Y:S01]  /*104a0*/  @!P5 LEA R14, P6, R15.reuse, R2.reuse, 0x2 ;  /* 0x000000020f0ed211 */ /* 0x0c0fe200078c10ff */
[----:B------:R1:W-:Y:S03]  /*104b0*/  @!P1 ST.E.64 desc[UR36][R8.64], R108 ;  /* 0x0000006c08009985 */ /* 0x0003e6000c101b24 */
[----:B------:R-:W-:Y:S01]  /*104c0*/  @!P5 LEA.HI.X R15, R15, R3, R21, 0x2, P6 ;  /* 0x000000030f0fd211 */ /* 0x000fe200030f1415 */
[----:B------:R-:W-:Y:S01]  /*104d0*/  VIADD R21, R16, 0x50 ;  /* 0x0000005010157836 */ /* 0x000fe20000000000 */
[----:B------:R-:W-:-:S03]  /*104e0*/  @!P4 LEA R4, P6, R25, R2, 0x2 ;  /* 0x000000021904c211 */ /* 0x000fc600078c10ff */
[----:B------:R5:W-:Y:S01]  /*104f0*/  @!P5 ST.E.64 desc[UR36][R14.64], R102 ;  /* 0x000000660e00d985 */ /* 0x000be2000c101b24 */
[----:B------:R-:W-:Y:S02]  /*10500*/  ISETP.GE.AND P3, PT, R21, UR4, PT ;  /* 0x0000000415007c0c */ /* 0x000fe4000bf66270 */
[----:B------:R-:W-:Y:S01]  /*10510*/  @!P4 LEA.HI.X R5, R25, R3, R5, 0x2, P6 ;  /* 0x000000031905c211 */ /* 0x000fe200030f1405 */
[----:B------:R-:W-:Y:S01]  /*10520*/  VIADD R25, R16, 0x58 ;  /* 0x0000005810197836 */ /* 0x000fe20000000000 */
[----:B--2---:R-:W-:-:S03]  /*10530*/  SHF.R.S32.HI R11, RZ, 0x1f, R21 ;  /* 0x0000001fff0b7819 */ /* 0x004fc60000011415 */
[----:B------:R2:W-:Y:S01]  /*10540*/  @!P4 ST.E.64 desc[UR36][R4.64], R100 ;  /* 0x000000640400c985 */ /* 0x0005e2000c101b24 */
[----:B------:R-:W-:Y:S02]  /*10550*/  ISETP.GE.AND P2, PT, R25, UR4, PT ;  /* 0x0000000419007c0c */ /* 0x000fe4000bf46270 */
[----:B---3--:R-:W-:-:S03]  /*10560*/  SHF.R.S32.HI R13, RZ, 0x1f, R25 ;  /* 0x0000001fff0d7819 */ /* 0x008fc60000011419 */
[----:B------:R-:W-:-:S04]  /*10570*/  @!P3 LEA R10, P6, R21, R2, 0x2 ;  /* 0x00000002150ab211 */ /* 0x000fc800078c10ff */
[----:B------:R-:W-:Y:S01]  /*10580*/  @!P3 LEA.HI.X R11, R21, R3, R11, 0x2, P6 ;  /* 0x00000003150bb211 */ /* 0x000fe200030f140b */
[----:B------:R-:W-:-:S03]  /*10590*/  VIADD R21, R16, 0x60 ;  /* 0x0000006010157836 */ /* 0x000fc60000000000 */
[----:B------:R-:W-:Y:S01]  /*105a0*/  @!P2 LEA R12, P6, R25, R2, 0x2 ;  /* 0x00000002190ca211 */ /* 0x000fe200078c10ff */
[----:B------:R3:W-:Y:S01]  /*105b0*/  @!P3 ST.E.64 desc[UR36][R10.64], R94 ;  /* 0x0000005e0a00b985 */ /* 0x0007e2000c101b24 */
[----:B------:R-:W-:Y:S02]  /*105c0*/  ISETP.GE.AND P1, PT, R21, UR4, PT ;  /* 0x0000000415007c0c */ /* 0x000fe4000bf26270 */
[----:B------:R-:W-:Y:S01]  /*105d0*/  @!P2 LEA.HI.X R13, R25, R3, R13, 0x2, P6 ;  /* 0x00000003190da211 */ /* 0x000fe200030f140d */
[----:B------:R-:W-:Y:S01]  /*105e0*/  VIADD R25, R16, 0x68 ;  /* 0x0000006810197836 */ /* 0x000fe20000000000 */
[----:B----4-:R-:W-:-:S03]  /*105f0*/  SHF.R.S32.HI R7, RZ, 0x1f, R21 ;  /* 0x0000001fff077819 */ /* 0x010fc60000011415 */
[----:B------:R-:W-:Y:S01]  /*10600*/  @!P2 ST.E.64 desc[UR36][R12.64], R92 ;  /* 0x0000005c0c00a985 */ /* 0x000fe2000c101b24 */
[----:B------:R-:W-:Y:S02]  /*10610*/  ISETP.GE.AND P5, PT, R25, UR4, PT ;  /* 0x0000000419007c0c */ /* 0x000fe4000bfa6270 */
[----:B-1----:R-:W-:-:S03]  /*10620*/  SHF.R.S32.HI R9, RZ, 0x1f, R25 ;  /* 0x0000001fff097819 */ /* 0x002fc60000011419 */
        /* <DEDUP_REMOVED lines=8> */
[----:B-----5:R-:W-:Y:S02]  /*106b0*/  SHF.R.S32.HI R15, RZ, 0x1f, R21 ;  /* 0x0000001fff0f7819 */ /* 0x020fe40000011415 */
[----:B------:R-:W-:Y:S01]  /*106c0*/  ISETP.GE.AND P1, PT, R223, UR4, PT ;  /* 0x00000004df007c0c */ /* 0x000fe2000bf26270 */
[----:B------:R4:W-:Y:S01]  /*106d0*/  @!P5 ST.E.64 desc[UR36][R8.64], R84 ;  /* 0x000000540800d985 */ /* 0x0009e2000c101b24 */
[----:B------:R-:W-:-:S02]  /*106e0*/  ISETP.GE.AND P3, PT, R25, UR4, PT ;  /* 0x0000000419007c0c */ /* 0x000fc4000bf66270 */
[----:B--2---:R-:W-:Y:S02]  /*106f0*/  SHF.R.S32.HI R5, RZ, 0x1f, R25 ;  /* 0x0000001fff057819 */ /* 0x004fe40000011419 */
[----:B------:R-:W-:Y:S02]  /*10700*/  ISETP.GE.AND P5, PT, R224, UR4, PT ;  /* 0x00000004e0007c0c */ /* 0x000fe4000bfa6270 */
[----:B------:R-:W-:-:S04]  /*10710*/  @!P4 LEA R14, P6, R21, R2, 0x2 ;  /* 0x00000002150ec211 */ /* 0x000fc800078c10ff */
[-C--:B------:R-:W-:Y:S01]  /*10720*/  @!P4 LEA.HI.X R15, R21, R3.reuse, R15, 0x2, P6 ;  /* 0x00000003150fc211 */ /* 0x080fe200030f140f */
[----:B------:R-:W-:Y:S02]  /*10730*/  VIADD R21, R16, 0x80 ;  /* 0x0000008010157836 */ /* 0x000fe40000000000 */
[----:B------:R-:W-:Y:S02]  /*10740*/  @!P3 LEA R4, P6, R25, R2, 0x2 ;  /* 0x000000021904b211 */ /* 0x000fe400078c10ff */
[----:B------:R-:W-:Y:S01]  /*10750*/  @!P4 ST.E.64 desc[UR36][R14.64], R78 ;  /* 0x0000004e0e00c985 */ /* 0x000fe2000c101b24 */
[----:B------:R-:W-:Y:S02]  /*10760*/  ISETP.GE.AND P2, PT, R21, UR4, PT ;  /* 0x0000000415007c0c */ /* 0x000fe4000bf46270 */
[----:B------:R-:W-:Y:S02]  /*10770*/  @!P3 LEA.HI.X R5, R25, R3, R5, 0x2, P6 ;  /* 0x000000031905b211 */ /* 0x000fe400030f1405 */
[----:B---3--:R-:W-:-:S02]  /*10780*/  SHF.R.S32.HI R11, RZ, 0x1f, R21 ;  /* 0x0000001fff0b7819 */ /* 0x008fc40000011415 */
[C---:B-1----:R-:W-:Y:S01]  /*10790*/  @!P1 LEA R6, P4, R223.reuse, R2, 0x2 ;  /* 0x00000002df069211 */ /* 0x042fe200078810ff */
[----:B------:R1:W-:Y:S01]  /*107a0*/  @!P3 ST.E.64 desc[UR36][R4.64], R76 ;  /* 0x0000004c0400b985 */ /* 0x0003e2000c101b24 */
[----:B------:R-:W-:Y:S02]  /*107b0*/  ISETP.GE.AND P3, PT, R222, UR4, PT ;  /* 0x00000004de007c0c */ /* 0x000fe4000bf66270 */
[----:B------:R-:W-:-:S03]  /*107c0*/  @!P1 LEA.HI.X R7, R223, R3, R30, 0x2, P4 ;  /* 0x00000003df079211 */ /* 0x000fc600020f141e */
[----:B------:R-:W-:-:S04]  /*107d0*/  @!P2 LEA R10, P6, R21, R2, 0x2 ;  /* 0x00000002150aa211 */ /* 0x000fc800078c10ff */
[-C--:B------:R-:W-:Y:S02]  /*107e0*/  @!P2 LEA.HI.X R11, R21, R3.reuse, R11, 0x2, P6 ;  /* 0x00000003150ba211 */ /* 0x080fe400030f140b */
[-C--:B------:R-:W-:Y:S02]  /*107f0*/  @!P5 LEA R12, P6, R224, R2.reuse, 0x2 ;  /* 0x00000002e00cd211 */ /* 0x080fe400078c10ff */
[----:B----4-:R-:W-:Y:S01]  /*10800*/  @!P3 LEA R8, P4, R222, R2, 0x2 ;  /* 0x00000002de08b211 */ /* 0x010fe200078810ff */
[----:B------:R2:W-:Y:S01]  /*10810*/  @!P2 ST.E.64 desc[UR36][R10.64], R70 ;  /* 0x000000460a00a985 */ /* 0x0005e2000c101b24 */
[----:B------:R-:W-:Y:S02]  /*10820*/  ISETP.GE.AND P2, PT, R221, UR4, PT ;  /* 0x00000004dd007c0c */ /* 0x000fe4000bf46270 */
[----:B------:R-:W-:Y:S02]  /*10830*/  @!P5 LEA.HI.X R13, R224, R3, R31, 0x2, P6 ;  /* 0x00000003e00dd211 */ /* 0x000fe400030f141f */
[----:B------:R-:W-:-:S02]  /*10840*/  ISETP.GE.AND P6, PT, R23, UR4, PT ;  /* 0x0000000417007c0c */ /* 0x000fc4000bfc6270 */
[----:B------:R-:W-:Y:S01]  /*10850*/  @!P3 LEA.HI.X R9, R222, R3, R29, 0x2, P4 ;  /* 0x00000003de09b211 */ /* 0x000fe200020f141d */
[----:B------:R3:W-:Y:S01]  /*10860*/  @!P5 ST.E.64 desc[UR36][R12.64], R68 ;  /* 0x000000440c00d985 */ /* 0x0007e2000c101b24 */
[----:B------:R-:W-:-:S03]  /*10870*/  ISETP.GE.AND P5, PT, R220, UR4, PT ;  /* 0x00000004dc007c0c */ /* 0x000fc6000bfa6270 */
[----:B------:R4:W-:Y:S01]  /*10880*/  @!P1 ST.E.64 desc[UR36][R6.64], R62 ;  /* 0x0000003e06009985 */ /* 0x0009e2000c101b24 */
[----:B------:R-:W-:Y:S02]  /*10890*/  ISETP.GE.AND P1, PT, R22, UR4, PT ;  /* 0x0000000416007c0c */ /* 0x000fe4000bf26270 */
[C---:B-1----:R-:W-:Y:S01]  /*108a0*/  @!P2 LEA R4, P4, R221.reuse, R2, 0x2 ;  /* 0x00000002dd04a211 */ /* 0x042fe200078810ff */
[----:B------:R4:W-:Y:S03]  /*108b0*/  @!P3 ST.E.64 desc[UR36][R8.64], R60 ;  /* 0x0000003c0800b985 */ /* 0x0009e6000c101b24 */
[----:B------:R-:W-:-:S03]  /*108c0*/  @!P2 LEA.HI.X R5, R221, R3, R28, 0x2, P4 ;  /* 0x00000003dd05a211 */ /* 0x000fc600020f141c */
[-C--:B--2---:R-:W-:Y:S02]  /*108d0*/  @!P5 LEA R10, P3, R220, R2.reuse, 0x2 ;  /* 0x00000002dc0ad211 */ /* 0x084fe400078610ff */
[----:B------:R4:W-:Y:S01]  /*108e0*/  @!P2 ST.E.64 desc[UR36][R4.64], R54 ;  /* 0x000000360400a985 */ /* 0x0009e2000c101b24 */
[CC--:B---3--:R-:W-:Y:S02]  /*108f0*/  @!P6 LEA R12, P2, R23.reuse, R2.reuse, 0x2 ;  /* 0x00000002170ce211 */ /* 0x0c8fe400078410ff */
[----:B------:R-:W-:Y:S02]  /*10900*/  @!P1 LEA R2, P4, R22, R2, 0x2 ;  /* 0x0000000216029211 */ /* 0x000fe400078810ff */
[-C--:B------:R-:W-:Y:S02]  /*10910*/  @!P5 LEA.HI.X R11, R220, R3.reuse, R26, 0x2, P3 ;  /* 0x00000003dc0bd211 */ /* 0x080fe400018f141a */
[-C--:B------:R-:W-:Y:S02]  /*10920*/  @!P6 LEA.HI.X R13, R23, R3.reuse, R24, 0x2, P2 ;  /* 0x00000003170de211 */ /* 0x080fe400010f1418 */
[----:B------:R-:W-:Y:S01]  /*10930*/  @!P1 LEA.HI.X R3, R22, R3, R229, 0x2, P4 ;  /* 0x0000000316039211 */ /* 0x000fe200020f14e5 */
[----:B------:R4:W-:Y:S04]  /*10940*/  @!P5 ST.E.64 desc[UR36][R10.64], R52 ;  /* 0x000000340a00d985 */ /* 0x0009e8000c101b24 */
[----:B------:R4:W-:Y:S04]  /*10950*/  @!P6 ST.E.64 desc[UR36][R12.64], R46 ;  /* 0x0000002e0c00e985 */ /* 0x0009e8000c101b24 */
[----:B------:R4:W-:Y:S02]  /*10960*/  @!P1 ST.E.64 desc[UR36][R2.64], R44 ;  /* 0x0000002c02009985 */ /* 0x0009e4000c101b24 */
.L_x_2541:
[----:B------:R-:W-:Y:S05]  /*10970*/  BSYNC B1 ;  /* 0x0000000000017941 */ /* 0x000fea0003800000 */
.L_x_2540:
[----:B----4-:R3:W4:Y:S04]  /*10980*/  SHFL.IDX PT, R5, R20, 0x1, 0x1c1f ;  /* 0x003c1f0014057f89 */ /* 0x01072800000e0000 */
[----:B------:R3:W0:Y:S01]  /*10990*/  SHFL.IDX PT, R4, R0, 0x1, 0x1c1f ;  /* 0x003c1f0000047f89 */ /* 0x00062200000e0000 */
[----:B------:R-:W-:Y:S05]  /*109a0*/  @P0 BRA `(.L_x_2539) ;  /* 0x0000001400600947 */ /* 0x000fea0003800000 */
[----:B------:R-:W-:Y:S01]  /*109b0*/  ULDC UR4, c[0x0][0xac8] ;  /* 0x0002b20000047ab9 */ /* 0x000fe20000000800 */
[----:B------:R-:W-:Y:S01]  /*109c0*/  VIADD R11, R16, 0x20 ;  /* 0x00000020100b7836 */ /* 0x000fe20000000000 */
[----:B------:R-:W-:Y:S01]  /*109d0*/  ISETP.GE.AND P2, PT, R226, UR4, PT ;  /* 0x00000004e2007c0c */ /* 0x000fe2000bf46270 */
[C---:B------:R-:W-:Y:S01]  /*109e0*/  VIADD R13, R16.reuse, 0x28 ;  /* 0x00000028100d7836 */ /* 0x040fe20000000000 */
[C---:B------:R-:W-:Y:S01]  /*109f0*/  ISETP.GE.AND P1, PT, R16.reuse, UR4, PT ;  /* 0x0000000410007c0c */ /* 0x040fe2000bf26270 */
[C---:B------:R-:W-:Y:S01]  /*10a00*/  VIADD R15, R16.reuse, 0x30 ;  /* 0x00000030100f7836 */ /* 0x040fe20000000000 */
[----:B------:R-:W-:Y:S01]  /*10a10*/  ISETP.GE.AND P6, PT, R225, UR4, PT ;  /* 0x00000004e1007c0c */ /* 0x000fe2000bfc6270 */
[C---:B------:R-:W-:Y:S01]  /*10a20*/  VIADD R21, R16.reuse, 0x38 ;  /* 0x0000003810157836 */ /* 0x040fe20000000000 */
[----:B------:R-:W-:Y:S01]  /*10a30*/  ISETP.GE.AND P3, PT, R11, UR4, PT ;  /* 0x000000040b007c0c */ /* 0x000fe2000bf66270 */
[----:B------:R-:W-:Y:S01]  /*10a40*/  VIADD R25, R16, 0x50 ;  /* 0x0000005010197836 */ /* 0x000fe20000000000 */
[----:B------:R-:W-:-:S02]  /*10a50*/  ISETP.GE.AND P5, PT, R19, UR4, PT ;  /* 0x0000000413007c0c */ /* 0x000fc4000bfa6270 */
[----:B0--3--:R-:W-:Y:S02]  /*10a60*/  SHF.R.S32.HI R0, RZ, 0x1f, R13 ;  /* 0x0000001fff007819 */ /* 0x009fe4000001140d */
[----:B------:R-:W-:Y:S02]  /*10a70*/  SHF.R.S32.HI R20, RZ, 0x1f, R25 ;  /* 0x0000001fff147819 */ /* 0x000fe40000011419 */
[----:B------:R-:W-:Y:S01]  /*10a80*/  @!P2 LEA R6, P0, R226, R4, 0x2 ;  /* 0x00000004e206a211 */ /* 0x000fe200078010ff */
[----:B-12-4-:R-:W-:-:S03]  /*10a90*/  @!P1 IMAD.WIDE R2, R16, 0x4, R4 ;  /* 0x0000000410029825 */ /* 0x016fc600078e0204 */
[-C--:B------:R-:W-:Y:S02]  /*10aa0*/  @!P2 LEA.HI.X R7, R226, R5.reuse, R32, 0x2, P0 ;  /* 0x00000005e207a211 */ /* 0x080fe400000f1420 */
[----:B------:R0:W-:Y:S01]  /*10ab0*/  @!P1 ST.E.64 desc[UR36][R2.64], R130 ;  /* 0x0000008202009985 */ /* 0x0001e2000c101b24 */
[----:B------:R-:W-:Y:S02]  /*10ac0*/  ISETP.GE.AND P0, PT, R13, UR4, PT ;  /* 0x000000040d007c0c */ /* 0x000fe4000bf06270 */
[----:B------:R-:W-:Y:S01]  /*10ad0*/  ISETP.GE.AND P1, PT, R15, UR4, PT ;  /* 0x000000040f007c0c */ /* 0x000fe2000bf26270 */
[----:B------:R1:W-:Y:S01]  /*10ae0*/  @!P2 ST.E.64 desc[UR36][R6.64], R128 ;  /* 0x000000800600a985 */ /* 0x0003e2000c101b24 */
[-C--:B------:R-:W-:Y:S02]  /*10af0*/  @!P6 LEA R8, P2, R225, R4.reuse, 0x2 ;  /* 0x00000004e108e211 */ /* 0x080fe400078410ff */
[----:B------:R-:W-:Y:S02]  /*10b00*/  @!P3 LEA R10, P4, R11, R4, 0x2 ;  /* 0x000000040b0ab211 */ /* 0x000fe400078810ff */
[----:B------:R-:W-:Y:S01]  /*10b10*/  @!P6 LEA.HI.X R9, R225, R5, R27, 0x2, P2 ;  /* 0x00000005e109e211 */ /* 0x000fe200010f141b */
[----:B------:R-:W-:Y:S01]  /*10b20*/  VIADD R27, R16, 0x40 ;  /* 0x00000040101b7836 */ /* 0x000fe20000000000 */
[----:B------:R-:W-:-:S02]  /*10b30*/  ISETP.GE.AND P2, PT, R21, UR4, PT ;  /* 0x0000000415007c0c */ /* 0x000fc4000bf46270 */
[----:B0-----:R-:W-:Y:S01]  /*10b40*/  SHF.R.S32.HI R2, RZ, 0x1f, R11 ;  /* 0x0000001fff027819 */ /* 0x001fe2000001140b */
[----:B------:R0:W-:Y:S01]  /*10b50*/  @!P6 ST.E.64 desc[UR36][R8.64], R122 ;  /* 0x0000007a0800e985 */ /* 0x0001e2000c101b24 */
[----:B------:R-:W-:Y:S02]  /*10b60*/  SHF.R.S32.HI R3, RZ, 0x1f, R19 ;  /* 0x0000001fff037819 */ /* 0x000fe40000011413 */
[-C--:B------:R-:W-:Y:S02]  /*10b70*/  @!P3 LEA.HI.X R11, R11, R5.reuse, R2, 0x2, P4 ;  /* 0x000000050b0bb211 */ /* 0x080fe400020f1402 */
[-C--:B-1----:R-:W-:Y:S02]  /*10b80*/  @!P0 LEA R6, P6, R13, R4.reuse, 0x2 ;  /* 0x000000040d068211 */ /* 0x082fe400078c10ff */
[----:B------:R-:W-:Y:S02]  /*10b90*/  @!P5 LEA R2, P4, R19, R4, 0x2 ;  /* 0x000000041302d211 */ /* 0x000fe400078810ff */
[----:B------:R-:W-:-:S02]  /*10ba0*/  @!P0 LEA.HI.X R7, R13, R5, R0, 0x2, P6 ;  /* 0x000000050d078211 */ /* 0x000fc400030f1400 */
[-C--:B------:R-:W-:Y:S02]  /*10bb0*/  @!P5 LEA.HI.X R3, R19, R5.reuse, R3, 0x2, P4 ;  /* 0x000000051303d211 */ /* 0x080fe400020f1403 */
[----:B------:R-:W-:Y:S02]  /*10bc0*/  SHF.R.S32.HI R0, RZ, 0x1f, R15 ;  /* 0x0000001fff007819 */ /* 0x000fe4000001140f */
[-C--:B------:R-:W-:Y:S01]  /*10bd0*/  @!P1 LEA R12, P4, R15, R4.reuse, 0x2 ;  /* 0x000000040f0c9211 */ /* 0x080fe200078810ff */
[----:B------:R1:W-:Y:S01]  /*10be0*/  @!P5 ST.E.64 desc[UR36][R2.64], R120 ;  /* 0x000000780200d985 */ /* 0x0003e2000c101b24 */
[----:B0-----:R-:W-:Y:S02]  /*10bf0*/  SHF.R.S32.HI R9, RZ, 0x1f, R21 ;  /* 0x0000001fff097819 */ /* 0x001fe40000011415 */
[----:B------:R-:W-:Y:S01]  /*10c00*/  @!P2 LEA R8, P6, R21, R4, 0x2 ;  /* 0x000000041508a211 */ /* 0x000fe200078c10ff */
[----:B------:R0:W-:Y:S01]  /*10c10*/  @!P3 ST.E.64 desc[UR36][R10.64], R114 ;  /* 0x000000720a00b985 */ /* 0x0001e2000c101b24 */
[----:B------:R-:W-:-:S02]  /*10c20*/  @!P1 LEA.HI.X R13, R15, R5, R0, 0x2, P4 ;  /* 0x000000050f0d9211 */ /* 0x000fc400020f1400 */
[----:B------:R-:W-:Y:S01]  /*10c30*/  @!P2 LEA.HI.X R9, R21, R5, R9, 0x2, P6 ;  /* 0x000000051509a211 */ /* 0x000fe200030f1409 */
[----:B------:R-:W-:Y:S01]  /*10c40*/  VIADD R21, R16, 0x48 ;  /* 0x0000004810157836 */ /* 0x000fe20000000000 */
[----:B------:R-:W-:Y:S01]  /*10c50*/  ISETP.GE.AND P4, PT, R27, UR4, PT ;  /* 0x000000041b007c0c */ /* 0x000fe2000bf86270 */
[----:B------:R2:W-:Y:S01]  /*10c60*/  @!P0 ST.E.64 desc[UR36][R6.64], R112 ;  /* 0x0000007006008985 */ /* 0x0005e2000c101b24 */
[----:B------:R-:W-:Y:S02]  /*10c70*/  ISETP.GE.AND P3, PT, R25, UR4, PT ;  /* 0x0000000419007c0c */ /* 0x000fe4000bf66270 */
[----:B------:R-:W-:Y:S01]  /*10c80*/  ISETP.GE.AND P5, PT, R21, UR4, PT ;  /* 0x0000000415007c0c */ /* 0x000fe2000bfa6270 */
[----:B------:R3:W-:Y:S01]  /*10c90*/  @!P1 ST.E.64 desc[UR36][R12.64], R106 ;  /* 0x0000006a0c009985 */ /* 0x0007e2000c101b24 */
[----:B------:R-:W-:-:S03]  /*10ca0*/  SHF.R.S32.HI R0, RZ, 0x1f, R27 ;  /* 0x0000001fff007819 */ /* 0x000fc6000001141b */
[----:B------:R4:W-:Y:S04]  /*10cb0*/  @!P2 ST.E.64 desc[UR36][R8.64], R104 ;  /* 0x000000680800a985 */ /* 0x0009e8000c101b24 */
[----:B------:R-:W-:-:S04]  /*10cc0*/  @!P4 LEA R14, P6, R27, R4, 0x2 ;  /* 0x000000041b0ec211 */ /* 0x000fc800078c10ff */
[-C--:B------:R-:W-:Y:S01]  /*10cd0*/  @!P4 LEA.HI.X R15, R27, R5.reuse, R0, 0x2, P6 ;  /* 0x000000051b0fc211 */ /* 0x080fe200030f1400 */
[C---:B------:R-:W-:Y:S01]  /*10ce0*/  VIADD R27, R16.reuse, 0x58 ;  /* 0x00000058101b7836 */ /* 0x040fe20000000000 */
[----:B------:R-:W-:Y:S02]  /*10cf0*/  SHF.R.S32.HI R0, RZ, 0x1f, R21 ;  /* 0x0000001fff007819 */ /* 0x000fe40000011415 */
[-C--:B-1----:R-:W-:Y:S01]  /*10d00*/  @!P5 LEA R2, P0, R21, R4.reuse, 0x2 ;  /* 0x000000041502d211 */ /* 0x082fe200078010ff */
[----:B------:R1:W-:Y:S01]  /*10d10*/  @!P4 ST.E.64 desc[UR36][R14.64], R98 ;  /* 0x000000620e00c985 */ /* 0x0003e2000c101b24 */
[----:B0-----:R-:W-:Y:S02]  /*10d20*/  @!P3 LEA R10, P6, R25, R4, 0x2 ;  /* 0x00000004190ab211 */ /* 0x001fe400078c10ff */
[----:B------:R-:W-:Y:S01]  /*10d30*/  @!P5 LEA.HI.X R3, R21, R5, R0, 0x2, P0 ;  /* 0x000000051503d211 */ /* 0x000fe200000f1400 */
[----:B------:R-:W-:Y:S01]  /*10d40*/  VIADD R21, R16, 0x60 ;  /* 0x0000006010157836 */ /* 0x000fe20000000000 */
[----:B------:R-:W-:-:S02]  /*10d50*/  ISETP.GE.AND P0, PT, R27, UR4, PT ;  /* 0x000000041b007c0c */ /* 0x000fc4000bf06270 */
[----:B------:R-:W-:Y:S01]  /*10d60*/  @!P3 LEA.HI.X R11, R25, R5, R20, 0x2, P6 ;  /* 0x00000005190bb211 */ /* 0x000fe200030f1414 */
[----:B------:R-:W-:Y:S01]  /*10d70*/  VIADD R25, R16, 0x68 ;  /* 0x0000006810197836 */ /* 0x000fe20000000000 */
[----:B------:R-:W-:Y:S01]  /*10d80*/  ISETP.GE.AND P2, PT, R21, UR4, PT ;  /* 0x0000000415007c0c */ /* 0x000fe2000bf46270 */
[----:B------:R-:W-:Y:S01]  /*10d90*/  @!P5 ST.E.64 desc[UR36][R2.64], R96 ;  /* 0x000000600200d985 */ /* 0x000fe2000c101b24 */
[----:B------:R-:W-:Y:S02]  /*10da0*/  SHF.R.S32.HI R0, RZ, 0x1f, R27 ;  /* 0x0000001fff007819 */ /* 0x000fe4000001141b */
[----:B------:R-:W-:Y:S01]  /*10db0*/  ISETP.GE.AND P1, PT, R25, UR4, PT ;  /* 0x0000000419007c0c */ /* 0x000fe2000bf26270 */
[----:B------:R0:W-:Y:S01]  /*10dc0*/  @!P3 ST.E.64 desc[UR36][R10.64], R90 ;  /* 0x0000005a0a00b985 */ /* 0x0001e2000c101b24 */
[----:B------:R-:W-:-:S03]  /*10dd0*/  SHF.R.S32.HI R20, RZ, 0x1f, R25 ;  /* 0x0000001fff147819 */ /* 0x000fc60000011419 */
[----:B--2---:R-:W-:-:S04]  /*10de0*/  @!P0 LEA R6, P6, R27, R4, 0x2 ;  /* 0x000000041b068211 */ /* 0x004fc800078c10ff */
[-C--:B------:R-:W-:Y:S01]  /*10df0*/  @!P0 LEA.HI.X R7, R27, R5.reuse, R0, 0x2, P6 ;  /* 0x000000051b078211 */ /* 0x080fe200030f1400 */
[C---:B------:R-:W-:Y:S01]  /*10e00*/  VIADD R27, R16.reuse, 0x70 ;  /* 0x00000070101b7836 */ /* 0x040fe20000000000 */
[----:B------:R-:W-:Y:S02]  /*10e10*/  SHF.R.S32.HI R0, RZ, 0x1f, R21 ;  /* 0x0000001fff007819 */ /* 0x000fe40000011415 */
[-C--:B---3--:R-:W-:Y:S01]  /*10e20*/  @!P2 LEA R12, P4, R21, R4.reuse, 0x2 ;  /* 0x00000004150ca211 */ /* 0x088fe200078810ff */
[----:B------:R2:W-:Y:S01]  /*10e30*/  @!P0 ST.E.64 desc[UR36][R6.64], R88 ;  /* 0x0000005806008985 */ /* 0x0005e2000c101b24 */
[----:B----4-:R-:W-:Y:S02]  /*10e40*/  @!P1 LEA R8, P6, R25, R4, 0x2 ;  /* 0x0000000419089211 */ /* 0x010fe400078c10ff */
        /* <DEDUP_REMOVED lines=12> */
[CC--:B-1----:R-:W-:Y:S02]  /*10f10*/  @!P4 LEA R14, P6, R27.reuse, R4.reuse, 0x2 ;  /* 0x000000041b0ec211 */ /* 0x0c2fe400078c10ff */
[----:B------:R-:W-:Y:S02]  /*10f20*/  ISETP.GE.AND P2, PT, R222, UR4, PT ;  /* 0x00000004de007c0c */ /* 0x000fe4000bf46270 */
[----:B------:R-:W-:Y:S02]  /*10f30*/  @!P4 LEA.HI.X R15, R27, R5, R0, 0x2, P6 ;  /* 0x000000051b0fc211 */ /* 0x000fe400030f1400 */
[----:B------:R-:W-:Y:S02]  /*10f40*/  SHF.R.S32.HI R0, RZ, 0x1f, R21 ;  /* 0x0000001fff007819 */ /* 0x000fe40000011415 */
[-C--:B------:R-:W-:Y:S01]  /*10f50*/  @!P5 LEA R20, P6, R21, R4.reuse, 0x2 ;  /* 0x000000041514d211 */ /* 0x080fe200078c10ff */
[----:B------:R-:W-:Y:S01]  /*10f60*/  @!P4 ST.E.64 desc[UR36][R14.64], R74 ;  /* 0x0000004a0e00c985 */ /* 0x000fe2000c101b24 */
[----:B0-----:R-:W-:-:S02]  /*10f70*/  @!P0 LEA R10, P4, R224, R4, 0x2 ;  /* 0x00000004e00a8211 */ /* 0x001fc400078810ff */
[-C--:B------:R-:W-:Y:S02]  /*10f80*/  @!P5 LEA.HI.X R21, R21, R5.reuse, R0, 0x2, P6 ;  /* 0x000000051515d211 */ /* 0x080fe400030f1400 */
[----:B------:R-:W-:Y:S02]  /*10f90*/  SHF.R.S32.HI R0, RZ, 0x1f, R25 ;  /* 0x0000001fff007819 */ /* 0x000fe40000011419 */
[----:B------:R-:W-:Y:S01]  /*10fa0*/  @!P3 LEA R2, P6, R25, R4, 0x2 ;  /* 0x000000041902b211 */ /* 0x000fe200078c10ff */
[----:B------:R-:W-:Y:S01]  /*10fb0*/  @!P5 ST.E.64 desc[UR36][R20.64], R72 ;  /* 0x000000481400d985 */ /* 0x000fe2000c101b24 */
[----:B------:R-:W-:Y:S02]  /*10fc0*/  ISETP.GE.AND P5, PT, R221, UR4, PT ;  /* 0x00000004dd007c0c */ /* 0x000fe4000bfa6270 */
[-C--:B------:R-:W-:Y:S02]  /*10fd0*/  @!P3 LEA.HI.X R3, R25, R5.reuse, R0, 0x2, P6 ;  /* 0x000000051903b211 */ /* 0x080fe400030f1400 */
[----:B------:R-:W-:-:S02]  /*10fe0*/  @!P0 LEA.HI.X R11, R224, R5, R31, 0x2, P4 ;  /* 0x00000005e00b8211 */ /* 0x000fc400020f141f */
[----:B------:R-:W-:Y:S01]  /*10ff0*/  ISETP.GE.AND P4, PT, R220, UR4, PT ;  /* 0x00000004dc007c0c */ /* 0x000fe2000bf86270 */
[----:B------:R0:W-:Y:S01]  /*11000*/  @!P3 ST.E.64 desc[UR36][R2.64], R66 ;  /* 0x000000420200b985 */ /* 0x0001e2000c101b24 */
[----:B------:R-:W-:Y:S02]  /*11010*/  ISETP.GE.AND P3, PT, R23, UR4, PT ;  /* 0x0000000417007c0c */ /* 0x000fe4000bf66270 */
[-C--:B--2---:R-:W-:Y:S01]  /*11020*/  @!P1 LEA R6, P6, R223, R4.reuse, 0x2 ;  /* 0x00000004df069211 */ /* 0x084fe200078c10ff */
[----:B------:R1:W-:Y:S02]  /*11030*/  @!P0 ST.E.64 desc[UR36][R10.64], R64 ;  /* 0x000000400a008985 */ /* 0x0003e4000c101b24 */
[-C--:B---3--:R-:W-:Y:S02]  /*11040*/  @!P5 LEA R12, P0, R221, R4.reuse, 0x2 ;  /* 0x00000004dd0cd211 */ /* 0x088fe400078010ff */
[----:B------:R-:W-:Y:S02]  /*11050*/  @!P1 LEA.HI.X R7, R223, R5, R30, 0x2, P6 ;  /* 0x00000005df079211 */ /* 0x000fe400030f141e */
[----:B----4-:R-:W-:-:S02]  /*11060*/  @!P2 LEA R8, P6, R222, R4, 0x2 ;  /* 0x00000004de08a211 */ /* 0x010fc400078c10ff */
[-C--:B------:R-:W-:Y:S01]  /*11070*/  @!P5 LEA.HI.X R13, R221, R5.reuse, R28, 0x2, P0 ;  /* 0x00000005dd0dd211 */ /* 0x080fe200000f141c */
[----:B------:R1:W-:Y:S01]  /*11080*/  @!P1 ST.E.64 desc[UR36][R6.64], R58 ;  /* 0x0000003a06009985 */ /* 0x0003e2000c101b24 */
[-C--:B------:R-:W-:Y:S02]  /*11090*/  @!P2 LEA.HI.X R9, R222, R5.reuse, R29, 0x2, P6 ;  /* 0x00000005de09a211 */ /* 0x080fe400030f141d */
[CC--:B0-----:R-:W-:Y:S02]  /*110a0*/  @!P4 LEA R2, P1, R220.reuse, R4.reuse, 0x2 ;  /* 0x00000004dc02c211 */ /* 0x0c1fe400078210ff */
        /* <DEDUP_REMOVED lines=9> */
[----:B-1----:R-:W-:-:S04]  /*11140*/  LEA R2, P0, R22, R4, 0x2 ;  /* 0x0000000416027211 */ /* 0x002fc800078010ff */
[----:B------:R-:W-:-:S05]  /*11150*/  LEA.HI.X R3, R22, R5, R229, 0x2, P0 ;  /* 0x0000000516037211 */ /* 0x000fca00000f14e5 */
[----:B------:R0:W-:Y:S01]  /*11160*/  ST.E.64 desc[UR36][R2.64], R40 ;  /* 0x0000002802007985 */ /* 0x0001e2000c101b24 */
[----:B------:R-:W-:Y:S05]  /*11170*/  BRA `(.L_x_2539) ;  /* 0x0000000c006c7947 */ /* 0x000fea0003800000 */
.L_x_2530:
        /* <DEDUP_REMOVED lines=31> */
.L_x_2542:
[----:B------:R-:W-:Y:S01]  /*11370*/  USEL UR54, UR54, URZ, !UP0 ;  /* 0x0000003f36367287 */ /* 0x000fe2000c000000 */
[----:B------:R-:W-:Y:S01]  /*11380*/  BSSY B1, `(.L_x_2543) ;  /* 0x0000038000017945 */ /* 0x000fe20003800000 */
[----:B------:R-:W-:-:S03]  /*11390*/  USEL UR58, UR58, URZ, !UP0 ;  /* 0x0000003f3a3a7287 */ /* 0x000fc6000c000000 */
[----:B------:R-:W-:Y:S09]  /*113a0*/  @P0 BRA `(.L_x_2544) ;  /* 0x0000000000d40947 */ /* 0x000ff20003800000 */
        /* <DEDUP_REMOVED lines=53> */
.L_x_2544:
[----:B------:R-:W-:Y:S05]  /*11700*/  BSYNC B1 ;  /* 0x0000000000017941 */ /* 0x000fea0003800000 */
.L_x_2543:
        /* <DEDUP_REMOVED lines=34> */
[----:B------:R-:W-:Y:S02]  /*11930*/  IMAD.U32 R2, RZ, RZ, UR54 ;  /* 0x00000036ff027e24 */ /* 0x000fe4000f8e00ff */
[C---:B------:R-:W-:Y:S01]  /*11940*/  IMAD R9, R5.reuse, UR9, R4 ;  /* 0x0000000905097c24 */ /* 0x040fe2000f8e0204 */
[----:B------:R-:W-:Y:S01]  /*11950*/  SHF.R.S32.HI R4, RZ, 0x1f, R7 ;  /* 0x0000001fff047819 */ /* 0x000fe20000011407 */
[----:B------:R-:W-:Y:S01]  /*11960*/  IMAD.WIDE.U32 R2, R5, UR8, R2 ;  /* 0x0000000805027c25 */ /* 0x000fe2000f8e0002 */
[----:B------:R-:W-:-:S03]  /*11970*/  ULDC.64 UR8, c[0x0][0xad8] ;  /* 0x0002b60000087ab9 */ /* 0x000fc60000000a00 */
        /* <DEDUP_REMOVED lines=36> */
.L_x_2546:
[----:B------:R-:W-:Y:S05]  /*11bc0*/  BSYNC B1 ;  /* 0x0000000000017941 */ /* 0x000fea0003800000 */
.L_x_2545:
        /* <DEDUP_REMOVED lines=17> */
.L_x_2548:
[----:B------:R-:W-:Y:S05]  /*11ce0*/  BSYNC B1 ;  /* 0x0000000000017941 */ /* 0x000fea0003800000 */
.L_x_2547:
        /* <DEDUP_REMOVED lines=17> */
.L_x_2550:
[----:B------:R-:W-:Y:S05]  /*11e00*/  BSYNC B1 ;  /* 0x0000000000017941 */ /* 0x000fea0003800000 */
.L_x_2549:
        /* <DEDUP_REMOVED lines=18> */
.L_x_2539:
[----:B------:R-:W-:Y:S05]  /*11f30*/  BSYNC B0 ;  /* 0x0000000000007941 */ /* 0x000fea0003800000 */
.L_x_2529:
[----:B------:R-:W-:Y:S02]  /*11f40*/  ULDC UR4, c[0x0][0xc3c] ;  /* 0x00030f0000047ab9 */ /* 0x000fe40000000800 */
[----:B------:R-:W-:-:S06]  /*11f50*/  UISETP.GE.AND UP0, UPT, UR7, UR4, UPT ;  /* 0x000000040700728c */ /* 0x000fcc000bf06270 */
[----:B------:R-:W-:-:S13]  /*11f60*/  PLOP3.LUT P0, PT, PT, PT, UP0, 0x80, 0x0 ;  /* 0x000000000000781c */ /* 0x000fda0003f0f008 */
[----:B------:R-:W-:Y:S05]  /*11f70*/  @!P0 BRA `(.L_x_2551) ;  /* 0xfffffeec00cc8947 */ /* 0x000fea000383ffff */
[----:B------:R-:W-:Y:S05]  /*11f80*/  EXIT ;  /* 0x000000000000794d */ /* 0x000fea0003800000 */
.L_x_2486:
[----:B------:R-:W-:-:S08]  /*11f90*/  NOP ;  /* 0x0000000000007918 */ /* 0x000fd00000000000 */
[----:B0-----:R-:W0:-:S00]  /*11fa0*/  USETMAXREG.DEALLOC.CTAPOOL 0x28 ;  /* 0x00000028000079c8 */ /* 0x001e0000080e0500 */
        /* <DEDUP_REMOVED lines=60> */
.L_x_2555:
        /* <DEDUP_REMOVED lines=36> */
.L_x_2553:
[----:B------:R-:W-:-:S04]  /*125b0*/  IMAD.IADD R8, R11, 0x1, -R8 ;  /* 0x000000010b087824 */ /* 0x000fc800078e0a08 */
[----:B------:R-:W-:-:S05]  /*125c0*/  IMAD R3, R5, R4, R8 ;  /* 0x0000000405037224 */ /* 0x000fca00078e0208 */
[----:B------:R-:W-:Y:S01]  /*125d0*/  ISETP.GT.AND P0, PT, R3, R6, PT ;  /* 0x000000060300720c */ /* 0x000fe20003f04270 */
[----:B------:R-:W-:-:S12]  /*125e0*/  IMAD.MOV.U32 R3, RZ, RZ, RZ ;  /* 0x000000ffff037224 */ /* 0x000fd800078e00ff */
        /* <DEDUP_REMOVED lines=13> */
.L_x_2556:
[----:B01----:R-:W-:-:S04]  /*126c0*/  IMAD R2, R3, R4, R8 ;  /* 0x0000000403027224 */ /* 0x003fc800078e0208 */
[----:B------:R-:W-:Y:S01]  /*126d0*/  IMAD.IADD R5, R6, 0x1, -R2 ;  /* 0x0000000106057824 */ /* 0x000fe200078e0a02 */
[----:B------:R0:W-:Y:S01]  /*126e0*/  STL [R1], R2 ;  /* 0x0000000201007387 */ /* 0x0001e20000100800 */
[----:B------:R-:W-:Y:S05]  /*126f0*/  @!P1 BRA `(.L_x_2557) ;  /* 0x0000000000ec9947 */ /* 0x000fea0003800000 */
        /* <DEDUP_REMOVED lines=40> */
[----:B------:R-:W-:Y:S02]  /*12980*/  IMAD R3, R2, R6, R3 ;  /* 0x0000000602037224 */ /* 0x000fe400078e0203 */
[----:B------:R-:W-:-:S03]  /*12990*/  IMAD.MOV R6, RZ, RZ, -R8 ;  /* 0x000000ffff067224 */ /* 0x000fc600078e0a08 */
        /* <DEDUP_REMOVED lines=13> */
[----:B------:R-:W-:Y:S02]  /*12a70*/  IMAD R2, R0, R6, R5 ;  /* 0x0000000600027224 */ /* 0x000fe400078e0205 */
[----:B------:R-:W-:-:S05]  /*12a80*/  IMAD R3, R3, 0x10000, R4 ;  /* 0x0001000003037824 */ /* 0x000fca00078e0204 */
[----:B------:R1:W-:Y:S01]  /*12a90*/  STL [R1+0x8], R3 ;  /* 0x0000080301007387 */ /* 0x0003e20000100800 */
[----:B------:R-:W-:Y:S05]  /*12aa0*/  BRA `(.L_x_2558) ;  /* 0x0000000400007947 */ /* 0x000fea0003800000 */
.L_x_2557:
        /* <DEDUP_REMOVED lines=36> */
[-C--:B------:R-:W-:Y:S02]  /*12cf0*/  IABS R8, R13.reuse ;  /* 0x0000000d00087213 */ /* 0x080fe40000000000 */
[----:B------:R-:W-:Y:S02]  /*12d00*/  IABS R10, R13 ;  /* 0x0000000d000a7213 */ /* 0x000fe40000000000 */
[----:B------:R-:W0:Y:S08]  /*12d10*/  I2F.RP R4, R8 ;  /* 0x0000000800047306 */ /* 0x000e300000209400 */
[----:B0-----:R-:W0:Y:S02]  /*12d20*/  MUFU.RCP R4, R4 ;  /* 0x0000000400047308 */ /* 0x001e240000001000 */
[----:B0-----:R-:W-:-:S02]  /*12d30*/  VIADD R3, R4, 0xffffffe ;  /* 0x0ffffffe04037836 */ /* 0x001fc40000000000 */
[----:B------:R-:W-:-:S04]  /*12d40*/  IMAD.MOV R4, RZ, RZ, -R13 ;  /* 0x000000ffff047224 */ /* 0x000fc800078e0a0d */
        /* <DEDUP_REMOVED lines=20> */
[----:B------:R-:W-:-:S05]  /*12e90*/  IMAD R3, R2, R4, R3 ;  /* 0x0000000402037224 */ /* 0x000fca00078e0203 */
[----:B------:R0:W-:Y:S02]  /*12ea0*/  STL [R1+0x8], R3 ;  /* 0x0000080301007387 */ /* 0x0001e40000100800 */
.L_x_2558:
[----:B01----:R-:W-:-:S05]  /*12eb0*/  LOP3.LUT R3, RZ, R2, RZ, 0x33, !PT ;  /* 0x00000002ff037212 */ /* 0x003fca00078e33ff */
[----:B------:R-:W-:-:S05]  /*12ec0*/  IMAD.IADD R0, R0, 0x1, R3 ;  /* 0x0000000100007824 */ /* 0x000fca00078e0203 */
[----:B------:R1:W-:Y:S01]  /*12ed0*/  STL [R1+0x4], R0 ;  /* 0x0000040001007387 */ /* 0x0003e20000100800 */
[----:B------:R-:W-:Y:S05]  /*12ee0*/  BRA `(.L_x_2559) ;  /* 0x0000000000107947 */ /* 0x000fea0003800000 */
.L_x_2554:
[----:B------:R0:W-:Y:S01]  /*12ef0*/  STL [R1], R6 ;  /* 0x0000000601007387 */ /* 0x0001e20000100800 */
[----:B------:R-:W-:-:S03]  /*12f00*/  ULDC UR41, c[0x0][0xc3c] ;  /* 0x00030f0000297ab9 */ /* 0x000fc60000000800 */
[----:B------:R0:W-:Y:S04]  /*12f10*/  STL [R1+0x4], RZ ;  /* 0x000004ff01007387 */ /* 0x0001e80000100800 */
[----:B------:R0:W-:Y:S02]  /*12f20*/  STL [R1+0x8], RZ ;  /* 0x000008ff01007387 */ /* 0x0001e40000100800 */
.L_x_2559:
[----:B------:R-:W2:Y:S04]  /*12f30*/  LDL R8, [R1] ;  /* 0x0000000001087983 */ /* 0x000ea80000100800 */
[----:B------:R-:W2:Y:S04]  /*12f40*/  LDL R9, [R1+0x4] ;  /* 0x0000040001097983 */ /* 0x000ea80000100800 */
[----:B------:R-:W2:Y:S01]  /*12f50*/  LDL R10, [R1+0x8] ;  /* 0x00000800010a7983 */ /* 0x000ea20000100800 */
[----:B------:R-:W-:Y:S01]  /*12f60*/  ISETP.NE.AND P0, PT, R7, RZ, PT ;  /* 0x000000ff0700720c */ /* 0x000fe20003f05270 */
[----:B------:R-:W-:-:S12]  /*12f70*/  IMAD.U32 R2, RZ, RZ, UR41 ;  /* 0x00000029ff027e24 */ /* 0x000fd8000f8e00ff */
[----:B------:R-:W3:Y:S01]  /*12f80*/  @!P0 S2R R3, SR_CgaCtaId ;  /* 0x0000000000038919 */ /* 0x000ee20000008800 */
[----:B-1----:R-:W-:Y:S01]  /*12f90*/  @!P0 MOV R0, 0x400 ;  /* 0x0000040000008802 */ /* 0x002fe20000000f00 */
[----:B------:R-:W-:-:S03]  /*12fa0*/  @!P0 IMAD.MOV.U32 R11, RZ, RZ, R2 ;  /* 0x000000ffff0b8224 */ /* 0x000fc600078e0002 */
[----:B---3--:R-:W-:-:S05]  /*12fb0*/  @!P0 LEA R0, R3, R0, 0x18 ;  /* 0x0000000003008211 */ /* 0x008fca00078ec0ff */
[----:B--2---:R1:W-:Y:S01]  /*12fc0*/  @!P0 STS.128 [R0+0x334d0], R8 ;  /* 0x0334d00800008388 */ /* 0x0043e20000000c00 */
[----:B------:R-:W-:Y:S06]  /*12fd0*/  BAR.ARV 0x5, 0x180 ;  /* 0x0146000000007b1d */ /* 0x000fec0000002000 */
.L_x_2552:
[----:B------:R-:W-:Y:S01]  /*12fe0*/  ULDC UR4, c[0x0][0xc3c] ;  /* 0x00030f0000047ab9 */ /* 0x000fe20000000800 */
[----:B------:R2:W-:Y:S01]  /*12ff0*/  STL [R1+0x1c], RZ ;  /* 0x00001cff01007387 */ /* 0x0005e20000100800 */
[----:B------:R-:W-:Y:S01]  /*13000*/  UISETP.GE.AND UP0, UPT, UR41, UR4, UPT ;  /* 0x000000042900728c */ /* 0x000fe2000bf06270 */
[----:B------:R-:W-:Y:S02]  /*13010*/  IMAD.MOV.U32 R31, RZ, RZ, 0x1 ;  /* 0x00000001ff1f7424 */ /* 0x000fe400078e00ff */
[----:B------:R-:W-:-:S03]  /*13020*/  IMAD.MOV.U32 R28, RZ, RZ, RZ ;  /* 0x000000ffff1c7224 */ /* 0x000fc600078e00ff */
[----:B------:R-:W-:-:S13]  /*13030*/  PLOP3.LUT P0, PT, PT, PT, UP0, 0x80, 0x0 ;  /* 0x000000000000781c */ /* 0x000fda0003f0f008 */
[----:B--2---:R-:W-:Y:S05]  /*13040*/  @P0 BRA `(.L_x_2560) ;  /* 0x00000064003c0947 */ /* 0x004fea0003800000 */
[----:B-1----:R-:W2:Y:S01]  /*13050*/  LDL R0, [R1+0x28] ;  /* 0x0000280001007983 */ /* 0x002ea20000100800 */
[----:B------:R-:W1:Y:S01]  /*13060*/  S2UR UR4, SR_CgaCtaId ;  /* 0x00000000000479c3 */ /* 0x000e620000008800 */
[----:B------:R-:W-:Y:S01]  /*13070*/  MOV R16, 0x400 ;  /* 0x0000040000107802 */ /* 0x000fe20000000f00 */
[----:B------:R-:W-:Y:S01]  /*13080*/  IMAD.MOV.U32 R31, RZ, RZ, 0x1 ;  /* 0x00000001ff1f7424 */ /* 0x000fe200078e00ff */
[----:B------:R-:W3:Y:S01]  /*13090*/  S2R R10, SR_TID.X ;  /* 0x00000000000a7919 */ /* 0x000ee20000002100 */
[----:B------:R-:W-:Y:S01]  /*130a0*/  IMAD.MOV.U32 R28, RZ, RZ, RZ ;  /* 0x000000ffff1c7224 */ /* 0x000fe200078e00ff */
[----:B------:R-:W-:Y:S01]  /*130b0*/  ULDC UR46, c[0x0][0xc] ;  /* 0x00000300002e7ab9 */ /* 0x000fe20000000800 */
[----:B-1----:R-:W-:-:S05]  /*130c0*/  IMAD.U32 R37, RZ, RZ, UR4 ;  /* 0x00000004ff257e24 */ /* 0x002fca000f8e00ff */
[----:B------:R-:W-:Y:S02]  /*130d0*/  LEA R16, R37, R16, 0x18 ;  /* 0x0000001025107211 */ /* 0x000fe400078ec0ff */
[----:B---3--:R-:W-:Y:S01]  /*130e0*/  SHF.R.U32.HI R3, RZ, 0x1, R10 ;  /* 0x00000001ff037819 */ /* 0x008fe2000001160a */
[C---:B0-----:R-:W-:Y:S02]  /*130f0*/  IMAD.SHL.U32 R4, R10.reuse, 0x20, RZ ;  /* 0x000000200a047824 */ /* 0x041fe400078e00ff */
[C---:B------:R-:W-:Y:S02]  /*13100*/  IMAD.SHL.U32 R32, R10.reuse, 0x10, RZ ;  /* 0x000000100a207824 */ /* 0x040fe400078e00ff */
[----:B------:R-:W-:Y:S01]  /*13110*/  IMAD.SHL.U32 R8, R10, 0x4, RZ ;  /* 0x000000040a087824 */ /* 0x000fe200078e00ff */
[----:B------:R-:W-:Y:S01]  /*13120*/  LOP3.LUT R5, R4, 0x80, RZ, 0xc0, !PT ;  /* 0x0000008004057812 */ /* 0x000fe200078ec0ff */
[----:B------:R-:W-:Y:S01]  /*13130*/  IMAD.SHL.U32 R9, R10, 0x2, RZ ;  /* 0x000000020a097824 */ /* 0x000fe200078e00ff */
[----:B------:R-:W-:-:S02]  /*13140*/  LOP3.LUT R7, R32, 0x600, RZ, 0xc0, !PT ;  /* 0x0000060020077812 */ /* 0x000fc400078ec0ff */
[----:B------:R-:W-:Y:S02]  /*13150*/  LOP3.LUT R5, R5, 0x10, R10, 0xf8, !PT ;  /* 0x0000001005057812 */ /* 0x000fe400078ef80a */
[----:B------:R-:W-:Y:S02]  /*13160*/  LOP3.LUT R7, R7, 0x60, R4, 0xf8, !PT ;  /* 0x0000006007077812 */ /* 0x000fe400078ef804 */
[----:B------:R-:W-:Y:S02]  /*13170*/  LOP3.LUT R5, R5, 0x10, R8, 0x78, !PT ;  /* 0x0000001005057812 */ /* 0x000fe400078e7808 */
[----:B------:R-:W-:-:S04]  /*13180*/  LOP3.LUT R6, R32, 0x1b0, RZ, 0xc0, !PT ;  /* 0x000001b020067812 */ /* 0x000fc800078ec0ff */
[----:B------:R-:W-:Y:S02]  /*13190*/  LOP3.LUT R9, R6, 0x30, R9, 0x78, !PT ;  /* 0x0000003006097812 */ /* 0x000fe400078e7809 */
[----:B--2---:R-:W-:Y:S01]  /*131a0*/  R2UR UR5, R0 ;  /* 0x00000000000572ca */ /* 0x004fe200000e0000 */
[----:B------:R-:W-:-:S05]  /*131b0*/  IMAD.SHL.U32 R0, R10, 0x40, RZ ;  /* 0x000000400a007824 */ /* 0x000fca00078e00ff */
[----:B------:R-:W-:-:S04]  /*131c0*/  LOP3.LUT R2, R0, 0x180, RZ, 0xc0, !PT ;  /* 0x0000018000027812 */ /* 0x000fc800078ec0ff */
[----:B------:R-:W-:Y:S01]  /*131d0*/  LOP3.LUT R2, R2, 0x30, R3, 0xf8, !PT ;  /* 0x0000003002027812 */ /* 0x000fe200078ef803 */
[----:B------:R-:W-:Y:S02]  /*131e0*/  IMAD.SHL.U32 R3, R10, 0x8, RZ ;  /* 0x000000080a037824 */ /* 0x000fe400078e00ff */
[----:B------:R-:W-:Y:S02]  /*131f0*/  ULOP3.LUT UR44, UR5, 0x2, URZ, 0xfc, !UPT ;  /* 0x00000002052c7892 */ /* 0x000fe4000f8efc3f */
[----:B------:R-:W-:Y:S01]  /*13200*/  ULOP3.LUT UR45, UR5, 0x1, URZ, 0xfc, !UPT ;  /* 0x00000001052d7892 */ /* 0x000fe2000f8efc3f */
[----:B------:R-:W-:Y:S02]  /*13210*/  LOP3.LUT R3, R2, 0x30, R3, 0x78, !PT ;  /* 0x0000003002037812 */ /* 0x000fe400078e7803 */
[----:B------:R-:W-:Y:S02]  /*13220*/  LOP3.LUT R2, R7, 0x100, R4, 0xf8, !PT ;  /* 0x0000010007027812 */ /* 0x000fe400078ef804 */
[----:B------:R-:W-:-:S02]  /*13230*/  LOP3.LUT R0, R3, 0x640, R0, 0xf8, !PT ;  /* 0x0000064003007812 */ /* 0x000fc400078ef800 */
[----:B------:R-:W-:-:S03]  /*13240*/  LOP3.LUT R2, R2, R5, RZ, 0xfc, !PT ;  /* 0x0000000502027212 */ /* 0x000fc600078efcff */
[----:B------:R0:W-:Y:S04]  /*13250*/  STL [R1+0x14], R0 ;  /* 0x0000140001007387 */ /* 0x0001e80000100800 */
        /* <DEDUP_REMOVED lines=13> */
.L_x_2638:
[----:B------:R-:W-:Y:S01]  /*13330*/  ULDC.64 UR4, c[0x0][0xc88] ;  /* 0x0003220000047ab9 */ /* 0x000fe20000000a00 */
[----:B------:R-:W-:Y:S01]  /*13340*/  ULDC.64 UR6, c[0x0][0xa18] ;  /* 0x0002860000067ab9 */ /* 0x000fe20000000a00 */
[----:B------:R-:W-:Y:S01]  /*13350*/  UIMAD.WIDE UR4, UR41, 0x4, UR4 ;  /* 0x00000004290478a5 */ /* 0x000fe2000f8e0204 */
[----:B------:R-:W-:Y:S01]  /*13360*/  IMAD.MOV.U32 R33, RZ, RZ, RZ ;  /* 0x000000ffff217224 */ /* 0x000fe200078e00ff */
[----:B01----:R-:W1:Y:S04]  /*13370*/  LDC.64 R4, c[0x0][0x418] ;  /* 0x00010600ff047b82 */ /* 0x003e680000000a00 */
[----:B------:R-:W-:Y:S02]  /*13380*/  IMAD.U32 R2, RZ, RZ, UR4 ;  /* 0x00000004ff027e24 */ /* 0x000fe4000f8e00ff */
[----:B---3--:R-:W-:Y:S01]  /*13390*/  IMAD.U32 R3, RZ, RZ, UR5 ;  /* 0x00000005ff037e24 */ /* 0x008fe2000f8e00ff */
        /* <DEDUP_REMOVED lines=44> */
.L_x_2561:
[----:B------:R-:W-:Y:S01]  /*13660*/  ULDC.64 UR4, c[0x0][0xa20] ;  /* 0x0002880000047ab9 */ /* 0x000fe20000000a00 */
[----:B------:R-:W-:Y:S01]  /*13670*/  ISETP.NE.AND.EX P0, PT, R5, RZ, PT, P0 ;  /* 0x000000ff0500720c */ /* 0x000fe20003f05300 */
[----:B------:R-:W-:Y:S01]  /*13680*/  UMOV UR40, URZ ;  /* 0x0000003f00287c82 */ /* 0x000fe20008000000 */
[----:B------:R-:W-:Y:S01]  /*13690*/  ISETP.NE.U32.AND P1, PT, RZ, UR4, PT ;  /* 0x00000004ff007c0c */ /* 0x000fe2000bf25070 */
[----:B------:R-:W-:Y:S01]  /*136a0*/  IMAD.U32 R30, RZ, RZ, UR43 ;  /* 0x0000002bff1e7e24 */ /* 0x000fe2000f8e00ff */
[----:B------:R-:W-:Y:S02]  /*136b0*/  SEL R0, R0, 0x1, P0 ;  /* 0x0000000100007807 */ /* 0x000fe40000000000 */
[----:B------:R-:W-:Y:S02]  /*136c0*/  ISETP.NE.AND.EX P1, PT, RZ, UR5, PT, P1 ;  /* 0x00000005ff007c0c */ /* 0x000fe4000bf25310 */
[----:B-----5:R-:W-:Y:S01]  /*136d0*/  @P2 R2UR UR40, R6 ;  /* 0x00000000062822ca */ /* 0x020fe200000e0000 */
[----:B------:R-:W-:-:S10]  /*136e0*/  IMAD R0, R0, R7, RZ ;  /* 0x0000000700007224 */ /* 0x000fd400078e02ff */
[----:B------:R-:W-:Y:S05]  /*136f0*/  @!P1 BRA `(.L_x_2562) ;  /* 0x0000000000189947 */ /* 0x000fea0003800000 */
[----:B------:R-:W-:-:S04]  /*13700*/  UIADD3 UR4, UP0, UR39, UR4, URZ ;  /* 0x0000000427047290 */ /* 0x000fc8000ff1e03f */
[----:B------:R-:W-:Y:S02]  /*13710*/  UIADD3.X UR5, UR38, UR5, URZ, UP0, !UPT ;  /* 0x0000000526057290 */ /* 0x000fe400087fe43f */
[----:B--2---:R-:W-:-:S04]  /*13720*/  IMAD.U32 R2, RZ, RZ, UR4 ;  /* 0x00000004ff027e24 */ /* 0x004fc8000f8e00ff */
[----:B------:R-:W-:-:S05]  /*13730*/  IMAD.U32 R3, RZ, RZ, UR5 ;  /* 0x00000005ff037e24 */ /* 0x000fca000f8e00ff */
[----:B------:R1:W5:Y:S01]  /*13740*/  LDG.E R0, desc[UR36][R2.64] ;  /* 0x0000002402007981 */ /* 0x000362000c1e1900 */
[----:B------:R-:W-:Y:S05]  /*13750*/  BRA `(.L_x_2563) ;  /* 0x0000000000247947 */ /* 0x000fea0003800000 */
.L_x_2562:
[----:B------:R-:W-:Y:S02]  /*13760*/  ULDC.64 UR4, c[0x0][0xa08] ;  /* 0x0002820000047ab9 */ /* 0x000fe40000000a00 */
[----:B------:R-:W-:-:S04]  /*13770*/  ISETP.NE.U32.AND P0, PT, RZ, UR4, PT ;  /* 0x00000004ff007c0c */ /* 0x000fc8000bf05070 */
[----:B------:R-:W-:-:S13]  /*13780*/  ISETP.NE.AND.EX P0, PT, RZ, UR5, PT, P0 ;  /* 0x00000005ff007c0c */ /* 0x000fda000bf05300 */
[----:B------:R-:W-:Y:S05]  /*13790*/  @!P0 BRA `(.L_x_2563) ;  /* 0x0000000000148947 */ /* 0x000fea0003800000 */
[----:B--2---:R-:W1:Y:S02]  /*137a0*/  LDC.64 R2, c[0x0][0xa08] ;  /* 0x00028200ff027b82 */ /* 0x004e640000000a00 */
[----:B-1----:R-:W-:-:S05]  /*137b0*/  IMAD.WIDE R2, R30, 0x4, R2 ;  /* 0x000000041e027825 */ /* 0x002fca00078e0202 */
[----:B------:R-:W2:Y:S04]  /*137c0*/  LDG.E R0, desc[UR36][R2.64] ;  /* 0x0000002402007981 */ /* 0x000ea8000c1e1900 */
[----:B------:R-:W2:Y:S02]  /*137d0*/  LDG.E R5, desc[UR36][R2.64+0x4] ;  /* 0x0000042402057981 */ /* 0x000ea4000c1e1900 */
[----:B--2---:R-:W-:-:S07]  /*137e0*/  IMAD.IADD R0, R5, 0x1, -R0 ;  /* 0x0000000105007824 */ /* 0x004fce00078e0a00 */
.L_x_2563:
[----:B-12---:R-:W2:Y:S01]  /*137f0*/  LDL R2, [R1+0x4] ;  /* 0x0000040001027983 */ /* 0x006ea20000100800 */
[----:B------:R-:W1:Y:S03]  /*13800*/  LDC R34, c[0x0][0x448] ;  /* 0x00011200ff227b82 */ /* 0x000e660000000800 */
[----:B------:R-:W3:Y:S01]  /*13810*/  LDL R18, [R1+0x8] ;  /* 0x0000080001127983 */ /* 0x000ee20000100800 */
[----:B-----5:R-:W-:Y:S01]  /*13820*/  IMAD.IADD R19, R0, 0x1, -R33 ;  /* 0x0000000100137824 */ /* 0x020fe200078e0a21 */
[----:B------:R-:W-:-:S03]  /*13830*/  LOP3.LUT R17, R17, 0xfffffeff, RZ, 0xc0, !PT ;  /* 0xfffffeff11117812 */ /* 0x000fc600078ec0ff */
[----:B------:R-:W-:-:S04]  /*13840*/  VIADD R0, R19, 0x9f ;  /* 0x0000009f13007836 */ /* 0x000fc80000000000 */
[----:B------:R-:W-:Y:S01]  /*13850*/  IMAD.HI R0, R0, 0x66666667, RZ ;  /* 0x6666666700007827 */ /* 0x000fe200078e02ff */
[----:B-1----:R-:W-:-:S13]  /*13860*/  ISETP.NE.AND P0, PT, R34, 0x1, PT ;  /* 0x000000012200780c */ /* 0x002fda0003f05270 */
[----:B------:R-:W1:Y:S01]  /*13870*/  @P0 LDC R3, c[0x0][0x44c] ;  /* 0x00011300ff030b82 */ /* 0x000e620000000800 */
[----:B------:R-:W-:-:S07]  /*13880*/  @P0 LOP3.LUT R17, R17, 0x100, RZ, 0xfc, !PT ;  /* 0x0000010011110812 */ /* 0x000fce00078efcff */
[----:B------:R-:W4:Y:S01]  /*13890*/  @P0 LDC R4, c[0x0][0x450] ;  /* 0x00011400ff040b82 */ /* 0x000f220000000800 */
[----:B--2---:R-:W-:-:S04]  /*138a0*/  IMAD.SHL.U32 R2, R2, 0x80, RZ ;  /* 0x0000008002027824 */ /* 0x004fc800078e00ff */
[----:B------:R-:W-:-:S04]  /*138b0*/  VIADD R2, R2, 0x7f ;  /* 0x0000007f02027836 */ /* 0x000fc80000000000 */
[----:B-1----:R-:W-:-:S05]  /*138c0*/  @P0 IMAD.HI.U32 R3, R2, R3, RZ ;  /* 0x0000000302030227 */ /* 0x002fca00078e00ff */
[----:B----4-:R-:W-:Y:S02]  /*138d0*/  @P0 SHF.R.U32.HI R2, RZ, R4, R3 ;  /* 0x00000004ff020219 */ /* 0x010fe40000011603 */
[----:B0-----:R-:W-:-:S05]  /*138e0*/  IADD3 R3, R19, 0xa0, -R22 ;  /* 0x000000a013037810 */ /* 0x001fca0007ffe816 */
[----:B------:R-:W-:Y:S01]  /*138f0*/  IMAD.IADD R2, R3, 0x1, R2 ;  /* 0x0000000103027824 */ /* 0x000fe200078e0202 */
[----:B------:R-:W-:-:S03]  /*13900*/  SHF.R.U32.HI R3, RZ, 0x1f, R0 ;  /* 0x0000001fff037819 */ /* 0x000fc60000011600 */
[----:B------:R-:W-:Y:S01]  /*13910*/  IMAD.HI R2, R2, 0x66666667, RZ ;  /* 0x6666666702027827 */ /* 0x000fe200078e02ff */
[----:B------:R-:W-:Y:S02]  /*13920*/  LEA.HI.SX32 R3, R0, R3, 0x1a ;  /* 0x0000000300037211 */ /* 0x000fe400078fd2ff */
[----:B---3--:R-:W-:Y:S02]  /*13930*/  LOP3.LUT R0, R18, 0xff000000, RZ, 0xc0, !PT ;  /* 0xff00000012007812 */ /* 0x008fe400078ec0ff */
[----:B------:R-:W-:Y:S02]  /*13940*/  SHF.R.U32.HI R5, RZ, 0x1f, R2 ;  /* 0x0000001fff057819 */ /* 0x000fe40000011602 */
[----:B------:R-:W-:Y:S02]  /*13950*/  SHF.R.U32.HI R0, RZ, 0x8, R0 ;  /* 0x00000008ff007819 */ /* 0x000fe40000011600 */
[----:B------:R-:W-:-:S04]  /*13960*/  LEA.HI.SX32 R2, R2, R5, 0x1a ;  /* 0x0000000502027211 */ /* 0x000fc800078fd2ff */
[----:B------:R-:W-:Y:S02]  /*13970*/  VIMNMX R5, R3, R2, PT ;  /* 0x0000000203057248 */ /* 0x000fe40003fe0100 */
[----:B------:R-:W-:Y:S02]  /*13980*/  LOP3.LUT R3, R18, 0xff0000, RZ, 0xc0, !PT ;  /* 0x00ff000012037812 */ /* 0x000fe400078ec0ff */
[----:B------:R-:W-:Y:S02]  /*13990*/  ISETP.GE.AND P0, PT, R5, 0x1, PT ;  /* 0x000000010500780c */ /* 0x000fe40003f06270 */
[----:B------:R-:W-:Y:S01]  /*139a0*/  LEA.HI R0, R3, R0, RZ, 0x10 ;  /* 0x0000000003007211 */ /* 0x000fe200078f80ff */
[----:B------:R-:W-:-:S03]  /*139b0*/  IMAD.MOV.U32 R3, RZ, RZ, RZ ;  /* 0x000000ffff037224 */ /* 0x000fc600078e00ff */
[----:B------:R-:W-:-:S07]  /*139c0*/  LOP3.LUT R36, R0, 0xff, RZ, 0xc0, !PT ;  /* 0x000000ff00247812 */ /* 0x000fce00078ec0ff */
[----:B------:R-:W-:Y:S05]  /*139d0*/  @!P0 BRA `(.L_x_2564) ;  /* 0x0000000000748947 */ /* 0x000fea0003800000 */
[----:B------:R-:W-:-:S04]  /*139e0*/  SHF.R.U32.HI R0, RZ, 0x10, R0 ;  /* 0x00000010ff007819 */ /* 0x000fc80000011600 */
[----:B------:R-:W-:-:S13]  /*139f0*/  ISETP.NE.AND P0, PT, R0, RZ, PT ;  /* 0x000000ff0000720c */ /* 0x000fda0003f05270 */
[----:B------:R-:W0:Y:S02]  /*13a00*/  @!P0 LDC R0, c[0x0][0x9f0] ;  /* 0x00027c00ff008b82 */ /* 0x000e240000000800 */
[-C--:B0-----:R-:W-:Y:S02]  /*13a10*/  IABS R4, R0.reuse ;  /* 0x0000000000047213 */ /* 0x081fe40000000000 */
[----:B------:R-:W-:Y:S02]  /*13a20*/  IADD3 R7, R0, -0x1, R5 ;  /* 0xffffffff00077810 */ /* 0x000fe40007ffe005 */
[----:B------:R-:W0:Y:S02]  /*13a30*/  I2F.RP R6, R4 ;  /* 0x0000000400067306 */ /* 0x000e240000209400 */
[----:B------:R-:W-:-:S04]  /*13a40*/  LOP3.LUT R2, R7, R0, RZ, 0x3c, !PT ;  /* 0x0000000007027212 */ /* 0x000fc800078e3cff */
[----:B------:R-:W-:Y:S01]  /*13a50*/  ISETP.GE.AND P2, PT, R2, RZ, PT ;  /* 0x000000ff0200720c */ /* 0x000fe20003f46270 */
[----:B------:R-:W-:Y:S01]  /*13a60*/  IMAD.MOV.U32 R2, RZ, RZ, RZ ;  /* 0x000000ffff027224 */ /* 0x000fe200078e00ff */
[----:B0-----:R-:W0:Y:S02]  /*13a70*/  MUFU.RCP R6, R6 ;  /* 0x0000000600067308 */ /* 0x001e240000001000 */
[----:B0-----:R-:W-:Y:S01]  /*13a80*/  VIADD R3, R6, 0xffffffe ;  /* 0x0ffffffe06037836 */ /* 0x001fe20000000000 */
[----:B------:R-:W-:-:S05]  /*13a90*/  IABS R6, R0 ;  /* 0x0000000000067213 */ /* 0x000fca0000000000 */
[----:B------:R-:W0:Y:S01]  /*13aa0*/  F2I.FTZ.U32.TRUNC.NTZ R3, R3 ;  /* 0x0000000300037305 */ /* 0x000e22000021f000 */
[----:B------:R-:W-:Y:S02]  /*13ab0*/  IMAD.MOV R6, RZ, RZ, -R6 ;  /* 0x000000ffff067224 */ /* 0x000fe400078e0a06 */
[----:B0-----:R-:W-:-:S04]  /*13ac0*/  IMAD.MOV R9, RZ, RZ, -R3 ;  /* 0x000000ffff097224 */ /* 0x001fc800078e0a03 */
[----:B------:R-:W-:-:S04]  /*13ad0*/  IMAD R9, R9, R4, RZ ;  /* 0x0000000409097224 */ /* 0x000fc800078e02ff */
[----:B------:R-:W-:Y:S01]  /*13ae0*/  IMAD.HI.U32 R2, R3, R9, R2 ;  /* 0x0000000903027227 */ /* 0x000fe200078e0002 */
[----:B------:R-:W-:-:S05]  /*13af0*/  IABS R3, R7 ;  /* 0x0000000700037213 */ /* 0x000fca0000000000 */
        /* <DEDUP_REMOVED lines=9> */
[----:B------:R-:W-:-:S05]  /*13b90*/  @!P1 LOP3.LUT R2, RZ, R0, RZ, 0x33, !PT ;  /* 0x00000000ff029212 */ /* 0x000fca00078e33ff */
[----:B------:R-:W-:-:S07]  /*13ba0*/  IMAD.MOV.U32 R3, RZ, RZ, R2 ;  /* 0x000000ffff037224 */ /* 0x000fce00078e0002 */
.L_x_2564:
[-C--:B------:R-:W-:Y:S01]  /*13bb0*/  IMAD R36, R36, R3.reuse, RZ ;  /* 0x0000000324247224 */ /* 0x080fe200078e02ff */
[----:B------:R-:W-:Y:S04]  /*13bc0*/  BSSY B7, `(.L_x_2565) ;  /* 0x000048b000077945 */ /* 0x000fe80003800000 */
[----:B------:R-:W-:-:S04]  /*13bd0*/  VIADDMNMX R3, R36, R3, R5, PT ;  /* 0x0000000324037246 */ /* 0x000fc80003800105 */
[----:B------:R-:W-:-:S13]  /*13be0*/  R2UR UR47, R3 ;  /* 0x00000000032f72ca */ /* 0x000fda00000e0000 */
[----:B------:R-:W-:-:S13]  /*13bf0*/  ISETP.LT.AND P0, PT, R36, UR47, PT ;  /* 0x0000002f24007c0c */ /* 0x000fda000bf01270 */
        /* <DEDUP_REMOVED lines=16> */
[----:B0-----:R-:W-:-:S05]  /*13d00*/  IADD3 R0, R0, UR46, R7 ;  /* 0x0000002e00007c10 */ /* 0x001fca000fffe007 */
[----:B------:R4:W-:Y:S01]  /*13d10*/  STL [R1], R0 ;  /* 0x0000000001007387 */ /* 0x0009e20000100800 */
[----:B------:R-:W-:Y:S05]  /*13d20*/  BRA `(.L_x_2567) ;  /* 0x0000004400d07947 */ /* 0x000fea0003800000 */
.L_x_2566:
        /* <DEDUP_REMOVED lines=20> */
.L_x_2569:
[----:B------:R-:W-:Y:S05]  /*13e70*/  BSYNC B6 ;  /* 0x0000000000067941 */ /* 0x000fea0003800000 */
.L_x_2568:
        /* <DEDUP_REMOVED lines=22> */
.L_x_2571:
[----:B------:R-:W-:Y:S05]  /*13fe0*/  BSYNC B6 ;  /* 0x0000000000067941 */ /* 0x000fea0003800000 */
.L_x_2570:
        /* <DEDUP_REMOVED lines=20> */
.L_x_2573:
[----:B------:R-:W-:Y:S05]  /*14130*/  BSYNC B6 ;  /* 0x0000000000067941 */ /* 0x000fea0003800000 */
.L_x_2572:
        /* <DEDUP_REMOVED lines=19> */
.L_x_2575:
[----:B------:R-:W-:Y:S05]  /*14270*/  BSYNC B6 ;  /* 0x0000000000067941 */ /* 0x000fea0003800000 */
.L_x_2574:
[----:B------:R-:W0:Y:S01]  /*14280*/  LDC R9, c[0x0][0x430] ;  /* 0x00010c00ff097b82 */ /* 0x000e220000000800 */
[----:B------:R-:W-:Y:S02]  /*14290*/  ULDC.64 UR4, c[0x0][0x9f8] ;  /* 0x00027e0000047ab9 */ /* 0x000fe40000000a00 */
[----:B------:R-:W-:-:S04]  /*142a0*/  UISETP.NE.U32.AND UP0, UPT, UR4, URZ, UPT ;  /* 0x0000003f0400728c */ /* 0x000fc8000bf05070 */
[----:B------:R-:W-:-:S06]  /*142b0*/  UISETP.NE.AND.EX UP0, UPT, UR5, URZ, UPT, UP0 ;  /* 0x0000003f0500728c */ /* 0x000fcc000bf05300 */
[----:B------:R-:W-:-:S05]  /*142c0*/  PLOP3.LUT P0, PT, PT, PT, UP0, 0x80, 0x0 ;  /* 0x000000000000781c */ /* 0x000fca0003f0f008 */
[----:B------:R-:W-:-:S04]  /*142d0*/  @UP0 UIADD3 UR4, UP1, UR39, UR4, URZ ;  /* 0x0000000427040290 */ /* 0x000fc8000ff3e03f */
[----:B------:R-:W-:Y:S01]  /*142e0*/  @UP0 UIADD3.X UR5, UR38, UR5, URZ, UP1, !UPT ;  /* 0x0000000526050290 */ /* 0x000fe20008ffe43f */
[----:B0-----:R-:W-:Y:S01]  /*142f0*/  ISETP.NE.AND P1, PT, R9, 0x1, PT ;  /* 0x000000010900780c */ /* 0x001fe20003f25270 */
[----:B------:R-:W-:-:S04]  /*14300*/  IMAD.U32 R2, RZ, RZ, UR4 ;  /* 0x00000004ff027e24 */ /* 0x000fc8000f8e00ff */
[----:B------:R-:W-:-:S05]  /*14310*/  IMAD.U32 R3, RZ, RZ, UR5 ;  /* 0x00000005ff037e24 */ /* 0x000fca000f8e00ff */
[----:B------:R0:W5:Y:S01]  /*14320*/  @P0 LDG.E R30, desc[UR36][R2.64] ;  /* 0x00000024021e0981 */ /* 0x000162000c1e1900 */
[----:B------:R-:W-:Y:S01]  /*14330*/  UMOV UR4, 0xffffffff ;  /* 0xffffffff00047882 */ /* 0x000fe20000000000 */
[----:B------:R-:W-:-:S04]  /*14340*/  LOP3.LUT R17, R17, 0xffffffbf, RZ, 0xc0, !PT ;  /* 0xffffffbf11117812 */ /* 0x000fc800078ec0ff */
[----:B------:R-:W-:Y:S01]  /*14350*/  @P1 LOP3.LUT R17, R17, 0x40, RZ, 0xfc, !PT ;  /* 0x0000004011111812 */ /* 0x000fe200078efcff */
[----:B0-----:R-:W0:Y:S01]  /*14360*/  @P1 LDC R2, c[0x0][0x434] ;  /* 0x00010d00ff021b82 */ /* 0x001e220000000800 */
[----:B------:R-:W-:Y:S05]  /*14370*/  BRA.DIV UR4, `(.L_x_2576) ;  /* 0x0000005a04247947 */ /* 0x000fea000b800000 */
.L_x_2658:
[----:B------:R-:W1:Y:S01]  /*14380*/  S2R R0, SR_TID.X ;  /* 0x0000000000007919 */ /* 0x000e620000002100 */
[----:B------:R-:W2:Y:S01]  /*14390*/  @P1 LDC R3, c[0x0][0x438] ;  /* 0x00010e00ff031b82 */ /* 0x000ea20000000800 */
[----:B------:R-:W-:Y:S01]  /*143a0*/  UMOV UR4, 0xa0 ;  /* 0x000000a000047882 */ /* 0x000fe20000000000 */
[----:B-----5:R-:W-:Y:S01]  /*143b0*/  SHF.R.S32.HI R35, RZ, 0x1f, R30 ;  /* 0x0000001fff237819 */ /* 0x020fe2000001141e */
[----:B------:R-:W3:Y:S01]  /*143c0*/  S2R R4, SR_TID.X ;  /* 0x0000000000047919 */ /* 0x000ee20000002100 */
[----:B------:R-:W-:Y:S01]  /*143d0*/  UIMAD UR4, UR47, UR4, -0xa0 ;  /* 0xffffff602f0474a4 */ /* 0x000fe2000f8e0204 */
[----:B------:R-:W4:Y:S03]  /*143e0*/  S2R R6, SR_TID.X ;  /* 0x0000000000067919 */ /* 0x000f260000002100 */
[----:B------:R-:W2:Y:S01]  /*143f0*/  LDC R13, c[0x0][0x2f4] ;  /* 0x0000bd00ff0d7b82 */ /* 0x000ea20000000800 */
[----:B-1----:R-:W-:-:S04]  /*14400*/  LOP3.LUT R0, R0, 0x7f, RZ, 0xc0, !PT ;  /* 0x0000007f00007812 */ /* 0x002fc800078ec0ff */
[----:B------:R-:W-:Y:S01]  /*14410*/  SHF.R.U32.HI R5, RZ, 0x2, R0 ;  /* 0x00000002ff057819 */ /* 0x000fe20000011600 */
[C---:B---3--:R-:W-:Y:S01]  /*14420*/  IMAD.SHL.U32 R0, R4.reuse, 0x20, RZ ;  /* 0x0000002004007824 */ /* 0x048fe200078e00ff */
[----:B------:R-:W-:Y:S01]  /*14430*/  LOP3.LUT R4, R4, 0x7f, RZ, 0xc0, !PT ;  /* 0x0000007f04047812 */ /* 0x000fe200078ec0ff */
[----:B----4-:R-:W-:-:S03]  /*14440*/  IMAD.SHL.U32 R12, R6, 0x20, RZ ;  /* 0x00000020060c7824 */ /* 0x010fc600078e00ff */
[----:B------:R-:W-:Y:S02]  /*14450*/  LOP3.LUT R0, R5, 0x60, R0, 0xf8, !PT ;  /* 0x0000006005007812 */ /* 0x000fe400078ef800 */
[----:B------:R-:W-:-:S03]  /*14460*/  SHF.R.U32.HI R4, RZ, 0x2, R4 ;  /* 0x00000002ff047819 */ /* 0x000fc60000011604 */
[----:B------:R-:W-:Y:S01]  /*14470*/  VIADD R0, R0, UR4 ;  /* 0x0000000400007c36 */ /* 0x000fe20008000000 */
[----:B------:R-:W-:-:S03]  /*14480*/  LOP3.LUT R12, R4, 0x60, R12, 0xf8, !PT ;  /* 0x00000060040c7812 */ /* 0x000fc600078ef80c */
[----:B------:R-:W-:Y:S01]  /*14490*/  IMAD.IADD R5, R0, 0x1, R33 ;  /* 0x0000000100057824 */ /* 0x000fe200078e0221 */
[----:B------:R-:W-:-:S03]  /*144a0*/  LOP3.LUT R12, R12, 0x80, RZ, 0xfc, !PT ;  /* 0x000000800c0c7812 */ /* 0x000fc600078efcff */
[----:B0-----:R-:W-:-:S04]  /*144b0*/  @P1 IMAD.HI.U32 R2, R5, R2, RZ ;  /* 0x0000000205021227 */ /* 0x001fc800078e00ff */
[----:B------:R-:W-:Y:S01]  /*144c0*/  IMAD.MOV.U32 R10, RZ, RZ, R5 ;  /* 0x000000ffff0a7224 */ /* 0x000fe200078e0005 */
[----:B--2---:R-:W-:Y:S01]  /*144d0*/  @P1 SHF.R.U32.HI R10, RZ, R3, R2 ;  /* 0x00000003ff0a1219 */ /* 0x004fe20000011602 */
[----:B------:R-:W-:Y:S01]  /*144e0*/  VIADD R4, R12, UR4 ;  /* 0x000000040c047c36 */ /* 0x000fe20008000000 */
[----:B------:R-:W0:Y:S03]  /*144f0*/  @P1 LDC R3, c[0x0][0x434] ;  /* 0x00010d00ff031b82 */ /* 0x000e260000000800 */
[----:B------:R-:W-:Y:S01]  /*14500*/  IMAD.MOV R6, RZ, RZ, -R10 ;  /* 0x000000ffff067224 */ /* 0x000fe200078e0a0a */
[C---:B------:R-:W-:Y:S01]  /*14510*/  ISETP.GE.AND P0, PT, R4.reuse, R19, PT ;  /* 0x000000130400720c */ /* 0x040fe20003f06270 */
[----:B------:R-:W-:Y:S02]  /*14520*/  IMAD.IADD R4, R4, 0x1, R33 ;  /* 0x0000000104047824 */ /* 0x000fe400078e0221 */
[----:B------:R-:W-:Y:S01]  /*14530*/  IMAD R6, R9, R6, R5 ;  /* 0x0000000609067224 */ /* 0x000fe200078e0205 */
[----:B------:R-:W1:Y:S01]  /*14540*/  @P1 LDC R2, c[0x0][0x438] ;  /* 0x00010e00ff021b82 */ /* 0x000e620000000800 */
[----:B------:R-:W-:Y:S01]  /*14550*/  ISETP.GT.U32.OR P0, PT, R12, 0x9f, P0 ;  /* 0x0000009f0c00780c */ /* 0x000fe20000704470 */
[----:B------:R-:W-:-:S02]  /*14560*/  IMAD.MOV.U32 R8, RZ, RZ, R4 ;  /* 0x000000ffff087224 */ /* 0x000fc400078e0004 */
[----:B0-----:R-:W-:-:S05]  /*14570*/  @P1 IMAD.HI.U32 R3, R4, R3, RZ ;  /* 0x0000000304031227 */ /* 0x001fca00078e00ff */
[----:B-1----:R-:W-:-:S05]  /*14580*/  @P1 SHF.R.U32.HI R8, RZ, R2, R3 ;  /* 0x00000002ff081219 */ /* 0x002fca0000011603 */
        /* <DEDUP_REMOVED lines=17> */
[----:B0-----:R-:W-:-:S04]  /*146a0*/  @!P1 IMAD R0, R35, R2, RZ ;  /* 0x0000000223009224 */ /* 0x001fc800078e02ff */
[C---:B------:R-:W-:Y:S02]  /*146b0*/  @!P1 IMAD R0, R30.reuse, R3, R0 ;  /* 0x000000031e009224 */ /* 0x040fe400078e0200 */
[----:B------:R-:W-:-:S04]  /*146c0*/  @!P1 IMAD.WIDE.U32 R2, R30, R2, R10 ;  /* 0x000000021e029225 */ /* 0x000fc800078e000a */
[----:B------:R-:W-:Y:S01]  /*146d0*/  @!P1 IMAD.IADD R0, R3, 0x1, R0 ;  /* 0x0000000103009824 */ /* 0x000fe200078e0200 */
[----:B-1----:R-:W-:-:S04]  /*146e0*/  @!P1 LEA R10, P0, R2, R4, 0x2 ;  /* 0x00000004020a9211 */ /* 0x002fc800078010ff */
[----:B------:R-:W-:Y:S01]  /*146f0*/  @!P1 LEA.HI.X R11, R2, R5, R0, 0x2, P0 ;  /* 0x00000005020b9211 */ /* 0x000fe200000f1400 */
[----:B------:R-:W-:Y:S01]  /*14700*/  IMAD.U32 R0, RZ, RZ, UR44 ;  /* 0x0000002cff007e24 */ /* 0x000fe2000f8e00ff */
[----:B------:R-:W-:Y:S01]  /*14710*/  LOP3.LUT R17, R17, 0xffffffef, RZ, 0xc0, !PT ;  /* 0xffffffef11117812 */ /* 0x000fe200078ec0ff */
[----:B------:R-:W-:-:S03]  /*14720*/  IMAD.MOV.U32 R5, RZ, RZ, RZ ;  /* 0x000000ffff057224 */ /* 0x000fc600078e00ff */
[----:B------:R-:W-:Y:S02]  /*14730*/  ISETP.NE.AND P3, PT, R0, 0x3, PT ;  /* 0x000000030000780c */ /* 0x000fe40003f65270 */
[----:B------:R-:W-:Y:S01]  /*14740*/  ISETP.GT.U32.AND P0, PT, R12, 0x9f, PT ;  /* 0x0000009f0c00780c */ /* 0x000fe20003f04070 */
[----:B------:R0:W5:Y:S01]  /*14750*/  @!P1 LDG.E R5, desc[UR36][R10.64] ;  /* 0x000000240a059981 */ /* 0x000162000c1e1900 */
[CC--:B------:R-:W-:Y:S01]  /*14760*/  ISETP.GE.AND P2, PT, R32.reuse, R13.reuse, PT ;  /* 0x0000000d2000720c */ /* 0x0c0fe20003f46270 */
[----:B------:R-:W-:Y:S01]  /*14770*/  IMAD.U32 R9, RZ, RZ, UR47 ;  /* 0x0000002fff097e24 */ /* 0x000fe2000f8e00ff */
[C---:B------:R-:W-:Y:S02]  /*14780*/  LOP3.LUT R14, R32.reuse, 0x40, RZ, 0xfc, !PT ;  /* 0x00000040200e7812 */ /* 0x040fe400078efcff */
[----:B------:R-:W-:Y:S01]  /*14790*/  LOP3.LUT R12, R32, 0x80, RZ, 0xfc, !PT ;  /* 0x00000080200c7812 */ /* 0x000fe200078efcff */
[----:B------:R-:W-:Y:S01]  /*147a0*/  VIADD R9, R9, 0xffffffff ;  /* 0xffffffff09097836 */ /* 0x000fe20000000000 */
[----:B------:R-:W-:-:S02]  /*147b0*/  ISETP.GE.AND P1, PT, R14, R13, PT ;  /* 0x0000000d0e00720c */ /* 0x000fc40003f26270 */
[----:B------:R-:W-:Y:S02]  /*147c0*/  LOP3.LUT R18, R18, 0xffff, RZ, 0xc0, !PT ;  /* 0x0000ffff12127812 */ /* 0x000fe400078ec0ff */
[----:B------:R-:W-:-:S04]  /*147d0*/  @P3 LOP3.LUT R17, R17, 0x10, RZ, 0xfc, !PT ;  /* 0x0000001011113812 */ /* 0x000fc800078efcff */
[----:B------:R-:W-:-:S04]  /*147e0*/  LOP3.LUT R17, R17, 0xfffffff7, RZ, 0xc0, !PT ;  /* 0xfffffff711117812 */ /* 0x000fc800078ec0ff */
[----:B------:R-:W-:Y:S02]  /*147f0*/  @P0 LOP3.LUT R17, R17, 0x8, RZ, 0xfc, !PT ;  /* 0x0000000811110812 */ /* 0x000fe400078efcff */
[----:B------:R-:W-:Y:S02]  /*14800*/  ISETP.GE.AND P0, PT, R12, R13, PT ;  /* 0x0000000d0c00720c */ /* 0x000fe40003f06270 */
[----:B------:R-:W-:-:S04]  /*14810*/  LOP3.LUT R17, R17, 0xfffffffb, RZ, 0xc0, !PT ;  /* 0xfffffffb11117812 */ /* 0x000fc800078ec0ff */
[----:B------:R-:W-:-:S04]  /*14820*/  @P2 LOP3.LUT R17, R17, 0x4, RZ, 0xfc, !PT ;  /* 0x0000000411112812 */ /* 0x000fc800078efcff */
[----:B------:R-:W-:-:S04]  /*14830*/  LOP3.LUT R17, R17, 0xfffffffe, RZ, 0xc0, !PT ;  /* 0xfffffffe11117812 */ /* 0x000fc800078ec0ff */
[----:B------:R-:W-:-:S04]  /*14840*/  LOP3.LUT R17, R17, 0xfffffffd, RZ, 0xc0, !PT ;  /* 0xfffffffd11117812 */ /* 0x000fc800078ec0ff */
[----:B------:R-:W-:-:S04]  /*14850*/  @P1 LOP3.LUT R17, R17, 0x2, RZ, 0xfc, !PT ;  /* 0x0000000211111812 */ /* 0x000fc800078efcff */
[----:B------:R-:W-:Y:S01]  /*14860*/  @P0 LOP3.LUT R17, R17, 0x1, RZ, 0xfc, !PT ;  /* 0x0000000111110812 */ /* 0x000fe200078efcff */
[----:B0-----:R-:W-:Y:S06]  /*14870*/  @!P3 BRA `(.L_x_2577) ;  /* 0x000000000004b947 */ /* 0x001fec0003800000 */
[----:B------:R-:W-:Y:S01]  /*14880*/  BPT.TRAP 0x1 ;  /* 0x000000040000795c */ /* 0x000fe20000300000 */
.L_x_2577:
[----:B------:R-:W-:Y:S01]  /*14890*/  IMAD R4, R28, 0x8, R16 ;  /* 0x000000081c047824 */ /* 0x000fe200078e0210 */
[----:B------:R-:W-:Y:S01]  /*148a0*/  SHF.L.U32 R29, R31, 0x1f, RZ ;  /* 0x0000001f1f1d7819 */ /* 0x000fe200000006ff */
[----:B------:R-:W-:Y:S01]  /*148b0*/  BSSY B0, `(.L_x_2578) ;  /* 0x0000004000007945 */ /* 0x000fe20003800000 */
[----:B------:R-:W-:Y:S02]  /*148c0*/  SHF.R.S32.HI R24, RZ, 0x1f, R6 ;  /* 0x0000001fff187819 */ /* 0x000fe40000011406 */
[----:B------:R-:W0:Y:S02]  /*148d0*/  SYNCS.PHASECHK.TRANS64.TRYWAIT P0, [R4+URZ+0x33480], R29 ;  /* 0x0334801d040075a7 */ /* 0x000e24000800017f */
[----:B0-----:R-:W-:Y:S05]  /*148e0*/  @!P0 BRA `(.L_x_2579) ;  /* 0x0000005000f48947 */ /* 0x001fea0003800000 */
.L_x_2659:
[----:B------:R-:W-:Y:S05]  /*148f0*/  BSYNC B0 ;  /* 0x0000000000007941 */ /* 0x000fea0003800000 */
.L_x_2578:
        /* <DEDUP_REMOVED lines=98> */
.L_x_2671:
        /* <DEDUP_REMOVED lines=13> */
.L_x_2581:
[----:B------:R-:W-:Y:S02]  /*14ff0*/  PLOP3.LUT P1, PT, P1, P0, PT, 0xa2, 0x0 ;  /* 0x000000000000781c */ /* 0x000fe40000f21472 */
[----:B------:R-:W-:-:S08]  /*15000*/  @P0 R2UR P1, UR4, R4 ;  /* 0x00000000040402ca */ /* 0x000fd00000020000 */
[----:B------:R-:W-:-:S05]  /*15010*/  @P0 PLOP3.LUT P0, PT, P1, PT, PT, 0x80, 0x0 ;  /* 0x000000000000081c */ /* 0x000fca0000f0f070 */
[----:B------:R-:W-:Y:S01]  /*15020*/  @!P1 SYNCS.ARRIVE.TRANS64.RED.A0T1 RZ, [UR4+0x33470], RZ ;  /* 0x033470ffffff99a7 */ /* 0x000fe20008200404 */
[----:B------:R-:W-:Y:S07]  /*15030*/  @!P1 ARRIVES.LDGSTSBAR.64.TRANSCNT [UR4+0x33470] ;  /* 0x03347000ff0099b0 */ /* 0x000fee0008000a84 */
[----:B------:R-:W-:Y:S05]  /*15040*/  @P0 BRA.U.ANY `(.L_x_2581) ;  /* 0xfffffffd00e80947 */ /* 0x000fea000393ffff */
[----:B------:R-:W-:Y:S01]  /*15050*/  NOP ;  /* 0x0000000000007918 */ /* 0x000fe20000000000 */
[----:B------:R-:W-:-:S13]  /*15060*/  LOP3.LUT P2, RZ, R17, 0x10, RZ, 0xc0, !PT ;  /* 0x0000001011ff7812 */ /* 0x000fda000784c0ff */
[----:B------:R-:W-:Y:S05]  /*15070*/  @!P2 BRA `(.L_x_2582) ;  /* 0x000000000004a947 */ /* 0x000fea0003800000 */
[----:B------:R-:W-:Y:S01]  /*15080*/  BPT.TRAP 0x1 ;  /* 0x000000040000795c */ /* 0x000fe20000300000 */
.L_x_2582:
[----:B------:R3:W-:Y:S01]  /*15090*/  SYNCS.ARRIVE.TRANS64.A1T0 RZ, [R4+URZ+0x33470], RZ ;  /* 0x033470ff04ff79a7 */ /* 0x0007e2000810003f */
[----:B------:R-:W-:Y:S05]  /*150a0*/  @!P2 BRA `(.L_x_2583) ;  /* 0x000000000004a947 */ /* 0x000fea0003800000 */
[----:B------:R-:W-:Y:S01]  /*150b0*/  BPT.TRAP 0x1 ;  /* 0x000000040000795c */ /* 0x000fe20000300000 */
.L_x_2583:
[----:B------:R-:W4:Y:S01]  /*150c0*/  SYNCS.PHASECHK.TRANS64.TRYWAIT P0, [R4+URZ+0x33440], R29 ;  /* 0x0334401d040075a7 */ /* 0x000f22000800017f */
[----:B------:R-:W-:Y:S04]  /*150d0*/  BSSY B0, `(.L_x_2584) ;  /* 0x0000002000007945 */ /* 0x000fe80003800000 */
[----:B----4-:R-:W-:Y:S05]  /*150e0*/  @!P0 BRA `(.L_x_2585) ;  /* 0x0000005400148947 */ /* 0x010fea0003800000 */
.L_x_2672:
[----:B------:R-:W-:Y:S05]  /*150f0*/  BSYNC B0 ;  /* 0x0000000000007941 */ /* 0x000fea0003800000 */
.L_x_2584:
[----:B------:R-:W-:Y:S01]  /*15100*/  ULDC.64 UR4, c[0x0][0x300] ;  /* 0x0000c00000047ab9 */ /* 0x000fe20000000a00 */
[----:B------:R-:W-:Y:S01]  /*15110*/  ULDC.64 UR6, c[0x0][0x310] ;  /* 0x0000c40000067ab9 */ /* 0x000fe20000000a00 */
[----:B------:R-:W-:Y:S02]  /*15120*/  IMAD R9, R24, UR4, RZ ;  /* 0x0000000418097c24 */ /* 0x000fe4000f8e02ff */
[----:B--2---:R-:W-:-:S04]  /*15130*/  IMAD.WIDE.U32 R2, R6, UR4, RZ ;  /* 0x0000000406027c25 */ /* 0x004fc8000f8e00ff */
        /* <DEDUP_REMOVED lines=26> */
[----:B------:R-:W2:Y:S01]  /*152e0*/  SHFL.IDX PT, R3, R5, RZ, 0x1c1f ;  /* 0x001c1fff05037589 */ /* 0x000ea200000e0000 */
[----:B------:R-:W-:Y:S01]  /*152f0*/  LOP3.LUT R17, R17, 0xfffffbff, RZ, 0xc0, !PT ;  /* 0xfffffbff11117812 */ /* 0x000fe200078ec0ff */
[----:B------:R-:W5:Y:S01]  /*15300*/  LDC R9, c[0x0][0x2f4] ;  /* 0x0000bd00ff097b82 */ /* 0x000f620000000800 */
[C---:B------:R-:W-:Y:S01]  /*15310*/  LOP3.LUT R11, R32.reuse, 0x40, RZ, 0xfc, !PT ;  /* 0x00000040200b7812 */ /* 0x040fe200078efcff */
[----:B------:R-:W0:Y:S01]  /*15320*/  SHFL.IDX PT, R2, R10, RZ, 0x1c1f ;  /* 0x001c1fff0a027589 */ /* 0x000e2200000e0000 */
[----:B------:R-:W-:Y:S02]  /*15330*/  @P3 LOP3.LUT R17, R17, 0x400, RZ, 0xfc, !PT ;  /* 0x0000040011113812 */ /* 0x000fe400078efcff */
[----:B------:R-:W-:Y:S01]  /*15340*/  LOP3.LUT R8, R32, 0x80, RZ, 0xfc, !PT ;  /* 0x0000008020087812 */ /* 0x000fe200078efcff */
[----:B------:R-:W-:Y:S01]  /*15350*/  SHFL.IDX PT, R6, R6, RZ, 0x1c1f ;  /* 0x001c1fff06067589 */ /* 0x000fe200000e0000 */
[----:B------:R-:W-:-:S03]  /*15360*/  LOP3.LUT P3, RZ, R17, 0x20, RZ, 0xc0, !PT ;  /* 0x0000002011ff7812 */ /* 0x000fc6000786c0ff */
[----:B------:R-:W-:Y:S10]  /*15370*/  SHFL.IDX PT, R14, R7, RZ, 0x1c1f ;  /* 0x001c1fff070e7589 */ /* 0x000ff400000e0000 */
[----:B--2---:R-:W-:-:S02]  /*15380*/  @P3 IADD3 R3, P0, R32, R3, RZ ;  /* 0x0000000320033210 */ /* 0x004fc40007f1e0ff */
        /* <DEDUP_REMOVED lines=23> */
[----:B------:R-:W5:Y:S04]  /*15500*/  SHFL.IDX PT, R5, R5, 0x3, 0x1c1f ;  /* 0x007c1f0005057f89 */ /* 0x000f6800000e0000 */
[----:B------:R-:W1:Y:S01]  /*15510*/  SHFL.IDX PT, R10, R10, 0x3, 0x1c1f ;  /* 0x007c1f000a0a7f89 */ /* 0x000e6200000e0000 */
[----:B0-----:R-:W-:-:S05]  /*15520*/  @P4 IADD3 R3, P0, R32, R3, RZ ;  /* 0x0000000320034210 */ /* 0x001fca0007f1e0ff */
[----:B--2---:R-:W-:Y:S01]  /*15530*/  @P4 IMAD.X R2, RZ, RZ, R2, P0 ;  /* 0x000000ffff024224 */ /* 0x004fe200000e0602 */
[----:B-----5:R-:W-:-:S04]  /*15540*/  @P3 IADD3 R8, P0, R32, R5, RZ ;  /* 0x0000000520083210 */ /* 0x020fc80007f1e0ff */
[----:B------:R-:W-:Y:S01]  /*15550*/  @P4 LOP3.LUT R3, R3, R2, RZ, 0x3c, !PT ;  /* 0x0000000203034212 */ /* 0x000fe200078e3cff */
[----:B-1----:R-:W-:-:S03]  /*15560*/  @P3 IMAD.X R9, RZ, RZ, R10, P0 ;  /* 0x000000ffff093224 */ /* 0x002fc600000e060a */
[----:B------:R-:W-:-:S04]  /*15570*/  @P4 LOP3.LUT R2, R3, R2, RZ, 0x3c, !PT ;  /* 0x0000000203024212 */ /* 0x000fc800078e3cff */
[----:B------:R-:W-:-:S05]  /*15580*/  @P4 LOP3.LUT R3, R3, R2, RZ, 0x3c, !PT ;  /* 0x0000000203034212 */ /* 0x000fca00078e3cff */
[----:B------:R-:W-:Y:S04]  /*15590*/  @P4 LDGSTS.E.BYPASS.LTC128B.128 [R0+0x25200], desc[UR36][R2.64], !P6 ;  /* 0x2520000002004fae */ /* 0x000fe8000f101d64 */
[----:B------:R-:W-:Y:S04]  /*155a0*/  @P4 LDGSTS.E.BYPASS.LTC128B.128 [R0+0x27a00], desc[UR36][R2.64+0x40], !P2 ;  /* 0x27a0004002004fae */ /* 0x000fe8000d101d64 */
[----:B------:R0:W-:Y:S02]  /*155b0*/  @P4 LDGSTS.E.BYPASS.LTC128B.128 [R0+0x2a200], desc[UR36][R2.64+0x80], !P1 ;  /* 0x2a20008002004fae */ /* 0x0001e4000c901d64 */
[----:B0-----:R-:W-:-:S02]  /*155c0*/  @P3 IMAD.MOV.U32 R2, RZ, RZ, R8 ;  /* 0x000000ffff023224 */ /* 0x001fc400078e0008 */
[----:B------:R-:W-:-:S05]  /*155d0*/  @P3 IMAD.MOV.U32 R3, RZ, RZ, R9 ;  /* 0x000000ffff033224 */ /* 0x000fca00078e0009 */
[----:B------:R0:W-:Y:S04]  /*155e0*/  @P3 LDGSTS.E.BYPASS.LTC128B.128 [R0+0x25a00], desc[UR36][R2.64], !P6 ;  /* 0x25a0000002003fae */ /* 0x0001e8000f101d64 */
[----:B------:R0:W-:Y:S04]  /*155f0*/  @P3 LDGSTS.E.BYPASS.LTC128B.128 [R0+0x28200], desc[UR36][R2.64+0x40], !P2 ;  /* 0x2820004002003fae */ /* 0x0001e8000d101d64 */
[----:B------:R0:W-:Y:S02]  /*15600*/  @P3 LDGSTS.E.BYPASS.LTC128B.128 [R0+0x2aa00], desc[UR36][R2.64+0x80], !P1 ;  /* 0x2aa0008002003fae */ /* 0x0001e4000c901d64 */
.L_x_2684:
[----:B------:R-:W-:Y:S01]  /*15610*/  LOP3.LUT P0, RZ, R17, 0x80, RZ, 0xc0, !PT ;  /* 0x0000008011ff7812 */ /* 0x000fe2000780c0ff */
[----:B------:R-:W-:-:S12]  /*15620*/  BSSY B0, `(.L_x_2587) ;  /* 0x0000010000007945 */ /* 0x000fd80003800000 */
[----:B------:R-:W-:Y:S05]  /*15630*/  @!P0 BRA `(.L_x_2588) ;  /* 0x0000000000388947 */ /* 0x000fea0003800000 */
[----:B------:R-:W1:Y:S01]  /*15640*/  LDC R7, c[0x0][0x2f4] ;  /* 0x0000bd00ff077b82 */ /* 0x000e620000000800 */
[C---:B------:R-:W-:Y:S02]  /*15650*/  LOP3.LUT R8, R32.reuse, 0x40, RZ, 0xfc, !PT ;  /* 0x0000004020087812 */ /* 0x040fe400078efcff */
[C---:B------:R-:W-:Y:S02]  /*15660*/  LOP3.LUT R5, R32.reuse, 0x80, RZ, 0xfc, !PT ;  /* 0x0000008020057812 */ /* 0x040fe400078efcff */
[----:B0-----:R-:W-:-:S05]  /*15670*/  IADD3 R2, P0, R32, R14, RZ ;  /* 0x0000000e20027210 */ /* 0x001fca0007f1e0ff */
[----:B------:R-:W-:Y:S01]  /*15680*/  IMAD.X R3, RZ, RZ, R6, P0 ;  /* 0x000000ffff037224 */ /* 0x000fe200000e0606 */
[-C--:B-1----:R-:W-:Y:S02]  /*15690*/  ISETP.GE.AND P3, PT, R32, R7.reuse, PT ;  /* 0x000000072000720c */ /* 0x082fe40003f66270 */
        /* <DEDUP_REMOVED lines=8> */
.L_x_2588:
[----:B------:R-:W-:Y:S05]  /*15720*/  BSYNC B0 ;  /* 0x0000000000007941 */ /* 0x000fea0003800000 */
.L_x_2587:
[----:B------:R-:W-:Y:S01]  /*15730*/  NOP ;  /* 0x0000000000007918 */ /* 0x000fe20000000000 */
[----:B------:R-:W-:-:S13]  /*15740*/  PLOP3.LUT P0, PT, PT, PT, PT, 0x80, 0x0 ;  /* 0x000000000000781c */ /* 0x000fda0003f0f070 */
.L_x_2589:
        /* <DEDUP_REMOVED lines=10> */
.L_x_2590:
[----:B------:R2:W-:Y:S02]  /*157f0*/  SYNCS.ARRIVE.TRANS64.A1T0 RZ, [R4+URZ+0x33430], RZ ;  /* 0x033430ff04ff79a7 */ /* 0x0005e4000810003f */
[----:B------:R-:W-:Y:S05]  /*15800*/  WARPSYNC.ALL ;  /* 0x0000000000007948 */ /* 0x000fea0003800000 */
[----:B01----:R-:W-:Y:S01]  /*15810*/  VIADD R0, R16, 0x1e200 ;  /* 0x0001e20010007836 */ /* 0x003fe20000000000 */
        /* <DEDUP_REMOVED lines=17> */
[----:B--234-:R-:W-:Y:S02]  /*15930*/  IMAD.U32 R4, RZ, RZ, UR6 ;  /* 0x00000006ff047e24 */ /* 0x01cfe4000f8e00ff */
        /* <DEDUP_REMOVED lines=11> */
.L_x_2592:
[----:B------:R-:W-:Y:S05]  /*159f0*/  BSYNC B6 ;  /* 0x0000000000067941 */ /* 0x000fea0003800000 */
.L_x_2591:
[----:B------:R-:W0:Y:S01]  /*15a00*/  S2R R2, SR_TID.X ;  /* 0x0000000000027919 */ /* 0x000e220000002100 */
[----:B------:R1:W5:Y:S01]  /*15a10*/  LDL R6, [R1+0x18] ;  /* 0x0000180001067983 */ /* 0x0003620000100800 */
[----:B------:R-:W-:Y:S01]  /*15a20*/  ISETP.NE.AND P6, PT, R34, 0x1, PT ;  /* 0x000000012200780c */ /* 0x000fe20003fc5270 */
[----:B------:R-:W1:Y:S01]  /*15a30*/  LDC R5, c[0x0][0x448] ;  /* 0x00011200ff057b82 */ /* 0x000e620000000800 */
[----:B------:R-:W-:Y:S01]  /*15a40*/  R2UR UR8, R18 ;  /* 0x00000000120872ca */ /* 0x000fe200000e0000 */
[----:B------:R-:W-:-:S10]  /*15a50*/  ULDC.64 UR6, c[0x0][0x2d8] ;  /* 0x0000b60000067ab9 */ /* 0x000fd40000000a00 */
[----:B------:R-:W1:Y:S08]  /*15a60*/  @P6 LDC R3, c[0x0][0x44c] ;  /* 0x00011300ff036b82 */ /* 0x000e700000000800 */
[----:B--234-:R-:W2:Y:S01]  /*15a70*/  @P6 LDC R4, c[0x0][0x450] ;  /* 0x00011400ff046b82 */ /* 0x01cea20000000800 */
[----:B0-----:R-:W-:-:S04]  /*15a80*/  LOP3.LUT R19, R2, 0x7f, RZ, 0xc0, !PT ;  /* 0x0000007f02137812 */ /* 0x001fc800078ec0ff */
[----:B------:R-:W-:Y:S02]  /*15a90*/  SHF.R.U32.HI R20, RZ, 0x2, R19 ;  /* 0x00000002ff147819 */ /* 0x000fe40000011613 */
[----:B------:R-:W3:Y:S01]  /*15aa0*/  LDL R19, [R1+0x4] ;  /* 0x0000040001137983 */ /* 0x000ee20000100800 */
[----:B------:R-:W-:Y:S01]  /*15ab0*/  IMAD.SHL.U32 R2, R2, 0x20, RZ ;  /* 0x0000002002027824 */ /* 0x000fe200078e00ff */
[----:B------:R-:W-:-:S04]  /*15ac0*/  R2UR UR10, R18 ;  /* 0x00000000120a72ca */ /* 0x000fc800000e0000 */
[----:B------:R-:W-:Y:S01]  /*15ad0*/  LOP3.LUT R2, R20, 0x60, R2, 0xf8, !PT ;  /* 0x0000006014027812 */ /* 0x000fe200078ef802 */
[----:B------:R-:W-:Y:S01]  /*15ae0*/  UMOV UR4, UR38 ;  /* 0x0000002600047c82 */ /* 0x000fe20008000000 */
[----:B------:R-:W-:Y:S02]  /*15af0*/  UMOV UR5, UR43 ;  /* 0x0000002b00057c82 */ /* 0x000fe40008000000 */
[----:B------:R-:W-:-:S03]  /*15b00*/  UIMAD.WIDE.U32 UR4, UR8, UR6, UR4 ;  /* 0x00000006080472a5 */ /* 0x000fc6000f8e0004 */
[----:B------:R-:W-:Y:S01]  /*15b10*/  ULDC.64 UR8, c[0x0][0x2e0] ;  /* 0x0000b80000087ab9 */ /* 0x000fe20000000a00 */
[----:B------:R-:W0:Y:S01]  /*15b20*/  S2R R20, SR_TID.X ;  /* 0x0000000000147919 */ /* 0x000e220000002100 */
[----:B------:R-:W-:Y:S02]  /*15b30*/  UIMAD UR6, UR42, UR8, URZ ;  /* 0x000000082a0672a4 */ /* 0x000fe4000f8e023f */
[----:B------:R-:W-:Y:S02]  /*15b40*/  UIMAD UR5, UR10, UR7, UR5 ;  /* 0x000000070a0572a4 */ /* 0x000fe4000f8e0205 */
[----:B------:R-:W-:Y:S02]  /*15b50*/  UIMAD UR6, UR40, UR9, UR6 ;  /* 0x00000009280672a4 */ /* 0x000fe4000f8e0206 */
[----:B------:R-:W-:-:S03]  /*15b60*/  UIMAD.WIDE.U32 UR4, UR40, UR8, UR4 ;  /* 0x00000008280472a5 */ /* 0x000fc6000f8e0004 */
[----:B------:R-:W-:Y:S01]  /*15b70*/  ULDC.64 UR8, c[0x0][0x2d0] ;  /* 0x0000b40000087ab9 */ /* 0x000fe20000000a00 */
[----:B------:R-:W-:Y:S01]  /*15b80*/  UIADD3 UR5, UR5, UR6, URZ ;  /* 0x0000000605057290 */ /* 0x000fe2000fffe03f */
[----:B------:R-:W-:Y:S01]  /*15b90*/  IMAD.U32 R9, RZ, RZ, UR8 ;  /* 0x00000008ff097e24 */ /* 0x000fe2000f8e00ff */
[C---:B------:R-:W-:Y:S02]  /*15ba0*/  LOP3.LUT R8, R32.reuse, 0x40, RZ, 0xfc, !PT ;  /* 0x0000004020087812 */ /* 0x040fe400078efcff */
[----:B------:R-:W-:Y:S02]  /*15bb0*/  LOP3.LUT R10, R32, 0x80, RZ, 0xfc, !PT ;  /* 0x00000080200a7812 */ /* 0x000fe400078efcff */
[----:B0-----:R-:W-:Y:S01]  /*15bc0*/  LOP3.LUT R20, R20, 0x7f, RZ, 0xc0, !PT ;  /* 0x0000007f14147812 */ /* 0x001fe200078ec0ff */
[----:B---3--:R-:W-:-:S04]  /*15bd0*/  IMAD R0, R19, 0x80, R2 ;  /* 0x0000008013007824 */ /* 0x008fc800078e0202 */
[----:B-1----:R-:W-:-:S04]  /*15be0*/  @P6 IMAD.HI.U32 R3, R0, R3, RZ ;  /* 0x0000000300036227 */ /* 0x002fc800078e00ff */
[----:B------:R-:W-:Y:S01]  /*15bf0*/  IMAD.MOV.U32 R2, RZ, RZ, R0 ;  /* 0x000000ffff027224 */ /* 0x000fe200078e0000 */
[----:B--2---:R-:W-:-:S04]  /*15c00*/  @P6 SHF.R.U32.HI R2, RZ, R4, R3 ;  /* 0x00000004ff026219 */ /* 0x004fc80000011603 */
[--C-:B------:R-:W-:Y:S01]  /*15c10*/  SHF.R.S32.HI R3, RZ, 0x1f, R2.reuse ;  /* 0x0000001fff037819 */ /* 0x100fe20000011402 */
[----:B------:R-:W-:-:S04]  /*15c20*/  IMAD.MOV R4, RZ, RZ, -R2 ;  /* 0x000000ffff047224 */ /* 0x000fc800078e0a02 */
[----:B------:R-:W-:Y:S02]  /*15c30*/  IMAD R3, R3, UR8, RZ ;  /* 0x0000000803037c24 */ /* 0x000fe4000f8e02ff */
[----:B------:R-:W-:Y:S02]  /*15c40*/  IMAD R0, R5, R4, R0 ;  /* 0x0000000405007224 */ /* 0x000fe400078e0200 */
[C---:B------:R-:W-:Y:S02]  /*15c50*/  IMAD R7, R2.reuse, UR9, R3 ;  /* 0x0000000902077c24 */ /* 0x040fe4000f8e0203 */
[----:B------:R-:W-:Y:S01]  /*15c60*/  IMAD.WIDE.U32 R2, R2, R9, UR4 ;  /* 0x0000000402027e25 */ /* 0x000fe2000f8e0009 */
[----:B------:R-:W-:Y:S01]  /*15c70*/  SHF.R.S32.HI R4, RZ, 0x1f, R0 ;  /* 0x0000001fff047819 */ /* 0x000fe20000011400 */
[----:B------:R-:W-:Y:S02]  /*15c80*/  ULDC.64 UR4, c[0x0][0x2c8] ;  /* 0x0000b20000047ab9 */ /* 0x000fe40000000a00 */
[----:B------:R-:W-:-:S02]  /*15c90*/  IMAD.IADD R3, R3, 0x1, R7 ;  /* 0x0000000103037824 */ /* 0x000fc400078e0207 */
[----:B------:R-:W-:Y:S02]  /*15ca0*/  IMAD R7, R4, UR4, RZ ;  /* 0x0000000404077c24 */ /* 0x000fe4000f8e02ff */
[----:B------:R-:W-:-:S04]  /*15cb0*/  IMAD.WIDE.U32 R2, R0, UR4, R2 ;  /* 0x0000000400027c25 */ /* 0x000fc8000f8e0002 */
[----:B------:R-:W-:Y:S01]  /*15cc0*/  IMAD R7, R0, UR5, R7 ;  /* 0x0000000500077c24 */ /* 0x000fe2000f8e0207 */
[----:B------:R-:W-:Y:S02]  /*15cd0*/  ULDC.64 UR4, c[0x0][0x280] ;  /* 0x0000a00000047ab9 */ /* 0x000fe40000000a00 */
[----:B------:R-:W-:Y:S01]  /*15ce0*/  IADD3 R0, P0, R2, UR4, RZ ;  /* 0x0000000402007c10 */ /* 0x000fe2000ff1e0ff */
[----:B------:R-:W-:-:S03]  /*15cf0*/  ULDC UR4, c[0x0][0x2b8] ;  /* 0x0000ae0000047ab9 */ /* 0x000fc60000000800 */
[----:B------:R-:W-:Y:S01]  /*15d00*/  IADD3.X R4, R3, UR5, R7, P0, !PT ;  /* 0x0000000503047c10 */ /* 0x000fe200087fe407 */
[----:B------:R-:W-:Y:S01]  /*15d10*/  UMOV UR5, 0xffffffff ;  /* 0xffffffff00057882 */ /* 0x000fe20000000000 */
[----:B------:R-:W-:Y:S02]  /*15d20*/  ISETP.GE.AND P3, PT, R32, UR4, PT ;  /* 0x0000000420007c0c */ /* 0x000fe4000bf66270 */
[----:B------:R-:W-:Y:S02]  /*15d30*/  ISETP.GE.AND P2, PT, R8, UR4, PT ;  /* 0x0000000408007c0c */ /* 0x000fe4000bf46270 */
[----:B------:R-:W-:Y:S02]  /*15d40*/  ISETP.GE.AND P1, PT, R10, UR4, PT ;  /* 0x000000040a007c0c */ /* 0x000fe4000bf26270 */
[----:B------:R-:W-:Y:S01]  /*15d50*/  SHF.R.U32.HI R8, RZ, 0x2, R20 ;  /* 0x00000002ff087819 */ /* 0x000fe20000011614 */
[----:B------:R-:W-:Y:S10]  /*15d60*/  BRA.DIV UR5, `(.L_x_2593) ;  /* 0x0000004e05dc7947 */ /* 0x000ff4000b800000 */
[----:B------:R-:W0:Y:S01]  /*15d70*/  SHFL.IDX PT, R14, R0, RZ, 0x1c1f ;  /* 0x001c1fff000e7589 */ /* 0x000e2200000e0000 */
[----:B------:R-:W-:Y:S02]  /*15d80*/  IMAD R22, R22, R5, RZ ;  /* 0x0000000516167224 */ /* 0x000fe400078e02ff */
[----:B------:R-:W-:Y:S01]  /*15d90*/  IMAD R5, R19, 0x80, R8 ;  /* 0x0000008013057824 */ /* 0x000fe200078e0208 */
        /* <DEDUP_REMOVED lines=32> */
.L_x_2693:
        /* <DEDUP_REMOVED lines=12> */
.L_x_2595:
[----:B------:R-:W-:Y:S05]  /*16060*/  BSYNC B0 ;  /* 0x0000000000007941 */ /* 0x000fea0003800000 */
.L_x_2594:
[----:B------:R-:W-:Y:S01]  /*16070*/  NOP ;  /* 0x0000000000007918 */ /* 0x000fe20000000000 */
[----:B------:R-:W-:-:S13]  /*16080*/  PLOP3.LUT P0, PT, PT, PT, PT, 0x80, 0x0 ;  /* 0x000000000000781c */ /* 0x000fda0003f0f070 */
.L_x_2596:
        /* <DEDUP_REMOVED lines=18> */
.L_x_2694:
[----:B------:R-:W-:Y:S05]  /*161b0*/  BSYNC B0 ;  /* 0x0000000000007941 */ /* 0x000fea0003800000 */
.L_x_2597:
[----:B------:R-:W-:Y:S01]  /*161c0*/  R2UR UR5, R36 ;  /* 0x00000000240572ca */ /* 0x000fe200000e0000 */
[----:B------:R-:W-:-:S12]  /*161d0*/  UIADD3 UR4, UR47, -0x2, URZ ;  /* 0xfffffffe2f047890 */ /* 0x000fd8000fffe03f */
[----:B------:R-:W-:-:S06]  /*161e0*/  UISETP.GE.AND UP0, UPT, UR4, UR5, UPT ;  /* 0x000000050400728c */ /* 0x000fcc000bf06270 */
[----:B------:R-:W-:-:S13]  /*161f0*/  PLOP3.LUT P0, PT, PT, PT, UP0, 0x40, 0x0 ;  /* 0x000000000000781c */ /* 0x000fda0003f0e808 */
[----:B------:R-:W-:Y:S05]  /*16200*/  @P0 BRA `(.L_x_2599) ;  /* 0x00000018002c0947 */ /* 0x000fea0003800000 */
[----:B------:R-:W-:Y:S02]  /*16210*/  IMAD.MOV.U32 R20, RZ, RZ, R31 ;  /* 0x000000ffff147224 */ /* 0x000fe400078e001f */
[----:B------:R-:W-:Y:S02]  /*16220*/  IMAD.MOV.U32 R19, RZ, RZ, R28 ;  /* 0x000000ffff137224 */ /* 0x000fe400078e001c */
[----:B------:R-:W-:-:S07]  /*16230*/  IMAD.U32 R29, RZ, RZ, UR4 ;  /* 0x00000004ff1d7e24 */ /* 0x000fce000f8e00ff */
.L_x_2619:
[----:B0-----:R-:W0:Y:S01]  /*16240*/  LDC R3, c[0x0][0x430] ;  /* 0x00010c00ff037b82 */ /* 0x001e220000000800 */
[----:B-1-3--:R-:W1:Y:S01]  /*16250*/  S2R R0, SR_TID.X ;  /* 0x0000000000007919 */ /* 0x00ae620000002100 */
[----:B------:R-:W-:Y:S01]  /*16260*/  IMAD R10, R29, 0xa0, R33 ;  /* 0x000000a01d0a7824 */ /* 0x000fe200078e0221 */
[----:B------:R-:W-:Y:S05]  /*16270*/  YIELD ;  /* 0x0000000000007946 */ /* 0x000fea0003800000 */
[----:B------:R-:W3:Y:S01]  /*16280*/  S2R R4, SR_TID.X ;  /* 0x0000000000047919 */ /* 0x000ee20000002100 */
[----:B------:R-:W-:Y:S01]  /*16290*/  ULDC.64 UR4, c[0x0][0x428] ;  /* 0x00010a0000047ab9 */ /* 0x000fe20000000a00 */
[----:B------:R-:W-:Y:S01]  /*162a0*/  ULDC.64 UR6, c[0x0][0x418] ;  /* 0x0001060000067ab9 */ /* 0x000fe20000000a00 */
[----:B------:R-:W-:Y:S01]  /*162b0*/  IMAD R7, R35, UR4, RZ ;  /* 0x0000000423077c24 */ /* 0x000fe2000f8e02ff */
[----:B------:R-:W4:Y:S01]  /*162c0*/  S2R R8, SR_TID.X ;  /* 0x0000000000087919 */ /* 0x000f220000002100 */
[----:B------:R-:W-:-:S02]  /*162d0*/  LOP3.LUT P1, RZ, R17, 0x10, RZ, 0xc0, !PT ;  /* 0x0000001011ff7812 */ /* 0x000fc4000782c0ff */
[----:B------:R-:W-:Y:S01]  /*162e0*/  IMAD R7, R30, UR5, R7 ;  /* 0x000000051e077c24 */ /* 0x000fe2000f8e0207 */
[----:B0-----:R-:W-:Y:S02]  /*162f0*/  ISETP.NE.AND P3, PT, R3, 0x1, PT ;  /* 0x000000010300780c */ /* 0x001fe40003f65270 */
        /* <DEDUP_REMOVED lines=17> */
[----:B-1----:R-:W-:-:S04]  /*16410*/  @P3 SHF.R.U32.HI R6, RZ, R5, R2 ;  /* 0x00000005ff063219 */ /* 0x002fc80000011602 */
[--C-:B------:R-:W-:Y:S01]  /*16420*/  SHF.R.S32.HI R3, RZ, 0x1f, R6.reuse ;  /* 0x0000001fff037819 */ /* 0x100fe20000011406 */
[----:B------:R-:W-:-:S04]  /*16430*/  IMAD.MOV.U32 R2, RZ, RZ, R6 ;  /* 0x000000ffff027224 */ /* 0x000fc800078e0006 */
[----:B------:R-:W-:-:S04]  /*16440*/  IMAD.WIDE.U32 R2, R30, UR4, R2 ;  /* 0x000000041e027c25 */ /* 0x000fc8000f8e0002 */
[----:B------:R-:W-:Y:S01]  /*16450*/  IMAD.IADD R3, R7, 0x1, R3 ;  /* 0x0000000107037824 */ /* 0x000fe200078e0203 */
[----:B------:R-:W-:-:S04]  /*16460*/  LEA R4, P0, R2, UR6, 0x2 ;  /* 0x0000000602047c11 */ /* 0x000fc8000f8010ff */
[----:B------:R-:W-:Y:S02]  /*16470*/  LEA.HI.X R5, R2, UR7, R3, 0x2, P0 ;  /* 0x0000000702057c11 */ /* 0x000fe400080f1403 */
[----:B------:R-:W0:Y:S08]  /*16480*/  @P3 LDC R3, c[0x0][0x434] ;  /* 0x00010d00ff033b82 */ /* 0x000e300000000800 */
[----:B------:R-:W1:Y:S01]  /*16490*/  @P3 LDC R2, c[0x0][0x438] ;  /* 0x00010e00ff023b82 */ /* 0x000e620000000800 */
[----:B0-----:R-:W-:-:S05]  /*164a0*/  @P3 IMAD.HI.U32 R3, R10, R3, RZ ;  /* 0x000000030a033227 */ /* 0x001fca00078e00ff */
[----:B-1----:R-:W-:-:S04]  /*164b0*/  @P3 SHF.R.U32.HI R11, RZ, R2, R3 ;  /* 0x00000002ff0b3219 */ /* 0x002fc80000011603 */
[--C-:B------:R-:W-:Y:S01]  /*164c0*/  @!P2 SHF.R.S32.HI R3, RZ, 0x1f, R11.reuse ;  /* 0x0000001fff03a819 */ /* 0x100fe2000001140b */
[----:B------:R-:W-:-:S04]  /*164d0*/  @!P2 IMAD.MOV.U32 R2, RZ, RZ, R11 ;  /* 0x000000ffff02a224 */ /* 0x000fc800078e000b */
[----:B------:R-:W-:Y:S01]  /*164e0*/  @!P2 IMAD.WIDE.U32 R2, R30, UR4, R2 ;  /* 0x000000041e02ac25 */ /* 0x000fe2000f8e0002 */
[----:B------:R-:W-:-:S03]  /*164f0*/  ULDC UR4, c[0x0][0x430] ;  /* 0x00010c0000047ab9 */ /* 0x000fc60000000800 */
[----:B------:R-:W-:Y:S01]  /*16500*/  @!P2 IMAD.IADD R7, R7, 0x1, R3 ;  /* 0x000000010707a824 */ /* 0x000fe200078e0203 */
[----:B------:R-:W-:-:S04]  /*16510*/  @!P2 LEA R8, P0, R2, UR6, 0x2 ;  /* 0x000000060208ac11 */ /* 0x000fc8000f8010ff */
[----:B------:R-:W-:Y:S02]  /*16520*/  @!P2 LEA.HI.X R9, R2, UR7, R7, 0x2, P0 ;  /* 0x000000070209ac11 */ /* 0x000fe400080f1407 */
[----:B------:R0:W3:Y:S01]  /*16530*/  LDG.E R7, desc[UR36][R4.64] ;  /* 0x0000002404077981 */ /* 0x0000e2000c1e1900 */
[----:B------:R-:W-:-:S05]  /*16540*/  VIADD R28, R19, 0x1 ;  /* 0x00000001131c7836 */ /* 0x000fca0000000000 */
[----:B------:R-:W-:Y:S01]  /*16550*/  ISETP.NE.AND P0, PT, R28, 0x2, PT ;  /* 0x000000021c00780c */ /* 0x000fe20003f05270 */
[----:B0-----:R-:W-:-:S03]  /*16560*/  IMAD.MOV.U32 R5, RZ, RZ, RZ ;  /* 0x000000ffff057224 */ /* 0x001fc600078e00ff */
[----:B------:R-:W-:Y:S02]  /*16570*/  SEL R31, RZ, 0x1, P0 ;  /* 0x00000001ff1f7807 */ /* 0x000fe40000000000 */
[----:B------:R-:W-:Y:S01]  /*16580*/  SEL R28, R28, RZ, P0 ;  /* 0x000000ff1c1c7207 */ /* 0x000fe20000000000 */
[----:B------:R0:W5:Y:S01]  /*16590*/  @!P2 LDG.E R5, desc[UR36][R8.64] ;  /* 0x000000240805a981 */ /* 0x000162000c1e1900 */
[----:B------:R-:W-:Y:S01]  /*165a0*/  LOP3.LUT R31, R20, R31, RZ, 0x3c, !PT ;  /* 0x0000001f141f7212 */ /* 0x000fe200078e3cff */
[----:B0-----:R-:W-:Y:S02]  /*165b0*/  IMAD.MOV R8, RZ, RZ, -R6 ;  /* 0x000000ffff087224 */ /* 0x001fe400078e0a06 */
[----:B------:R-:W-:Y:S02]  /*165c0*/  IMAD.MOV R6, RZ, RZ, -R11 ;  /* 0x000000ffff067224 */ /* 0x000fe400078e0a0b */
[----:B------:R-:W-:Y:S02]  /*165d0*/  IMAD R8, R8, UR4, R0 ;  /* 0x0000000408087c24 */ /* 0x000fe4000f8e0200 */
[----:B------:R-:W-:-:S02]  /*165e0*/  IMAD.MOV.U32 R0, RZ, RZ, R29 ;  /* 0x000000ffff007224 */ /* 0x000fc400078e001d */
[----:B------:R-:W-:Y:S02]  /*165f0*/  IMAD R6, R6, UR4, R10 ;  /* 0x0000000406067c24 */ /* 0x000fe4000f8e020a */
[----:B------:R-:W-:Y:S01]  /*16600*/  VIADD R29, R29, 0xffffffff ;  /* 0xffffffff1d1d7836 */ /* 0x000fe20000000000 */
[----:B------:R-:W-:Y:S02]  /*16610*/  ISETP.GT.AND P2, PT, R0, R36, PT ;  /* 0x000000240000720c */ /* 0x000fe40003f44270 */
[----:B---3--:R-:W-:Y:S01]  /*16620*/  SHF.R.S32.HI R26, RZ, 0x1f, R7 ;  /* 0x0000001fff1a7819 */ /* 0x008fe20000011407 */
[----:B------:R-:W-:Y:S10]  /*16630*/  @!P1 BRA `(.L_x_2600) ;  /* 0x0000000000049947 */ /* 0x000ff40003800000 */
[----:B------:R-:W-:Y:S01]  /*16640*/  BPT.TRAP 0x1 ;  /* 0x000000040000795c */ /* 0x000fe20000300000 */
.L_x_2600:
[----:B------:R-:W-:Y:S01]  /*16650*/  IMAD R4, R28, 0x8, R16 ;  /* 0x000000081c047824 */ /* 0x000fe200078e0210 */
[----:B------:R-:W-:Y:S01]  /*16660*/  SHF.L.U32 R27, R31, 0x1f, RZ ;  /* 0x0000001f1f1b7819 */ /* 0x000fe200000006ff */
[----:B------:R-:W-:Y:S01]  /*16670*/  BSSY B0, `(.L_x_2601) ;  /* 0x0000004000007945 */ /* 0x000fe20003800000 */
[----:B------:R-:W-:Y:S02]  /*16680*/  SHF.R.S32.HI R9, RZ, 0x1f, R8 ;  /* 0x0000001fff097819 */ /* 0x000fe40000011408 */
[----:B------:R-:W0:Y:S02]  /*16690*/  SYNCS.PHASECHK.TRANS64.TRYWAIT P0, [R4+URZ+0x33480], R27 ;  /* 0x0334801b040075a7 */ /* 0x000e24000800017f */
[----:B0-----:R-:W-:Y:S05]  /*166a0*/  @!P0 BRA `(.L_x_2602) ;  /* 0x0000004800dc8947 */ /* 0x001fea0003800000 */
.L_x_2695:
[----:B------:R-:W-:Y:S05]  /*166b0*/  BSYNC B0 ;  /* 0x0000000000007941 */ /* 0x000fea0003800000 */
.L_x_2601:
[----:B------:R-:W3:Y:S01]  /*166c0*/  LDL R15, [R1+0xc] ;  /* 0x00000c00010f7983 */ /* 0x000ee20000100800 */
[----:B------:R-:W-:Y:S01]  /*166d0*/  ULDC.64 UR4, c[0x0][0x328] ;  /* 0x0000ca0000047ab9 */ /* 0x000fe20000000a00 */
[----:B------:R-:W-:Y:S01]  /*166e0*/  ULDC.64 UR6, c[0x0][0x338] ;  /* 0x0000ce0000067ab9 */ /* 0x000fe20000000a00 */
[----:B------:R-:W-:Y:S01]  /*166f0*/  IMAD R0, R9, UR4, RZ ;  /* 0x0000000409007c24 */ /* 0x000fe2000f8e02ff */
[----:B------:R-:W-:Y:S01]  /*16700*/  SHF.R.S32.HI R24, RZ, 0x1f, R6 ;  /* 0x0000001fff187819 */ /* 0x000fe20000011406 */
[----:B------:R-:W-:Y:S01]  /*16710*/  IMAD.WIDE.U32 R2, R8, UR4, RZ ;  /* 0x0000000408027c25 */ /* 0x000fe2000f8e00ff */
[----:B-----5:R-:W-:Y:S01]  /*16720*/  SHF.R.S32.HI R25, RZ, 0x1f, R5 ;  /* 0x0000001fff197819 */ /* 0x020fe20000011405 */
[----:B------:R-:W1:Y:S01]  /*16730*/  LDC R12, c[0x0][0x2f4] ;  /* 0x0000bd00ff0c7b82 */ /* 0x000e620000000800 */
[----:B--2---:R-:W-:Y:S01]  /*16740*/  LOP3.LUT R14, R32, 0x80, RZ, 0xfc, !PT ;  /* 0x00000080200e7812 */ /* 0x004fe200078efcff */
        /* <DEDUP_REMOVED lines=62> */
.L_x_2707:
        /* <DEDUP_REMOVED lines=10> */
.L_x_2604:
        /* <DEDUP_REMOVED lines=10> */
.L_x_2605:
[----:B------:R3:W-:Y:S01]  /*16c70*/  SYNCS.ARRIVE.TRANS64.A1T0 RZ, [R4+URZ+0x33470], RZ ;  /* 0x033470ff04ff79a7 */ /* 0x0007e2000810003f */
[----:B------:R-:W-:Y:S05]  /*16c80*/  @!P3 BRA `(.L_x_2606) ;  /* 0x000000000004b947 */ /* 0x000fea0003800000 */
[----:B------:R-:W-:Y:S01]  /*16c90*/  BPT.TRAP 0x1 ;  /* 0x000000040000795c */ /* 0x000fe20000300000 */
.L_x_2606:
[----:B------:R-:W4:Y:S01]  /*16ca0*/  SYNCS.PHASECHK.TRANS64.TRYWAIT P0, [R4+URZ+0x33440], R27 ;  /* 0x0334401b040075a7 */ /* 0x000f22000800017f */
[----:B------:R-:W-:Y:S04]  /*16cb0*/  BSSY B0, `(.L_x_2607) ;  /* 0x0000002000007945 */ /* 0x000fe80003800000 */
[----:B----4-:R-:W-:Y:S05]  /*16cc0*/  @!P0 BRA `(.L_x_2608) ;  /* 0x0000004800e88947 */ /* 0x010fea0003800000 */
.L_x_2708:
[----:B------:R-:W-:Y:S05]  /*16cd0*/  BSYNC B0 ;  /* 0x0000000000007941 */ /* 0x000fea0003800000 */
.L_x_2607:
[----:B------:R-:W-:Y:S01]  /*16ce0*/  ULDC.64 UR4, c[0x0][0x300] ;  /* 0x0000c00000047ab9 */ /* 0x000fe20000000a00 */
[----:B------:R-:W-:Y:S01]  /*16cf0*/  ULDC.64 UR6, c[0x0][0x310] ;  /* 0x0000c40000067ab9 */ /* 0x000fe20000000a00 */
[----:B------:R-:W-:Y:S01]  /*16d00*/  IMAD R9, R9, UR4, RZ ;  /* 0x0000000409097c24 */ /* 0x000fe2000f8e02ff */
[----:B------:R-:W5:Y:S01]  /*16d10*/  LDC R11, c[0x0][0x2f4] ;  /* 0x0000bd00ff0b7b82 */ /* 0x000f620000000800 */
[----:B--2---:R-:W-:Y:S01]  /*16d20*/  IMAD.WIDE.U32 R2, R8, UR4, RZ ;  /* 0x0000000408027c25 */ /* 0x004fe2000f8e00ff */
[C---:B------:R-:W-:Y:S02]  /*16d30*/  LOP3.LUT R13, R32.reuse, 0x80, RZ, 0xfc, !PT ;  /* 0x00000080200d7812 */ /* 0x040fe400078efcff */
[----:B------:R-:W-:Y:S01]  /*16d40*/  LOP3.LUT R12, R32, 0x40, RZ, 0xfc, !PT ;  /* 0x00000040200c7812 */ /* 0x000fe200078efcff */
[----:B------:R-:W-:Y:S02]  /*16d50*/  IMAD R9, R8, UR5, R9 ;  /* 0x0000000508097c24 */ /* 0x000fe4000f8e0209 */
[----:B------:R-:W-:-:S02]  /*16d60*/  IMAD R26, R26, UR6, RZ ;  /* 0x000000061a1a7c24 */ /* 0x000fc4000f8e02ff */
[----:B------:R-:W-:Y:S02]  /*16d70*/  IMAD.IADD R3, R3, 0x1, R9 ;  /* 0x0000000103037824 */ /* 0x000fe400078e0209 */
[C---:B------:R-:W-:Y:S02]  /*16d80*/  IMAD R26, R7.reuse, UR7, R26 ;  /* 0x00000007071a7c24 */ /* 0x040fe4000f8e021a */
[----:B------:R-:W-:-:S04]  /*16d90*/  IMAD.WIDE.U32 R2, R7, UR6, R2 ;  /* 0x0000000607027c25 */ /* 0x000fc8000f8e0002 */
[----:B------:R-:W-:Y:S02]  /*16da0*/  IMAD R7, R24, UR4, RZ ;  /* 0x0000000418077c24 */ /* 0x000fe4000f8e02ff */
[----:B------:R-:W-:Y:S02]  /*16db0*/  IMAD.IADD R9, R3, 0x1, R26 ;  /* 0x0000000103097824 */ /* 0x000fe400078e021a */
[----:B------:R-:W-:Y:S02]  /*16dc0*/  IMAD.MOV.U32 R8, RZ, RZ, R2 ;  /* 0x000000ffff087224 */ /* 0x000fe400078e0002 */
[C---:B------:R-:W-:Y:S01]  /*16dd0*/  IMAD R7, R6.reuse, UR5, R7 ;  /* 0x0000000506077c24 */ /* 0x040fe2000f8e0207 */
[-C--:B-----5:R-:W-:Y:S01]  /*16de0*/  ISETP.GE.AND P1, PT, R13, R11.reuse, PT ;  /* 0x0000000b0d00720c */ /* 0x0a0fe20003f26270 */
        /* <DEDUP_REMOVED lines=20> */
[----:B------:R-:W2:Y:S04]  /*16f30*/  SHFL.IDX PT, R2, R5, RZ, 0x1c1f ;  /* 0x001c1fff05027589 */ /* 0x000ea800000e0000 */
[----:B------:R-:W5:Y:S04]  /*16f40*/  SHFL.IDX PT, R3, R8, RZ, 0x1c1f ;  /* 0x001c1fff08037589 */ /* 0x000f6800000e0000 */
[----:B------:R-:W-:Y:S04]  /*16f50*/  SHFL.IDX PT, R9, R8, 0x2, 0x1c1f ;  /* 0x005c1f0008097f89 */ /* 0x000fe800000e0000 */
[----:B------:R-:W-:Y:S04]  /*16f60*/  SHFL.IDX PT, R7, R7, RZ, 0x1c1f ;  /* 0x001c1fff07077589 */ /* 0x000fe800000e0000 */
[----:B------:R-:W-:Y:S01]  /*16f70*/  SHFL.IDX PT, R14, R6, RZ, 0x1c1f ;  /* 0x001c1fff060e7589 */ /* 0x000fe200000e0000 */
[----:B--2---:R-:W-:-:S05]  /*16f80*/  IADD3 R2, P0, R32, R2, RZ ;  /* 0x0000000220027210 */ /* 0x004fca0007f1e0ff */
[----:B-----5:R-:W-:-:S05]  /*16f90*/  IMAD.X R3, RZ, RZ, R3, P0 ;  /* 0x000000ffff037224 */ /* 0x020fca00000e0603 */
[----:B------:R-:W-:Y:S04]  /*16fa0*/  LDGSTS.E.BYPASS.LTC128B.128 [R0+0x24200], desc[UR36][R2.64], !P4 ;  /* 0x2420000002007fae */ /* 0x000fe8000e101d64 */
[----:B------:R-:W-:Y:S04]  /*16fb0*/  LDGSTS.E.BYPASS.LTC128B.128 [R0+0x26a00], desc[UR36][R2.64+0x40], !P3 ;  /* 0x26a0004002007fae */ /* 0x000fe8000d901d64 */
[----:B------:R2:W-:Y:S04]  /*16fc0*/  LDGSTS.E.BYPASS.LTC128B.128 [R0+0x29200], desc[UR36][R2.64+0x80], !P1 ;  /* 0x2920008002007fae */ /* 0x0005e8000c901d64 */
[----:B--2---:R-:W2:Y:S04]  /*16fd0*/  SHFL.IDX PT, R2, R5, 0x1, 0x1c1f ;  /* 0x003c1f0005027f89 */ /* 0x004ea800000e0000 */
[----:B------:R-:W5:Y:S01]  /*16fe0*/  SHFL.IDX PT, R3, R8, 0x1, 0x1c1f ;  /* 0x003c1f0008037f89 */ /* 0x000f6200000e0000 */
[----:B--2---:R-:W-:-:S05]  /*16ff0*/  IADD3 R2, P0, R32, R2, RZ ;  /* 0x0000000220027210 */ /* 0x004fca0007f1e0ff */
[----:B-----5:R-:W-:-:S05]  /*17000*/  IMAD.X R3, RZ, RZ, R3, P0 ;  /* 0x000000ffff037224 */ /* 0x020fca00000e0603 */
[----:B------:R-:W-:Y:S04]  /*17010*/  LDGSTS.E.BYPASS.LTC128B.128 [R0+0x24a00], desc[UR36][R2.64], !P4 ;  /* 0x24a0000002007fae */ /* 0x000fe8000e101d64 */
[----:B------:R-:W-:Y:S04]  /*17020*/  LDGSTS.E.BYPASS.LTC128B.128 [R0+0x27200], desc[UR36][R2.64+0x40], !P3 ;  /* 0x2720004002007fae */ /* 0x000fe8000d901d64 */
[----:B------:R2:W-:Y:S04]  /*17030*/  LDGSTS.E.BYPASS.LTC128B.128 [R0+0x29a00], desc[UR36][R2.64+0x80], !P1 ;  /* 0x29a0008002007fae */ /* 0x0005e8000c901d64 */
[----:B--2---:R-:W2:Y:S02]  /*17040*/  SHFL.IDX PT, R2, R5, 0x2, 0x1c1f ;  /* 0x005c1f0005027f89 */ /* 0x004ea400000e0000 */
[----:B--2---:R-:W-:-:S05]  /*17050*/  IADD3 R2, P0, R32, R2, RZ ;  /* 0x0000000220027210 */ /* 0x004fca0007f1e0ff */
[----:B------:R-:W-:Y:S02]  /*17060*/  IMAD.X R3, RZ, RZ, R9, P0 ;  /* 0x000000ffff037224 */ /* 0x000fe400000e0609 */
[----:B------:R-:W-:Y:S04]  /*17070*/  SHFL.IDX PT, R9, R8, 0x3, 0x1c1f ;  /* 0x007c1f0008097f89 */ /* 0x000fe800000e0000 */
[----:B------:R-:W-:Y:S04]  /*17080*/  LDGSTS.E.BYPASS.LTC128B.128 [R0+0x25200], desc[UR36][R2.64], !P4 ;  /* 0x2520000002007fae */ /* 0x000fe8000e101d64 */
[----:B------:R-:W-:Y:S04]  /*17090*/  LDGSTS.E.BYPASS.LTC128B.128 [R0+0x27a00], desc[UR36][R2.64+0x40], !P3 ;  /* 0x27a0004002007fae */ /* 0x000fe8000d901d64 */
[----:B------:R2:W-:Y:S04]  /*170a0*/  LDGSTS.E.BYPASS.LTC128B.128 [R0+0x2a200], desc[UR36][R2.64+0x80], !P1 ;  /* 0x2a20008002007fae */ /* 0x0005e8000c901d64 */
[----:B--2---:R-:W2:Y:S02]  /*170b0*/  SHFL.IDX PT, R2, R5, 0x3, 0x1c1f ;  /* 0x007c1f0005027f89 */ /* 0x004ea400000e0000 */
[----:B--2---:R-:W-:-:S05]  /*170c0*/  IADD3 R2, P0, R32, R2, RZ ;  /* 0x0000000220027210 */ /* 0x004fca0007f1e0ff */
[----:B------:R-:W-:-:S05]  /*170d0*/  IMAD.X R3, RZ, RZ, R9, P0 ;  /* 0x000000ffff037224 */ /* 0x000fca00000e0609 */
[----:B------:R2:W-:Y:S04]  /*170e0*/  LDGSTS.E.BYPASS.LTC128B.128 [R0+0x25a00], desc[UR36][R2.64], !P4 ;  /* 0x25a0000002007fae */ /* 0x0005e8000e101d64 */
[----:B------:R2:W-:Y:S04]  /*170f0*/  LDGSTS.E.BYPASS.LTC128B.128 [R0+0x28200], desc[UR36][R2.64+0x40], !P3 ;  /* 0x2820004002007fae */ /* 0x0005e8000d901d64 */
[----:B------:R2:W-:Y:S02]  /*17100*/  LDGSTS.E.BYPASS.LTC128B.128 [R0+0x2aa00], desc[UR36][R2.64+0x80], !P1 ;  /* 0x2aa0008002007fae */ /* 0x0005e4000c901d64 */
.L_x_2720:
        /* <DEDUP_REMOVED lines=10> */
.L_x_2610:
        /* <DEDUP_REMOVED lines=10> */
.L_x_2611:
[----:B--2---:R-:W-:Y:S01]  /*17250*/  IMAD.U32 R0, RZ, RZ, UR45 ;  /* 0x0000002dff007e24 */ /* 0x004fe2000f8e00ff */
[----:B------:R2:W-:Y:S04]  /*17260*/  SYNCS.ARRIVE.TRANS64.A1T0 RZ, [R4+URZ+0x33430], RZ ;  /* 0x033430ff04ff79a7 */ /* 0x0005e8000810003f */
[----:B------:R-:W-:-:S13]  /*17270*/  ISETP.NE.AND P0, PT, R0, 0x3, PT ;  /* 0x000000030000780c */ /* 0x000fda0003f05270 */
[----:B--2---:R-:W-:Y:S05]  /*17280*/  @!P0 BRA `(.L_x_2612) ;  /* 0x0000000000048947 */ /* 0x004fea0003800000 */
[----:B------:R-:W-:Y:S01]  /*17290*/  BPT.TRAP 0x1 ;  /* 0x000000040000795c */ /* 0x000fe20000300000 */
.L_x_2612:
[----:B------:R-:W-:Y:S01]  /*172a0*/  LOP3.LUT R3, R20, 0x1, RZ, 0x3c, !PT ;  /* 0x0000000114037812 */ /* 0x000fe200078e3cff */
[----:B------:R-:W-:Y:S01]  /*172b0*/  IMAD R0, R19, 0x8, R16 ;  /* 0x0000000813007824 */ /* 0x000fe200078e0210 */
[----:B------:R-:W-:Y:S02]  /*172c0*/  BSSY B0, `(.L_x_2613) ;  /* 0x0000004000007945 */ /* 0x000fe40003800000 */
[----:B------:R-:W-:-:S04]  /*172d0*/  SHF.L.U32 R3, R3, 0x1f, RZ ;  /* 0x0000001f03037819 */ /* 0x000fc800000006ff */
[----:B------:R-:W2:Y:S02]  /*172e0*/  SYNCS.PHASECHK.TRANS64.TRYWAIT P1, [R0+URZ+0x33470], R3 ;  /* 0x03347003000075a7 */ /* 0x000ea4000802017f */
[----:B--2---:R-:W-:Y:S05]  /*172f0*/  @!P1 BRA `(.L_x_2614) ;  /* 0x0000004800e89947 */ /* 0x004fea0003800000 */
.L_x_2721:
[----:B------:R-:W-:Y:S05]  /*17300*/  BSYNC B0 ;  /* 0x0000000000007941 */ /* 0x000fea0003800000 */
.L_x_2613:
[----:B------:R-:W-:-:S13]  /*17310*/  LOP3.LUT P1, RZ, R17, 0x10, RZ, 0xc0, !PT ;  /* 0x0000001011ff7812 */ /* 0x000fda000782c0ff */
[----:B------:R-:W-:Y:S05]  /*17320*/  @!P1 BRA `(.L_x_2615) ;  /* 0x0000000000049947 */ /* 0x000fea0003800000 */
[----:B------:R-:W-:Y:S01]  /*17330*/  BPT.TRAP 0x1 ;  /* 0x000000040000795c */ /* 0x000fe20000300000 */
.L_x_2615:
[----:B------:R-:W-:Y:S01]  /*17340*/  SHF.L.U32 R5, R20, 0x1f, RZ ;  /* 0x0000001f14057819 */ /* 0x000fe200000006ff */
[----:B--2---:R-:W-:-:S03]  /*17350*/  IMAD R3, R19, 0x7800, RZ ;  /* 0x0000780013037824 */ /* 0x004fc600078e02ff */
[----:B------:R-:W2:Y:S02]  /*17360*/  SYNCS.PHASECHK.TRANS64.TRYWAIT P1, [R0+URZ+0x33460], R5 ;  /* 0x03346005000075a7 */ /* 0x000ea4000802017f */
[----:B--2---:R-:W-:Y:S05]  /*17370*/  @!P1 BRA `(.L_x_2616) ;  /* 0x0000004800dc9947 */ /* 0x004fea0003800000 */
.L_x_2722:
[----:B------:R-:W2:Y:S04]  /*17380*/  LDL R2, [R1+0x14] ;  /* 0x0000140001027983 */ /* 0x000ea80000100800 */
[----:B------:R-:W5:Y:S01]  /*17390*/  LDL R8, [R1+0x10] ;  /* 0x0000100001087983 */ /* 0x000f620000100800 */
[----:B------:R-:W-:Y:S05]  /*173a0*/  WARPSYNC.ALL ;  /* 0x0000000000007948 */ /* 0x000fea0003800000 */
[----:B------:R-:W-:-:S02]  /*173b0*/  LOP3.LUT P1, RZ, R17, 0x10, RZ, 0xc0, !PT ;  /* 0x0000001011ff7812 */ /* 0x000fc4000782c0ff */
[C---:B--2---:R-:W-:Y:S02]  /*173c0*/  LOP3.LUT R5, R3.reuse, R2, RZ, 0xfc, !PT ;  /* 0x0000000203057212 */ /* 0x044fe400078efcff */
[----:B-----5:R-:W-:-:S03]  /*173d0*/  LOP3.LUT R3, R3, R8, RZ, 0xfc, !PT ;  /* 0x0000000803037212 */ /* 0x020fc600078efcff */
[C---:B------:R-:W-:Y:S02]  /*173e0*/  IMAD.IADD R2, R16.reuse, 0x1, R5 ;  /* 0x0000000110027824 */ /* 0x040fe400078e0205 */
[----:B------:R-:W-:-:S03]  /*173f0*/  IMAD.IADD R3, R16, 0x1, R3 ;  /* 0x0000000110037824 */ /* 0x000fc600078e0203 */
[----:B0--34-:R-:W0:Y:S02]  /*17400*/  LDSM.16.MT88.4 R4, [R2+0xf200] ;  /* 0x00f200000204783b */ /* 0x019e240000004200 */
        /* <DEDUP_REMOVED lines=97> */
.L_x_2617:
[----:B--2---:R2:W-:Y:S01]  /*17a20*/  SYNCS.ARRIVE.TRANS64.A1T0 RZ, [R0+URZ+0x33450], RZ ;  /* 0x033450ff00ff79a7 */ /* 0x0045e2000810003f */
[----:B------:R-:W-:Y:S06]  /*17a30*/  BAR.SYNC.DEFER_BLOCKING 0x2, 0x80 ;  /* 0x0082000000007b1d */ /* 0x000fec0000010000 */
[----:B------:R-:W-:Y:S05]  /*17a40*/  @!P0 BRA `(.L_x_2618) ;  /* 0x0000000000048947 */ /* 0x000fea0003800000 */
[----:B------:R-:W-:Y:S01]  /*17a50*/  BPT.TRAP 0x1 ;  /* 0x000000040000795c */ /* 0x000fe20000300000 */
.L_x_2618:
[----:B--2---:R-:W-:Y:S02]  /*17a60*/  VIADD R0, R0, 0x33480 ;  /* 0x0003348000007836 */ /* 0x004fe40000000000 */
[----:B------:R-:W-:Y:S02]  /*17a70*/  IMAD.MOV.U32 R20, RZ, RZ, R31 ;  /* 0x000000ffff147224 */ /* 0x000fe400078e001f */
[----:B------:R-:W-:Y:S01]  /*17a80*/  IMAD.MOV.U32 R19, RZ, RZ, R28 ;  /* 0x000000ffff137224 */ /* 0x000fe200078e001c */
[----:B------:R-:W-:-:S04]  /*17a90*/  PRMT R0, R37, 0x654, R0 ;  /* 0x0000065425007816 */ /* 0x000fc80000000000 */
[----:B------:R3:W-:Y:S01]  /*17aa0*/  SYNCS.ARRIVE.TRANS64.RED.A1T0 RZ, [R0+URZ], RZ ;  /* 0x000000ff00ff79a7 */ /* 0x0007e2000810043f */
[----:B------:R-:W-:Y:S05]  /*17ab0*/  @P2 BRA `(.L_x_2619) ;  /* 0xffffffe400e02947 */ /* 0x000fea000383ffff */
.L_x_2599:
[----:B---3--:R-:W3:Y:S01]  /*17ac0*/  S2R R0, SR_TID.X ;  /* 0x0000000000007919 */ /* 0x008ee20000002100 */
[----:B------:R-:W-:Y:S01]  /*17ad0*/  BSSY B0, `(.L_x_2620) ;  /* 0x0000013000007945 */ /* 0x000fe20003800000 */
[----:B---3--:R-:W-:Y:S01]  /*17ae0*/  LOP3.LUT R2, R0, 0x7f, RZ, 0xc0, !PT ;  /* 0x0000007f00027812 */ /* 0x008fe200078ec0ff */
[----:B------:R-:W-:-:S03]  /*17af0*/  IMAD.U32 R0, RZ, RZ, UR45 ;  /* 0x0000002dff007e24 */ /* 0x000fc6000f8e00ff */
[----:B------:R-:W-:Y:S02]  /*17b00*/  ISETP.NE.AND P1, PT, R2, RZ, PT ;  /* 0x000000ff0200720c */ /* 0x000fe40003f25270 */
[----:B------:R-:W-:-:S11]  /*17b10*/  ISETP.NE.AND P0, PT, R0, 0x3, PT ;  /* 0x000000030000780c */ /* 0x000fd60003f05270 */
[----:B------:R-:W-:Y:S05]  /*17b20*/  @P1 BRA `(.L_x_2621) ;  /* 0x0000000000341947 */ /* 0x000fea0003800000 */
[----:B------:R-:W3:Y:S01]  /*17b30*/  S2R R5, SR_LANEID ;  /* 0x0000000000057919 */ /* 0x000ee20000000000 */
[----:B------:R-:W-:Y:S01]  /*17b40*/  VOTEU.ANY UR4, UPT, PT ;  /* 0x0000000000047886 */ /* 0x000fe200038e0100 */
[----:B0-----:R-:W0:Y:S01]  /*17b50*/  LDC.64 R2, c[0x0][0xc60] ;  /* 0x00031800ff027b82 */ /* 0x001e220000000a00 */
[----:B------:R-:W3:Y:S02]  /*17b60*/  FLO.U32 R0, UR4 ;  /* 0x0000000400007d00 */ /* 0x000ee400080e0000 */
[----:B---3--:R-:W-:-:S06]  /*17b70*/  ISETP.EQ.U32.AND P1, PT, R0, R5, PT ;  /* 0x000000050000720c */ /* 0x008fcc0003f22070 */
[----:B------:R-:W0:Y:S07]  /*17b80*/  POPC R5, UR4 ;  /* 0x0000000400057d09 */ /* 0x000e2e0008000000 */
[----:B0-----:R-:W3:Y:S01]  /*17b90*/  @P1 ATOMG.E.ADD.STRONG.GPU PT, R3, desc[UR36][R2.64], R5 ;  /* 0x00000005020319a8 */ /* 0x001ee200081ee1e4 */
[----:B------:R-:W0:Y:S02]  /*17ba0*/  S2R R4, SR_LTMASK ;  /* 0x0000000000047919 */ /* 0x000e240000003900 */
[----:B0-----:R-:W-:-:S04]  /*17bb0*/  LOP3.LUT R4, R4, UR4, RZ, 0xc0, !PT ;  /* 0x0000000404047c12 */ /* 0x001fc8000f8ec0ff */
[----:B------:R-:W0:Y:S01]  /*17bc0*/  POPC R7, R4 ;  /* 0x0000000400077309 */ /* 0x000e220000000000 */
[----:B---3--:R-:W0:Y:S02]  /*17bd0*/  SHFL.IDX PT, R0, R3, R0, 0x1f ;  /* 0x00001f0003007589 */ /* 0x008e2400000e0000 */
[----:B0-----:R-:W-:-:S05]  /*17be0*/  IADD3 R0, R0, UR46, R7 ;  /* 0x0000002e00007c10 */ /* 0x001fca000fffe007 */
[----:B------:R3:W-:Y:S02]  /*17bf0*/  STL [R1], R0 ;  /* 0x0000000001007387 */ /* 0x0007e40000100800 */
.L_x_2621:
[----:B------:R-:W-:Y:S05]  /*17c00*/  BSYNC B0 ;  /* 0x0000000000007941 */ /* 0x000fea0003800000 */
.L_x_2620:
[----:B------:R-:W-:Y:S05]  /*17c10*/  @!P0 BRA `(.L_x_2622) ;  /* 0x0000000000048947 */ /* 0x000fea0003800000 */
[----:B------:R-:W-:Y:S01]  /*17c20*/  BPT.TRAP 0x1 ;  /* 0x000000040000795c */ /* 0x000fe20000300000 */
.L_x_2622:
[----:B---3--:R-:W-:Y:S01]  /*17c30*/  LOP3.LUT R0, R31, 0x1, RZ, 0x3c, !PT ;  /* 0x000000011f007812 */ /* 0x008fe200078e3cff */
[----:B0-----:R-:W-:Y:S01]  /*17c40*/  IMAD R3, R28, 0x8, R16 ;  /* 0x000000081c037824 */ /* 0x001fe200078e0210 */
[----:B------:R-:W-:Y:S02]  /*17c50*/  BSSY B0, `(.L_x_2623) ;  /* 0x0000004000007945 */ /* 0x000fe40003800000 */
[----:B------:R-:W-:-:S04]  /*17c60*/  SHF.L.U32 R0, R0, 0x1f, RZ ;  /* 0x0000001f00007819 */ /* 0x000fc800000006ff */
[----:B------:R-:W0:Y:S02]  /*17c70*/  SYNCS.PHASECHK.TRANS64.TRYWAIT P1, [R3+URZ+0x33470], R0 ;  /* 0x03347000030075a7 */ /* 0x000e24000802017f */
[----:B0-----:R-:W-:Y:S05]  /*17c80*/  @!P1 BRA `(.L_x_2624) ;  /* 0x0000004000ac9947 */ /* 0x001fea0003800000 */
.L_x_2723:
[----:B------:R-:W-:Y:S05]  /*17c90*/  BSYNC B0 ;  /* 0x0000000000007941 */ /* 0x000fea0003800000 */
.L_x_2623:
[----:B------:R-:W-:-:S13]  /*17ca0*/  LOP3.LUT P1, RZ, R17, 0x10, RZ, 0xc0, !PT ;  /* 0x0000001011ff7812 */ /* 0x000fda000782c0ff */
[----:B------:R-:W-:Y:S05]  /*17cb0*/  @!P1 BRA `(.L_x_2625) ;  /* 0x0000000000049947 */ /* 0x000fea0003800000 */
[----:B------:R-:W-:Y:S01]  /*17cc0*/  BPT.TRAP 0x1 ;  /* 0x000000040000795c */ /* 0x000fe20000300000 */
.L_x_2625:
[----:B0-----:R-:W-:-:S04]  /*17cd0*/  SHF.L.U32 R0, R31, 0x1f, RZ ;  /* 0x0000001f1f007819 */ /* 0x001fc800000006ff */
[----:B------:R-:W0:Y:S02]  /*17ce0*/  SYNCS.PHASECHK.TRANS64.TRYWAIT P1, [R3+URZ+0x33460], R0 ;  /* 0x03346000030075a7 */ /* 0x000e24000802017f */
[----:B0-----:R-:W-:Y:S05]  /*17cf0*/  @!P1 BRA `(.L_x_2626) ;  /* 0x0000004000a49947 */ /* 0x001fea0003800000 */
.L_x_2724:
[----:B------:R-:W3:Y:S04]  /*17d00*/  LDL R4, [R1+0x14] ;  /* 0x0000140001047983 */ /* 0x000ee80000100800 */
[----:B------:R-:W4:Y:S01]  /*17d10*/  LDL R10, [R1+0x10] ;  /* 0x00001000010a7983 */ /* 0x000f220000100800 */
[----:B------:R-:W-:Y:S01]  /*17d20*/  IMAD R2, R28, 0x7800, RZ ;  /* 0x000078001c027824 */ /* 0x000fe200078e02ff */
[----:B------:R-:W-:Y:S05]  /*17d30*/  WARPSYNC.ALL ;  /* 0x0000000000007948 */ /* 0x000fea0003800000 */
[----:B------:R-:W-:-:S02]  /*17d40*/  LOP3.LUT P1, RZ, R17, 0x10, RZ, 0xc0, !PT ;  /* 0x0000001011ff7812 */ /* 0x000fc4000782c0ff */
        /* <DEDUP_REMOVED lines=102> */
.L_x_2627:
[----:B---3--:R3:W-:Y:S01]  /*183b0*/  SYNCS.ARRIVE.TRANS64.A1T0 RZ, [R3+URZ+0x33450], RZ ;  /* 0x033450ff03ff79a7 */ /* 0x0087e2000810003f */
[----:B------:R-:W-:Y:S06]  /*183c0*/  BAR.SYNC.DEFER_BLOCKING 0x2, 0x80 ;  /* 0x0082000000007b1d */ /* 0x000fec0000010000 */
[----:B------:R-:W-:Y:S05]  /*183d0*/  @!P0 BRA `(.L_x_2628) ;  /* 0x0000000000048947 */ /* 0x000fea0003800000 */
[----:B------:R-:W-:Y:S01]  /*183e0*/  BPT.TRAP 0x1 ;  /* 0x000000040000795c */ /* 0x000fe20000300000 */
.L_x_2628:
[----:B------:R-:W-:Y:S02]  /*183f0*/  VIADD R0, R3, 0x33480 ;  /* 0x0003348003007836 */ /* 0x000fe40000000000 */
[----:B------:R-:W-:-:S03]  /*18400*/  VIADD R28, R28, 0x1 ;  /* 0x000000011c1c7836 */ /* 0x000fc60000000000 */
[----:B------:R-:W-:Y:S02]  /*18410*/  PRMT R0, R37, 0x654, R0 ;  /* 0x0000065425007816 */ /* 0x000fe40000000000 */
[C---:B------:R-:W-:Y:S02]  /*18420*/  ISETP.NE.AND P0, PT, R28.reuse, 0x2, PT ;  /* 0x000000021c00780c */ /* 0x040fe40003f05270 */
[----:B------:R4:W-:Y:S02]  /*18430*/  SYNCS.ARRIVE.TRANS64.RED.A1T0 RZ, [R0+URZ], RZ ;  /* 0x000000ff00ff79a7 */ /* 0x0009e4000810043f */
[----:B------:R-:W-:Y:S02]  /*18440*/  SEL R28, R28, RZ, P0 ;  /* 0x000000ff1c1c7207 */ /* 0x000fe40000000000 */
[----:B----4-:R-:W-:-:S04]  /*18450*/  SEL R0, RZ, 0x1, P0 ;  /* 0x00000001ff007807 */ /* 0x010fc80000000000 */
[----:B------:R-:W-:-:S07]  /*18460*/  LOP3.LUT R31, R31, R0, RZ, 0x3c, !PT ;  /* 0x000000001f1f7212 */ /* 0x000fce00078e3cff */
.L_x_2567:
[----:B------:R-:W-:Y:S05]  /*18470*/  BSYNC B7 ;  /* 0x0000000000077941 */ /* 0x000fea0003800000 */
.L_x_2565:
[----:B------:R-:W-:-:S13]  /*18480*/  LOP3.LUT P0, RZ, R17, 0x200, RZ, 0xc0, !PT ;  /* 0x0000020011ff7812 */ /* 0x000fda000780c0ff */
[----:B------:R-:W-:Y:S05]  /*18490*/  @!P0 BRA `(.L_x_2629) ;  /* 0x0000000000308947 */ /* 0x000fea0003800000 */
[----:B------:R-:W5:Y:S08]  /*184a0*/  S2UR UR4, SR_CgaCtaId ;  /* 0x00000000000479c3 */ /* 0x000f700000008800 */
[----:B------:R-:W-:Y:S01]  /*184b0*/  BAR.SYNC.DEFER_BLOCKING 0x5, 0x180 ;  /* 0x0146000000007b1d */ /* 0x000fe20000010000 */
[----:B------:R-:W-:Y:S01]  /*184c0*/  MOV R16, 0x400 ;  /* 0x0000040000107802 */ /* 0x000fe20000000f00 */
[----:B-----5:R-:W-:-:S05]  /*184d0*/  IMAD.U32 R37, RZ, RZ, UR4 ;  /* 0x00000004ff257e24 */ /* 0x020fca000f8e00ff */
[----:B------:R-:W-:-:S05]  /*184e0*/  LEA R16, R37, R16, 0x18 ;  /* 0x0000001025107211 */ /* 0x000fca00078ec0ff */
[----:B------:R-:W5:Y:S04]  /*184f0*/  LDS.128 R4, [R16+0x334d0] ;  /* 0x0334d00010047984 */ /* 0x000f680000000c00 */
[----:B-----5:R0:W-:Y:S01]  /*18500*/  STL.64 [R1], R4 ;  /* 0x0000000401007387 */ /* 0x0201e20000100a00 */
[----:B----4-:R-:W-:-:S03]  /*18510*/  IMAD.MOV.U32 R0, RZ, RZ, R7 ;  /* 0x000000ffff007224 */ /* 0x010fc600078e0007 */
[----:B------:R0:W-:Y:S02]  /*18520*/  STL [R1+0x8], R6 ;  /* 0x0000080601007387 */ /* 0x0001e40000100800 */
[----:B------:R-:W-:Y:S01]  /*18530*/  R2UR UR41, R0 ;  /* 0x00000000002972ca */ /* 0x000fe200000e0000 */
[----:B------:R-:W-:Y:S06]  /*18540*/  BAR.ARV 0x4, 0x180 ;  /* 0x0106000000007b1d */ /* 0x000fec0000002000 */
[----:B------:R-:W-:Y:S08]  /*18550*/  BRA `(.L_x_2630) ;  /* 0x0000000c00e87947 */ /* 0x000ff00003800000 */
.L_x_2629:
[----:B----4-:R-:W4:Y:S01]  /*18560*/  LDL.LU R0, [R1] ;  /* 0x0000000001007983 */ /* 0x010f220000300800 */
[----:B------:R-:W-:Y:S01]  /*18570*/  ULDC UR4, c[0x0][0xc3c] ;  /* 0x00030f0000047ab9 */ /* 0x000fe20000000800 */
[----:B0-----:R-:W0:Y:S02]  /*18580*/  S2R R2, SR_TID.X ;  /* 0x0000000000027919 */ /* 0x001e240000002100 */
[----:B0-----:R-:W-:-:S04]  /*18590*/  LOP3.LUT R9, R2, 0x1f, RZ, 0xc0, !PT ;  /* 0x0000001f02097812 */ /* 0x001fc800078ec0ff */
[C---:B------:R-:W-:Y:S01]  /*185a0*/  ISETP.NE.AND P0, PT, R9.reuse, 0x1f, PT ;  /* 0x0000001f0900780c */ /* 0x040fe20003f05270 */
[----:B------:R-:W-:-:S05]  /*185b0*/  VIADD R7, R9, UR41 ;  /* 0x0000002909077c36 */ /* 0x000fca0008000000 */
[----:B------:R-:W-:Y:S01]  /*185c0*/  ISETP.GE.OR P1, PT, R7, UR4, !P0 ;  /* 0x0000000407007c0c */ /* 0x000fe2000c726670 */
[----:B------:R-:W-:-:S12]  /*185d0*/  ULDC UR4, c[0x0][0xc3c] ;  /* 0x00030f0000047ab9 */ /* 0x000fd80000000800 */
[----:B---3--:R-:W0:Y:S08]  /*185e0*/  @!P1 LDC.64 R2, c[0x0][0xc80] ;  /* 0x00032000ff029b82 */ /* 0x008e300000000a00 */
[----:B------:R-:W3:Y:S01]  /*185f0*/  @!P1 LDC.64 R4, c[0x0][0xc78] ;  /* 0x00031e00ff049b82 */ /* 0x000ee20000000a00 */
[----:B0-----:R-:W-:-:S04]  /*18600*/  @!P1 IMAD.WIDE R2, R7, 0x4, R2 ;  /* 0x0000000407029825 */ /* 0x001fc800078e0202 */
[----:B----4-:R-:W-:Y:S02]  /*18610*/  IMAD.MOV.U32 R10, RZ, RZ, R0 ;  /* 0x000000ffff0a7224 */ /* 0x010fe400078e0000 */
[----:B------:R-:W-:-:S06]  /*18620*/  IMAD.MOV.U32 R0, RZ, RZ, RZ ;  /* 0x000000ffff007224 */ /* 0x000fcc00078e00ff */
[----:B------:R3:W4:Y:S02]  /*18630*/  @!P1 LDG.E R0, desc[UR36][R2.64] ;  /* 0x0000002402009981 */ /* 0x000724000c1e1900 */
[----:B---3--:R-:W-:-:S04]  /*18640*/  @!P1 IMAD.WIDE R2, R7, 0x4, R4 ;  /* 0x0000000407029825 */ /* 0x008fc800078e0204 */
[----:B------:R-:W-:-:S06]  /*18650*/  IMAD.MOV.U32 R5, RZ, RZ, RZ ;  /* 0x000000ffff057224 */ /* 0x000fcc00078e00ff */
[----:B------:R-:W4:Y:S01]  /*18660*/  @!P1 LDG.E R5, desc[UR36][R2.64] ;  /* 0x0000002402059981 */ /* 0x000f22000c1e1900 */
[C---:B------:R-:W-:Y:S02]  /*18670*/  ISETP.NE.AND P1, PT, R9.reuse, RZ, PT ;  /* 0x000000ff0900720c */ /* 0x040fe40003f25270 */
[C---:B------:R-:W-:Y:S01]  /*18680*/  ISETP.GE.U32.AND P2, PT, R9.reuse, 0x2, PT ;  /* 0x000000020900780c */ /* 0x040fe20003f46070 */
[----:B------:R-:W-:Y:S01]  /*18690*/  SHFL.IDX PT, R11, R10, 0x1, 0x1f ;  /* 0x00201f000a0b7f89 */ /* 0x000fe200000e0000 */
[C---:B------:R-:W-:Y:S02]  /*186a0*/  ISETP.GE.U32.AND P3, PT, R9.reuse, 0x4, PT ;  /* 0x000000040900780c */ /* 0x040fe40003f66070 */
[C---:B------:R-:W-:Y:S02]  /*186b0*/  ISETP.GE.U32.AND P4, PT, R9.reuse, 0x8, PT ;  /* 0x000000080900780c */ /* 0x040fe40003f86070 */
[----:B------:R-:W-:Y:S01]  /*186c0*/  ISETP.GE.U32.AND P5, PT, R9, 0x10, PT ;  /* 0x000000100900780c */ /* 0x000fe20003fa6070 */
[----:B----4-:R-:W-:-:S05]  /*186d0*/  IMAD R4, R5, R0, RZ ;  /* 0x0000000005047224 */ /* 0x010fca00078e02ff */
        /* <DEDUP_REMOVED lines=23> */
.L_x_2633:
        /* <DEDUP_REMOVED lines=10> */
[----:B------:R-:W3:Y:S01]  /*188f0*/  @!P6 LDC.64 R4, c[0x0][0xc78] ;  /* 0x00031e00ff04eb82 */ /* 0x000ee20000000a00 */
[----:B0-----:R-:W-:-:S05]  /*18900*/  @!P6 IMAD.WIDE R2, R11, 0x4, R2 ;  /* 0x000000040b02e825 */ /* 0x001fca00078e0202 */
[----:B------:R3:W4:Y:S02]  /*18910*/  @!P6 LDG.E R0, desc[UR36][R2.64] ;  /* 0x000000240200e981 */ /* 0x000724000c1e1900 */
[----:B---3--:R-:W-:-:S04]  /*18920*/  @!P6 IMAD.WIDE R2, R11, 0x4, R4 ;  /* 0x000000040b02e825 */ /* 0x008fc800078e0204 */
[----:B------:R-:W-:-:S06]  /*18930*/  IMAD.MOV.U32 R5, RZ, RZ, RZ ;  /* 0x000000ffff057224 */ /* 0x000fcc00078e00ff */
[----:B------:R-:W4:Y:S02]  /*18940*/  @!P6 LDG.E R5, desc[UR36][R2.64] ;  /* 0x000000240205e981 */ /* 0x000f24000c1e1900 */
[----:B----4-:R-:W-:-:S05]  /*18950*/  IMAD R13, R5, R0, RZ ;  /* 0x00000000050d7224 */ /* 0x010fca00078e02ff */
[----:B------:R-:W0:Y:S02]  /*18960*/  SHFL.UP PT, R4, R13, 0x1, RZ ;  /* 0x042000000d047989 */ /* 0x000e2400000e00ff */
[----:B0-----:R-:W-:-:S05]  /*18970*/  SEL R4, R4, RZ, P1 ;  /* 0x000000ff04047207 */ /* 0x001fca0000800000 */
[----:B------:R-:W-:-:S05]  /*18980*/  IMAD.IADD R4, R13, 0x1, R4 ;  /* 0x000000010d047824 */ /* 0x000fca00078e0204 */
[----:B------:R-:W0:Y:S02]  /*18990*/  SHFL.UP PT, R8, R4, 0x2, RZ ;  /* 0x0440000004087989 */ /* 0x000e2400000e00ff */
[----:B0-----:R-:W-:-:S05]  /*189a0*/  SEL R11, R8, RZ, P2 ;  /* 0x000000ff080b7207 */ /* 0x001fca0001000000 */
[----:B------:R-:W-:Y:S02]  /*189b0*/  IMAD.IADD R11, R4, 0x1, R11 ;  /* 0x00000001040b7824 */ /* 0x000fe400078e020b */
[----:B------:R-:W0:Y:S03]  /*189c0*/  LDC R4, c[0x0][0xc38] ;  /* 0x00030e00ff047b82 */ /* 0x000e260000000800 */
[----:B------:R-:W3:Y:S02]  /*189d0*/  SHFL.UP PT, R8, R11, 0x4, RZ ;  /* 0x048000000b087989 */ /* 0x000ee400000e00ff */
[----:B---3--:R-:W-:-:S05]  /*189e0*/  SEL R8, R8, RZ, P3 ;  /* 0x000000ff08087207 */ /* 0x008fca0001800000 */
[----:B------:R-:W-:-:S05]  /*189f0*/  IMAD.IADD R8, R11, 0x1, R8 ;  /* 0x000000010b087824 */ /* 0x000fca00078e0208 */
[----:B------:R-:W3:Y:S02]  /*18a00*/  SHFL.UP PT, R2, R8, 0x8, RZ ;  /* 0x0500000008027989 */ /* 0x000ee400000e00ff */
[----:B---3--:R-:W-:-:S05]  /*18a10*/  SEL R3, R2, RZ, P4 ;  /* 0x000000ff02037207 */ /* 0x008fca0002000000 */
[----:B------:R-:W-:-:S05]  /*18a20*/  IMAD.IADD R3, R8, 0x1, R3 ;  /* 0x0000000108037824 */ /* 0x000fca00078e0203 */
[----:B------:R-:W3:Y:S02]  /*18a30*/  SHFL.UP PT, R2, R3, 0x10, RZ ;  /* 0x0600000003027989 */ /* 0x000ee400000e00ff */
[----:B---3--:R-:W-:-:S05]  /*18a40*/  SEL R2, R2, RZ, P5 ;  /* 0x000000ff02027207 */ /* 0x008fca0002800000 */
        /* <DEDUP_REMOVED lines=8> */
.L_x_2631:
        /* <DEDUP_REMOVED lines=8> */
[----:B------:R0:W3:Y:S04]  /*18b50*/  SHFL.IDX PT, R8, R5, R8, 0x1f ;  /* 0x00001f0805087589 */ /* 0x0000e800000e0000 */
[----:B------:R0:W4:Y:S01]  /*18b60*/  SHFL.IDX PT, R0, R0, R9, 0x1f ;  /* 0x00001f0900007589 */ /* 0x00012200000e0000 */
[----:B------:R-:W-:Y:S05]  /*18b70*/  @!P0 BRA `(.L_x_2634) ;  /* 0x00000000000c8947 */ /* 0x000fea0003800000 */
[----:B------:R-:W-:-:S06]  /*18b80*/  UIADD3 UR5, UR4, -0x1, URZ ;  /* 0xffffffff04057890 */ /* 0x000fcc000fffe03f */
[----:B------:R-:W-:-:S05]  /*18b90*/  IMAD.U32 R10, RZ, RZ, UR5 ;  /* 0x00000005ff0a7e24 */ /* 0x000fca000f8e00ff */
[----:B------:R0:W0:Y:S02]  /*18ba0*/  SHFL.IDX PT, R7, R3, R10, 0x1f ;  /* 0x00001f0a03077589 */ /* 0x00002400000e0000 */
.L_x_2634:
[----:B0-----:R-:W-:Y:S01]  /*18bb0*/  IMAD R2, R7, R4, R2 ;  /* 0x0000000407027224 */ /* 0x001fe200078e0202 */
[----:B---3--:R-:W-:Y:S01]  /*18bc0*/  ISETP.NE.AND P0, PT, R8, 0x1, PT ;  /* 0x000000010800780c */ /* 0x008fe20003f05270 */
[----:B------:R-:W-:Y:S02]  /*18bd0*/  UIADD3 UR41, UR4, UR41, URZ ;  /* 0x0000002904297290 */ /* 0x000fe4000fffe03f */
[----:B------:R-:W-:Y:S01]  /*18be0*/  IMAD.IADD R5, R6, 0x1, -R2 ;  /* 0x0000000106057824 */ /* 0x000fe200078e0a02 */
[----:B------:R0:W-:Y:S09]  /*18bf0*/  STL [R1], R2 ;  /* 0x0000000201007387 */ /* 0x0001f20000100800 */
[----:B------:R-:W-:Y:S05]  /*18c00*/  @!P0 BRA `(.L_x_2635) ;  /* 0x0000000000e08947 */ /* 0x000fea0003800000 */
[----:B----4-:R-:W-:Y:S02]  /*18c10*/  IABS R4, R0 ;  /* 0x0000000000047213 */ /* 0x010fe40000000000 */
[----:B------:R-:W-:Y:S02]  /*18c20*/  IABS R6, R8 ;  /* 0x0000000800067213 */ /* 0x000fe40000000000 */
[----:B------:R-:W3:Y:S08]  /*18c30*/  I2F.RP R7, R4 ;  /* 0x0000000400077306 */ /* 0x000ef00000209400 */
[----:B------:R-:W4:Y:S08]  /*18c40*/  I2F.RP R10, R6 ;  /* 0x00000006000a7306 */ /* 0x000f300000209400 */
[----:B---3--:R-:W0:Y:S08]  /*18c50*/  MUFU.RCP R7, R7 ;  /* 0x0000000700077308 */ /* 0x008e300000001000 */
[----:B----4-:R-:W-:Y:S01]  /*18c60*/  MUFU.RCP R10, R10 ;  /* 0x0000000a000a7308 */ /* 0x010fe20000001000 */
[----:B0-----:R-:W-:Y:S01]  /*18c70*/  VIADD R2, R7, 0xffffffe ;  /* 0x0ffffffe07027836 */ /* 0x001fe20000000000 */
[----:B------:R-:W-:-:S06]  /*18c80*/  IABS R7, R0 ;  /* 0x0000000000077213 */ /* 0x000fcc0000000000 */
[----:B------:R0:W3:Y:S02]  /*18c90*/  F2I.FTZ.U32.TRUNC.NTZ R3, R2 ;  /* 0x0000000200037305 */ /* 0x0000e4000021f000 */
[----:B0-----:R-:W-:Y:S02]  /*18ca0*/  IMAD.MOV.U32 R2, RZ, RZ, RZ ;  /* 0x000000ffff027224 */ /* 0x001fe400078e00ff */
[----:B---3--:R-:W-:-:S04]  /*18cb0*/  IMAD.MOV R9, RZ, RZ, -R3 ;  /* 0x000000ffff097224 */ /* 0x008fc800078e0a03 */
[----:B------:R-:W-:-:S04]  /*18cc0*/  IMAD R9, R9, R4, RZ ;  /* 0x0000000409097224 */ /* 0x000fc800078e02ff */
[----:B------:R-:W-:Y:S01]  /*18cd0*/  IMAD.HI.U32 R3, R3, R9, R2 ;  /* 0x0000000903037227 */ /* 0x000fe200078e0002 */
[----:B------:R-:W-:-:S03]  /*18ce0*/  IABS R2, R5 ;  /* 0x0000000500027213 */ /* 0x000fc60000000000 */
[----:B------:R-:W-:Y:S02]  /*18cf0*/  IMAD.MOV R9, RZ, RZ, -R7 ;  /* 0x000000ffff097224 */ /* 0x000fe400078e0a07 */
[----:B------:R-:W-:-:S04]  /*18d00*/  IMAD.HI.U32 R7, R3, R2, RZ ;  /* 0x0000000203077227 */ /* 0x000fc800078e00ff */
[----:B------:R-:W-:Y:S02]  /*18d10*/  IMAD R9, R7, R9, R2 ;  /* 0x0000000907097224 */ /* 0x000fe400078e0202 */
[----:B------:R-:W-:Y:S02]  /*18d20*/  VIADD R3, R10, 0xffffffe ;  /* 0x0ffffffe0a037836 */ /* 0x000fe40000000000 */
[----:B------:R-:W-:Y:S01]  /*18d30*/  IMAD.MOV.U32 R2, RZ, RZ, RZ ;  /* 0x000000ffff027224 */ /* 0x000fe200078e00ff */
[----:B------:R-:W-:-:S03]  /*18d40*/  ISETP.GT.U32.AND P1, PT, R4, R9, PT ;  /* 0x000000090400720c */ /* 0x000fc60003f24070 */
[----:B------:R-:W0:Y:S10]  /*18d50*/  F2I.FTZ.U32.TRUNC.NTZ R3, R3 ;  /* 0x0000000300037305 */ /* 0x000e34000021f000 */
[----:B------:R-:W-:-:S02]  /*18d60*/  @!P1 IMAD.IADD R9, R9, 0x1, -R4 ;  /* 0x0000000109099824 */ /* 0x000fc400078e0a04 */
[----:B------:R-:W-:Y:S01]  /*18d70*/  @!P1 VIADD R7, R7, 0x1 ;  /* 0x0000000107079836 */ /* 0x000fe20000000000 */
[----:B------:R-:W-:Y:S02]  /*18d80*/  ISETP.NE.AND P1, PT, R0, RZ, PT ;  /* 0x000000ff0000720c */ /* 0x000fe40003f25270 */
[----:B------:R-:W-:Y:S01]  /*18d90*/  ISETP.GE.U32.AND P0, PT, R9, R4, PT ;  /* 0x000000040900720c */ /* 0x000fe20003f06070 */
[----:B0-----:R-:W-:-:S04]  /*18da0*/  IMAD.MOV R9, RZ, RZ, -R3 ;  /* 0x000000ffff097224 */ /* 0x001fc800078e0a03 */
[----:B------:R-:W-:-:S04]  /*18db0*/  IMAD R9, R9, R6, RZ ;  /* 0x0000000609097224 */ /* 0x000fc800078e02ff */
[----:B------:R-:W-:Y:S01]  /*18dc0*/  IMAD.HI.U32 R4, R3, R9, R2 ;  /* 0x0000000903047227 */ /* 0x000fe200078e0002 */
[----:B------:R-:W-:-:S03]  /*18dd0*/  LOP3.LUT R2, R5, R0, RZ, 0x3c, !PT ;  /* 0x0000000005027212 */ /* 0x000fc600078e3cff */
[----:B------:R-:W-:Y:S01]  /*18de0*/  @P0 VIADD R7, R7, 0x1 ;  /* 0x0000000107070836 */ /* 0x000fe20000000000 */
[----:B------:R-:W-:Y:S02]  /*18df0*/  ISETP.GE.AND P2, PT, R2, RZ, PT ;  /* 0x000000ff0200720c */ /* 0x000fe40003f46270 */
[----:B------:R-:W-:-:S05]  /*18e00*/  IABS R2, R8 ;  /* 0x0000000800027213 */ /* 0x000fca0000000000 */
[----:B------:R-:W-:-:S06]  /*18e10*/  IMAD.MOV R2, RZ, RZ, -R2 ;  /* 0x000000ffff027224 */ /* 0x000fcc00078e0a02 */
[----:B------:R-:W-:Y:S01]  /*18e20*/  @!P2 IMAD.MOV R7, RZ, RZ, -R7 ;  /* 0x000000ffff07a224 */ /* 0x000fe200078e0a07 */
[----:B------:R-:W-:-:S04]  /*18e30*/  @!P1 LOP3.LUT R7, RZ, R0, RZ, 0x33, !PT ;  /* 0x00000000ff079212 */ /* 0x000fc800078e33ff */
[----:B------:R-:W-:-:S05]  /*18e40*/  IABS R3, R7 ;  /* 0x0000000700037213 */ /* 0x000fca0000000000 */
        /* <DEDUP_REMOVED lines=12> */
[--C-:B------:R-:W-:Y:S02]  /*18f10*/  IMAD.MOV R2, RZ, RZ, -R4.reuse ;  /* 0x000000ffff027224 */ /* 0x100fe400078e0a04 */
[C---:B------:R-:W-:Y:S02]  /*18f20*/  IMAD R3, R8.reuse, 0x1000000, R4 ;  /* 0x0100000008037824 */ /* 0x040fe400078e0204 */
[--C-:B------:R-:W-:Y:S02]  /*18f30*/  IMAD R8, R8, R2, R7.reuse ;  /* 0x0000000208087224 */ /* 0x100fe400078e0207 */
[----:B------:R-:W-:Y:S02]  /*18f40*/  IMAD.MOV R2, RZ, RZ, -R7 ;  /* 0x000000ffff027224 */ /* 0x000fe400078e0a07 */
[----:B------:R-:W-:Y:S02]  /*18f50*/  IMAD R3, R8, 0x10000, R3 ;  /* 0x0001000008037824 */ /* 0x000fe400078e0203 */
[----:B------:R-:W-:-:S03]  /*18f60*/  IMAD R2, R0, R2, R5 ;  /* 0x0000000200027224 */ /* 0x000fc600078e0205 */
[----:B------:R3:W-:Y:S01]  /*18f70*/  STL [R1+0x8], R3 ;  /* 0x0000080301007387 */ /* 0x0007e20000100800 */
[----:B------:R-:W-:Y:S05]  /*18f80*/  BRA `(.L_x_2636) ;  /* 0x0000000000fc7947 */ /* 0x000fea0003800000 */
.L_x_2635:
[----:B------:R-:W-:Y:S02]  /*18f90*/  ULDC.64 UR4, c[0x0][0xc90] ;  /* 0x0003240000047ab9 */ /* 0x000fe40000000a00 */
[----:B------:R-:W-:-:S06]  /*18fa0*/  UIMAD.WIDE UR4, UR41, 0x4, UR4 ;  /* 0x00000004290478a5 */ /* 0x000fcc000f8e0204 */
[----:B0-----:R-:W-:Y:S02]  /*18fb0*/  IMAD.U32 R2, RZ, RZ, UR4 ;  /* 0x00000004ff027e24 */ /* 0x001fe4000f8e00ff */
[----:B------:R-:W-:-:S05]  /*18fc0*/  IMAD.U32 R3, RZ, RZ, UR5 ;  /* 0x00000005ff037e24 */ /* 0x000fca000f8e00ff */
[----:B------:R0:W4:Y:S02]  /*18fd0*/  LDG.E R9, desc[UR36][R2.64] ;  /* 0x0000002402097981 */ /* 0x000124000c1e1900 */
[----:B0-----:R-:W-:Y:S02]  /*18fe0*/  IMAD.MOV.U32 R2, RZ, RZ, RZ ;  /* 0x000000ffff027224 */ /* 0x001fe400078e00ff */
[----:B----4-:R-:W-:-:S05]  /*18ff0*/  IMAD R6, R0, R9, RZ ;  /* 0x0000000900067224 */ /* 0x010fca00078e02ff */
        /* <DEDUP_REMOVED lines=33> */
[----:B0-----:R-:W-:Y:S01]  /*19210*/  VIADD R3, R9, 0xffffffe ;  /* 0x0ffffffe09037836 */ /* 0x001fe20000000000 */
[----:B------:R-:W-:-:S05]  /*19220*/  IABS R9, R5 ;  /* 0x0000000500097213 */ /* 0x000fca0000000000 */
        /* <DEDUP_REMOVED lines=12> */
[----:B------:R-:W-:Y:S02]  /*192f0*/  LOP3.LUT R3, R5, R4, RZ, 0x3c, !PT ;  /* 0x0000000405037212 */ /* 0x000fe400078e3cff */
[----:B------:R-:W-:Y:S02]  /*19300*/  IADD3 R5, R7, 0x1000000, R5 ;  /* 0x0100000007057810 */ /* 0x000fe40007ffe005 */
[----:B------:R-:W-:-:S07]  /*19310*/  ISETP.GE.AND P2, PT, R3, RZ, PT ;  /* 0x000000ff0300720c */ /* 0x000fce0003f46270 */
[----:B------:R-:W-:-:S06]  /*19320*/  @P0 VIADD R2, R2, 0x1 ;  /* 0x0000000102020836 */ /* 0x000fcc0000000000 */
[----:B------:R-:W-:Y:S01]  /*19330*/  @!P2 IMAD.MOV R2, RZ, RZ, -R2 ;  /* 0x000000ffff02a224 */ /* 0x000fe200078e0a02 */
[----:B------:R-:W-:Y:S01]  /*19340*/  @!P1 LOP3.LUT R2, RZ, R4, RZ, 0x33, !PT ;  /* 0x00000004ff029212 */ /* 0x000fe200078e33ff */
[----:B------:R-:W-:-:S04]  /*19350*/  IMAD.MOV R4, RZ, RZ, -R4 ;  /* 0x000000ffff047224 */ /* 0x000fc800078e0a04 */
[----:B------:R-:W-:-:S05]  /*19360*/  IMAD R3, R2, R4, R5 ;  /* 0x0000000402037224 */ /* 0x000fca00078e0205 */
[----:B------:R0:W-:Y:S02]  /*19370*/  STL [R1+0x8], R3 ;  /* 0x0000080301007387 */ /* 0x0001e40000100800 */
.L_x_2636:
[----:B0--3--:R-:W-:-:S05]  /*19380*/  LOP3.LUT R3, RZ, R2, RZ, 0x33, !PT ;  /* 0x00000002ff037212 */ /* 0x009fca00078e33ff */
[----:B------:R-:W-:-:S05]  /*19390*/  IMAD.IADD R0, R0, 0x1, R3 ;  /* 0x0000000100007824 */ /* 0x000fca00078e0203 */
[----:B------:R3:W-:Y:S01]  /*193a0*/  STL [R1+0x4], R0 ;  /* 0x0000040001007387 */ /* 0x0007e20000100800 */
[----:B------:R-:W-:Y:S05]  /*193b0*/  BRA `(.L_x_2637) ;  /* 0x0000000000107947 */ /* 0x000fea0003800000 */
.L_x_2632:
[----:B------:R0:W-:Y:S01]  /*193c0*/  STL [R1], R6 ;  /* 0x0000000601007387 */ /* 0x0001e20000100800 */
[----:B------:R-:W-:-:S03]  /*193d0*/  ULDC UR41, c[0x0][0xc3c] ;  /* 0x00030f0000297ab9 */ /* 0x000fc60000000800 */
[----:B------:R0:W-:Y:S04]  /*193e0*/  STL [R1+0x4], RZ ;  /* 0x000004ff01007387 */ /* 0x0001e80000100800 */
[----:B------:R0:W-:Y:S02]  /*193f0*/  STL [R1+0x8], RZ ;  /* 0x000008ff01007387 */ /* 0x0001e40000100800 */
.L_x_2637:
[----:B------:R-:W4:Y:S04]  /*19400*/  LDL R3, [R1+0x4] ;  /* 0x0000040001037983 */ /* 0x000f280000100800 */
[----:B------:R-:W0:Y:S04]  /*19410*/  LDL R2, [R1+0x8] ;  /* 0x0000080001027983 */ /* 0x000e280000100800 */
[----:B------:R-:W5:Y:S01]  /*19420*/  LDL R4, [R1] ;  /* 0x0000000001047983 */ /* 0x000f620000100800 */
[----:B---3--:R-:W3:Y:S02]  /*19430*/  S2R R0, SR_TID.X ;  /* 0x0000000000007919 */ /* 0x008ee40000002100 */
[----:B---3--:R-:W-:Y:S01]  /*19440*/  LOP3.LUT R0, R0, 0x1f, RZ, 0xc0, !PT ;  /* 0x0000001f00007812 */ /* 0x008fe200078ec0ff */
[----:B------:R-:W-:Y:S03]  /*19450*/  BAR.SYNC.DEFER_BLOCKING 0x4, 0x180 ;  /* 0x0106000000007b1d */ /* 0x000fe60000010000 */
[----:B------:R-:W-:-:S13]  /*19460*/  ISETP.NE.AND P0, PT, R0, RZ, PT ;  /* 0x000000ff0000720c */ /* 0x000fda0003f05270 */
[----:B------:R-:W3:Y:S01]  /*19470*/  @!P0 S2R R37, SR_CgaCtaId ;  /* 0x0000000000258919 */ /* 0x000ee20000008800 */
[----:B------:R-:W-:-:S04]  /*19480*/  @!P0 MOV R0, 0x400 ;  /* 0x0000040000008802 */ /* 0x000fc80000000f00 */
[----:B---3--:R-:W-:Y:S01]  /*19490*/  @!P0 LEA R16, R37, R0, 0x18 ;  /* 0x0000000025108211 */ /* 0x008fe200078ec0ff */
[----:B------:R-:W-:-:S04]  /*194a0*/  IMAD.U32 R0, RZ, RZ, UR41 ;  /* 0x00000029ff007e24 */ /* 0x000fc8000f8e00ff */
[----:B------:R-:W-:Y:S02]  /*194b0*/  @!P0 IMAD.MOV.U32 R7, RZ, RZ, R0 ;  /* 0x000000ffff078224 */ /* 0x000fe400078e0000 */
[----:B----4-:R-:W-:Y:S02]  /*194c0*/  IMAD.MOV.U32 R5, RZ, RZ, R3 ;  /* 0x000000ffff057224 */ /* 0x010fe400078e0003 */
[----:B0-----:R-:W-:-:S05]  /*194d0*/  IMAD.MOV.U32 R6, RZ, RZ, R2 ;  /* 0x000000ffff067224 */ /* 0x001fca00078e0002 */
[----:B-----5:R0:W-:Y:S01]  /*194e0*/  @!P0 STS.128 [R16+0x334d0], R4 ;  /* 0x0334d00410008388 */ /* 0x0201e20000000c00 */
[----:B------:R-:W-:Y:S06]  /*194f0*/  BAR.ARV 0x5, 0x180 ;  /* 0x0146000000007b1d */ /* 0x000fec0000002000 */
.L_x_2630:
[----:B------:R-:W-:Y:S02]  /*19500*/  ULDC UR4, c[0x0][0xc3c] ;  /* 0x00030f0000047ab9 */ /* 0x000fe40000000800 */
[----:B------:R-:W-:-:S06]  /*19510*/  UISETP.GE.AND UP0, UPT, UR41, UR4, UPT ;  /* 0x000000042900728c */ /* 0x000fcc000bf06270 */
[----:B------:R-:W-:-:S13]  /*19520*/  PLOP3.LUT P0, PT, PT, PT, UP0, 0x80, 0x0 ;  /* 0x000000000000781c */ /* 0x000fda0003f0f008 */
[----:B------:R-:W-:Y:S05]  /*19530*/  @!P0 BRA `(.L_x_2638) ;  /* 0xffffff9c007c8947 */ /* 0x000fea000383ffff */
.L_x_2560:
[----:B-1----:R-:W4:Y:S01]  /*19540*/  LDL.LU R0, [R1+0x1c] ;  /* 0x00001c0001007983 */ /* 0x002f220000300800 */
[----:B------:R-:W-:Y:S01]  /*19550*/  BSSY B0, `(.L_x_2639) ;  /* 0x000000b000007945 */ /* 0x000fe20003800000 */
[----:B0-----:R-:W0:Y:S01]  /*19560*/  S2R R5, SR_CgaCtaId ;  /* 0x0000000000057919 */ /* 0x001e220000008800 */
[----:B----4-:R-:W-:-:S05]  /*19570*/  VIADD R0, R0, 0x1 ;  /* 0x0000000100007836 */ /* 0x010fca0000000000 */
[----:B------:R-:W-:-:S04]  /*19580*/  LEA.HI R2, R0, R0, RZ, 0x1 ;  /* 0x0000000000027211 */ /* 0x000fc800078f08ff */
[----:B---3--:R-:W-:Y:S02]  /*19590*/  LOP3.LUT R3, R2, 0xfffffffe, RZ, 0xc0, !PT ;  /* 0xfffffffe02037812 */ /* 0x008fe400078ec0ff */
[----:B------:R-:W-:-:S03]  /*195a0*/  MOV R2, 0x400 ;  /* 0x0000040000027802 */ /* 0x000fc60000000f00 */
[----:B------:R-:W-:Y:S01]  /*195b0*/  IMAD.IADD R0, R0, 0x1, -R3 ;  /* 0x0000000100007824 */ /* 0x000fe200078e0a03 */
[----:B0-----:R-:W-:-:S04]  /*195c0*/  LEA R5, R5, R2, 0x18 ;  /* 0x0000000205057211 */ /* 0x001fc800078ec0ff */
[----:B------:R-:W-:-:S04]  /*195d0*/  SHF.L.U32 R0, R0, 0x1f, RZ ;  /* 0x0000001f00007819 */ /* 0x000fc800000006ff */
[----:B------:R-:W0:Y:S02]  /*195e0*/  SYNCS.PHASECHK.TRANS64.TRYWAIT P0, [R5+URZ+0x33420], R0 ;  /* 0x03342000050075a7 */ /* 0x000e24000800017f */
[----:B0-----:R-:W-:Y:S05]  /*195f0*/  @!P0 BRA `(.L_x_2640) ;  /* 0x0000002800788947 */ /* 0x001fea0003800000 */
.L_x_2725:
[----:B------:R-:W-:Y:S05]  /*19600*/  BSYNC B0 ;  /* 0x0000000000007941 */ /* 0x000fea0003800000 */
.L_x_2639:
[----:B------:R-:W-:-:S03]  /*19610*/  UMOV UR4, 0xffffffff ;  /* 0xffffffff00047882 */ /* 0x000fc60000000000 */
[----:B------:R-:W-:Y:S05]  /*19620*/  BRA.DIV UR4, `(.L_x_2641) ;  /* 0x0000002a04807947 */ /* 0x000fea000b800000 */
[----:B0-----:R-:W0:Y:S02]  /*19630*/  S2R R0, SR_TID.X ;  /* 0x0000000000007919 */ /* 0x001e240000002100 */
[----:B0-----:R-:W-:-:S04]  /*19640*/  SHF.R.U32.HI R0, RZ, 0x5, R0 ;  /* 0x00000005ff007819 */ /* 0x001fc80000011600 */
[----:B------:R-:W-:-:S05]  /*19650*/  LOP3.LUT R0, R0, 0x3, RZ, 0xc0, !PT ;  /* 0x0000000300007812 */ /* 0x000fca00078ec0ff */
[----:B--2---:R0:W1:Y:S02]  /*19660*/  SHFL.IDX PT, R14, R0, RZ, 0x1f ;  /* 0x00001fff000e7589 */ /* 0x00406400000e0000 */
.L_x_2728:
[----:B-1----:R-:W-:Y:S01]  /*19670*/  ISETP.NE.AND P0, PT, R14, RZ, PT ;  /* 0x000000ff0e00720c */ /* 0x002fe20003f05270 */
[----:B------:R-:W-:-:S12]  /*19680*/  BSSY B0, `(.L_x_2642) ;  /* 0x000002e000007945 */ /* 0x000fd80003800000 */
[----:B------:R-:W-:Y:S05]  /*19690*/  @P0 BRA `(.L_x_2643) ;  /* 0x0000000000b00947 */ /* 0x000fea0003800000 */
[----:B------:R-:W-:-:S03]  /*196a0*/  UMOV UR4, 0xffffffff ;  /* 0xffffffff00047882 */ /* 0x000fc60000000000 */
[----:B------:R-:W-:Y:S05]  /*196b0*/  BRA.DIV UR4, `(.L_x_2644) ;  /* 0x0000002a04907947 */ /* 0x000fea000b800000 */
[----:B------:R-:W-:-:S13]  /*196c0*/  ELECT P6, URZ, PT ;  /* 0x00000000003f782f */ /* 0x000fda00038c0000 */
.L_x_2731:
[----:B------:R-:W-:Y:S05]  /*196d0*/  @!P6 BRA `(.L_x_2643) ;  /* 0x0000000000a0e947 */ /* 0x000fea0003800000 */
[----:B0-----:R-:W2:Y:S02]  /*196e0*/  LDL R0, [R1+0x28] ;  /* 0x0000280001007983 */ /* 0x001ea40000100800 */
[----:B--2---:R-:W-:-:S13]  /*196f0*/  R2UR UR4, R0 ;  /* 0x00000000000472ca */ /* 0x004fda00000e0000 */
[----:B------:R-:W-:-:S06]  /*19700*/  ULOP3.LUT UR4, UR4, 0x2, URZ, 0xfc, !UPT ;  /* 0x0000000204047892 */ /* 0x000fcc000f8efc3f */
[----:B------:R-:W-:-:S05]  /*19710*/  IMAD.U32 R0, RZ, RZ, UR4 ;  /* 0x00000004ff007e24 */ /* 0x000fca000f8e00ff */
[----:B------:R-:W-:-:S13]  /*19720*/  ISETP.NE.AND P0, PT, R0, 0x3, PT ;  /* 0x000000030000780c */ /* 0x000fda0003f05270 */
[----:B------:R-:W-:Y:S05]  /*19730*/  @!P0 BRA `(.L_x_2645) ;  /* 0x0000000000048947 */ /* 0x000fea0003800000 */
[----:B------:R-:W-:Y:S01]  /*19740*/  BPT.TRAP 0x1 ;  /* 0x000000040000795c */ /* 0x000fe20000300000 */
.L_x_2645:
[C---:B------:R-:W-:Y:S01]  /*19750*/  IMAD R3, R28.reuse, 0x8, R5 ;  /* 0x000000081c037824 */ /* 0x040fe200078e0205 */
[----:B------:R-:W-:Y:S01]  /*19760*/  SHF.L.U32 R2, R31, 0x1f, RZ ;  /* 0x0000001f1f027819 */ /* 0x000fe200000006ff */
[----:B------:R-:W-:-:S03]  /*19770*/  VIADD R28, R28, 0x1 ;  /* 0x000000011c1c7836 */ /* 0x000fc60000000000 */
[----:B------:R-:W0:Y:S02]  /*19780*/  SYNCS.PHASECHK.TRANS64.TRYWAIT P1, [R3+URZ+0x33440], R2 ;  /* 0x03344002030075a7 */ /* 0x000e24000802017f */
[----:B------:R-:W-:-:S04]  /*19790*/  ISETP.NE.AND P2, PT, R28, 0x2, PT ;  /* 0x000000021c00780c */ /* 0x000fc80003f45270 */
[----:B------:R-:W-:Y:S01]  /*197a0*/  SEL R0, RZ, 0x1, P2 ;  /* 0x00000001ff007807 */ /* 0x000fe20001000000 */
[----:B0-----:R-:W-:Y:S08]  /*197b0*/  @!P1 BRA `(.L_x_2646) ;  /* 0x0000002800709947 */ /* 0x001ff00003800000 */
.L_x_2732:
[----:B------:R-:W-:Y:S02]  /*197c0*/  SEL R28, R28, RZ, P2 ;  /* 0x000000ff1c1c7207 */ /* 0x000fe40001000000 */
[----:B------:R-:W-:Y:S01]  /*197d0*/  LOP3.LUT R0, R31, R0, RZ, 0x3c, !PT ;  /* 0x000000001f007212 */ /* 0x000fe200078e3cff */
[----:B------:R-:W-:Y:S06]  /*197e0*/  @!P0 BRA `(.L_x_2647) ;  /* 0x0000000000048947 */ /* 0x000fec0003800000 */
[----:B------:R-:W-:Y:S01]  /*197f0*/  BPT.TRAP 0x1 ;  /* 0x000000040000795c */ /* 0x000fe20000300000 */
.L_x_2647:
[----:B------:R-:W-:Y:S01]  /*19800*/  IMAD R5, R28, 0x8, R5 ;  /* 0x000000081c057824 */ /* 0x000fe200078e0205 */
[----:B------:R-:W-:-:S04]  /*19810*/  SHF.L.U32 R0, R0, 0x1f, RZ ;  /* 0x0000001f00007819 */ /* 0x000fc800000006ff */
[----:B------:R-:W1:Y:S02]  /*19820*/  SYNCS.PHASECHK.TRANS64.TRYWAIT P1, [R5+URZ+0x33440], R0 ;  /* 0x03344000050075a7 */ /* 0x000e64000802017f */
[----:B-1----:R-:W-:Y:S05]  /*19830*/  @!P1 BRA `(.L_x_2648) ;  /* 0x0000002800649947 */ /* 0x002fea0003800000 */
.L_x_2733:
[----:B------:R-:W-:Y:S05]  /*19840*/  @!P0 BRA `(.L_x_2649) ;  /* 0x0000000000048947 */ /* 0x000fea0003800000 */
[----:B------:R-:W-:Y:S01]  /*19850*/  BPT.TRAP 0x1 ;  /* 0x000000040000795c */ /* 0x000fe20000300000 */
.L_x_2649:
[----:B------:R-:W2:Y:S02]  /*19860*/  SYNCS.PHASECHK.TRANS64.TRYWAIT P1, [R3+URZ+0x33460], R2 ;  /* 0x03346002030075a7 */ /* 0x000ea4000802017f */
[----:B--2---:R-:W-:Y:S05]  /*19870*/  @!P1 BRA `(.L_x_2650) ;  /* 0x0000002800689947 */ /* 0x004fea0003800000 */
.L_x_2734:
[----:B------:R-:W-:Y:S05]  /*19880*/  @!P0 BRA `(.L_x_2651) ;  /* 0x0000000000048947 */ /* 0x000fea0003800000 */
[----:B------:R-:W-:Y:S01]  /*19890*/  BPT.TRAP 0x1 ;  /* 0x000000040000795c */ /* 0x000fe20000300000 */
.L_x_2651:
[----:B------:R-:W3:Y:S02]  /*198a0*/  SYNCS.PHASECHK.TRANS64.TRYWAIT P1, [R5+URZ+0x33460], R0 ;  /* 0x03346000050075a7 */ /* 0x000ee4000802017f */
[----:B---3--:R-:W-:Y:S05]  /*198b0*/  @!P1 BRA `(.L_x_2652) ;  /* 0x00000028006c9947 */ /* 0x008fea0003800000 */
.L_x_2735:
[----:B------:R-:W-:Y:S05]  /*198c0*/  @!P0 BRA `(.L_x_2653) ;  /* 0x0000000000048947 */ /* 0x000fea0003800000 */
[----:B------:R-:W-:Y:S01]  /*198d0*/  BPT.TRAP 0x1 ;  /* 0x000000040000795c */ /* 0x000fe20000300000 */
.L_x_2653:
[----:B------:R-:W4:Y:S02]  /*198e0*/  SYNCS.PHASECHK.TRANS64.TRYWAIT P1, [R3+URZ+0x33480], R2 ;  /* 0x03348002030075a7 */ /* 0x000f24000802017f */
[----:B----4-:R-:W-:Y:S05]  /*198f0*/  @!P1 BRA `(.L_x_2654) ;  /* 0x0000002800709947 */ /* 0x010fea0003800000 */
.L_x_2736:
[----:B------:R-:W-:Y:S05]  /*19900*/  @!P0 BRA `(.L_x_2655) ;  /* 0x0000000000048947 */ /* 0x000fea0003800000 */
[----:B------:R-:W-:Y:S01]  /*19910*/  BPT.TRAP 0x1 ;  /* 0x000000040000795c */ /* 0x000fe20000300000 */
.L_x_2655:
[----:B------:R0:W0:Y:S02]  /*19920*/  SYNCS.PHASECHK.TRANS64.TRYWAIT P0, [R5+URZ+0x33480], R0 ;  /* 0x03348000050075a7 */ /* 0x000024000800017f */
[----:B0-----:R-:W-:Y:S05]  /*19930*/  @!P0 NANOSLEEP.SYNCS 0x989680 ;  /* 0x009896800000895d */ /* 0x001fea0003900000 */
[----:B------:R-:W0:Y:S02]  /*19940*/  @!P0 SYNCS.PHASECHK.TRANS64 P0, [R5+URZ+0x33480], R0 ;  /* 0x03348000050085a7 */ /* 0x000e24000800007f */
[----:B0-----:R-:W-:Y:S05]  /*19950*/  @!P0 BRA `(.L_x_2655) ;  /* 0xfffffffc00f08947 */ /* 0x001fea000383ffff */
.L_x_2643:
[----:B------:R-:W-:Y:S05]  /*19960*/  BSYNC B0 ;  /* 0x0000000000007941 */ /* 0x000fea0003800000 */
.L_x_2642:
[----:B------:R-:W-:Y:S05]  /*19970*/  EXIT ;  /* 0x000000000000794d */ /* 0x000fea0003800000 */
.L_x_2494:
[----:B0-----:R-:W-:-:S04]  /*19980*/  IMAD.U32 R3, RZ, RZ, UR39 ;  /* 0x00000027ff037e24 */ /* 0x001fc8000f8e00ff */
[----:B------:R0:W1:Y:S03]  /*19990*/  SYNCS.PHASECHK.TRANS64.TRYWAIT P0, [R3+URZ+0x33400], R0 ;  /* 0x03340000030075a7 */ /* 0x000066000800017f */
[----:B-1----:R-:W-:Y:S05]  /*199a0*/  @!P0 NANOSLEEP.SYNCS 0x989680 ;  /* 0x009896800000895d */ /* 0x002fea0003900000 */
[----:B------:R-:W1:Y:S02]  /*199b0*/  @!P0 SYNCS.PHASECHK.TRANS64 P0, [R3+URZ+0x33400], R0 ;  /* 0x03340000030085a7 */ /* 0x000e64000800007f */
[----:B-1----:R-:W-:Y:S05]  /*199c0*/  @!P0 BRA `(.L_x_2494) ;  /* 0xfffffffc00ec8947 */ /* 0x002fea000383ffff */
[----:B------:R-:W-:Y:S05]  /*199d0*/  BRA `(.L_x_2656) ;  /* 0xfffffe8400c47947 */ /* 0x000fea000383ffff */
.L_x_2498:
[----:B-1----:R1:W2:Y:S02]  /*199e0*/  SYNCS.PHASECHK.TRANS64.TRYWAIT P0, [R3+URZ+0x33430], R0 ;  /* 0x03343000030075a7 */ /* 0x0022a4000800017f */
[----:B--2---:R-:W-:Y:S05]  /*199f0*/  @!P0 NANOSLEEP.SYNCS 0x989680 ;  /* 0x009896800000895d */ /* 0x004fea0003900000 */
[----:B------:R-:W2:Y:S02]  /*19a00*/  @!P0 SYNCS.PHASECHK.TRANS64 P0, [R3+URZ+0x33430], R0 ;  /* 0x03343000030085a7 */ /* 0x000ea4000800007f */
[----:B--2---:R-:W-:Y:S05]  /*19a10*/  @!P0 BRA `(.L_x_2498) ;  /* 0xfffffffc00f08947 */ /* 0x004fea000383ffff */
[----:B------:R-:W-:Y:S05]  /*19a20*/  BRA `(.L_x_2497) ;  /* 0xfffffe8400e07947 */ /* 0x000fea000383ffff */
.L_x_2504:
[----:B-1----:R-:W-:-:S04]  /*19a30*/  IMAD.U32 R7, RZ, RZ, UR5 ;  /* 0x00000005ff077e24 */ /* 0x002fc8000f8e00ff */
[----:B------:R1:W2:Y:S03]  /*19a40*/  SYNCS.PHASECHK.TRANS64.TRYWAIT P0, [R7+URZ+0x33430], R0 ;  /* 0x03343000070075a7 */ /* 0x0002a6000800017f */
[----:B--2---:R-:W-:Y:S05]  /*19a50*/  @!P0 NANOSLEEP.SYNCS 0x989680 ;  /* 0x009896800000895d */ /* 0x004fea0003900000 */
[----:B------:R-:W2:Y:S02]  /*19a60*/  @!P0 SYNCS.PHASECHK.TRANS64 P0, [R7+URZ+0x33430], R0 ;  /* 0x03343000070085a7 */ /* 0x000ea4000800007f */
[----:B--2---:R-:W-:Y:S05]  /*19a70*/  @!P0 BRA `(.L_x_2504) ;  /* 0xfffffffc00ec8947 */ /* 0x004fea000383ffff */
[----:B------:R-:W-:Y:S05]  /*19a80*/  BRA `(.L_x_2501) ;  /* 0xfffffec000147947 */ /* 0x000fea000383ffff */
.L_x_2508:
[----:B-1----:R-:W-:-:S04]  /*19a90*/  IMAD.U32 R2, RZ, RZ, UR5 ;  /* 0x00000005ff027e24 */ /* 0x002fc8000f8e00ff */
[----:B------:R1:W2:Y:S03]  /*19aa0*/  SYNCS.PHASECHK.TRANS64.TRYWAIT P0, [R2+URZ+0x33450], R0 ;  /* 0x03345000020075a7 */ /* 0x0002a6000800017f */
[----:B--2---:R-:W-:Y:S05]  /*19ab0*/  @!P0 NANOSLEEP.SYNCS 0x989680 ;  /* 0x009896800000895d */ /* 0x004fea0003900000 */
[----:B------:R-:W2:Y:S02]  /*19ac0*/  @!P0 SYNCS.PHASECHK.TRANS64 P0, [R2+URZ+0x33450], R0 ;  /* 0x03345000020085a7 */ /* 0x000ea4000800007f */
[----:B--2---:R-:W-:Y:S05]  /*19ad0*/  @!P0 BRA `(.L_x_2508) ;  /* 0xfffffffc00ec8947 */ /* 0x004fea000383ffff */
[----:B------:R-:W-:Y:S05]  /*19ae0*/  BRA `(.L_x_2505) ;  /* 0xfffffecc00207947 */ /* 0x000fea000383ffff */
.L_x_2516:
[----:B-1----:R-:W-:-:S04]  /*19af0*/  IMAD.U32 R7, RZ, RZ, UR5 ;  /* 0x00000005ff077e24 */ /* 0x002fc8000f8e00ff */
[----:B------:R1:W2:Y:S03]  /*19b00*/  SYNCS.PHASECHK.TRANS64.TRYWAIT P0, [R7+URZ+0x33430], R0 ;  /* 0x03343000070075a7 */ /* 0x0002a6000800017f */
[----:B--2---:R-:W-:Y:S05]  /*19b10*/  @!P0 NANOSLEEP.SYNCS 0x989680 ;  /* 0x009896800000895d */ /* 0x004fea0003900000 */
[----:B------:R-:W2:Y:S02]  /*19b20*/  @!P0 SYNCS.PHASECHK.TRANS64 P0, [R7+URZ+0x33430], R0 ;  /* 0x03343000070085a7 */ /* 0x000ea4000800007f */
[----:B--2---:R-:W-:Y:S05]  /*19b30*/  @!P0 BRA `(.L_x_2516) ;  /* 0xfffffffc00ec8947 */ /* 0x004fea000383ffff */
[----:B------:R-:W-:Y:S05]  /*19b40*/  BRA `(.L_x_2513) ;  /* 0xfffffef800887947 */ /* 0x000fea000383ffff */
.L_x_2520:
[----:B-1----:R-:W-:-:S04]  /*19b50*/  IMAD.U32 R2, RZ, RZ, UR5 ;  /* 0x00000005ff027e24 */ /* 0x002fc8000f8e00ff */
[----:B------:R1:W2:Y:S03]  /*19b60*/  SYNCS.PHASECHK.TRANS64.TRYWAIT P0, [R2+URZ+0x33450], R0 ;  /* 0x03345000020075a7 */ /* 0x0002a6000800017f */
[----:B--2---:R-:W-:Y:S05]  /*19b70*/  @!P0 NANOSLEEP.SYNCS 0x989680 ;  /* 0x009896800000895d */ /* 0x004fea0003900000 */
[----:B------:R-:W2:Y:S02]  /*19b80*/  @!P0 SYNCS.PHASECHK.TRANS64 P0, [R2+URZ+0x33450], R0 ;  /* 0x03345000020085a7 */ /* 0x000ea4000800007f */
[----:B--2---:R-:W-:Y:S05]  /*19b90*/  @!P0 BRA `(.L_x_2520) ;  /* 0xfffffffc00ec8947 */ /* 0x004fea000383ffff */
[----:B------:R-:W-:Y:S05]  /*19ba0*/  BRA `(.L_x_2517) ;  /* 0xffffff0400887947 */ /* 0x000fea000383ffff */
.L_x_2527:
[----:B-1----:R-:W-:-:S04]  /*19bb0*/  IMAD.U32 R6, RZ, RZ, UR5 ;  /* 0x00000005ff067e24 */ /* 0x002fc8000f8e00ff */
[----:B------:R1:W2:Y:S03]  /*19bc0*/  SYNCS.PHASECHK.TRANS64.TRYWAIT P0, [R6+URZ+0x33450], R5 ;  /* 0x03345005060075a7 */ /* 0x0002a6000800017f */
[----:B--2---:R-:W-:Y:S05]  /*19bd0*/  @!P0 NANOSLEEP.SYNCS 0x989680 ;  /* 0x009896800000895d */ /* 0x004fea0003900000 */
[----:B------:R-:W2:Y:S02]  /*19be0*/  @!P0 SYNCS.PHASECHK.TRANS64 P0, [R6+URZ+0x33450], R5 ;  /* 0x03345005060085a7 */ /* 0x000ea4000800007f */
[----:B--2---:R-:W-:Y:S05]  /*19bf0*/  @!P0 BRA `(.L_x_2527) ;  /* 0xfffffffc00ec8947 */ /* 0x004fea000383ffff */
[----:B------:R-:W-:Y:S05]  /*19c00*/  BRA `(.L_x_2526) ;  /* 0xffffff2400e07947 */ /* 0x000fea000383ffff */
.L_x_2576:
[----:B------:R-:W1:Y:S01]  /*19c10*/  S2R R20, SR_TID.X ;  /* 0x0000000000147919 */ /* 0x000e620000002100 */
[----:B------:R-:W-:Y:S02]  /*19c20*/  IMAD.MOV.U32 R12, RZ, RZ, RZ ;  /* 0x000000ffff0c7224 */ /* 0x000fe400078e00ff */
[----:B------:R-:W-:Y:S02]  /*19c30*/  IMAD.MOV.U32 R11, RZ, RZ, 0x1f ;  /* 0x0000001fff0b7424 */ /* 0x000fe400078e00ff */
[----:B------:R-:W-:Y:S01]  /*19c40*/  IMAD.MOV.U32 R15, RZ, RZ, -0x1 ;  /* 0xffffffffff0f7424 */ /* 0x000fe200078e00ff */
[----:B-1----:R-:W-:-:S04]  /*19c50*/  SHF.R.U32.HI R20, RZ, 0x5, R20 ;  /* 0x00000005ff147819 */ /* 0x002fc80000011614 */
[----:B------:R-:W-:-:S05]  /*19c60*/  LOP3.LUT R20, R20, 0x3, RZ, 0xc0, !PT ;  /* 0x0000000314147812 */ /* 0x000fca00078ec0ff */
[----:B------:R-:W-:-:S07]  /*19c70*/  IMAD.MOV.U32 R13, RZ, RZ, R20 ;  /* 0x000000ffff0d7224 */ /* 0x000fce00078e0014 */
[----:B0----5:R-:W-:Y:S05]  /*19c80*/  WARPSYNC.COLLECTIVE R15, `(.L_x_2657) ;  /* 0x000000000f087348 */ /* 0x021fea0003c00000 */
[----:B------:R1:W2:Y:S02]  /*19c90*/  SHFL.IDX P6, R14, R13, R12, R11 ;  /* 0x0000000c0d0e7389 */ /* 0x0002a400000c000b */
[----:B012--5:R-:W-:Y:S01]  /*19ca0*/  ENDCOLLECTIVE ;  /* 0x000000000000791b */ /* 0x027fe20003800000 */
.L_x_2657:
[----:B------:R-:W-:Y:S05]  /*19cb0*/  BRA `(.L_x_2658) ;  /* 0xffffffa400b07947 */ /* 0x000fea000383ffff */
.L_x_2579:
[----:B0-----:R0:W1:Y:S02]  /*19cc0*/  SYNCS.PHASECHK.TRANS64.TRYWAIT P0, [R4+URZ+0x33480], R29 ;  /* 0x0334801d040075a7 */ /* 0x001064000800017f */
[----:B-1----:R-:W-:Y:S05]  /*19cd0*/  @!P0 NANOSLEEP.SYNCS 0x989680 ;  /* 0x009896800000895d */ /* 0x002fea0003900000 */
[----:B------:R-:W1:Y:S02]  /*19ce0*/  @!P0 SYNCS.PHASECHK.TRANS64 P0, [R4+URZ+0x33480], R29 ;  /* 0x0334801d040085a7 */ /* 0x000e64000800007f */
[----:B-1----:R-:W-:Y:S05]  /*19cf0*/  @!P0 BRA `(.L_x_2579) ;  /* 0xfffffffc00f08947 */ /* 0x002fea000383ffff */
[----:B------:R-:W-:Y:S05]  /*19d00*/  BRA `(.L_x_2659) ;  /* 0xffffffa800f87947 */ /* 0x000fea000383ffff */
.L_x_2580:
        /* <DEDUP_REMOVED lines=8> */
.L_x_2661:
[----:B------:R-:W-:Y:S05]  /*19d90*/  BSYNC B0 ;  /* 0x0000000000007941 */ /* 0x000fea0003800000 */
.L_x_2660:
[----:B------:R-:W-:Y:S01]  /*19da0*/  IMAD.MOV.U32 R13, RZ, RZ, R19 ;  /* 0x000000ffff0d7224 */ /* 0x000fe200078e0013 */
[----:B------:R-:W-:Y:S01]  /*19db0*/  LOP3.LUT R17, R17, 0xffffff7f, RZ, 0xc0, !PT ;  /* 0xffffff7f11117812 */ /* 0x000fe200078ec0ff */
[----:B------:R-:W-:Y:S01]  /*19dc0*/  IMAD.MOV.U32 R12, RZ, RZ, RZ ;  /* 0x000000ffff0c7224 */ /* 0x000fe200078e00ff */
[C---:B------:R-:W-:Y:S01]  /*19dd0*/  ISETP.GE.AND P5, PT, R9.reuse, 0x21, PT ;  /* 0x000000210900780c */ /* 0x040fe20003fa6270 */
[----:B------:R-:W-:Y:S01]  /*19de0*/  IMAD.MOV.U32 R11, RZ, RZ, 0x1c1f ;  /* 0x00001c1fff0b7424 */ /* 0x000fe200078e00ff */
[----:B------:R-:W-:Y:S01]  /*19df0*/  ISETP.GE.AND P4, PT, R9, 0x41, PT ;  /* 0x000000410900780c */ /* 0x000fe20003f86270 */
[----:B------:R-:W-:Y:S02]  /*19e00*/  IMAD.MOV.U32 R15, RZ, RZ, -0x1 ;  /* 0xffffffffff0f7424 */ /* 0x000fe400078e00ff */
[----:B------:R-:W-:-:S10]  /*19e10*/  IMAD.MOV.U32 R0, RZ, RZ, R14 ;  /* 0x000000ffff007224 */ /* 0x000fd400078e000e */
[----:B------:R-:W-:Y:S05]  /*19e20*/  WARPSYNC.COLLECTIVE R15, `(.L_x_2662) ;  /* 0x000000000f087348 */ /* 0x000fea0003c00000 */
[----:B------:R0:W1:Y:S02]  /*19e30*/  SHFL.IDX P6, R14, R13, R12, R11 ;  /* 0x0000000c0d0e7389 */ /* 0x00006400000c000b */
[----:B01----:R-:W-:Y:S01]  /*19e40*/  ENDCOLLECTIVE ;  /* 0x000000000000791b */ /* 0x003fe20003800000 */
.L_x_2662:
[----:B------:R-:W0:Y:S01]  /*19e50*/  LDC R11, c[0x0][0x2f4] ;  /* 0x0000bd00ff0b7b82 */ /* 0x000e220000000800 */
[C---:B------:R-:W-:Y:S01]  /*19e60*/  LOP3.LUT R12, R32.reuse, 0x40, RZ, 0xfc, !PT ;  /* 0x00000040200c7812 */ /* 0x040fe200078efcff */
[----:B------:R-:W-:Y:S01]  /*19e70*/  IMAD.MOV.U32 R13, RZ, RZ, R10 ;  /* 0x000000ffff0d7224 */ /* 0x000fe200078e000a */
[----:B------:R-:W-:Y:S01]  /*19e80*/  LOP3.LUT R15, R32, 0x80, RZ, 0xfc, !PT ;  /* 0x00000080200f7812 */ /* 0x000fe200078efcff */
        /* <DEDUP_REMOVED lines=21> */
.L_x_2663:
        /* <DEDUP_REMOVED lines=9> */
.L_x_2664:
[----:B------:R-:W-:Y:S02]  /*1a070*/  IMAD.MOV.U32 R13, RZ, RZ, R10 ;  /* 0x000000ffff0d7224 */ /* 0x000fe400078e000a */
[----:B------:R-:W-:Y:S02]  /*1a080*/  IMAD.MOV.U32 R12, RZ, RZ, 0x2 ;  /* 0x00000002ff0c7424 */ /* 0x000fe400078e00ff */
[----:B------:R-:W-:-:S07]  /*1a090*/  IMAD.MOV.U32 R2, RZ, RZ, R14 ;  /* 0x000000ffff027224 */ /* 0x000fce00078e000e */
[----:B------:R-:W-:Y:S05]  /*1a0a0*/  WARPSYNC.COLLECTIVE R15, `(.L_x_2665) ;  /* 0x000000000f087348 */ /* 0x000fea0003c00000 */
[----:B------:R0:W1:Y:S02]  /*1a0b0*/  SHFL.IDX P6, R14, R13, R12, R11 ;  /* 0x0000000c0d0e7389 */ /* 0x00006400000c000b */
[----:B01----:R-:W-:Y:S01]  /*1a0c0*/  ENDCOLLECTIVE ;  /* 0x000000000000791b */ /* 0x003fe20003800000 */
.L_x_2665:
        /* <DEDUP_REMOVED lines=16> */
.L_x_2666:
[----:B------:R-:W-:Y:S02]  /*1a1d0*/  IMAD.MOV.U32 R13, RZ, RZ, R10 ;  /* 0x000000ffff0d7224 */ /* 0x000fe400078e000a */
[----:B------:R-:W-:Y:S02]  /*1a1e0*/  IMAD.MOV.U32 R12, RZ, RZ, 0x3 ;  /* 0x00000003ff0c7424 */ /* 0x000fe400078e00ff */
[----:B------:R-:W-:-:S07]  /*1a1f0*/  IMAD.MOV.U32 R2, RZ, RZ, R14 ;  /* 0x000000ffff027224 */ /* 0x000fce00078e000e */
[----:B------:R-:W-:Y:S05]  /*1a200*/  WARPSYNC.COLLECTIVE R15, `(.L_x_2667) ;  /* 0x000000000f087348 */ /* 0x000fea0003c00000 */
[----:B------:R0:W1:Y:S02]  /*1a210*/  SHFL.IDX P6, R14, R13, R12, R11 ;  /* 0x0000000c0d0e7389 */ /* 0x00006400000c000b */
[----:B01----:R-:W-:Y:S01]  /*1a220*/  ENDCOLLECTIVE ;  /* 0x000000000000791b */ /* 0x003fe20003800000 */
.L_x_2667:
        /* <DEDUP_REMOVED lines=13> */
.L_x_2668:
        /* <DEDUP_REMOVED lines=12> */
.L_x_2669:
        /* <DEDUP_REMOVED lines=13> */
.L_x_2670:
        /* <DEDUP_REMOVED lines=11> */
.L_x_2585:
[----:B----4-:R4:W0:Y:S02]  /*1a540*/  SYNCS.PHASECHK.TRANS64.TRYWAIT P0, [R4+URZ+0x33440], R29 ;  /* 0x0334401d040075a7 */ /* 0x010824000800017f */
[----:B0-----:R-:W-:Y:S05]  /*1a550*/  @!P0 NANOSLEEP.SYNCS 0x989680 ;  /* 0x009896800000895d */ /* 0x001fea0003900000 */
[----:B------:R-:W0:Y:S02]  /*1a560*/  @!P0 SYNCS.PHASECHK.TRANS64 P0, [R4+URZ+0x33440], R29 ;  /* 0x0334401d040085a7 */ /* 0x000e24000800007f */
[----:B0-----:R-:W-:Y:S05]  /*1a570*/  @!P0 BRA `(.L_x_2585) ;  /* 0xfffffffc00f08947 */ /* 0x001fea000383ffff */
[----:B------:R-:W-:Y:S05]  /*1a580*/  BRA `(.L_x_2672) ;  /* 0xffffffa800d87947 */ /* 0x000fea000383ffff */
.L_x_2586:
[----:B------:R-:W-:Y:S01]  /*1a590*/  BSSY B0, `(.L_x_2673) ;  /* 0x0000008000007945 */ /* 0x000fe20003800000 */
[----:B------:R-:W-:Y:S02]  /*1a5a0*/  IMAD.MOV.U32 R13, RZ, RZ, R10 ;  /* 0x000000ffff0d7224 */ /* 0x000fe400078e000a */
[----:B------:R-:W-:Y:S02]  /*1a5b0*/  IMAD.MOV.U32 R12, RZ, RZ, RZ ;  /* 0x000000ffff0c7224 */ /* 0x000fe400078e00ff */
[----:B------:R-:W-:Y:S02]  /*1a5c0*/  IMAD.MOV.U32 R11, RZ, RZ, 0x1c1f ;  /* 0x00001c1fff0b7424 */ /* 0x000fe400078e00ff */
[----:B------:R-:W-:-:S07]  /*1a5d0*/  IMAD.MOV.U32 R15, RZ, RZ, -0x1 ;  /* 0xffffffffff0f7424 */ /* 0x000fce00078e00ff */
[----:B01-34-:R-:W-:Y:S05]  /*1a5e0*/  WARPSYNC.COLLECTIVE R15, `(.L_x_2674) ;  /* 0x000000000f087348 */ /* 0x01bfea0003c00000 */
[----:B------:R2:W0:Y:S02]  /*1a5f0*/  SHFL.IDX P6, R14, R13, R12, R11 ;  /* 0x0000000c0d0e7389 */ /* 0x00042400000c000b */
[----:B01234-:R-:W-:Y:S01]  /*1a600*/  ENDCOLLECTIVE ;  /* 0x000000000000791b */ /* 0x01ffe20003800000 */
.L_x_2674:
[----:B------:R-:W-:Y:S05]  /*1a610*/  BSYNC B0 ;  /* 0x0000000000007941 */ /* 0x000fea0003800000 */
.L_x_2673:
        /* <DEDUP_REMOVED lines=11> */
.L_x_2675:
        /* <DEDUP_REMOVED lines=21> */
.L_x_2676:
[----:B------:R-:W-:Y:S02]  /*1a820*/  IMAD.MOV.U32 R13, RZ, RZ, R5 ;  /* 0x000000ffff0d7224 */ /* 0x000fe400078e0005 */
[----:B------:R-:W-:-:S07]  /*1a830*/  IMAD.MOV.U32 R2, RZ, RZ, R14 ;  /* 0x000000ffff027224 */ /* 0x000fce00078e000e */
[----:B------:R-:W-:Y:S05]  /*1a840*/  WARPSYNC.COLLECTIVE R15, `(.L_x_2677) ;  /* 0x000000000f087348 */ /* 0x000fea0003c00000 */
[----:B------:R0:W1:Y:S02]  /*1a850*/  SHFL.IDX P6, R14, R13, R12, R11 ;  /* 0x0000000c0d0e7389 */ /* 0x00006400000c000b */
[----:B01----:R-:W-:Y:S01]  /*1a860*/  ENDCOLLECTIVE ;  /* 0x000000000000791b */ /* 0x003fe20003800000 */
.L_x_2677:
        /* <DEDUP_REMOVED lines=16> */
.L_x_2678:
        /* <DEDUP_REMOVED lines=11> */
.L_x_2679:
[----:B------:R-:W-:Y:S02]  /*1aa20*/  IMAD.MOV.U32 R13, RZ, RZ, R10 ;  /* 0x000000ffff0d7224 */ /* 0x000fe400078e000a */
[----:B------:R-:W-:Y:S02]  /*1aa30*/  IMAD.MOV.U32 R12, RZ, RZ, 0x3 ;  /* 0x00000003ff0c7424 */ /* 0x000fe400078e00ff */
[----:B------:R-:W-:-:S07]  /*1aa40*/  IMAD.MOV.U32 R3, RZ, RZ, R14 ;  /* 0x000000ffff037224 */ /* 0x000fce00078e000e */
[----:B------:R-:W-:Y:S05]  /*1aa50*/  WARPSYNC.COLLECTIVE R15, `(.L_x_2680) ;  /* 0x000000000f087348 */ /* 0x000fea0003c00000 */
[----:B------:R0:W1:Y:S02]  /*1aa60*/  SHFL.IDX P6, R14, R13, R12, R11 ;  /* 0x0000000c0d0e7389 */ /* 0x00006400000c000b */
[----:B01----:R-:W-:Y:S01]  /*1aa70*/  ENDCOLLECTIVE ;  /* 0x000000000000791b */ /* 0x003fe20003800000 */
.L_x_2680:
        /* <DEDUP_REMOVED lines=10> */
.L_x_2681:
[----:B------:R-:W-:Y:S01]  /*1ab20*/  @!PT LDS RZ, [RZ] ;  /* 0x00000000fffff984 */ /* 0x000fe20000000800 */
[----:B------:R-:W-:Y:S01]  /*1ab30*/  @!PT LDS RZ, [RZ] ;  /* 0x00000000fffff984 */ /* 0x000fe20000000800 */
[----:B------:R-:W-:Y:S01]  /*1ab40*/  @!PT LDS RZ, [RZ] ;  /* 0x00000000fffff984 */ /* 0x000fe20000000800 */
[----:B------:R0:W-:Y:S04]  /*1ab50*/  @P4 LDGSTS.E.BYPASS.LTC128B.128 [R0+0x25200], desc[UR36][R2.64], !P5 ;  /* 0x2520000002004fae */ /* 0x0001e8000e901d64 */
[----:B------:R0:W-:Y:S04]  /*1ab60*/  @P4 LDGSTS.E.BYPASS.LTC128B.128 [R0+0x27a00], desc[UR36][R2.64+0x40], !P2 ;  /* 0x27a0004002004fae */ /* 0x0001e8000d101d64 */
[----:B------:R0:W-:Y:S01]  /*1ab70*/  @P4 LDGSTS.E.BYPASS.LTC128B.128 [R0+0x2a200], desc[UR36][R2.64+0x80], !P1 ;  /* 0x2a20008002004fae */ /* 0x0001e2000c901d64 */
[----:B------:R-:W-:Y:S02]  /*1ab80*/  IMAD.MOV.U32 R13, RZ, RZ, R6 ;  /* 0x000000ffff0d7224 */ /* 0x000fe400078e0006 */
[----:B------:R-:W-:-:S02]  /*1ab90*/  IMAD.MOV.U32 R12, RZ, RZ, RZ ;  /* 0x000000ffff0c7224 */ /* 0x000fc400078e00ff */
[----:B------:R-:W-:-:S07]  /*1aba0*/  IMAD.MOV.U32 R5, RZ, RZ, R14 ;  /* 0x000000ffff057224 */ /* 0x000fce00078e000e */
[----:B0-----:R-:W-:Y:S05]  /*1abb0*/  WARPSYNC.COLLECTIVE R15, `(.L_x_2682) ;  /* 0x000000000f087348 */ /* 0x001fea0003c00000 */
[----:B------:R1:W2:Y:S02]  /*1abc0*/  SHFL.IDX P6, R14, R13, R12, R11 ;  /* 0x0000000c0d0e7389 */ /* 0x0002a400000c000b */
[----:B012---:R-:W-:Y:S01]  /*1abd0*/  ENDCOLLECTIVE ;  /* 0x000000000000791b */ /* 0x007fe20003800000 */
.L_x_2682:
[----:B------:R-:W-:-:S05]  /*1abe0*/  @P3 IADD3 R8, P0, R32, R5, RZ ;  /* 0x0000000520083210 */ /* 0x000fca0007f1e0ff */
[----:B------:R-:W-:Y:S02]  /*1abf0*/  @P3 IMAD.X R9, RZ, RZ, R10, P0 ;  /* 0x000000ffff093224 */ /* 0x000fe400000e060a */
[----:B------:R-:W-:Y:S02]  /*1ac00*/  @P3 IMAD.MOV.U32 R2, RZ, RZ, R8 ;  /* 0x000000ffff023224 */ /* 0x000fe400078e0008 */
[----:B------:R-:W-:Y:S02]  /*1ac10*/  @P3 IMAD.MOV.U32 R3, RZ, RZ, R9 ;  /* 0x000000ffff033224 */ /* 0x000fe400078e0009 */
[----:B------:R-:W-:-:S03]  /*1ac20*/  IMAD.MOV.U32 R13, RZ, RZ, R7 ;  /* 0x000000ffff0d7224 */ /* 0x000fc600078e0007 */
[----:B------:R-:W-:Y:S01]  /*1ac30*/  @!PT LDS RZ, [RZ] ;  /* 0x00000000fffff984 */ /* 0x000fe20000000800 */
[----:B------:R-:W-:Y:S01]  /*1ac40*/  @!PT LDS RZ, [RZ] ;  /* 0x00000000fffff984 */ /* 0x000fe20000000800 */
[----:B------:R-:W-:Y:S01]  /*1ac50*/  @!PT LDS RZ, [RZ] ;  /* 0x00000000fffff984 */ /* 0x000fe20000000800 */
[----:B------:R0:W-:Y:S04]  /*1ac60*/  @P3 LDGSTS.E.BYPASS.LTC128B.128 [R0+0x25a00], desc[UR36][R2.64], !P5 ;  /* 0x25a0000002003fae */ /* 0x0001e8000e901d64 */
[----:B------:R0:W-:Y:S01]  /*1ac70*/  @P3 LDGSTS.E.BYPASS.LTC128B.128 [R0+0x28200], desc[UR36][R2.64+0x40], !P2 ;  /* 0x2820004002003fae */ /* 0x0001e2000d101d64 */
[----:B------:R-:W-:-:S03]  /*1ac80*/  IMAD.MOV.U32 R6, RZ, RZ, R14 ;  /* 0x000000ffff067224 */ /* 0x000fc600078e000e */
[----:B------:R0:W-:Y:S04]  /*1ac90*/  @P3 LDGSTS.E.BYPASS.LTC128B.128 [R0+0x2aa00], desc[UR36][R2.64+0x80], !P1 ;  /* 0x2aa0008002003fae */ /* 0x0001e8000c901d64 */
[----:B0-----:R-:W-:Y:S05]  /*1aca0*/  WARPSYNC.COLLECTIVE R15, `(.L_x_2683) ;  /* 0x000000000f087348 */ /* 0x001fea0003c00000 */
[----:B------:R1:W2:Y:S02]  /*1acb0*/  SHFL.IDX P6, R14, R13, R12, R11 ;  /* 0x0000000c0d0e7389 */ /* 0x0002a400000c000b */
[----:B012---:R-:W-:Y:S01]  /*1acc0*/  ENDCOLLECTIVE ;  /* 0x000000000000791b */ /* 0x007fe20003800000 */
.L_x_2683:
[----:B------:R-:W-:Y:S05]  /*1acd0*/  BRA `(.L_x_2684) ;  /* 0xffffffa8004c7947 */ /* 0x000fea000383ffff */
.L_x_2593:
[----:B------:R-:W-:Y:S02]  /*1ace0*/  IMAD.MOV.U32 R13, RZ, RZ, R4 ;  /* 0x000000ffff0d7224 */ /* 0x000fe400078e0004 */
[----:B------:R-:W-:Y:S02]  /*1acf0*/  IMAD.MOV.U32 R12, RZ, RZ, RZ ;  /* 0x000000ffff0c7224 */ /* 0x000fe400078e00ff */
[----:B------:R-:W-:Y:S02]  /*1ad00*/  IMAD.MOV.U32 R11, RZ, RZ, 0x1c1f ;  /* 0x00001c1fff0b7424 */ /* 0x000fe400078e00ff */
[----:B------:R-:W-:Y:S02]  /*1ad10*/  IMAD.MOV.U32 R15, RZ, RZ, -0x1 ;  /* 0xffffffffff0f7424 */ /* 0x000fe400078e00ff */
[----:B------:R-:W-:Y:S02]  /*1ad20*/  IMAD R22, R22, R5, RZ ;  /* 0x0000000516167224 */ /* 0x000fe400078e02ff */
[----:B------:R-:W-:-:S07]  /*1ad30*/  IMAD R5, R19, 0x80, R8 ;  /* 0x0000008013057824 */ /* 0x000fce00078e0208 */
[----:B-----5:R-:W-:Y:S05]  /*1ad40*/  WARPSYNC.COLLECTIVE R15, `(.L_x_2685) ;  /* 0x000000000f087348 */ /* 0x020fea0003c00000 */
[----:B------:R0:W1:Y:S02]  /*1ad50*/  SHFL.IDX P6, R14, R13, R12, R11 ;  /* 0x0000000c0d0e7389 */ /* 0x00006400000c000b */
[----:B01---5:R-:W-:Y:S01]  /*1ad60*/  ENDCOLLECTIVE ;  /* 0x000000000000791b */ /* 0x023fe20003800000 */
.L_x_2685:
[C---:B------:R-:W-:Y:S01]  /*1ad70*/  VIADD R7, R5.reuse, 0x20 ;  /* 0x0000002005077836 */ /* 0x040fe20000000000 */
[----:B------:R-:W-:Y:S01]  /*1ad80*/  ISETP.GE.AND P0, PT, R5, R22, PT ;  /* 0x000000160500720c */ /* 0x000fe20003f06270 */
[----:B------:R-:W-:Y:S02]  /*1ad90*/  IMAD.MOV.U32 R13, RZ, RZ, R0 ;  /* 0x000000ffff0d7224 */ /* 0x000fe400078e0000 */
[----:B------:R-:W-:-:S10]  /*1ada0*/  IMAD.MOV.U32 R2, RZ, RZ, R14 ;  /* 0x000000ffff027224 */ /* 0x000fd400078e000e */
[----:B------:R-:W-:Y:S05]  /*1adb0*/  WARPSYNC.COLLECTIVE R15, `(.L_x_2686) ;  /* 0x000000000f087348 */ /* 0x000fea0003c00000 */
[----:B------:R0:W1:Y:S02]  /*1adc0*/  SHFL.IDX P6, R14, R13, R12, R11 ;  /* 0x0000000c0d0e7389 */ /* 0x00006400000c000b */
[----:B01----:R-:W-:Y:S01]  /*1add0*/  ENDCOLLECTIVE ;  /* 0x000000000000791b */ /* 0x003fe20003800000 */
.L_x_2686:
        /* <DEDUP_REMOVED lines=8> */
.L_x_2687:
        /* <DEDUP_REMOVED lines=12> */
.L_x_2688:
        /* <DEDUP_REMOVED lines=8> */
.L_x_2689:
        /* <DEDUP_REMOVED lines=14> */
.L_x_2690:
        /* <DEDUP_REMOVED lines=8> */
.L_x_2691:
        /* <DEDUP_REMOVED lines=12> */
.L_x_2692:
[----:B------:R-:W-:Y:S05]  /*1b1c0*/  BRA `(.L_x_2693) ;  /* 0xffffffac00747947 */ /* 0x000fea000383ffff */
.L_x_2598:
[----:B0-----:R0:W1:Y:S02]  /*1b1d0*/  SYNCS.PHASECHK.TRANS64.TRYWAIT P0, [R16+URZ+0x33420], R3 ;  /* 0x03342003100075a7 */ /* 0x001064000800017f */
[----:B-1----:R-:W-:Y:S05]  /*1b1e0*/  @!P0 NANOSLEEP.SYNCS 0x989680 ;  /* 0x009896800000895d */ /* 0x002fea0003900000 */
[----:B------:R-:W1:Y:S02]  /*1b1f0*/  @!P0 SYNCS.PHASECHK.TRANS64 P0, [R16+URZ+0x33420], R3 ;  /* 0x03342003100085a7 */ /* 0x000e64000800007f */
[----:B-1----:R-:W-:Y:S05]  /*1b200*/  @!P0 BRA `(.L_x_2598) ;  /* 0xfffffffc00f08947 */ /* 0x002fea000383ffff */
[----:B------:R-:W-:Y:S05]  /*1b210*/  BRA `(.L_x_2694) ;  /* 0xffffffac00e47947 */ /* 0x000fea000383ffff */
.L_x_2602:
[----:B0-----:R0:W1:Y:S02]  /*1b220*/  SYNCS.PHASECHK.TRANS64.TRYWAIT P0, [R4+URZ+0x33480], R27 ;  /* 0x0334801b040075a7 */ /* 0x001064000800017f */
[----:B-1----:R-:W-:Y:S05]  /*1b230*/  @!P0 NANOSLEEP.SYNCS 0x989680 ;  /* 0x009896800000895d */ /* 0x002fea0003900000 */
[----:B------:R-:W1:Y:S02]  /*1b240*/  @!P0 SYNCS.PHASECHK.TRANS64 P0, [R4+URZ+0x33480], R27 ;  /* 0x0334801b040085a7 */ /* 0x000e64000800007f */
[----:B-1----:R-:W-:Y:S05]  /*1b250*/  @!P0 BRA `(.L_x_2602) ;  /* 0xfffffffc00f08947 */ /* 0x002fea000383ffff */
[----:B------:R-:W-:Y:S05]  /*1b260*/  BRA `(.L_x_2695) ;  /* 0xffffffb400107947 */ /* 0x000fea000383ffff */
.L_x_2603:
        /* <DEDUP_REMOVED lines=8> */
.L_x_2697:
[----:B------:R-:W-:Y:S05]  /*1b2f0*/  BSYNC B0 ;  /* 0x0000000000007941 */ /* 0x000fea0003800000 */
.L_x_2696:
        /* <DEDUP_REMOVED lines=8> */
.L_x_2698:
[----:B------:R-:W-:Y:S02]  /*1b380*/  IMAD.MOV.U32 R13, RZ, RZ, R22 ;  /* 0x000000ffff0d7224 */ /* 0x000fe400078e0016 */
[----:B------:R-:W-:Y:S02]  /*1b390*/  IMAD.MOV.U32 R12, RZ, RZ, 0x1 ;  /* 0x00000001ff0c7424 */ /* 0x000fe400078e00ff */
[----:B------:R-:W-:-:S07]  /*1b3a0*/  IMAD.MOV.U32 R2, RZ, RZ, R14 ;  /* 0x000000ffff027224 */ /* 0x000fce00078e000e */
[----:B------:R-:W-:Y:S05]  /*1b3b0*/  WARPSYNC.COLLECTIVE R15, `(.L_x_2699) ;  /* 0x000000000f087348 */ /* 0x000fea0003c00000 */
[----:B------:R0:W1:Y:S02]  /*1b3c0*/  SHFL.IDX P6, R14, R13, R12, R11 ;  /* 0x0000000c0d0e7389 */ /* 0x00006400000c000b */
[----:B01----:R-:W-:Y:S01]  /*1b3d0*/  ENDCOLLECTIVE ;  /* 0x000000000000791b */ /* 0x003fe20003800000 */
.L_x_2699:
        /* <DEDUP_REMOVED lines=14> */
.L_x_2700:
[----:B------:R-:W-:Y:S02]  /*1b4c0*/  IMAD.MOV.U32 R13, RZ, RZ, R22 ;  /* 0x000000ffff0d7224 */ /* 0x000fe400078e0016 */
[----:B------:R-:W-:Y:S02]  /*1b4d0*/  IMAD.MOV.U32 R12, RZ, RZ, 0x2 ;  /* 0x00000002ff0c7424 */ /* 0x000fe400078e00ff */
[----:B------:R-:W-:-:S07]  /*1b4e0*/  IMAD.MOV.U32 R2, RZ, RZ, R14 ;  /* 0x000000ffff027224 */ /* 0x000fce00078e000e */
[----:B------:R-:W-:Y:S05]  /*1b4f0*/  WARPSYNC.COLLECTIVE R15, `(.L_x_2701) ;  /* 0x000000000f087348 */ /* 0x000fea0003c00000 */
[----:B------:R0:W1:Y:S02]  /*1b500*/  SHFL.IDX P6, R14, R13, R12, R11 ;  /* 0x0000000c0d0e7389 */ /* 0x00006400000c000b */
[----:B01----:R-:W-:Y:S01]  /*1b510*/  ENDCOLLECTIVE ;  /* 0x000000000000791b */ /* 0x003fe20003800000 */
.L_x_2701:
        /* <DEDUP_REMOVED lines=13> */
.L_x_2702:
[----:B------:R-:W-:Y:S02]  /*1b5f0*/  IMAD.MOV.U32 R13, RZ, RZ, R22 ;  /* 0x000000ffff0d7224 */ /* 0x000fe400078e0016 */
[----:B------:R-:W-:Y:S02]  /*1b600*/  IMAD.MOV.U32 R12, RZ, RZ, 0x3 ;  /* 0x00000003ff0c7424 */ /* 0x000fe400078e00ff */
[----:B------:R-:W-:-:S07]  /*1b610*/  IMAD.MOV.U32 R2, RZ, RZ, R14 ;  /* 0x000000ffff027224 */ /* 0x000fce00078e000e */
[----:B------:R-:W-:Y:S05]  /*1b620*/  WARPSYNC.COLLECTIVE R15, `(.L_x_2703) ;  /* 0x000000000f087348 */ /* 0x000fea0003c00000 */
[----:B------:R0:W1:Y:S02]  /*1b630*/  SHFL.IDX P6, R14, R13, R12, R11 ;  /* 0x0000000c0d0e7389 */ /* 0x00006400000c000b */
[----:B01----:R-:W-:Y:S01]  /*1b640*/  ENDCOLLECTIVE ;  /* 0x000000000000791b */ /* 0x003fe20003800000 */
.L_x_2703:
        /* <DEDUP_REMOVED lines=13> */
.L_x_2704:
[----:B------:R-:W-:Y:S02]  /*1b720*/  IMAD.MOV.U32 R13, RZ, RZ, R23 ;  /* 0x000000ffff0d7224 */ /* 0x000fe400078e0017 */
[----:B------:R-:W-:Y:S02]  /*1b730*/  IMAD.MOV.U32 R12, RZ, RZ, RZ ;  /* 0x000000ffff0c7224 */ /* 0x000fe400078e00ff */
[----:B------:R-:W-:-:S07]  /*1b740*/  IMAD.MOV.U32 R2, RZ, RZ, R14 ;  /* 0x000000ffff027224 */ /* 0x000fce00078e000e */
[----:B------:R-:W-:Y:S05]  /*1b750*/  WARPSYNC.COLLECTIVE R15, `(.L_x_2705) ;  /* 0x000000000f087348 */ /* 0x000fea0003c00000 */
[----:B------:R0:W1:Y:S02]  /*1b760*/  SHFL.IDX P6, R14, R13, R12, R11 ;  /* 0x0000000c0d0e7389 */ /* 0x00006400000c000b */
[----:B01----:R-:W-:Y:S01]  /*1b770*/  ENDCOLLECTIVE ;  /* 0x000000000000791b */ /* 0x003fe20003800000 */
.L_x_2705:
        /* <DEDUP_REMOVED lines=13> */
.L_x_2706:
[----:B------:R-:W-:Y:S01]  /*1b850*/  IMAD.MOV.U32 R2, RZ, RZ, R14 ;  /* 0x000000ffff027224 */ /* 0x000fe200078e000e */
[----:B------:R-:W-:Y:S06]  /*1b860*/  BRA `(.L_x_2707) ;  /* 0xffffffb000b07947 */ /* 0x000fec000383ffff */
.L_x_2608:
[----:B----4-:R4:W0:Y:S02]  /*1b870*/  SYNCS.PHASECHK.TRANS64.TRYWAIT P0, [R4+URZ+0x33440], R27 ;  /* 0x0334401b040075a7 */ /* 0x010824000800017f */
[----:B0-----:R-:W-:Y:S05]  /*1b880*/  @!P0 NANOSLEEP.SYNCS 0x989680 ;  /* 0x009896800000895d */ /* 0x001fea0003900000 */
[----:B------:R-:W0:Y:S02]  /*1b890*/  @!P0 SYNCS.PHASECHK.TRANS64 P0, [R4+URZ+0x33440], R27 ;  /* 0x0334401b040085a7 */ /* 0x000e24000800007f */
[----:B0-----:R-:W-:Y:S05]  /*1b8a0*/  @!P0 BRA `(.L_x_2608) ;  /* 0xfffffffc00f08947 */ /* 0x001fea000383ffff */
[----:B------:R-:W-:Y:S05]  /*1b8b0*/  BRA `(.L_x_2708) ;  /* 0xffffffb400047947 */ /* 0x000fea000383ffff */
.L_x_2609:
        /* <DEDUP_REMOVED lines=8> */
.L_x_2710:
[----:B------:R-:W-:Y:S05]  /*1b940*/  BSYNC B0 ;  /* 0x0000000000007941 */ /* 0x000fea0003800000 */
.L_x_2709:
        /* <DEDUP_REMOVED lines=8> */
.L_x_2711:
[----:B------:R-:W-:Y:S02]  /*1b9d0*/  IMAD.MOV.U32 R13, RZ, RZ, R8 ;  /* 0x000000ffff0d7224 */ /* 0x000fe400078e0008 */
[----:B------:R-:W-:Y:S02]  /*1b9e0*/  IMAD.MOV.U32 R12, RZ, RZ, 0x1 ;  /* 0x00000001ff0c7424 */ /* 0x000fe400078e00ff */
[----:B------:R-:W-:-:S07]  /*1b9f0*/  IMAD.MOV.U32 R2, RZ, RZ, R14 ;  /* 0x000000ffff027224 */ /* 0x000fce00078e000e */
[----:B------:R-:W-:Y:S05]  /*1ba00*/  WARPSYNC.COLLECTIVE R15, `(.L_x_2712) ;  /* 0x000000000f087348 */ /* 0x000fea0003c00000 */
[----:B------:R0:W1:Y:S02]  /*1ba10*/  SHFL.IDX P6, R14, R13, R12, R11 ;  /* 0x0000000c0d0e7389 */ /* 0x00006400000c000b */
[----:B01----:R-:W-:Y:S01]  /*1ba20*/  ENDCOLLECTIVE ;  /* 0x000000000000791b */ /* 0x003fe20003800000 */
.L_x_2712:
        /* <DEDUP_REMOVED lines=13> */
.L_x_2713:
[----:B------:R-:W-:Y:S02]  /*1bb00*/  IMAD.MOV.U32 R13, RZ, RZ, R8 ;  /* 0x000000ffff0d7224 */ /* 0x000fe400078e0008 */
[----:B------:R-:W-:Y:S02]  /*1bb10*/  IMAD.MOV.U32 R12, RZ, RZ, 0x2 ;  /* 0x00000002ff0c7424 */ /* 0x000fe400078e00ff */
[----:B------:R-:W-:-:S07]  /*1bb20*/  IMAD.MOV.U32 R2, RZ, RZ, R14 ;  /* 0x000000ffff027224 */ /* 0x000fce00078e000e */
[----:B------:R-:W-:Y:S05]  /*1bb30*/  WARPSYNC.COLLECTIVE R15, `(.L_x_2714) ;  /* 0x000000000f087348 */ /* 0x000fea0003c00000 */
[----:B------:R0:W1:Y:S02]  /*1bb40*/  SHFL.IDX P6, R14, R13, R12, R11 ;  /* 0x0000000c0d0e7389 */ /* 0x00006400000c000b */
[----:B01----:R-:W-:Y:S01]  /*1bb50*/  ENDCOLLECTIVE ;  /* 0x000000000000791b */ /* 0x003fe20003800000 */
.L_x_2714:
        /* <DEDUP_REMOVED lines=13> */
.L_x_2715:
[----:B------:R-:W-:Y:S02]  /*1bc30*/  IMAD.MOV.U32 R13, RZ, RZ, R8 ;  /* 0x000000ffff0d7224 */ /* 0x000fe400078e0008 */
[----:B------:R-:W-:Y:S02]  /*1bc40*/  IMAD.MOV.U32 R12, RZ, RZ, 0x3 ;  /* 0x00000003ff0c7424 */ /* 0x000fe400078e00ff */
[----:B------:R-:W-:-:S07]  /*1bc50*/  IMAD.MOV.U32 R2, RZ, RZ, R14 ;  /* 0x000000ffff027224 */ /* 0x000fce00078e000e */
[----:B------:R-:W-:Y:S05]  /*1bc60*/  WARPSYNC.COLLECTIVE R15, `(.L_x_2716) ;  /* 0x000000000f087348 */ /* 0x000fea0003c00000 */
[----:B------:R0:W1:Y:S02]  /*1bc70*/  SHFL.IDX P6, R14, R13, R12, R11 ;  /* 0x0000000c0d0e7389 */ /* 0x00006400000c000b */
[----:B01----:R-:W-:Y:S01]  /*1bc80*/  ENDCOLLECTIVE ;  /* 0x000000000000791b */ /* 0x003fe20003800000 */
.L_x_2716:
        /* <DEDUP_REMOVED lines=13> */
.L_x_2717:
[----:B------:R-:W-:Y:S02]  /*1bd60*/  IMAD.MOV.U32 R13, RZ, RZ, R7 ;  /* 0x000000ffff0d7224 */ /* 0x000fe400078e0007 */
[----:B------:R-:W-:Y:S02]  /*1bd70*/  IMAD.MOV.U32 R12, RZ, RZ, RZ ;  /* 0x000000ffff0c7224 */ /* 0x000fe400078e00ff */
[----:B------:R-:W-:-:S07]  /*1bd80*/  IMAD.MOV.U32 R2, RZ, RZ, R14 ;  /* 0x000000ffff027224 */ /* 0x000fce00078e000e */
[----:B------:R-:W-:Y:S05]  /*1bd90*/  WARPSYNC.COLLECTIVE R15, `(.L_x_2718) ;  /* 0x000000000f087348 */ /* 0x000fea0003c00000 */
[----:B------:R0:W1:Y:S02]  /*1bda0*/  SHFL.IDX P6, R14, R13, R12, R11 ;  /* 0x0000000c0d0e7389 */ /* 0x00006400000c000b */
[----:B01----:R-:W-:Y:S01]  /*1bdb0*/  ENDCOLLECTIVE ;  /* 0x000000000000791b */ /* 0x003fe20003800000 */
.L_x_2718:
        /* <DEDUP_REMOVED lines=13> */
.L_x_2719:
[----:B------:R-:W-:Y:S05]  /*1be90*/  BRA `(.L_x_2720) ;  /* 0xffffffb0009c7947 */ /* 0x000fea000383ffff */
.L_x_2614:
[----:B--2---:R2:W0:Y:S02]  /*1bea0*/  SYNCS.PHASECHK.TRANS64.TRYWAIT P1, [R0+URZ+0x33470], R3 ;  /* 0x03347003000075a7 */ /* 0x004424000802017f */
[----:B0-----:R-:W-:Y:S05]  /*1beb0*/  @!P1 NANOSLEEP.SYNCS 0x989680 ;  /* 0x009896800000995d */ /* 0x001fea0003900000 */
[----:B------:R-:W0:Y:S02]  /*1bec0*/  @!P1 SYNCS.PHASECHK.TRANS64 P1, [R0+URZ+0x33470], R3 ;  /* 0x03347003000095a7 */ /* 0x000e24000802007f */
[----:B0-----:R-:W-:Y:S05]  /*1bed0*/  @!P1 BRA `(.L_x_2614) ;  /* 0xfffffffc00f09947 */ /* 0x001fea000383ffff */
[----:B------:R-:W-:Y:S05]  /*1bee0*/  BRA `(.L_x_2721) ;  /* 0xffffffb400047947 */ /* 0x000fea000383ffff */
.L_x_2616:
[----:B--2---:R2:W0:Y:S02]  /*1bef0*/  SYNCS.PHASECHK.TRANS64.TRYWAIT P1, [R0+URZ+0x33460], R5 ;  /* 0x03346005000075a7 */ /* 0x004424000802017f */
[----:B0-----:R-:W-:Y:S05]  /*1bf00*/  @!P1 NANOSLEEP.SYNCS 0x989680 ;  /* 0x009896800000995d */ /* 0x001fea0003900000 */
[----:B------:R-:W0:Y:S02]  /*1bf10*/  @!P1 SYNCS.PHASECHK.TRANS64 P1, [R0+URZ+0x33460], R5 ;  /* 0x03346005000095a7 */ /* 0x000e24000802007f */
[----:B0-----:R-:W-:Y:S05]  /*1bf20*/  @!P1 BRA `(.L_x_2616) ;  /* 0xfffffffc00f09947 */ /* 0x001fea000383ffff */
[----:B------:R-:W-:Y:S05]  /*1bf30*/  BRA `(.L_x_2722) ;  /* 0xffffffb400107947 */ /* 0x000fea000383ffff */
.L_x_2624:
[----:B0-----:R0:W3:Y:S02]  /*1bf40*/  SYNCS.PHASECHK.TRANS64.TRYWAIT P1, [R3+URZ+0x33470], R0 ;  /* 0x03347000030075a7 */ /* 0x0010e4000802017f */
[----:B---3--:R-:W-:Y:S05]  /*1bf50*/  @!P1 NANOSLEEP.SYNCS 0x989680 ;  /* 0x009896800000995d */ /* 0x008fea0003900000 */
[----:B------:R-:W3:Y:S02]  /*1bf60*/  @!P1 SYNCS.PHASECHK.TRANS64 P1, [R3+URZ+0x33470], R0 ;  /* 0x03347000030095a7 */ /* 0x000ee4000802007f */
[----:B---3--:R-:W-:Y:S05]  /*1bf70*/  @!P1 BRA `(.L_x_2624) ;  /* 0xfffffffc00f09947 */ /* 0x008fea000383ffff */
[----:B------:R-:W-:Y:S05]  /*1bf80*/  BRA `(.L_x_2723) ;  /* 0xffffffbc00407947 */ /* 0x000fea000383ffff */
.L_x_2626:
[----:B0-----:R0:W3:Y:S02]  /*1bf90*/  SYNCS.PHASECHK.TRANS64.TRYWAIT P1, [R3+URZ+0x33460], R0 ;  /* 0x03346000030075a7 */ /* 0x0010e4000802017f */
[----:B---3--:R-:W-:Y:S05]  /*1bfa0*/  @!P1 NANOSLEEP.SYNCS 0x989680 ;  /* 0x009896800000995d */ /* 0x008fea0003900000 */
[----:B------:R-:W3:Y:S02]  /*1bfb0*/  @!P1 SYNCS.PHASECHK.TRANS64 P1, [R3+URZ+0x33460], R0 ;  /* 0x03346000030095a7 */ /* 0x000ee4000802007f */
[----:B---3--:R-:W-:Y:S05]  /*1bfc0*/  @!P1 BRA `(.L_x_2626) ;  /* 0xfffffffc00f09947 */ /* 0x008fea000383ffff */
[----:B------:R-:W-:Y:S05]  /*1bfd0*/  BRA `(.L_x_2724) ;  /* 0xffffffbc00487947 */ /* 0x000fea000383ffff */
.L_x_2640:
[----:B0-----:R0:W1:Y:S02]  /*1bfe0*/  SYNCS.PHASECHK.TRANS64.TRYWAIT P0, [R5+URZ+0x33420], R0 ;  /* 0x03342000050075a7 */ /* 0x001064000800017f */
[----:B-1----:R-:W-:Y:S05]  /*1bff0*/  @!P0 NANOSLEEP.SYNCS 0x989680 ;  /* 0x009896800000895d */ /* 0x002fea0003900000 */
[----:B------:R-:W1:Y:S02]  /*1c000*/  @!P0 SYNCS.PHASECHK.TRANS64 P0, [R5+URZ+0x33420], R0 ;  /* 0x03342000050085a7 */ /* 0x000e64000800007f */
[----:B-1----:R-:W-:Y:S05]  /*1c010*/  @!P0 BRA `(.L_x_2640) ;  /* 0xfffffffc00f08947 */ /* 0x002fea000383ffff */
[----:B------:R-:W-:Y:S05]  /*1c020*/  BRA `(.L_x_2725) ;  /* 0xffffffd400747947 */ /* 0x000fea000383ffff */
.L_x_2641:
        /* <DEDUP_REMOVED lines=8> */
[----:B0-2---:R-:W-:Y:S05]  /*1c0b0*/  WARPSYNC.COLLECTIVE R15, `(.L_x_2727) ;  /* 0x000000000f087348 */ /* 0x005fea0003c00000 */
[----:B--2---:R1:W2:Y:S02]  /*1c0c0*/  SHFL.IDX P6, R14, R13, R12, R11 ;  /* 0x0000000c0d0e7389 */ /* 0x0042a400000c000b */
[----:B012---:R-:W-:Y:S01]  /*1c0d0*/  ENDCOLLECTIVE ;  /* 0x000000000000791b */ /* 0x007fe20003800000 */
.L_x_2727:
[----:B------:R-:W-:Y:S05]  /*1c0e0*/  BSYNC B0 ;  /* 0x0000000000007941 */ /* 0x000fea0003800000 */
.L_x_2726:
[----:B------:R-:W-:Y:S05]  /*1c0f0*/  BRA `(.L_x_2728) ;  /* 0xffffffd4005c7947 */ /* 0x000fea000383ffff */
.L_x_2644:
[----:B------:R-:W-:Y:S01]  /*1c100*/  BSSY B1, `(.L_x_2729) ;  /* 0x0000006000017945 */ /* 0x000fe20003800000 */
[----:B------:R-:W-:-:S07]  /*1c110*/  IMAD.MOV.U32 R15, RZ, RZ, -0x1 ;  /* 0xffffffffff0f7424 */ /* 0x000fce00078e00ff */
[----:B0-----:R-:W-:Y:S05]  /*1c120*/  WARPSYNC.COLLECTIVE R15, `(.L_x_2730) ;  /* 0x000000000f0c7348 */ /* 0x001fea0003c00000 */
[----:B------:R-:W-:Y:S02]  /*1c130*/  ELECT P6, UR62, PT ;  /* 0x00000000003e782f */ /* 0x000fe400038c0000 */
[----:B------:R-:W-:Y:S01]  /*1c140*/  MOV R14, UR62 ;  /* 0x0000003e000e7c02 */ /* 0x000fe20008000f00 */
[----:B0-----:R-:W-:Y:S10]  /*1c150*/  ENDCOLLECTIVE ;  /* 0x000000000000791b */ /* 0x001ff40003800000 */
.L_x_2730:
[----:B------:R-:W-:Y:S05]  /*1c160*/  BSYNC B1 ;  /* 0x0000000000017941 */ /* 0x000fea0003800000 */
.L_x_2729:
[----:B------:R-:W-:Y:S05]  /*1c170*/  BRA `(.L_x_2731) ;  /* 0xffffffd400547947 */ /* 0x000fea000383ffff */
.L_x_2646:
[----:B0-----:R0:W1:Y:S02]  /*1c180*/  SYNCS.PHASECHK.TRANS64.TRYWAIT P1, [R3+URZ+0x33440], R2 ;  /* 0x03344002030075a7 */ /* 0x001064000802017f */
[----:B-1----:R-:W-:Y:S05]  /*1c190*/  @!P1 NANOSLEEP.SYNCS 0x989680 ;  /* 0x009896800000995d */ /* 0x002fea0003900000 */
[----:B------:R-:W1:Y:S02]  /*1c1a0*/  @!P1 SYNCS.PHASECHK.TRANS64 P1, [R3+URZ+0x33440], R2 ;  /* 0x03344002030095a7 */ /* 0x000e64000802007f */
[----:B-1----:R-:W-:Y:S05]  /*1c1b0*/  @!P1 BRA `(.L_x_2646) ;  /* 0xfffffffc00f09947 */ /* 0x002fea000383ffff */
[----:B------:R-:W-:Y:S05]  /*1c1c0*/  BRA `(.L_x_2732) ;  /* 0xffffffd4007c7947 */ /* 0x000fea000383ffff */
.L_x_2648:
[----:B-1----:R1:W2:Y:S02]  /*1c1d0*/  SYNCS.PHASECHK.TRANS64.TRYWAIT P1, [R5+URZ+0x33440], R0 ;  /* 0x03344000050075a7 */ /* 0x0022a4000802017f */
[----:B--2---:R-:W-:Y:S05]  /*1c1e0*/  @!P1 NANOSLEEP.SYNCS 0x989680 ;  /* 0x009896800000995d */ /* 0x004fea0003900000 */
[----:B------:R-:W2:Y:S02]  /*1c1f0*/  @!P1 SYNCS.PHASECHK.TRANS64 P1, [R5+URZ+0x33440], R0 ;  /* 0x03344000050095a7 */ /* 0x000ea4000802007f */
[----:B--2---:R-:W-:Y:S05]  /*1c200*/  @!P1 BRA `(.L_x_2648) ;  /* 0xfffffffc00f09947 */ /* 0x004fea000383ffff */
[----:B------:R-:W-:Y:S05]  /*1c210*/  BRA `(.L_x_2733) ;  /* 0xffffffd400887947 */ /* 0x000fea000383ffff */
.L_x_2650:
[----:B--2---:R2:W3:Y:S02]  /*1c220*/  SYNCS.PHASECHK.TRANS64.TRYWAIT P1, [R3+URZ+0x33460], R2 ;  /* 0x03346002030075a7 */ /* 0x0044e4000802017f */
[----:B---3--:R-:W-:Y:S05]  /*1c230*/  @!P1 NANOSLEEP.SYNCS 0x989680 ;  /* 0x009896800000995d */ /* 0x008fea0003900000 */
[----:B------:R-:W3:Y:S02]  /*1c240*/  @!P1 SYNCS.PHASECHK.TRANS64 P1, [R3+URZ+0x33460], R2 ;  /* 0x03346002030095a7 */ /* 0x000ee4000802007f */
[----:B---3--:R-:W-:Y:S05]  /*1c250*/  @!P1 BRA `(.L_x_2650) ;  /* 0xfffffffc00f09947 */ /* 0x008fea000383ffff */
[----:B------:R-:W-:Y:S05]  /*1c260*/  BRA `(.L_x_2734) ;  /* 0xffffffd400847947 */ /* 0x000fea000383ffff */
.L_x_2652:
[----:B---3--:R3:W4:Y:S02]  /*1c270*/  SYNCS.PHASECHK.TRANS64.TRYWAIT P1, [R5+URZ+0x33460], R0 ;  /* 0x03346000050075a7 */ /* 0x008724000802017f */
[----:B----4-:R-:W-:Y:S05]  /*1c280*/  @!P1 NANOSLEEP.SYNCS 0x989680 ;  /* 0x009896800000995d */ /* 0x010fea0003900000 */
[----:B------:R-:W4:Y:S02]  /*1c290*/  @!P1 SYNCS.PHASECHK.TRANS64 P1, [R5+URZ+0x33460], R0 ;  /* 0x03346000050095a7 */ /* 0x000f24000802007f */
[----:B----4-:R-:W-:Y:S05]  /*1c2a0*/  @!P1 BRA `(.L_x_2652) ;  /* 0xfffffffc00f09947 */ /* 0x010fea000383ffff */
[----:B------:R-:W-:Y:S05]  /*1c2b0*/  BRA `(.L_x_2735) ;  /* 0xffffffd400807947 */ /* 0x000fea000383ffff */
.L_x_2654:
[----:B----4-:R4:W0:Y:S02]  /*1c2c0*/  SYNCS.PHASECHK.TRANS64.TRYWAIT P1, [R3+URZ+0x33480], R2 ;  /* 0x03348002030075a7 */ /* 0x010824000802017f */
[----:B0-----:R-:W-:Y:S05]  /*1c2d0*/  @!P1 NANOSLEEP.SYNCS 0x989680 ;  /* 0x009896800000995d */ /* 0x001fea0003900000 */
[----:B------:R-:W0:Y:S02]  /*1c2e0*/  @!P1 SYNCS.PHASECHK.TRANS64 P1, [R3+URZ+0x33480], R2 ;  /* 0x03348002030095a7 */ /* 0x000e24000802007f */
[----:B0-----:R-:W-:Y:S05]  /*1c2f0*/  @!P1 BRA `(.L_x_2654) ;  /* 0xfffffffc00f09947 */ /* 0x001fea000383ffff */
[----:B------:R-:W-:Y:S05]  /*1c300*/  BRA `(.L_x_2736) ;  /* 0xffffffd4007c7947 */ /* 0x000fea000383ffff */
.L_x_2737:
        /* <DEDUP_REMOVED lines=15> */
.L_x_3425:


//--------------------- .text._ZN7cutlass13device_kernelIN5flash11enable_sm90INS1_16FlashAttnFwdSm90INS1_25CollectiveMainloopFwdSm90ILi2EN4cute5tupleIJNS5_1CILi1EEES8_S8_EEENS6_IJNS7_ILi128EEENS7_ILi160EEENS7_ILi192EEEEEELi192ENS_12float_e4m3_tEfNS_4arch4Sm90ELb1ELb0ELb0ELb1ELb1ELb1ELb0ELb1ELb1ELb1ELb1ELb0EEENS1_21CollectiveEpilogueFwdINS6_IJSA_SC_SB_EEES9_NS_10bfloat16_tESG_Li256ELb1ELb1ELb1ELb1EEENS1_36VarlenDynamicPersistentTileSchedulerILi128ELi160ELi256ELi128ELb1ELb1ELb1ELb1ELb1ELb1EEEEEEEEEvNT_6ParamsE --------------------------
	.section	.text._ZN7cutlass13device_kernelIN5flash11enable_sm90INS1_16FlashAttnFwdSm90INS1_25CollectiveMainloopFwdSm90ILi2EN4cute5tupleIJNS5_1CILi1EEES8_S8_EEENS6_IJNS7_ILi128EEENS7_ILi160EEENS7_ILi192EEEEEELi192ENS_12float_e4m3_tEfNS_4arch4Sm90ELb1ELb0ELb0ELb1ELb1ELb1ELb0ELb1ELb1ELb1ELb1ELb0EEENS1_21CollectiveEpilogueFwdINS6_IJSA_SC_SB_EEES9_NS_10bfloat16_tESG_Li256ELb1ELb1ELb1ELb1EEENS1_36VarlenDynamicPersistentTileSchedulerILi128ELi160ELi256ELi128ELb1ELb1ELb1ELb1ELb1ELb1EEEEEEEEEvNT_6ParamsE,"ax",@progbits
	.align	128
.text._ZN7cutlass13device_kernelIN5flash11enable_sm90INS1_16FlashAttnFwdSm90INS1_25CollectiveMainloopFwdSm90ILi2EN4cute5tupleIJNS5_1CILi1EEES8_S8_EEENS6_IJNS7_ILi128EEENS7_ILi160EEENS7_ILi192EEEEEELi192ENS_12float_e4m3_tEfNS_4arch4Sm90ELb1ELb0ELb0ELb1ELb1ELb1ELb0ELb1ELb1ELb1ELb1ELb0EEENS1_21CollectiveEpilogueFwdINS6_IJSA_SC_SB_EEES9_NS_10bfloat16_tESG_Li256ELb1ELb1ELb1ELb1EEENS1_36VarlenDynamicPersistentTileSchedulerILi128ELi160ELi256ELi128ELb1ELb1ELb1ELb1ELb1ELb1EEEEEEEEEvNT_6ParamsE:
        .type           _ZN7cutlass13device_kernelIN5flash11enable_sm90INS1_16FlashAttnFwdSm90INS1_25CollectiveMainloopFwdSm90ILi2EN4cute5tupleIJNS5_1CILi1EEES8_S8_EEENS6_IJNS7_ILi128EEENS7_ILi160EEENS7_ILi192EEEEEELi192ENS_12float_e4m3_tEfNS_4arch4Sm90ELb1ELb0ELb0ELb1ELb1ELb1ELb0ELb1ELb1ELb1ELb1ELb0EEENS1_21CollectiveEpilogueFwdINS6_IJSA_SC_SB_EEES9_NS_10bfloat16_tESG_Li256ELb1ELb1ELb1ELb1EEENS1_36VarlenDynamicPersistentTileSchedulerILi128ELi160ELi256ELi128ELb1ELb1ELb1ELb1ELb1ELb1EEEEEEEEEvNT_6ParamsE,@function
        .size           _ZN7cutlass13device_kernelIN5flash11enable_sm90INS1_16FlashAttnFwdSm90INS1_25CollectiveMainloopFwdSm90ILi2EN4cute5tupleIJNS5_1CILi1EEES8_S8_EEENS6_IJNS7_ILi128EEENS7_ILi160EEENS7_ILi192EEEEEELi192ENS_12float_e4m3_tEfNS_4arch4Sm90ELb1ELb0ELb0ELb1ELb1ELb1ELb0ELb1ELb1ELb1ELb1ELb0EEENS1_21CollectiveEpilogueFwdINS6_IJSA_SC_SB_EEES9_NS_10bfloat16_tESG_Li256ELb1ELb1ELb1ELb1EEENS1_36VarlenDynamicPersistentTileSchedulerILi128ELi160ELi256ELi128ELb1ELb1ELb1ELb1ELb1ELb1EEEEEEEEEvNT_6ParamsE,(.L_x_3426 - _ZN7cutlass13device_kernelIN5flash11enable_sm90INS1_16FlashAttnFwdSm90INS1_25CollectiveMainloopFwdSm90ILi2EN4cute5tupleIJNS5_1CILi1EEES8_S8_EEENS6_IJNS7_ILi128EEENS7_ILi160EEENS7_ILi192EEEEEELi192ENS_12float_e4m3_tEfNS_4arch4Sm90ELb1ELb0ELb0ELb1ELb1ELb1ELb0ELb1ELb1ELb1ELb1ELb0EEENS1_21CollectiveEpilogueFwdINS6_IJSA_SC_SB_EEES9_NS_10bfloat16_tESG_Li256ELb1ELb1ELb1ELb1EEENS1_36VarlenDynamicPersistentTileSchedulerILi128ELi160ELi256ELi128ELb1ELb1ELb1ELb1ELb1ELb1EEEEEEEEEvNT_6ParamsE)
        .other          _ZN7cutlass13device_kernelIN5flash11enable_sm90INS1_16FlashAttnFwdSm90INS1_25CollectiveMainloopFwdSm90ILi2EN4cute5tupleIJNS5_1CILi1EEES8_S8_EEENS6_IJNS7_ILi128EEENS7_ILi160EEENS7_ILi192EEEEEELi192ENS_12float_e4m3_tEfNS_4arch4Sm90ELb1ELb0ELb0ELb1ELb1ELb1ELb0ELb1ELb1ELb1ELb1ELb0EEENS1_21CollectiveEpilogueFwdINS6_IJSA_SC_SB_EEES9_NS_10bfloat16_tESG_Li256ELb1ELb1ELb1ELb1EEENS1_36VarlenDynamicPersistentTileSchedulerILi128ELi160ELi256ELi128ELb1ELb1ELb1ELb1ELb1ELb1EEEEEEEEEvNT_6ParamsE,@"STO_CUDA_ENTRY STV_DEFAULT"
_ZN7cutlass13device_kernelIN5flash11enable_sm90INS1_16FlashAttnFwdSm90INS1_25CollectiveMainloopFwdSm90ILi2EN4cute5tupleIJNS5_1CILi1EEES8_S8_EEENS6_IJNS7_ILi128EEENS7_ILi160EEENS7_ILi192EEEEEELi192ENS_12float_e4m3_tEfNS_4arch4Sm90ELb1ELb0ELb0ELb1ELb1ELb1ELb0ELb1ELb1ELb1ELb1ELb0EEENS1_21CollectiveEpilogueFwdINS6_IJSA_SC_SB_EEES9_NS_10bfloat16_tESG_Li256ELb1ELb1ELb1ELb1EEENS1_36VarlenDynamicPersistentTileSchedulerILi128ELi160ELi256ELi128ELb1ELb1ELb1ELb1ELb1ELb1EEEEEEEEEvNT_6ParamsE:
        /* <DEDUP_REMOVED lines=18> */
.L_x_2739:
[----:B------:R-:W-:Y:S05]  /*0120*/  BSYNC B0 ;  /* 0x0000000000007941 */ /* 0x000fea0003800000 */
.L_x_2738:
        /* <DEDUP_REMOVED lines=41> */
.L_x_2740:
        /* <DEDUP_REMOVED lines=22> */
.L_x_2741:
        /* <DEDUP_REMOVED lines=18> */
.L_x_2742:
        /* <DEDUP_REMOVED lines=22> */
.L_x_2743:
        /* <DEDUP_REMOVED lines=23> */
.L_x_2744:
        /* <DEDUP_REMOVED lines=8> */
.L_x_2747:
        /* <DEDUP_REMOVED lines=26> */
[----:B------:R-:W-:-:S09]  /*0b30*/  UMOV UR37, URZ ;  /* 0x0000003f00257c82 */ /* 0x000fd20008000000 */
        /* <DEDUP_REMOVED lines=16> */
[----:B------:R-:W-:Y:S01]  /*0c40*/  IMAD.IADD R11, R0, 0x1, -R11 ;  /* 0x00000001000b7824 */ /* 0x000fe200078e0a0b */
[----:B------:R-:W-:Y:S01]  /*0c50*/  LOP3.LUT R8, R8, 0xfffffc00, RZ, 0xc0, !PT ;  /* 0xfffffc0008087812 */ /* 0x000fe200078ec0ff */
[----:B------:R-:W-:Y:S01]  /*0c60*/  IMAD.IADD R20, R0, 0x1, -R9 ;  /* 0x0000000100147824 */ /* 0x000fe200078e0a09 */
[--C-:B------:R-:W-:Y:S01]  /*0c70*/  SHF.R.S32.HI R0, RZ, 0x2, R5.reuse ;  /* 0x00000002ff007819 */ /* 0x100fe20000011405 */
[----:B------:R-:W-:Y:S01]  /*0c80*/  VIADD R13, R10, 0x80 ;  /* 0x000000800a0d7836 */ /* 0x000fe20000000000 */
[----:B------:R-:W-:Y:S01]  /*0c90*/  SHF.R.S32.HI R5, RZ, 0x1f, R5 ;  /* 0x0000001fff057819 */ /* 0x000fe20000011405 */
[----:B------:R-:W-:Y:S01]  /*0ca0*/  IMAD.SHL.U32 R226, R16, 0x8, RZ ;  /* 0x0000000810e27824 */ /* 0x000fe200078e00ff */
[----:B------:R-:W-:Y:S01]  /*0cb0*/  LEA.HI R4, R4, R10, RZ, 0x1 ;  /* 0x0000000a04047211 */ /* 0x000fe200078f08ff */
[----:B------:R-:W-:Y:S01]  /*0cc0*/  STL [R1+0xd4], R20 ;  /* 0x0000d41401007387 */ /* 0x000fe20000100800 */
[----:B------:R-:W-:Y:S01]  /*0cd0*/  LEA R9, R7, R8, 0x6 ;  /* 0x0000000807097211 */ /* 0x000fe200078e30ff */
        /* <DEDUP_REMOVED lines=12> */
[----:B------:R-:W-:Y:S01]  /*0da0*/  IMAD.IADD R5, R0, 0x1, -R5 ;  /* 0x0000000100057824 */ /* 0x000fe200078e0a05 */
[----:B------:R-:W-:Y:S01]  /*0db0*/  LOP3.LUT R6, R6, 0x1ffffffe, RZ, 0xc0, !PT ;  /* 0x1ffffffe06067812 */ /* 0x000fe200078ec0ff */
[----:B------:R-:W-:Y:S01]  /*0dc0*/  IMAD R12, R7, 0x8, R4 ;  /* 0x00000008070c7824 */ /* 0x000fe200078e0204 */
[----:B------:R-:W-:Y:S01]  /*0dd0*/  SHF.R.S32.HI R0, RZ, 0x1f, R20 ;  /* 0x0000001fff007819 */ /* 0x000fe20000011414 */
[----:B------:R-:W-:Y:S01]  /*0de0*/  IMAD.IADD R2, R3, 0x1, -R2 ;  /* 0x0000000103027824 */ /* 0x000fe200078e0a02 */
[----:B------:R-:W-:Y:S01]  /*0df0*/  SHF.R.S32.HI R4, RZ, 0x1f, R13 ;  /* 0x0000001fff047819 */ /* 0x000fe2000001140d */
[----:B------:R-:W-:Y:S01]  /*0e00*/  IMAD.IADD R6, R7, 0x1, -R6 ;  /* 0x0000000107067824 */ /* 0x000fe200078e0a06 */
[----:B------:R-:W-:Y:S01]  /*0e10*/  LEA.HI R3, R0, R20, RZ, 0x2 ;  /* 0x0000001400037211 */ /* 0x000fe200078f10ff */
[----:B------:R-:W-:Y:S01]  /*0e20*/  IMAD.SHL.U32 R5, R5, 0x80, RZ ;  /* 0x0000008005057824 */ /* 0x000fe200078e00ff */
[----:B------:R-:W-:Y:S01]  /*0e30*/  LEA.HI R10, R4, R13, RZ, 0x3 ;  /* 0x0000000d040a7211 */ /* 0x000fe200078f18ff */
[----:B------:R-:W-:Y:S01]  /*0e40*/  IMAD R6, R6, 0x8, R9 ;  /* 0x0000000806067824 */ /* 0x000fe200078e0209 */
[----:B------:R-:W-:-:S02]  /*0e50*/  SHF.R.S32.HI R4, RZ, 0x2, R3 ;  /* 0x00000002ff047819 */ /* 0x000fc40000011403 */
[----:B------:R-:W-:Y:S01]  /*0e60*/  SHF.R.S32.HI R7, RZ, 0x1f, R3 ;  /* 0x0000001fff077819 */ /* 0x000fe20000011403 */
[----:B------:R-:W-:Y:S01]  /*0e70*/  IMAD.SHL.U32 R10, R10, 0x40, RZ ;  /* 0x000000400a0a7824 */ /* 0x000fe200078e00ff */
[----:B------:R-:W-:Y:S01]  /*0e80*/  LEA.HI R8, R13, R13, RZ, 0x1 ;  /* 0x0000000d0d087211 */ /* 0x000fe200078f08ff */
[----:B------:R0:W-:Y:S01]  /*0e90*/  STL [R1+0x144], R6 ;  /* 0x0001440601007387 */ /* 0x0001e20000100800 */
[----:B------:R-:W-:Y:S02]  /*0ea0*/  LEA.HI R7, R7, R4, RZ, 0x3 ;  /* 0x0000000407077211 */ /* 0x000fe400078f18ff */
[----:B------:R-:W-:Y:S02]  /*0eb0*/  LOP3.LUT R9, R8, 0x3fffffe, RZ, 0xc0, !PT ;  /* 0x03fffffe08097812 */ /* 0x000fe400078ec0ff */
[----:B------:R-:W-:Y:S02]  /*0ec0*/  LOP3.LUT R7, R7, 0xfffffff8, RZ, 0xc0, !PT ;  /* 0xfffffff807077812 */ /* 0x000fe400078ec0ff */
[----:B------:R-:W-:-:S02]  /*0ed0*/  LEA.HI R0, R0, R20, RZ, 0x5 ;  /* 0x0000001400007211 */ /* 0x000fc400078f28ff */
[----:B------:R-:W-:Y:S01]  /*0ee0*/  IADD3 R9, R13, -R9, RZ ;  /* 0x800000090d097210 */ /* 0x000fe20007ffe0ff */
[----:B------:R-:W-:Y:S01]  /*0ef0*/  VIADD R13, R226, 0x20 ;  /* 0x00000020e20d7836 */ /* 0x000fe20000000000 */
[----:B0-----:R-:W-:Y:S01]  /*0f00*/  LEA.HI R6, R11, R11, RZ, 0x1 ;  /* 0x0000000b0b067211 */ /* 0x001fe200078f08ff */
[----:B------:R-:W-:Y:S01]  /*0f10*/  IMAD.IADD R7, R4, 0x1, -R7 ;  /* 0x0000000104077824 */ /* 0x000fe200078e0a07 */
[----:B------:R-:W-:Y:S01]  /*0f20*/  LOP3.LUT R10, R10, 0xfffffe00, RZ, 0xc0, !PT ;  /* 0xfffffe000a0a7812 */ /* 0x000fe200078ec0ff */
[----:B------:R-:W-:Y:S01]  /*0f30*/  IMAD.IADD R223, R226, 0x1, R13 ;  /* 0x00000001e2df7824 */ /* 0x000fe200078e020d */
[----:B------:R-:W-:Y:S02]  /*0f40*/  LOP3.LUT R6, R6, 0x1ffffffe, RZ, 0xc0, !PT ;  /* 0x1ffffffe06067812 */ /* 0x000fe400078ec0ff */
[----:B------:R-:W-:Y:S01]  /*0f50*/  SHF.R.S32.HI R0, RZ, 0x5, R0 ;  /* 0x00000005ff007819 */ /* 0x000fe20000011400 */
[----:B------:R-:W-:Y:S01]  /*0f60*/  IMAD R9, R9, 0x40, R10 ;  /* 0x0000004009097824 */ /* 0x000fe200078e020a */
[----:B------:R-:W-:Y:S01]  /*0f70*/  LOP3.LUT R15, R5, 0x180, RZ, 0xc0, !PT ;  /* 0x00000180050f7812 */ /* 0x000fe200078ec0ff */
[----:B------:R-:W-:Y:S01]  /*0f80*/  IMAD.IADD R6, R11, 0x1, -R6 ;  /* 0x000000010b067824 */ /* 0x000fe200078e0a06 */
[----:B------:R-:W-:Y:S01]  /*0f90*/  SHF.L.U32 R39, R12, 0x6, RZ ;  /* 0x000000060c277819 */ /* 0x000fe200000006ff */
[----:B------:R-:W-:Y:S01]  /*0fa0*/  VIADD R11, R226, 0x40 ;  /* 0x00000040e20b7836 */ /* 0x000fe20000000000 */
[----:B------:R0:W-:Y:S01]  /*0fb0*/  STL [R1+0x40], R9 ;  /* 0x0000400901007387 */ /* 0x0001e20000100800 */
[----:B------:R-:W-:Y:S01]  /*0fc0*/  IMAD R7, R0, 0x10, R7 ;  /* 0x0000001000077824 */ /* 0x000fe200078e0207 */
[----:B------:R-:W-:Y:S01]  /*0fd0*/  SHF.R.U32.HI R14, RZ, 0x3, R15 ;  /* 0x00000003ff0e7819 */ /* 0x000fe2000001160f */
[C---:B------:R-:W-:Y:S01]  /*0fe0*/  IMAD.IADD R224, R226.reuse, 0x1, R11 ;  /* 0x00000001e2e07824 */ /* 0x040fe200078e020b */
[----:B------:R1:W-:Y:S01]  /*0ff0*/  STL [R1+0x20], R13 ;  /* 0x0000200d01007387 */ /* 0x0003e20000100800 */
[----:B------:R-:W-:Y:S01]  /*1000*/  SHF.R.S32.HI R4, RZ, 0x1f, R223 ;  /* 0x0000001fff047819 */ /* 0x000fe200000114df */
[----:B------:R-:W-:Y:S01]  /*1010*/  VIADD R0, R226, 0x30 ;  /* 0x00000030e2007836 */ /* 0x000fe20000000000 */
[----:B------:R-:W-:Y:S01]  /*1020*/  LOP3.LUT R3, R3, 0x7ffffffc, RZ, 0xc0, !PT ;  /* 0x7ffffffc03037812 */ /* 0x000fe200078ec0ff */
[----:B------:R2:W-:Y:S01]  /*1030*/  STL [R1+0x1c], R11 ;  /* 0x00001c0b01007387 */ /* 0x0005e20000100800 */
[----:B------:R-:W-:-:S02]  /*1040*/  LEA.HI R5, R4, R223, RZ, 0x6 ;  /* 0x000000df04057211 */ /* 0x000fc400078f30ff */
[----:B0-----:R-:W-:Y:S01]  /*1050*/  SHF.R.S32.HI R9, RZ, 0x1f, R224 ;  /* 0x0000001fff097819 */ /* 0x001fe200000114e0 */
[----:B------:R-:W-:Y:S01]  /*1060*/  STL [R1+0x38], R39 ;  /* 0x0000382701007387 */ /* 0x000fe20000100800 */
[----:B------:R-:W-:Y:S01]  /*1070*/  LEA.HI R4, R4, R223, RZ, 0x4 ;  /* 0x000000df04047211 */ /* 0x000fe200078f20ff */
[----:B-1----:R-:W-:Y:S01]  /*1080*/  IMAD R13, R2, 0x40, R7 ;  /* 0x00000040020d7824 */ /* 0x002fe200078e0207 */
[----:B------:R-:W-:Y:S01]  /*1090*/  IADD3 R220, R16, 0x60, RZ ;  /* 0x0000006010dc7810 */ /* 0x000fe20007ffe0ff */
[----:B------:R-:W-:Y:S01]  /*10a0*/  STL [R1+0x30], R15 ;  /* 0x0000300f01007387 */ /* 0x000fe20000100800 */
[----:B------:R-:W-:Y:S01]  /*10b0*/  VIADD R2, R226, 0x10 ;  /* 0x00000010e2027836 */ /* 0x000fe20000000000 */
[----:B------:R-:W-:Y:S01]  /*10c0*/  SHF.R.S32.HI R8, RZ, 0x1, R8 ;  /* 0x00000001ff087819 */ /* 0x000fe20000011408 */
[----:B------:R-:W-:Y:S01]  /*10d0*/  IMAD.IADD R3, R20, 0x1, -R3 ;  /* 0x0000000114037824 */ /* 0x000fe200078e0a03 */
[----:B------:R-:W-:Y:S01]  /*10e0*/  STL [R1+0x34], R14 ;  /* 0x0000340e01007387 */ /* 0x000fe20000100800 */
[----:B------:R-:W-:-:S02]  /*10f0*/  LEA.HI R229, R9, R224, RZ, 0x4 ;  /* 0x000000e009e57211 */ /* 0x000fc400078f20ff */
[----:B------:R-:W-:Y:S01]  /*1100*/  LEA.HI R10, R9, R224, RZ, 0x6 ;  /* 0x000000e0090a7211 */ /* 0x000fe200078f30ff */
[----:B------:R-:W-:Y:S01]  /*1110*/  STL [R1+0x140], R13 ;  /* 0x0001400d01007387 */ /* 0x000fe20000100800 */
[----:B------:R-:W-:Y:S01]  /*1120*/  IMAD.SHL.U32 R9, R5, 0x80, RZ ;  /* 0x0000008005097824 */ /* 0x000fe200078e00ff */
[----:B------:R-:W-:Y:S01]  /*1130*/  LOP3.LUT R5, R15, 0x30, R4, 0xf8, !PT ;  /* 0x000000300f057812 */ /* 0x000fe200078ef804 */
[----:B------:R-:W-:Y:S01]  /*1140*/  IMAD.SHL.U32 R8, R8, 0x80, RZ ;  /* 0x0000008008087824 */ /* 0x000fe200078e00ff */
[----:B------:R-:W-:Y:S01]  /*1150*/  STL [R1+0x14], RZ ;  /* 0x000014ff01007387 */ /* 0x000fe20000100800 */
[----:B------:R-:W-:Y:S01]  /*1160*/  IMAD.SHL.U32 R12, R10, 0x80, RZ ;  /* 0x000000800a0c7824 */ /* 0x000fe200078e00ff */
[----:B------:R-:W-:Y:S01]  /*1170*/  LOP3.LUT R10, R5, R14, RZ, 0x3c, !PT ;  /* 0x0000000e050a7212 */ /* 0x000fe200078e3cff */
[----:B------:R-:W-:Y:S01]  /*1180*/  IMAD.SHL.U32 R40, R3, 0x2, RZ ;  /* 0x0000000203287824 */ /* 0x000fe200078e00ff */
[----:B------:R-:W-:Y:S01]  /*1190*/  STL [R1], RZ ;  /* 0x000000ff01007387 */ /* 0x000fe20000100800 */
[----:B------:R-:W-:-:S02]  /*11a0*/  SHF.R.S32.HI R5, RZ, 0x1f, R23 ;  /* 0x0000001fff057819 */ /* 0x000fc40000011417 */
[C---:B------:R-:W-:Y:S01]  /*11b0*/  VIADD R37, R40.reuse, 0x10 ;  /* 0x0000001028257836 */ /* 0x040fe20000000000 */
[----:B------:R0:W-:Y:S01]  /*11c0*/  STL [R1+0x18], R2 ;  /* 0x0000180201007387 */ /* 0x0001e20000100800 */
[C---:B------:R-:W-:Y:S01]  /*11d0*/  IADD3 R38, R40.reuse, 0x8, RZ ;  /* 0x0000000828267810 */ /* 0x040fe20007ffe0ff */
[C---:B------:R-:W-:Y:S01]  /*11e0*/  VIADD R36, R40.reuse, 0x18 ;  /* 0x0000001828247836 */ /* 0x040fe20000000000 */
[----:B--2---:R-:W-:Y:S01]  /*11f0*/  LOP3.LUT R11, R15, 0x30, R229, 0xf8, !PT ;  /* 0x000000300f0b7812 */ /* 0x004fe200078ef8e5 */
[----:B------:R1:W-:Y:S01]  /*1200*/  STL [R1+0x24], R0 ;  /* 0x0000240001007387 */ /* 0x0003e20000100800 */
[C---:B------:R-:W-:Y:S01]  /*1210*/  VIADD R35, R40.reuse, 0x20 ;  /* 0x0000002028237836 */ /* 0x040fe20000000000 */
[C---:B------:R-:W-:Y:S01]  /*1220*/  IADD3 R26, R40.reuse, 0x50, RZ ;  /* 0x00000050281a7810 */ /* 0x040fe20007ffe0ff */
[----:B------:R-:W-:Y:S01]  /*1230*/  VIADD R34, R40, 0x28 ;  /* 0x0000002828227836 */ /* 0x000fe20000000000 */
[----:B------:R-:W-:Y:S01]  /*1240*/  LOP3.LUT R12, R12, 0xffffe000, RZ, 0xc0, !PT ;  /* 0xffffe0000c0c7812 */ /* 0x000fe200078ec0ff */
[----:B------:R-:W-:Y:S01]  /*1250*/  VIADD R33, R40, 0x30 ;  /* 0x0000003028217836 */ /* 0x000fe20000000000 */
[----:B------:R-:W-:Y:S01]  /*1260*/  LOP3.LUT R11, R11, R14, RZ, 0x3c, !PT ;  /* 0x0000000e0b0b7212 */ /* 0x000fe200078e3cff */
[----:B0-----:R-:W-:Y:S01]  /*1270*/  VIADD R2, R226, 0x50 ;  /* 0x00000050e2027836 */ /* 0x001fe20000000000 */
[----:B------:R-:W-:Y:S01]  /*1280*/  LOP3.LUT R9, R9, 0xffffe000, RZ, 0xc0, !PT ;  /* 0xffffe00009097812 */ /* 0x000fe200078ec0ff */
[C---:B------:R-:W-:Y:S01]  /*1290*/  VIADD R32, R40.reuse, 0x38 ;  /* 0x0000003828207836 */ /* 0x040fe20000000000 */
[----:B-1----:R-:W-:Y:S01]  /*12a0*/  SHF.R.S32.HI R0, RZ, 0x1f, R220 ;  /* 0x0000001fff007819 */ /* 0x002fe200000114dc */
[C---:B------:R-:W-:Y:S01]  /*12b0*/  VIADD R28, R40.reuse, 0x40 ;  /* 0x00000040281c7836 */ /* 0x040fe20000000000 */
[----:B------:R0:W-:Y:S01]  /*12c0*/  STL [R1+0x28], R2 ;  /* 0x0000280201007387 */ /* 0x0001e20000100800 */
[C---:B------:R-:W-:Y:S01]  /*12d0*/  VIADD R27, R40.reuse, 0x48 ;  /* 0x00000048281b7836 */ /* 0x040fe20000000000 */
[-C--:B------:R-:W-:Y:S01]  /*12e0*/  IADD3 R11, R11, R39.reuse, R12 ;  /* 0x000000270b0b7210 */ /* 0x080fe20007ffe00c */
[C---:B------:R-:W-:Y:S01]  /*12f0*/  VIADD R25, R40.reuse, 0x58 ;  /* 0x0000005828197836 */ /* 0x040fe20000000000 */
[----:B------:R1:W-:Y:S01]  /*1300*/  STL [R1+0xc], R0 ;  /* 0x00000c0001007387 */ /* 0x0003e20000100800 */
[----:B------:R-:W-:Y:S01]  /*1310*/  VIADD R24, R40, 0x60 ;  /* 0x0000006028187836 */ /* 0x000fe20000000000 */
[----:B------:R-:W-:Y:S01]  /*1320*/  IADD3 R9, R10, R39, R9 ;  /* 0x000000270a097210 */ /* 0x000fe20007ffe009 */
[C---:B------:R-:W-:Y:S01]  /*1330*/  VIADD R21, R40.reuse, 0x68 ;  /* 0x0000006828157836 */ /* 0x040fe20000000000 */
[----:B------:R2:W-:Y:S01]  /*1340*/  STL [R1+0x8], R5 ;  /* 0x0000080501007387 */ /* 0x0005e20000100800 */
[----:B------:R-:W-:Y:S01]  /*1350*/  VIADD R20, R40, 0x70 ;  /* 0x0000007028147836 */ /* 0x000fe20000000000 */
[----:B0-----:R-:W-:Y:S01]  /*1360*/  LOP3.LUT R2, R8, 0x180, RZ, 0xc0, !PT ;  /* 0x0000018008027812 */ /* 0x001fe200078ec0ff */
[C---:B------:R-:W-:Y:S01]  /*1370*/  VIADD R12, R40.reuse, 0x88 ;  /* 0x00000088280c7836 */ /* 0x040fe20000000000 */
[C---:B------:R-:W-:Y:S01]  /*1380*/  IADD3 R8, R40.reuse, 0x98, RZ ;  /* 0x0000009828087810 */ /* 0x040fe20007ffe0ff */
[C---:B------:R-:W-:Y:S01]  /*1390*/  VIADD R10, R40.reuse, 0x90 ;  /* 0x00000090280a7836 */ /* 0x040fe20000000000 */
[----:B-1----:R-:W-:Y:S01]  /*13a0*/  SHF.R.S32.HI R0, RZ, 0x1f, R221 ;  /* 0x0000001fff007819 */ /* 0x002fe200000114dd */
[C---:B------:R-:W-:Y:S01]  /*13b0*/  VIADD R7, R40.reuse, 0xa0 ;  /* 0x000000a028077836 */ /* 0x040fe20000000000 */
[----:B------:R-:W-:Y:S01]  /*13c0*/  SHF.R.S32.HI R228, RZ, 0x4, R4 ;  /* 0x00000004ffe47819 */ /* 0x000fe20000011404 */
[C---:B------:R-:W-:Y:S01]  /*13d0*/  VIADD R4, R40.reuse, 0xb0 ;  /* 0x000000b028047836 */ /* 0x040fe20000000000 */
[----:B------:R-:W-:Y:S01]  /*13e0*/  SHF.R.S32.HI R17, RZ, 0x1f, R16 ;  /* 0x0000001fff117819 */ /* 0x000fe20000011410 */
[----:B------:R0:W-:Y:S01]  /*13f0*/  STL [R1+0x4], R0 ;  /* 0x0000040001007387 */ /* 0x0001e20000100800 */
[----:B--2---:R-:W-:Y:S01]  /*1400*/  VIADD R5, R40, 0xa8 ;  /* 0x000000a828057836 */ /* 0x004fe20000000000 */
[----:B------:R-:W-:-:S02]  /*1410*/  SHF.R.S32.HI R229, RZ, 0x4, R229 ;  /* 0x00000004ffe57819 */ /* 0x000fc400000114e5 */
[----:B------:R1:W-:Y:S04]  /*1420*/  STL [R1+0x3c], R2 ;  /* 0x00003c0201007387 */ /* 0x0003e80000100800 */
[----:B------:R2:W-:Y:S01]  /*1430*/  STL [R1+0x54], R40 ;  /* 0x0000542801007387 */ /* 0x0005e20000100800 */
[----:B0-----:R-:W-:-:S03]  /*1440*/  LOP3.LUT R0, R15, 0x10, R16, 0xf8, !PT ;  /* 0x000000100f007812 */ /* 0x001fc600078ef810 */
[----:B------:R-:W-:Y:S01]  /*1450*/  STL [R1+0xd0], R38 ;  /* 0x0000d02601007387 */ /* 0x000fe20000100800 */
[----:B-1----:R-:W-:Y:S01]  /*1460*/  LOP3.LUT R2, R15, 0x30, R16, 0xf8, !PT ;  /* 0x000000300f027812 */ /* 0x002fe200078ef810 */
[----:B------:R-:W-:Y:S02]  /*1470*/  VIADD R15, R40, 0x78 ;  /* 0x00000078280f7836 */ /* 0x000fe40000000000 */
[----:B------:R-:W-:Y:S01]  /*1480*/  STL [R1+0xcc], R37 ;  /* 0x0000cc2501007387 */ /* 0x000fe20000100800 */
[-C--:B------:R-:W-:Y:S02]  /*1490*/  LOP3.LUT R0, R0, R14.reuse, RZ, 0x3c, !PT ;  /* 0x0000000e00007212 */ /* 0x080fe400078e3cff */
[----:B------:R-:W-:Y:S01]  /*14a0*/  LOP3.LUT R3, R2, R14, RZ, 0x3c, !PT ;  /* 0x0000000e02037212 */ /* 0x000fe200078e3cff */
[----:B------:R-:W-:Y:S01]  /*14b0*/  STL [R1+0xc8], R36 ;  /* 0x0000c82401007387 */ /* 0x000fe20000100800 */
[C---:B------:R-:W-:Y:S02]  /*14c0*/  VIADD R14, R40.reuse, 0x80 ;  /* 0x00000080280e7836 */ /* 0x040fe40000000000 */
[----:B------:R-:W-:Y:S01]  /*14d0*/  VIADD R2, R40, 0xb8 ;  /* 0x000000b828027836 */ /* 0x000fe20000000000 */
[----:B------:R0:W-:Y:S01]  /*14e0*/  STL [R1+0xc4], R35 ;  /* 0x0000c42301007387 */ /* 0x0001e20000100800 */
[----:B--2---:R-:W-:Y:S01]  /*14f0*/  IMAD.IADD R40, R39, 0x1, R0 ;  /* 0x0000000127287824 */ /* 0x004fe200078e0200 */
[----:B------:R-:W-:-:S02]  /*1500*/  IADD3 R0, R18, R39, R3 ;  /* 0x0000002712007210 */ /* 0x000fc40007ffe003 */
[----:B------:R-:W-:Y:S01]  /*1510*/  STL [R1+0xc0], R34 ;  /* 0x0000c02201007387 */ /* 0x000fe20000100800 */
[----:B------:R-:W-:-:S03]  /*1520*/  SHF.R.S32.HI R3, RZ, 0x1f, R38 ;  /* 0x0000001fff037819 */ /* 0x000fc60000011426 */
        /* <DEDUP_REMOVED lines=68> */
[----:B-1----:R-:W-:-:S03]  /*1970*/  IMAD R0, R6, 0x8, R13 ;  /* 0x0000000806007824 */ /* 0x002fc600078e020d */
[----:B------:R0:W-:Y:S04]  /*1980*/  STL [R1+0x134], R2 ;  /* 0x0001340201007387 */ /* 0x0001e80000100800 */
[----:B------:R0:W-:Y:S02]  /*1990*/  STL [R1+0x5c], R0 ;  /* 0x00005c0001007387 */ /* 0x0001e40000100800 */
.L_x_2973:
[----:B0-23--:R-:W0:Y:S02]  /*19a0*/  LDC.64 R2, c[0x0][0xc88] ;  /* 0x00032200ff027b82 */ /* 0x00de240000000a00 */
[----:B0-----:R-:W-:-:S05]  /*19b0*/  IMAD.WIDE R2, R31, 0x4, R2 ;  /* 0x000000041f027825 */ /* 0x001fca00078e0202 */
[----:B------:R-:W2:Y:S01]  /*19c0*/  LDG.E R26, desc[UR50][R2.64] ;  /* 0x00000032021a7981 */ /* 0x000ea2000c1e1900 */
[----:B------:R-:W-:Y:S05]  /*19d0*/  YIELD ;  /* 0x0000000000007946 */ /* 0x000fea0003800000 */
[----:B------:R-:W-:Y:S01]  /*19e0*/  ULDC.64 UR4, c[0x0][0xa28] ;  /* 0x00028a0000047ab9 */ /* 0x000fe20000000a00 */
[----:B------:R-:W-:Y:S01]  /*19f0*/  ULDC.64 UR8, c[0x0][0xa18] ;  /* 0x0002860000087ab9 */ /* 0x000fe20000000a00 */
[----:B------:R-:W-:Y:S01]  /*1a00*/  ISETP.NE.U32.AND P1, PT, RZ, UR4, PT ;  /* 0x00000004ff007c0c */ /* 0x000fe2000bf25070 */
[----:B------:R-:W-:Y:S01]  /*1a10*/  IMAD.MOV.U32 R10, RZ, RZ, RZ ;  /* 0x000000ffff0a7224 */ /* 0x000fe200078e00ff */
[----:B------:R-:W-:Y:S01]  /*1a20*/  ULDC.64 UR6, c[0x0][0xa08] ;  /* 0x0002820000067ab9 */ /* 0x000fe20000000a00 */
[----:B------:R-:W-:Y:S01]  /*1a30*/  IMAD.MOV.U32 R118, RZ, RZ, RZ ;  /* 0x000000ffff767224 */ /* 0x000fe200078e00ff */
[----:B------:R-:W-:-:S02]  /*1a40*/  ISETP.NE.AND.EX P1, PT, RZ, UR5, PT, P1 ;  /* 0x00000005ff007c0c */ /* 0x000fc4000bf25310 */
[----:B------:R-:W-:-:S04]  /*1a50*/  ISETP.NE.U32.AND P0, PT, RZ, UR6, PT ;  /* 0x00000006ff007c0c */ /* 0x000fc8000bf05070 */
[----:B------:R-:W-:Y:S02]  /*1a60*/  ISETP.NE.AND.EX P0, PT, RZ, UR7, PT, P0 ;  /* 0x00000007ff007c0c */ /* 0x000fe4000bf05300 */
[----:B--2---:R-:W-:Y:S01]  /*1a70*/  SHF.R.S32.HI R0, RZ, 0x1f, R26 ;  /* 0x0000001fff007819 */ /* 0x004fe2000001141a */
[----:B------:R-:W-:Y:S04]  /*1a80*/  STL [R1+0x60], R26 ;  /* 0x0000601a01007387 */ /* 0x000fe80000100800 */
[C---:B------:R-:W-:Y:S02]  /*1a90*/  @P1 LEA R4, P2, R26.reuse, UR4, 0x2 ;  /* 0x000000041a041c11 */ /* 0x040fe4000f8410ff */
[C---:B------:R-:W-:Y:S01]  /*1aa0*/  SHF.L.U32 R28, R26.reuse, 0x2, RZ ;  /* 0x000000021a1c7819 */ /* 0x040fe200000006ff */
[----:B------:R0:W-:Y:S01]  /*1ab0*/  STL [R1+0x70], R0 ;  /* 0x0000700001007387 */ /* 0x0001e20000100800 */
[----:B------:R-:W-:-:S02]  /*1ac0*/  @P1 LEA.HI.X R5, R26, UR5, R0, 0x2, P2 ;  /* 0x000000051a051c11 */ /* 0x000fc400090f1400 */
[----:B------:R-:W-:Y:S01]  /*1ad0*/  ISETP.NE.U32.AND P2, PT, RZ, UR8, PT ;  /* 0x00000008ff007c0c */ /* 0x000fe2000bf45070 */
[----:B------:R-:W-:Y:S01]  /*1ae0*/  ULDC UR4, c[0x0][0x288] ;  /* 0x0000a20000047ab9 */ /* 0x000fe20000000800 */
[----:B------:R-:W-:Y:S01]  /*1af0*/  SHF.L.U64.HI R27, R26, 0x2, R0 ;  /* 0x000000021a1b7819 */ /* 0x000fe20000010200 */
[----:B-1----:R1:W5:Y:S01]  /*1b00*/  @P1 LDG.E R10, desc[UR50][R4.64] ;  /* 0x00000032040a1981 */ /* 0x002362000c1e1900 */
[----:B------:R-:W-:Y:S02]  /*1b10*/  ISETP.NE.AND.EX P2, PT, RZ, UR9, PT, P2 ;  /* 0x00000009ff007c0c */ /* 0x000fe4000bf45320 */
[----:B------:R-:W-:Y:S01]  /*1b20*/  IADD3 R8, P3, R28, UR6, RZ ;  /* 0x000000061c087c10 */ /* 0x000fe2000ff7e0ff */
[----:B0-----:R-:W-:Y:S01]  /*1b30*/  IMAD.U32 R0, RZ, RZ, UR4 ;  /* 0x00000004ff007e24 */ /* 0x001fe2000f8e00ff */
[----:B------:R-:W-:Y:S01]  /*1b40*/  ULDC.64 UR4, c[0x0][0x418] ;  /* 0x0001060000047ab9 */ /* 0x000fe20000000a00 */
[----:B------:R1:W-:Y:S01]  /*1b50*/  STL [R1+0x68], R28 ;  /* 0x0000681c01007387 */ /* 0x0003e20000100800 */
[----:B------:R-:W-:-:S07]  /*1b60*/  IADD3.X R9, R27, UR7, RZ, P3, !PT ;  /* 0x000000071b097c10 */ /* 0x000fce0009ffe4ff */
[----:B------:R-:W-:Y:S01]  /*1b70*/  @P2 IADD3 R6, P1, R28, UR8, RZ ;  /* 0x000000081c062c10 */ /* 0x000fe2000ff3e0ff */
[----:B------:R1:W5:Y:S03]  /*1b80*/  @P0 LDG.E R118, desc[UR50][R8.64] ;  /* 0x0000003208760981 */ /* 0x000366000c1e1900 */
[----:B------:R-:W-:Y:S01]  /*1b90*/  @P2 IADD3.X R7, R27, UR9, RZ, P1, !PT ;  /* 0x000000091b072c10 */ /* 0x000fe20008ffe4ff */
[----:B------:R1:W-:Y:S04]  /*1ba0*/  STL [R1+0x6c], R27 ;  /* 0x00006c1b01007387 */ /* 0x0003e80000100800 */
[----:B------:R-:W2:Y:S01]  /*1bb0*/  @P2 LDG.E R0, desc[UR50][R6.64] ;  /* 0x0000003206002981 */ /* 0x000ea2000c1e1900 */
[----:B------:R-:W-:-:S03]  /*1bc0*/  UISETP.NE.U32.AND UP0, UPT, UR4, URZ, UPT ;  /* 0x0000003f0400728c */ /* 0x000fc6000bf05070 */
[----:B------:R-:W-:Y:S01]  /*1bd0*/  ULDC UR4, c[0x0][0x424] ;  /* 0x0001090000047ab9 */ /* 0x000fe20000000800 */
[----:B------:R-:W-:-:S03]  /*1be0*/  UISETP.NE.AND.EX UP0, UPT, UR5, URZ, UPT, UP0 ;  /* 0x0000003f0500728c */ /* 0x000fc6000bf05300 */
[----:B------:R-:W-:Y:S01]  /*1bf0*/  ULDC UR5, c[0x0][0x2f0] ;  /* 0x0000bc0000057ab9 */ /* 0x000fe20000000800 */
[----:B------:R-:W-:-:S04]  /*1c00*/  USEL UR4, UR4, 0x1, UP0 ;  /* 0x0000000104047887 */ /* 0x000fc80008000000 */
[----:B------:R-:W-:-:S03]  /*1c10*/  UIMAD UR4, UR4, UR5, URZ ;  /* 0x00000005040472a4 */ /* 0x000fc6000f8e023f */
[----:B------:R-:W-:Y:S02]  /*1c20*/  ULDC UR5, c[0x0][0x348] ;  /* 0x0000d20000057ab9 */ /* 0x000fe40000000800 */
[----:B------:R-:W-:Y:S02]  /*1c30*/  IMAD.U32 R2, RZ, RZ, UR5 ;  /* 0x00000005ff027e24 */ /* 0x000fe4000f8e00ff */
[----:B------:R-:W-:Y:S01]  /*1c40*/  IMAD.U32 R25, RZ, RZ, UR4 ;  /* 0x00000004ff197e24 */ /* 0x000fe2000f8e00ff */
[----:B--2---:R1:W-:Y:S01]  /*1c50*/  STL [R1+0x4c], R0 ;  /* 0x00004c0001007387 */ /* 0x0043e20000100800 */
[----:B------:R-:W-:Y:S01]  /*1c60*/  IMAD.MOV.U32 R12, RZ, RZ, R0 ;  /* 0x000000ffff0c7224 */ /* 0x000fe200078e0000 */
[----:B----4-:R-:W-:Y:S06]  /*1c70*/  @P2 BRA `(.L_x_2749) ;  /* 0x0000000000282947 */ /* 0x010fec0003800000 */
[----:B------:R-:W-:Y:S02]  /*1c80*/  ULDC.64 UR4, c[0x0][0xa00] ;  /* 0x0002800000047ab9 */ /* 0x000fe40000000a00 */
[----:B------:R-:W-:-:S04]  /*1c90*/  ISETP.NE.U32.AND P1, PT, RZ, UR4, PT ;  /* 0x00000004ff007c0c */ /* 0x000fc8000bf25070 */
[----:B------:R-:W-:-:S13]  /*1ca0*/  ISETP.NE.AND.EX P1, PT, RZ, UR5, PT, P1 ;  /* 0x00000005ff007c0c */ /* 0x000fda000bf25310 */
[----:B------:R-:W-:Y:S05]  /*1cb0*/  @!P1 BRA `(.L_x_2749) ;  /* 0x0000000000189947 */ /* 0x000fea0003800000 */
[----:B-1----:R-:W0:Y:S02]  /*1cc0*/  LDC.64 R4, c[0x0][0xa00] ;  /* 0x00028000ff047b82 */ /* 0x002e240000000a00 */
[----:B0-----:R-:W-:-:S05]  /*1cd0*/  IMAD.WIDE R4, R26, 0x4, R4 ;  /* 0x000000041a047825 */ /* 0x001fca00078e0204 */
[----:B------:R-:W2:Y:S04]  /*1ce0*/  LDG.E R0, desc[UR50][R4.64] ;  /* 0x0000003204007981 */ /* 0x000ea8000c1e1900 */
[----:B------:R-:W2:Y:S02]  /*1cf0*/  LDG.E R3, desc[UR50][R4.64+0x4] ;  /* 0x0000043204037981 */ /* 0x000ea4000c1e1900 */
[----:B--2---:R-:W-:-:S05]  /*1d00*/  IMAD.IADD R12, R3, 0x1, -R0 ;  /* 0x00000001030c7824 */ /* 0x004fca00078e0a00 */
[----:B------:R0:W-:Y:S02]  /*1d10*/  STL [R1+0x4c], R12 ;  /* 0x00004c0c01007387 */ /* 0x0001e40000100800 */
.L_x_2749:
[----:B------:R-:W-:Y:S01]  /*1d20*/  ULDC.64 UR4, c[0x0][0xa20] ;  /* 0x0002880000047ab9 */ /* 0x000fe20000000a00 */
[C---:B------:R-:W-:Y:S02]  /*1d30*/  LOP3.LUT R3, R30.reuse, 0xff000000, RZ, 0xc0, !PT ;  /* 0xff0000001e037812 */ /* 0x040fe400078ec0ff */
[----:B------:R-:W-:Y:S02]  /*1d40*/  ISETP.NE.U32.AND P1, PT, RZ, UR4, PT ;  /* 0x00000004ff007c0c */ /* 0x000fe4000bf25070 */
[C---:B-1----:R-:W-:Y:S02]  /*1d50*/  LOP3.LUT R0, R30.reuse, 0xff0000, RZ, 0xc0, !PT ;  /* 0x00ff00001e007812 */ /* 0x042fe400078ec0ff */
[----:B------:R-:W-:Y:S02]  /*1d60*/  ISETP.NE.AND.EX P1, PT, RZ, UR5, PT, P1 ;  /* 0x00000005ff007c0c */ /* 0x000fe4000bf25310 */
[----:B------:R-:W-:Y:S02]  /*1d70*/  SHF.R.U32.HI R3, RZ, 0x8, R3 ;  /* 0x00000008ff037819 */ /* 0x000fe40000011603 */
[----:B------:R-:W-:-:S02]  /*1d80*/  LOP3.LUT R225, R30, 0xffff, RZ, 0xc0, !PT ;  /* 0x0000ffff1ee17812 */ /* 0x000fc400078ec0ff */
[----:B------:R-:W-:-:S07]  /*1d90*/  LEA.HI R11, R0, R3, RZ, 0x10 ;  /* 0x00000003000b7211 */ /* 0x000fce00078f80ff */
[----:B------:R-:W-:Y:S05]  /*1da0*/  @!P1 BRA `(.L_x_2750) ;  /* 0x0000000000109947 */ /* 0x000fea0003800000 */
[----:B------:R-:W-:-:S04]  /*1db0*/  IADD3 R4, P0, R28, UR4, RZ ;  /* 0x000000041c047c10 */ /* 0x000fc8000ff1e0ff */
[----:B------:R-:W-:-:S05]  /*1dc0*/  IADD3.X R5, R27, UR5, RZ, P0, !PT ;  /* 0x000000051b057c10 */ /* 0x000fca00087fe4ff */
[----:B------:R1:W5:Y:S01]  /*1dd0*/  LDG.E R25, desc[UR50][R4.64] ;  /* 0x0000003204197981 */ /* 0x000362000c1e1900 */
[----:B------:R-:W-:Y:S05]  /*1de0*/  BRA `(.L_x_2751) ;  /* 0x0000000000107947 */ /* 0x000fea0003800000 */
.L_x_2750:
[----:B------:R-:W-:Y:S05]  /*1df0*/  @!P0 BRA `(.L_x_2751) ;  /* 0x00000000000c8947 */ /* 0x000fea0003800000 */
[----:B------:R-:W2:Y:S04]  /*1e00*/  LDG.E R0, desc[UR50][R8.64] ;  /* 0x0000003208007981 */ /* 0x000ea8000c1e1900 */
[----:B------:R-:W2:Y:S02]  /*1e10*/  LDG.E R25, desc[UR50][R8.64+0x4] ;  /* 0x0000043208197981 */ /* 0x000ea4000c1e1900 */
[----:B--2---:R-:W-:-:S07]  /*1e20*/  IMAD.IADD R25, R25, 0x1, -R0 ;  /* 0x0000000119197824 */ /* 0x004fce00078e0a00 */
.L_x_2751:
[----:B------:R-:W-:Y:S01]  /*1e30*/  ULDC.64 UR4, c[0x0][0xa10] ;  /* 0x0002840000047ab9 */ /* 0x000fe20000000a00 */
[----:B------:R-:W2:Y:S01]  /*1e40*/  LDC R8, c[0x0][0x448] ;  /* 0x00011200ff087b82 */ /* 0x000ea20000000800 */
[----:B------:R-:W-:-:S04]  /*1e50*/  ISETP.NE.U32.AND P0, PT, RZ, UR4, PT ;  /* 0x00000004ff007c0c */ /* 0x000fc8000bf05070 */
[----:B------:R-:W-:Y:S01]  /*1e60*/  ISETP.NE.AND.EX P0, PT, RZ, UR5, PT, P0 ;  /* 0x00000005ff007c0c */ /* 0x000fe2000bf05300 */
[----:B------:R-:W-:-:S12]  /*1e70*/  ULDC.64 UR4, c[0x0][0xa30] ;  /* 0x00028c0000047ab9 */ /* 0x000fd80000000a00 */
[----:B-1----:R-:W1:Y:S02]  /*1e80*/  @P0 LDC.64 R4, c[0x0][0xa10] ;  /* 0x00028400ff040b82 */ /* 0x002e640000000a00 */
[----:B-1----:R-:W-:-:S05]  /*1e90*/  @P0 IMAD.WIDE R4, R26, 0x4, R4 ;  /* 0x000000041a040825 */ /* 0x002fca00078e0204 */
[----:B------:R-:W3:Y:S04]  /*1ea0*/  @P0 LDG.E R0, desc[UR50][R4.64] ;  /* 0x0000003204000981 */ /* 0x000ee8000c1e1900 */
[----:B------:R1:W3:Y:S01]  /*1eb0*/  @P0 LDG.E R3, desc[UR50][R4.64+0x4] ;  /* 0x0000043204030981 */ /* 0x0002e2000c1e1900 */
[----:B------:R-:W-:Y:S02]  /*1ec0*/  ISETP.NE.U32.AND P1, PT, RZ, UR4, PT ;  /* 0x00000004ff007c0c */ /* 0x000fe4000bf25070 */
[----:B-----5:R-:W-:Y:S02]  /*1ed0*/  MOV R129, R25 ;  /* 0x0000001900817202 */ /* 0x020fe40000000f00 */
[----:B------:R-:W-:-:S13]  /*1ee0*/  ISETP.NE.AND.EX P1, PT, RZ, UR5, PT, P1 ;  /* 0x00000005ff007c0c */ /* 0x000fda000bf25310 */
[----:B------:R-:W-:-:S04]  /*1ef0*/  @P1 IADD3 R6, P2, R28, UR4, RZ ;  /* 0x000000041c061c10 */ /* 0x000fc8000ff5e0ff */
[----:B------:R-:W-:-:S05]  /*1f00*/  @P1 IADD3.X R7, R27, UR5, RZ, P2, !PT ;  /* 0x000000051b071c10 */ /* 0x000fca00097fe4ff */
[----:B------:R4:W5:Y:S01]  /*1f10*/  @P1 LDG.E R129, desc[UR50][R6.64] ;  /* 0x0000003206811981 */ /* 0x000962000c1e1900 */
[----:B--2---:R-:W-:Y:S01]  /*1f20*/  ISETP.NE.AND P1, PT, R8, 0x1, PT ;  /* 0x000000010800780c */ /* 0x004fe20003f25270 */
[----:B------:R-:W-:Y:S01]  /*1f30*/  IMAD.SHL.U32 R13, R29, 0x80, RZ ;  /* 0x000000801d0d7824 */ /* 0x000fe200078e00ff */
[----:B------:R-:W-:Y:S03]  /*1f40*/  BSSY B0, `(.L_x_2752) ;  /* 0x0000039000007945 */ /* 0x000fe60003800000 */
[----:B-1----:R-:W-:Y:S01]  /*1f50*/  VIADD R4, R13, 0x7f ;  /* 0x0000007f0d047836 */ /* 0x002fe20000000000 */
[----:B------:R1:W-:Y:S07]  /*1f60*/  STL [R1+0x48], R13 ;  /* 0x0000480d01007387 */ /* 0x0003ee0000100800 */
[----:B------:R-:W2:Y:S01]  /*1f70*/  @P1 LDC R9, c[0x0][0x44c] ;  /* 0x00011300ff091b82 */ /* 0x000ea20000000800 */
[----:B-1----:R-:W-:-:S07]  /*1f80*/  IMAD.IADD R13, R25, 0x1, -R10 ;  /* 0x00000001190d7824 */ /* 0x002fce00078e0a0a */
[----:B------:R-:W1:Y:S01]  /*1f90*/  @P1 LDC R5, c[0x0][0x450] ;  /* 0x00011400ff051b82 */ /* 0x000e620000000800 */
[----:B---3--:R-:W-:Y:S02]  /*1fa0*/  @P0 IMAD.IADD R2, R3, 0x1, -R0 ;  /* 0x0000000103020824 */ /* 0x008fe400078e0a00 */
[----:B--2---:R-:W-:-:S04]  /*1fb0*/  @P1 IMAD.HI.U32 R0, R4, R9, RZ ;  /* 0x0000000904001227 */ /* 0x004fc800078e00ff */
[----:B----4-:R-:W-:Y:S01]  /*1fc0*/  IMAD.IADD R6, R13, 0x1, R2 ;  /* 0x000000010d067824 */ /* 0x010fe200078e0202 */
[----:B-1----:R-:W-:Y:S02]  /*1fd0*/  @P1 SHF.R.U32.HI R4, RZ, R5, R0 ;  /* 0x00000005ff041219 */ /* 0x002fe40000011600 */
[----:B------:R-:W-:Y:S01]  /*1fe0*/  SHF.R.U32.HI R5, RZ, 0x10, R11 ;  /* 0x00000010ff057819 */ /* 0x000fe2000001160b */
[C---:B------:R-:W-:Y:S01]  /*1ff0*/  VIADD R0, R6.reuse, 0x9f ;  /* 0x0000009f06007836 */ /* 0x040fe20000000000 */
[----:B------:R-:W-:Y:S01]  /*2000*/  IADD3 R136, R6, 0xa0, -R12 ;  /* 0x000000a006887810 */ /* 0x000fe20007ffe80c */
[----:B------:R1:W-:Y:S01]  /*2010*/  STL [R1+0x50], R6 ;  /* 0x0000500601007387 */ /* 0x0003e20000100800 */
[----:B0-----:R-:W-:Y:S01]  /*2020*/  LOP3.LUT R12, R11, 0xff, RZ, 0xc0, !PT ;  /* 0x000000ff0b0c7812 */ /* 0x001fe200078ec0ff */
[----:B------:R-:W-:-:S04]  /*2030*/  IMAD.HI R0, R0, 0x66666667, RZ ;  /* 0x6666666700007827 */ /* 0x000fc800078e02ff */
[----:B------:R-:W-:Y:S01]  /*2040*/  IMAD.IADD R4, R136, 0x1, R4 ;  /* 0x0000000188047824 */ /* 0x000fe200078e0204 */
[----:B------:R-:W-:Y:S01]  /*2050*/  SHF.R.U32.HI R137, RZ, 0x1f, R0 ;  /* 0x0000001fff897819 */ /* 0x000fe20000011600 */
[----:B------:R1:W-:Y:S02]  /*2060*/  STL [R1+0x74], R12 ;  /* 0x0000740c01007387 */ /* 0x0003e40000100800 */
[----:B------:R-:W-:Y:S01]  /*2070*/  IMAD.HI R4, R4, 0x66666667, RZ ;  /* 0x6666666704047827 */ /* 0x000fe200078e02ff */
[----:B------:R-:W-:Y:S01]  /*2080*/  LEA.HI.SX32 R137, R0, R137, 0x1a ;  /* 0x0000008900897211 */ /* 0x000fe200078fd2ff */
[----:B------:R1:W-:Y:S02]  /*2090*/  STL [R1+0x64], R5 ;  /* 0x0000640501007387 */ /* 0x0003e40000100800 */
[----:B------:R-:W-:Y:S01]  /*20a0*/  IMAD.MOV.U32 R0, RZ, RZ, RZ ;  /* 0x000000ffff007224 */ /* 0x000fe200078e00ff */
[----:B------:R-:W-:-:S04]  /*20b0*/  SHF.R.U32.HI R3, RZ, 0x1f, R4 ;  /* 0x0000001fff037819 */ /* 0x000fc80000011604 */
[----:B------:R-:W-:-:S04]  /*20c0*/  LEA.HI.SX32 R4, R4, R3, 0x1a ;  /* 0x0000000304047211 */ /* 0x000fc800078fd2ff */
[----:B------:R-:W-:-:S04]  /*20d0*/  VIMNMX R9, R137, R4, PT ;  /* 0x0000000489097248 */ /* 0x000fc80003fe0100 */
[----:B------:R-:W-:-:S13]  /*20e0*/  ISETP.GE.AND P0, PT, R9, 0x1, PT ;  /* 0x000000010900780c */ /* 0x000fda0003f06270 */
[----:B-1----:R-:W-:Y:S05]  /*20f0*/  @!P0 BRA `(.L_x_2753) ;  /* 0x0000000000748947 */ /* 0x002fea0003800000 */
[----:B------:R-:W-:Y:S01]  /*2100*/  ISETP.NE.AND P0, PT, R5, RZ, PT ;  /* 0x000000ff0500720c */ /* 0x000fe20003f05270 */
[----:B------:R-:W-:-:S03]  /*2110*/  ULDC UR4, c[0x0][0x9f0] ;  /* 0x00027c0000047ab9 */ /* 0x000fc60000000800 */
[----:B------:R-:W-:-:S04]  /*2120*/  SEL R10, R5, UR4, P0 ;  /* 0x00000004050a7c07 */ /* 0x000fc80008000000 */
[-C--:B------:R-:W-:Y:S02]  /*2130*/  IABS R6, R10.reuse ;  /* 0x0000000a00067213 */ /* 0x080fe40000000000 */
[----:B------:R-:W-:Y:S02]  /*2140*/  IADD3 R0, R10, -0x1, R9 ;  /* 0xffffffff0a007810 */ /* 0x000fe40007ffe009 */
[----:B------:R-:W0:Y:S01]  /*2150*/  I2F.RP R3, R6 ;  /* 0x0000000600037306 */ /* 0x000e220000209400 */
[----:B------:R-:W-:Y:S02]  /*2160*/  IABS R11, R10 ;  /* 0x0000000a000b7213 */ /* 0x000fe40000000000 */
[----:B------:R-:W-:Y:S02]  /*2170*/  IABS R8, R0 ;  /* 0x0000000000087213 */ /* 0x000fe40000000000 */
[----:B------:R-:W-:-:S04]  /*2180*/  LOP3.LUT R0, R0, R10, RZ, 0x3c, !PT ;  /* 0x0000000a00007212 */ /* 0x000fc800078e3cff */
[----:B------:R-:W-:Y:S01]  /*2190*/  ISETP.GE.AND P2, PT, R0, RZ, PT ;  /* 0x000000ff0000720c */ /* 0x000fe20003f46270 */
[----:B0-----:R-:W0:Y:S02]  /*21a0*/  MUFU.RCP R3, R3 ;  /* 0x0000000300037308 */ /* 0x001e240000001000 */
[----:B0-----:R-:W-:Y:S01]  /*21b0*/  IADD3 R4, R3, 0xffffffe, RZ ;  /* 0x0ffffffe03047810 */ /* 0x001fe20007ffe0ff */
[----:B------:R-:W-:-:S05]  /*21c0*/  IMAD.MOV R3, RZ, RZ, -R11 ;  /* 0x000000ffff037224 */ /* 0x000fca00078e0a0b */
        /* <DEDUP_REMOVED lines=16> */
.L_x_2753:
[----:B------:R-:W-:Y:S05]  /*22d0*/  BSYNC B0 ;  /* 0x0000000000007941 */ /* 0x000fea0003800000 */
.L_x_2752:
        /* <DEDUP_REMOVED lines=10> */
[----:B------:R-:W-:-:S05]  /*2380*/  @P0 IADD3 R0, R0, 0x9f, RZ ;  /* 0x0000009f00000810 */ /* 0x000fca0007ffe0ff */
        /* <DEDUP_REMOVED lines=14> */
[----:B------:R-:W-:Y:S01]  /*2470*/  MOV R8, 0x70 ;  /* 0x0000007000087802 */ /* 0x000fe20000000f00 */
        /* <DEDUP_REMOVED lines=8> */
[----:B------:R-:W-:-:S07]  /*2500*/  IMAD.MOV.U32 R13, RZ, RZ, RZ ;  /* 0x000000ffff0d7224 */ /* 0x000fce00078e00ff */
[----:B------:R-:W-:-:S07]  /*2510*/  LEPC R20, `(.L_x_2756) ;  /* 0x000000001014794e */ /* 0x000fce0000000000 */
[----:B0----5:R-:W-:Y:S05]  /*2520*/  CALL.ABS.NOINC R14 ;  /* 0x000000000e007343 */ /* 0x021fea0003c00000 */
.L_x_2756:
[----:B------:R-:W-:Y:S05]  /*2530*/  BSYNC B6 ;  /* 0x0000000000067941 */ /* 0x000fea0003800000 */
.L_x_2755:
        /* <DEDUP_REMOVED lines=19> */
[----:B0----5:R-:W-:Y:S05]  /*2670*/  CALL.ABS.NOINC R14 ;  /* 0x000000000e007343 */ /* 0x021fea0003c00000 */
.L_x_2758:
[----:B------:R-:W-:Y:S05]  /*2680*/  BSYNC B6 ;  /* 0x0000000000067941 */ /* 0x000fea0003800000 */
.L_x_2757:
[----:B------:R-:W2:Y:S01]  /*2690*/  LDL R33, [R1+0x30] ;  /* 0x0000300001217983 */ /* 0x000ea20000100800 */
[----:B------:R-:W-:Y:S01]  /*26a0*/  ULDC.64 UR4, c[0x0][0x9f8] ;  /* 0x00027e0000047ab9 */ /* 0x000fe20000000a00 */
[----:B------:R-:W-:Y:S01]  /*26b0*/  IMAD.MOV.U32 R0, RZ, RZ, R26 ;  /* 0x000000ffff007224 */ /* 0x000fe200078e001a */
[----:B------:R-:W-:Y:S01]  /*26c0*/  ISETP.NE.U32.AND P0, PT, RZ, UR4, PT ;  /* 0x00000004ff007c0c */ /* 0x000fe2000bf05070 */
[----:B------:R-:W3:Y:S01]  /*26d0*/  LDL R32, [R1+0x3c] ;  /* 0x00003c0001207983 */ /* 0x000ee20000100800 */
[----:B------:R-:W0:Y:S02]  /*26e0*/  LDC.64 R102, c[0x0][0x3f8] ;  /* 0x0000fe00ff667b82 */ /* 0x000e240000000a00 */
[----:B------:R-:W-:Y:S01]  /*26f0*/  ISETP.NE.AND.EX P0, PT, RZ, UR5, PT, P0 ;  /* 0x00000005ff007c0c */ /* 0x000fe2000bf05300 */
[----:B------:R-:W4:Y:S04]  /*2700*/  LDL R14, [R1+0x34] ;  /* 0x00003400010e7983 */ /* 0x000f280000100800 */
[----:B------:R-:W4:Y:S04]  /*2710*/  LDL R31, [R1+0x38] ;  /* 0x00003800011f7983 */ /* 0x000f280000100800 */
[----:B------:R-:W4:Y:S04]  /*2720*/  LDL R15, [R1+0x40] ;  /* 0x00004000010f7983 */ /* 0x000f280000100800 */
[----:B------:R-:W-:Y:S01]  /*2730*/  @P0 IADD3 R4, P1, R28, UR4, RZ ;  /* 0x000000041c040c10 */ /* 0x000fe2000ff3e0ff */
[----:B------:R-:W1:Y:S03]  /*2740*/  S2R R20, SR_TID.X ;  /* 0x0000000000147919 */ /* 0x000e660000002100 */
[----:B------:R-:W-:-:S02]  /*2750*/  @P0 IADD3.X R5, R27, UR5, RZ, P1, !PT ;  /* 0x000000051b050c10 */ /* 0x000fc40008ffe4ff */
[----:B------:R-:W0:Y:S03]  /*2760*/  LDC R27, c[0x0][0x3f4] ;  /* 0x0000fd00ff1b7b82 */ /* 0x000e260000000800 */
[----:B------:R1:W4:Y:S01]  /*2770*/  @P0 LDG.E R0, desc[UR50][R4.64] ;  /* 0x0000003204000981 */ /* 0x000322000c1e1900 */
[----:B------:R-:W-:Y:S01]  /*2780*/  IMAD.IADD R118, R118, 0x1, R25 ;  /* 0x0000000176767824 */ /* 0x000fe200078e0219 */
[----:B-1----:R-:W-:Y:S01]  /*2790*/  SHF.R.U32.HI R30, RZ, 0x7, R20 ;  /* 0x00000007ff1e7819 */ /* 0x002fe20000011614 */
[C---:B------:R-:W-:Y:S02]  /*27a0*/  VIADD R3, R20.reuse, 0xffffff80 ;  /* 0xffffff8014037836 */ /* 0x040fe40000000000 */
[----:B------:R-:W-:Y:S01]  /*27b0*/  VIADD R29, R20, 0xffffff80 ;  /* 0xffffff80141d7836 */ /* 0x000fe20000000000 */
[----:B------:R-:W-:Y:S02]  /*27c0*/  ISETP.NE.AND P6, PT, R30, 0x1, PT ;  /* 0x000000011e00780c */ /* 0x000fe40003fc5270 */
[----:B------:R-:W-:-:S02]  /*27d0*/  LEA.HI R6, R3, R3, RZ, 0x1 ;  /* 0x0000000303067211 */ /* 0x000fc400078f08ff */
[----:B------:R-:W-:Y:S02]  /*27e0*/  SHF.R.S32.HI R8, RZ, 0x1f, R3 ;  /* 0x0000001fff087819 */ /* 0x000fe40000011403 */
[----:B------:R-:W-:Y:S02]  /*27f0*/  LOP3.LUT R6, R6, 0xfffffffe, RZ, 0xc0, !PT ;  /* 0xfffffffe06067812 */ /* 0x000fe400078ec0ff */
[----:B------:R-:W-:Y:S02]  /*2800*/  LEA.HI R8, R8, R3, RZ, 0x2 ;  /* 0x0000000308087211 */ /* 0x000fe400078f10ff */
[----:B------:R-:W-:Y:S01]  /*2810*/  IADD3 R20, R20, -0x80, RZ ;  /* 0xffffff8014147810 */ /* 0x000fe20007ffe0ff */
[----:B------:R-:W-:Y:S01]  /*2820*/  IMAD.IADD R109, R3, 0x1, -R6 ;  /* 0x00000001036d7824 */ /* 0x000fe200078e0a06 */
[--C-:B------:R-:W-:Y:S01]  /*2830*/  SHF.R.S32.HI R116, RZ, 0x2, R8.reuse ;  /* 0x00000002ff747819 */ /* 0x100fe20000011408 */
[----:B------:R-:W-:Y:S05]  /*2840*/  @!P6 WARPSYNC.ALL ;  /* 0x000000000000e948 */ /* 0x000fea0003800000 */
[----:B------:R-:W-:Y:S01]  /*2850*/  ULDC UR4, c[0x0][0x2f4] ;  /* 0x0000bd0000047ab9 */ /* 0x000fe20000000800 */
[----:B------:R-:W-:-:S02]  /*2860*/  SHF.R.S32.HI R7, RZ, 0x1f, R8 ;  /* 0x0000001fff077819 */ /* 0x000fc40000011408 */
[----:B------:R-:W-:Y:S01]  /*2870*/  ISETP.GE.AND P1, PT, R223, UR4, PT ;  /* 0x00000004df007c0c */ /* 0x000fe2000bf26270 */
[----:B------:R-:W1:Y:S01]  /*2880*/  LDC.64 R8, c[0x0][0x408] ;  /* 0x00010200ff087b82 */ /* 0x000e620000000a00 */
[----:B------:R-:W-:Y:S02]  /*2890*/  ISETP.GE.AND P0, PT, R16, UR4, PT ;  /* 0x0000000410007c0c */ /* 0x000fe4000bf06270 */
[----:B------:R-:W-:Y:S02]  /*28a0*/  SEL R3, RZ, 0xffffffff, P1 ;  /* 0xffffffffff037807 */ /* 0x000fe40000800000 */
[----:B------:R-:W-:Y:S02]  /*28b0*/  LEA.HI R7, R7, R116, RZ, 0x2 ;  /* 0x0000007407077211 */ /* 0x000fe400078f10ff */
[----:B------:R-:W-:Y:S01]  /*28c0*/  SEL R4, RZ, 0x1, P0 ;  /* 0x00000001ff047807 */ /* 0x000fe20000000000 */
[----:B------:R-:W-:Y:S01]  /*28d0*/  IMAD.SHL.U32 R3, R3, 0x2, RZ ;  /* 0x0000000203037824 */ /* 0x000fe200078e00ff */
[----:B------:R-:W-:-:S02]  /*28e0*/  LOP3.LUT R7, R7, 0xfffffffc, RZ, 0xc0, !PT ;  /* 0xfffffffc07077812 */ /* 0x000fc400078ec0ff */
[----:B------:R-:W-:Y:S02]  /*28f0*/  ISETP.GE.AND P0, PT, R224, UR4, PT ;  /* 0x00000004e0007c0c */ /* 0x000fe4000bf06270 */
[----:B------:R-:W-:Y:S02]  /*2900*/  ISETP.GE.AND P1, PT, R220, UR4, PT ;  /* 0x00000004dc007c0c */ /* 0x000fe4000bf26270 */
[----:B------:R-:W-:Y:S01]  /*2910*/  LOP3.LUT R4, R3, 0x2, R4, 0xe2, !PT ;  /* 0x0000000203047812 */ /* 0x000fe200078ee204 */
[----:B------:R-:W-:Y:S01]  /*2920*/  IMAD.IADD R116, R116, 0x1, -R7 ;  /* 0x0000000174747824 */ /* 0x000fe200078e0a07 */
[----:B------:R-:W-:Y:S02]  /*2930*/  SEL R3, RZ, 0x4, P0 ;  /* 0x00000004ff037807 */ /* 0x000fe40000000000 */
[----:B------:R-:W-:Y:S02]  /*2940*/  SEL R5, RZ, 0x8, P1 ;  /* 0x00000008ff057807 */ /* 0x000fe40000800000 */
[----:B------:R-:W-:-:S02]  /*2950*/  ISETP.GE.AND P0, PT, R23, UR4, PT ;  /* 0x0000000417007c0c */ /* 0x000fc4000bf06270 */
[----:B------:R-:W-:Y:S02]  /*2960*/  LOP3.LUT R3, R5, R4, R3, 0xfe, !PT ;  /* 0x0000000405037212 */ /* 0x000fe400078efe03 */
[----:B------:R-:W-:Y:S02]  /*2970*/  LEA.HI R20, R20, R29, RZ, 0x1 ;  /* 0x0000001d14147211 */ /* 0x000fe400078f08ff */
[----:B------:R-:W-:Y:S02]  /*2980*/  SEL R4, RZ, 0x10, P0 ;  /* 0x00000010ff047807 */ /* 0x000fe40000000000 */
[----:B------:R-:W-:Y:S02]  /*2990*/  LOP3.LUT P0, RZ, R116, 0x2, RZ, 0xc0, !PT ;  /* 0x0000000274ff7812 */ /* 0x000fe4000780c0ff */
[----:B------:R-:W-:Y:S02]  /*29a0*/  SHF.R.S32.HI R20, RZ, 0x1, R20 ;  /* 0x00000001ff147819 */ /* 0x000fe40000011414 */
[----:B------:R-:W-:-:S02]  /*29b0*/  LOP3.LUT R22, R22, 0xfffffffb, RZ, 0xc0, !PT ;  /* 0xfffffffb16167812 */ /* 0x000fc400078ec0ff */
[----:B------:R-:W-:Y:S02]  /*29c0*/  SHF.R.S32.HI R7, RZ, 0x1f, R20 ;  /* 0x0000001fff077819 */ /* 0x000fe40000011414 */
[----:B------:R-:W-:Y:S02]  /*29d0*/  LOP3.LUT R28, R3, R4, RZ, 0xfc, !PT ;  /* 0x00000004031c7212 */ /* 0x000fe400078efcff */
[----:B------:R-:W-:Y:S01]  /*29e0*/  SHF.R.S32.HI R227, RZ, 0x1f, R226 ;  /* 0x0000001fffe37819 */ /* 0x000fe200000114e2 */
[-C--:B-1----:R-:W-:Y:S01]  /*29f0*/  IMAD R4, R7, R8.reuse, RZ ;  /* 0x0000000807047224 */ /* 0x082fe200078e02ff */
[-C--:B0-----:R-:W-:Y:S02]  /*2a00*/  ISETP.GE.AND P1, PT, R223, R27.reuse, PT ;  /* 0x0000001bdf00720c */ /* 0x081fe40003f26270 */
[----:B------:R-:W-:Y:S02]  /*2a10*/  @P0 LOP3.LUT R22, R22, 0x4, RZ, 0xfc, !PT ;  /* 0x0000000416160812 */ /* 0x000fe400078efcff */
[----:B------:R-:W-:Y:S01]  /*2a20*/  ISETP.GE.AND P0, PT, R16, R27, PT ;  /* 0x0000001b1000720c */ /* 0x000fe20003f06270 */
[C---:B------:R-:W-:Y:S01]  /*2a30*/  IMAD R5, R20.reuse, R9, R4 ;  /* 0x0000000914057224 */ /* 0x040fe200078e0204 */
[C---:B------:R-:W-:Y:S01]  /*2a40*/  SEL R4, R27.reuse, RZ, P1 ;  /* 0x000000ff1b047207 */ /* 0x040fe20000800000 */
[----:B------:R-:W-:Y:S01]  /*2a50*/  IMAD.WIDE.U32 R98, R20, R8, R226 ;  /* 0x0000000814627225 */ /* 0x000fe200078e00e2 */
[----:B------:R-:W-:-:S03]  /*2a60*/  SEL R3, R27, RZ, P0 ;  /* 0x000000ff1b037207 */ /* 0x000fc60000000000 */
[----:B------:R-:W-:-:S04]  /*2a70*/  IMAD.WIDE.U32 R96, R20, R8, R16 ;  /* 0x0000000814607225 */ /* 0x000fc800078e0010 */
[----:B------:R-:W-:Y:S02]  /*2a80*/  IMAD.IADD R99, R99, 0x1, R5 ;  /* 0x0000000163637824 */ /* 0x000fe400078e0205 */
[----:B------:R-:W-:Y:S02]  /*2a90*/  IMAD.IADD R97, R5, 0x1, R97 ;  /* 0x0000000105617824 */ /* 0x000fe400078e0261 */
[----:B------:R-:W-:Y:S02]  /*2aa0*/  IMAD R6, R7, R102, RZ ;  /* 0x0000006607067224 */ /* 0x000fe400078e02ff */
[----:B------:R-:W-:Y:S02]  /*2ab0*/  IMAD.IADD R5, R223, 0x1, R4 ;  /* 0x00000001df057824 */ /* 0x000fe400078e0204 */
[----:B------:R-:W-:Y:S01]  /*2ac0*/  IMAD.IADD R3, R16, 0x1, R3 ;  /* 0x0000000110037824 */ /* 0x000fe200078e0203 */
[----:B------:R-:W-:Y:S01]  /*2ad0*/  ISETP.GE.AND P2, PT, R224, R27, PT ;  /* 0x0000001be000720c */ /* 0x000fe20003f46270 */
[----:B------:R-:W-:Y:S01]  /*2ae0*/  IMAD R11, R20, R103, R6 ;  /* 0x00000067140b7224 */ /* 0x000fe200078e0206 */
[----:B------:R-:W-:-:S02]  /*2af0*/  SHF.R.S32.HI R6, RZ, 0x1f, R5 ;  /* 0x0000001fff067819 */ /* 0x000fc40000011405 */
[----:B------:R-:W-:Y:S02]  /*2b00*/  SHF.R.S32.HI R4, RZ, 0x1f, R3 ;  /* 0x0000001fff047819 */ /* 0x000fe40000011403 */
[----:B------:R-:W-:Y:S02]  /*2b10*/  SEL R7, R27, RZ, P2 ;  /* 0x000000ff1b077207 */ /* 0x000fe40001000000 */
[----:B------:R-:W-:Y:S02]  /*2b20*/  LEA.HI R25, R6, R5, RZ, 0x4 ;  /* 0x0000000506197211 */ /* 0x000fe400078f20ff */
[----:B------:R-:W-:Y:S02]  /*2b30*/  LEA.HI R21, R4, R3, RZ, 0x4 ;  /* 0x0000000304157211 */ /* 0x000fe400078f20ff */
[----:B------:R-:W-:Y:S02]  /*2b40*/  LEA.HI R6, R6, R5, RZ, 0x6 ;  /* 0x0000000506067211 */ /* 0x000fe400078f30ff */
[----:B------:R-:W-:Y:S01]  /*2b50*/  LEA.HI R4, R4, R3, RZ, 0x6 ;  /* 0x0000000304047211 */ /* 0x000fe200078f30ff */
[----:B------:R-:W-:Y:S01]  /*2b60*/  IMAD.WIDE.U32 R106, R20, R102, R226 ;  /* 0x00000066146a7225 */ /* 0x000fe200078e00e2 */
[----:B------:R-:W-:-:S02]  /*2b70*/  IADD3 R12, R224, R7, RZ ;  /* 0x00000007e00c7210 */ /* 0x000fc40007ffe0ff */
[----:B------:R-:W-:Y:S01]  /*2b80*/  SHF.R.S32.HI R7, RZ, 0x6, R6 ;  /* 0x00000006ff077819 */ /* 0x000fe20000011406 */
[----:B------:R-:W-:Y:S01]  /*2b90*/  IMAD.WIDE.U32 R104, R20, R102, R16 ;  /* 0x0000006614687225 */ /* 0x000fe200078e0010 */
[----:B------:R-:W-:-:S03]  /*2ba0*/  SHF.R.S32.HI R5, RZ, 0x6, R4 ;  /* 0x00000006ff057819 */ /* 0x000fc60000011404 */
[----:B------:R-:W-:Y:S02]  /*2bb0*/  IMAD.IADD R107, R107, 0x1, R11 ;  /* 0x000000016b6b7824 */ /* 0x000fe400078e020b */
[----:B------:R-:W-:Y:S01]  /*2bc0*/  IMAD.IADD R105, R11, 0x1, R105 ;  /* 0x000000010b697824 */ /* 0x000fe200078e0269 */
[----:B------:R-:W-:-:S04]  /*2bd0*/  SHF.R.S32.HI R13, RZ, 0x1f, R12 ;  /* 0x0000001fff0d7819 */ /* 0x000fc8000001140c */
[CC--:B------:R-:W-:Y:S02]  /*2be0*/  LEA.HI R26, R13.reuse, R12.reuse, RZ, 0x4 ;  /* 0x0000000c0d1a7211 */ /* 0x0c0fe400078f20ff */
[----:B------:R-:W-:Y:S02]  /*2bf0*/  LEA.HI R12, R13, R12, RZ, 0x6 ;  /* 0x0000000c0d0c7211 */ /* 0x000fe400078f30ff */
[----:B------:R-:W-:Y:S02]  /*2c00*/  LOP3.LUT R22, R22, 0xfffffffe, RZ, 0xc0, !PT ;  /* 0xfffffffe16167812 */ /* 0x000fe400078ec0ff */
[----:B------:R-:W-:Y:S01]  /*2c10*/  SHF.R.S32.HI R12, RZ, 0x6, R12 ;  /* 0x00000006ff0c7819 */ /* 0x000fe2000001140c */
[----:B------:R-:W-:Y:S01]  /*2c20*/  IMAD.WIDE.U32 R100, R8, 0xa0, RZ ;  /* 0x000000a008647825 */ /* 0x000fe200078e00ff */
[----:B------:R-:W-:Y:S02]  /*2c30*/  @P2 LOP3.LUT R22, R22, 0x1, RZ, 0xfc, !PT ;  /* 0x0000000116162812 */ /* 0x000fe400078efcff */
[----:B------:R-:W-:Y:S01]  /*2c40*/  ISETP.GE.AND P2, PT, R221, UR4, PT ;  /* 0x00000004dd007c0c */ /* 0x000fe2000bf46270 */
[----:B------:R-:W-:Y:S01]  /*2c50*/  IMAD R121, R103, 0xa0, RZ ;  /* 0x000000a067797824 */ /* 0x000fe200078e02ff */
[----:B------:R-:W-:Y:S01]  /*2c60*/  SHF.R.S32.HI R112, RZ, 0x4, R21 ;  /* 0x00000004ff707819 */ /* 0x000fe20000011415 */
[----:B-----5:R-:W-:Y:S01]  /*2c70*/  IMAD.WIDE.U32 R106, R129, R102, R106 ;  /* 0x00000066816a7225 */ /* 0x020fe200078e006a */
[----:B------:R-:W-:-:S02]  /*2c80*/  SHF.R.S32.HI R111, RZ, 0x4, R25 ;  /* 0x00000004ff6f7819 */ /* 0x000fc40000011419 */
[----:B------:R-:W-:Y:S01]  /*2c90*/  SHF.R.S32.HI R110, RZ, 0x4, R26 ;  /* 0x00000004ff6e7819 */ /* 0x000fe2000001141a */
[----:B------:R-:W-:Y:S01]  /*2ca0*/  IMAD.WIDE.U32 R104, R129, R102, R104 ;  /* 0x0000006681687225 */ /* 0x000fe200078e0068 */
[----:B------:R-:W-:-:S03]  /*2cb0*/  IADD3 R130, R30, 0x8, RZ ;  /* 0x000000081e827810 */ /* 0x000fc60007ffe0ff */
[----:B------:R-:W-:-:S04]  /*2cc0*/  IMAD.WIDE.U32 R98, R129, R8, R98 ;  /* 0x0000000881627225 */ /* 0x000fc800078e0062 */
[----:B------:R-:W-:-:S04]  /*2cd0*/  IMAD.WIDE.U32 R96, R129, R8, R96 ;  /* 0x0000000881607225 */ /* 0x000fc800078e0060 */
[----:B------:R-:W-:Y:S02]  /*2ce0*/  IMAD.SHL.U32 R114, R27, 0x2, RZ ;  /* 0x000000021b727824 */ /* 0x000fe400078e00ff */
[----:B------:R-:W-:Y:S01]  /*2cf0*/  IMAD R109, R109, 0x80, R20 ;  /* 0x000000806d6d7824 */ /* 0x000fe200078e0214 */
[C---:B--2---:R-:W-:Y:S02]  /*2d00*/  LOP3.LUT R6, R33.reuse, 0x30, R25, 0xf8, !PT ;  /* 0x0000003021067812 */ /* 0x044fe400078ef819 */
[----:B---3--:R-:W-:Y:S02]  /*2d10*/  SHF.R.U32.HI R3, RZ, 0x3, R32 ;  /* 0x00000003ff037819 */ /* 0x008fe40000011620 */
[--C-:B------:R-:W-:Y:S02]  /*2d20*/  LOP3.LUT R10, R32, 0x30, R21.reuse, 0xf8, !PT ;  /* 0x00000030200a7812 */ /* 0x100fe400078ef815 */
[----:B------:R-:W-:Y:S02]  /*2d30*/  LOP3.LUT R4, R33, 0x30, R21, 0xf8, !PT ;  /* 0x0000003021047812 */ /* 0x000fe400078ef815 */
[----:B----4-:R-:W-:-:S02]  /*2d40*/  LOP3.LUT R6, R6, R14, RZ, 0x3c, !PT ;  /* 0x0000000e06067212 */ /* 0x010fc400078e3cff */
[-C--:B------:R-:W-:Y:S01]  /*2d50*/  LOP3.LUT R11, R10, R3.reuse, RZ, 0x3c, !PT ;  /* 0x000000030a0b7212 */ /* 0x080fe200078e3cff */
[----:B------:R-:W-:Y:S02]  /*2d60*/  IMAD R127, R7, 0x2800, R31 ;  /* 0x00002800077f7824 */ /* 0x000fe400078e021f */
[C---:B------:R-:W-:Y:S02]  /*2d70*/  IMAD R126, R5.reuse, 0x2800, R15 ;  /* 0x00002800057e7824 */ /* 0x040fe400078e020f */
[----:B------:R-:W-:Y:S01]  /*2d80*/  IMAD R128, R5, 0x2800, R31 ;  /* 0x0000280005807824 */ /* 0x000fe200078e021f */
[----:B------:R-:W-:Y:S01]  /*2d90*/  LOP3.LUT R5, R4, R14, RZ, 0x3c, !PT ;  /* 0x0000000e04057212 */ /* 0x000fe200078e3cff */
[----:B------:R-:W-:Y:S01]  /*2da0*/  IMAD.IADD R127, R127, 0x1, R6 ;  /* 0x000000017f7f7824 */ /* 0x000fe200078e0206 */
[----:B------:R-:W-:Y:S01]  /*2db0*/  LOP3.LUT R6, R32, 0x30, R25, 0xf8, !PT ;  /* 0x0000003020067812 */ /* 0x000fe200078ef819 */
[----:B------:R-:W-:Y:S01]  /*2dc0*/  IMAD.IADD R126, R126, 0x1, R11 ;  /* 0x000000017e7e7824 */ /* 0x000fe200078e020b */
[----:B------:R-:W-:Y:S01]  /*2dd0*/  SHF.R.S32.HI R11, RZ, 0x1f, R129 ;  /* 0x0000001fff0b7819 */ /* 0x000fe20000011481 */
[----:B------:R-:W-:Y:S01]  /*2de0*/  IMAD.IADD R128, R128, 0x1, R5 ;  /* 0x0000000180807824 */ /* 0x000fe200078e0205 */
[----:B------:R-:W-:-:S03]  /*2df0*/  LOP3.LUT R5, R6, R3, RZ, 0x3c, !PT ;  /* 0x0000000306057212 */ /* 0x000fc600078e3cff */
[----:B------:R-:W-:Y:S01]  /*2e00*/  IMAD R6, R11, R102, RZ ;  /* 0x000000660b067224 */ /* 0x000fe200078e02ff */
[----:B------:R-:W-:-:S03]  /*2e10*/  LOP3.LUT R4, R33, 0x30, R26, 0xf8, !PT ;  /* 0x0000003021047812 */ /* 0x000fc600078ef81a */
[----:B------:R-:W-:Y:S02]  /*2e20*/  IMAD R13, R129, R103, R6 ;  /* 0x00000067810d7224 */ /* 0x000fe400078e0206 */
[----:B------:R-:W-:Y:S02]  /*2e30*/  IMAD R6, R11, R8, RZ ;  /* 0x000000080b067224 */ /* 0x000fe400078e02ff */
[----:B------:R-:W-:Y:S01]  /*2e40*/  IMAD R11, R9, 0xa0, RZ ;  /* 0x000000a0090b7824 */ /* 0x000fe200078e02ff */
[----:B------:R-:W-:Y:S01]  /*2e50*/  LOP3.LUT R4, R4, R14, RZ, 0x3c, !PT ;  /* 0x0000000e04047212 */ /* 0x000fe200078e3cff */
[----:B------:R-:W-:Y:S01]  /*2e60*/  IMAD R124, R7, 0x2800, R15 ;  /* 0x00002800077c7824 */ /* 0x000fe200078e020f */
[----:B------:R-:W-:Y:S01]  /*2e70*/  LOP3.LUT R10, R32, 0x30, R26, 0xf8, !PT ;  /* 0x00000030200a7812 */ /* 0x000fe200078ef81a */
[----:B------:R-:W-:Y:S02]  /*2e80*/  IMAD R125, R12, 0x2800, R31 ;  /* 0x000028000c7d7824 */ /* 0x000fe400078e021f */
[----:B------:R-:W-:Y:S01]  /*2e90*/  IMAD.IADD R122, R101, 0x1, R11 ;  /* 0x00000001657a7824 */ /* 0x000fe200078e020b */
[----:B------:R-:W-:Y:S01]  /*2ea0*/  SEL R11, RZ, 0x20, P2 ;  /* 0x00000020ff0b7807 */ /* 0x000fe20001000000 */
[----:B------:R-:W-:Y:S01]  /*2eb0*/  IMAD.IADD R124, R124, 0x1, R5 ;  /* 0x000000017c7c7824 */ /* 0x000fe200078e0205 */
[----:B------:R-:W-:Y:S01]  /*2ec0*/  LOP3.LUT R10, R10, R3, RZ, 0x3c, !PT ;  /* 0x000000030a0a7212 */ /* 0x000fe200078e3cff */
[----:B------:R-:W-:Y:S01]  /*2ed0*/  IMAD.IADD R125, R125, 0x1, R4 ;  /* 0x000000017d7d7824 */ /* 0x000fe200078e0204 */
[----:B------:R-:W-:Y:S01]  /*2ee0*/  SHF.L.U64.HI R4, R102, 0x7, R103 ;  /* 0x0000000766047819 */ /* 0x000fe20000010267 */
[----:B------:R-:W-:Y:S01]  /*2ef0*/  IMAD R123, R12, 0x2800, R15 ;  /* 0x000028000c7b7824 */ /* 0x000fe200078e020f */
[----:B------:R-:W-:Y:S01]  /*2f00*/  LOP3.LUT R21, R21, 0xfffffff0, RZ, 0xc0, !PT ;  /* 0xfffffff015157812 */ /* 0x000fe200078ec0ff */
[C---:B------:R-:W-:Y:S01]  /*2f10*/  IMAD.SHL.U32 R5, R102.reuse, 0x80, RZ ;  /* 0x0000008066057824 */ /* 0x040fe200078e00ff */
[----:B------:R-:W-:Y:S01]  /*2f20*/  LOP3.LUT R25, R25, 0xfffffff0, RZ, 0xc0, !PT ;  /* 0xfffffff019197812 */ /* 0x000fe200078ec0ff */
[----:B------:R-:W-:Y:S01]  /*2f30*/  IMAD.WIDE.U32 R102, R102, 0xa0, RZ ;  /* 0x000000a066667825 */ /* 0x000fe200078e00ff */
[----:B------:R-:W-:-:S02]  /*2f40*/  LOP3.LUT R26, R26, 0xfffffff0, RZ, 0xc0, !PT ;  /* 0xfffffff01a1a7812 */ /* 0x000fc400078ec0ff */
[----:B------:R-:W-:Y:S01]  /*2f50*/  LOP3.LUT R11, R28, R11, RZ, 0xfc, !PT ;  /* 0x0000000b1c0b7212 */ /* 0x000fe200078efcff */
[----:B------:R-:W-:Y:S01]  /*2f60*/  IMAD R15, R129, R9, R6 ;  /* 0x00000009810f7224 */ /* 0x000fe200078e0206 */
[C---:B------:R-:W-:Y:S01]  /*2f70*/  SHF.L.U64.HI R6, R8.reuse, 0x7, R9 ;  /* 0x0000000708067819 */ /* 0x040fe20000010209 */
[----:B------:R-:W-:Y:S01]  /*2f80*/  IMAD.IADD R123, R123, 0x1, R10 ;  /* 0x000000017b7b7824 */ /* 0x000fe200078e020a */
[----:B------:R-:W-:Y:S01]  /*2f90*/  SHF.R.S32.HI R117, RZ, 0x1f, R0 ;  /* 0x0000001fff757819 */ /* 0x000fe20000011400 */
[----:B------:R-:W-:Y:S01]  /*2fa0*/  IMAD.SHL.U32 R7, R8, 0x80, RZ ;  /* 0x0000008008077824 */ /* 0x000fe200078e00ff */
[----:B------:R-:W-:Y:S01]  /*2fb0*/  SHF.R.S32.HI R108, RZ, 0x1f, R21 ;  /* 0x0000001fff6c7819 */ /* 0x000fe20000011415 */
[----:B------:R-:W-:Y:S01]  /*2fc0*/  IMAD.IADD R121, R103, 0x1, R121 ;  /* 0x0000000167797824 */ /* 0x000fe200078e0279 */
[----:B------:R-:W-:Y:S01]  /*2fd0*/  SHF.R.S32.HI R95, RZ, 0x1f, R25 ;  /* 0x0000001fff5f7819 */ /* 0x000fe20000011419 */
[----:B------:R-:W-:Y:S01]  /*2fe0*/  IMAD.IADD R8, R107, 0x1, R13 ;  /* 0x000000016b087824 */ /* 0x000fe200078e020d */
[----:B------:R-:W-:Y:S01]  /*2ff0*/  SHF.R.S32.HI R27, RZ, 0x1f, R26 ;  /* 0x0000001fff1b7819 */ /* 0x000fe2000001141a */
[----:B------:R-:W-:Y:S01]  /*3000*/  IMAD.IADD R9, R13, 0x1, R105 ;  /* 0x000000010d097824 */ /* 0x000fe200078e0269 */
[----:B------:R-:W-:Y:S01]  /*3010*/  LOP3.LUT R28, R28, 0x1, RZ, 0xc0, !PT ;  /* 0x000000011c1c7812 */ /* 0x000fe200078ec0ff */
[----:B------:R-:W-:Y:S01]  /*3020*/  IMAD.IADD R10, R99, 0x1, R15 ;  /* 0x00000001630a7824 */ /* 0x000fe200078e020f */
[----:B------:R-:W-:Y:S01]  /*3030*/  LOP3.LUT R29, R11, 0x2, RZ, 0xc0, !PT ;  /* 0x000000020b1d7812 */ /* 0x000fe200078ec0ff */
[----:B------:R-:W-:Y:S01]  /*3040*/  IMAD.IADD R20, R15, 0x1, R97 ;  /* 0x000000010f147824 */ /* 0x000fe200078e0261 */
[----:B------:R-:W-:-:S02]  /*3050*/  LOP3.LUT R30, R11, 0x4, RZ, 0xc0, !PT ;  /* 0x000000040b1e7812 */ /* 0x000fc400078ec0ff */
[C---:B------:R-:W-:Y:S02]  /*3060*/  LOP3.LUT R31, R11.reuse, 0x8, RZ, 0xc0, !PT ;  /* 0x000000080b1f7812 */ /* 0x040fe400078ec0ff */
[C---:B------:R-:W-:Y:S02]  /*3070*/  LOP3.LUT R32, R11.reuse, 0x10, RZ, 0xc0, !PT ;  /* 0x000000100b207812 */ /* 0x040fe400078ec0ff */
[----:B------:R-:W-:Y:S01]  /*3080*/  LOP3.LUT R33, R11, 0x20, RZ, 0xc0, !PT ;  /* 0x000000200b217812 */ /* 0x000fe200078ec0ff */
[----:B------:R-:W-:Y:S06]  /*3090*/  @!P6 BAR.SYNC.DEFER_BLOCKING 0x9, 0x100 ;  /* 0x024400000000eb1d */ /* 0x000fec0000010000 */
.L_x_2864:
[----:B------:R-:W2:Y:S01]  /*30a0*/  LDL R38, [R1+0x58] ;  /* 0x0000580001267983 */ /* 0x000ea20000100800 */
[----:B0-----:R-:W0:Y:S01]  /*30b0*/  LDC R36, c[0x0][0x430] ;  /* 0x00010c00ff247b82 */ /* 0x001e220000000800 */
[----:B------:R-:W-:-:S05]  /*30c0*/  IADD3 R24, R24, -0x1, RZ ;  /* 0xffffffff18187810 */ /* 0x000fca0007ffe0ff */
[----:B------:R-:W-:Y:S02]  /*30d0*/  IMAD R11, R24, 0xa0, R109 ;  /* 0x000000a0180b7824 */ /* 0x000fe400078e026d */
[----:B-1----:R-:W1:Y:S02]  /*30e0*/  LDC R113, c[0x0][0x3f4] ;  /* 0x0000fd00ff717b82 */ /* 0x002e640000000800 */
[----:B------:R-:W-:Y:S01]  /*30f0*/  IMAD.IADD R39, R118, 0x1, R11 ;  /* 0x0000000176277824 */ /* 0x000fe200078e020b */
[----:B------:R-:W-:-:S03]  /*3100*/  ISETP.GE.AND P2, PT, R11, R2, PT ;  /* 0x000000020b00720c */ /* 0x000fc60003f46270 */
[----:B------:R-:W-:Y:S01]  /*3110*/  IMAD.MOV.U32 R11, RZ, RZ, R39 ;  /* 0x000000ffff0b7224 */ /* 0x000fe200078e0027 */
[----:B------:R-:W-:Y:S02]  /*3120*/  ISETP.GT.OR P2, PT, R109, 0x9f, P2 ;  /* 0x0000009f6d00780c */ /* 0x000fe40001744670 */
[----:B0-----:R-:W-:-:S11]  /*3130*/  ISETP.NE.AND P3, PT, R36, 0x1, PT ;  /* 0x000000012400780c */ /* 0x001fd60003f65270 */
[----:B------:R-:W0:Y:S08]  /*3140*/  @!P2 LDC.64 R14, c[0x0][0x428] ;  /* 0x00010a00ff0eab82 */ /* 0x000e300000000a00 */
[----:B------:R-:W3:Y:S08]  /*3150*/  @!P2 LDC.64 R12, c[0x0][0x418] ;  /* 0x00010600ff0cab82 */ /* 0x000ef00000000a00 */
[----:B----4-:R-:W4:Y:S08]  /*3160*/  @P3 LDC R34, c[0x0][0x434] ;  /* 0x00010d00ff223b82 */ /* 0x010f300000000800 */
[----:B------:R-:W1:Y:S01]  /*3170*/  @P3 LDC R35, c[0x0][0x438] ;  /* 0x00010e00ff233b82 */ /* 0x000e620000000800 */
[----:B----4-:R-:W-:-:S05]  /*3180*/  @P3 IMAD.HI.U32 R34, R39, R34, RZ ;  /* 0x0000002227223227 */ /* 0x010fca00078e00ff */
[----:B-1----:R-:W-:Y:S01]  /*3190*/  @P3 SHF.R.U32.HI R11, RZ, R35, R34 ;  /* 0x00000023ff0b3219 */ /* 0x002fe20000011622 */
[----:B0-----:R-:W-:-:S03]  /*31a0*/  @!P2 IMAD R34, R117, R14, RZ ;  /* 0x0000000e7522a224 */ /* 0x001fc600078e02ff */
[--C-:B------:R-:W-:Y:S01]  /*31b0*/  @!P2 SHF.R.S32.HI R35, RZ, 0x1f, R11.reuse ;  /* 0x0000001fff23a819 */ /* 0x100fe2000001140b */
[----:B------:R-:W-:Y:S02]  /*31c0*/  @!P2 IMAD R37, R0, R15, R34 ;  /* 0x0000000f0025a224 */ /* 0x000fe400078e0222 */
[----:B------:R-:W-:-:S04]  /*31d0*/  @!P2 IMAD.MOV.U32 R34, RZ, RZ, R11 ;  /* 0x000000ffff22a224 */ /* 0x000fc800078e000b */
[----:B------:R-:W-:-:S04]  /*31e0*/  @!P2 IMAD.WIDE.U32 R14, R0, R14, R34 ;  /* 0x0000000e000ea225 */ /* 0x000fc800078e0022 */
[----:B------:R-:W-:Y:S01]  /*31f0*/  @!P2 IMAD.IADD R15, R15, 0x1, R37 ;  /* 0x000000010f0fa824 */ /* 0x000fe200078e0225 */
[----:B---3--:R-:W-:Y:S01]  /*3200*/  @!P2 LEA R12, P3, R14, R12, 0x2 ;  /* 0x0000000c0e0ca211 */ /* 0x008fe200078610ff */
[----:B------:R-:W-:-:S03]  /*3210*/  IMAD.MOV.U32 R34, RZ, RZ, RZ ;  /* 0x000000ffff227224 */ /* 0x000fc600078e00ff */
[----:B------:R-:W-:-:S05]  /*3220*/  @!P2 LEA.HI.X R13, R14, R13, R15, 0x2, P3 ;  /* 0x0000000d0e0da211 */ /* 0x000fca00018f140f */
[----:B-----5:R0:W5:Y:S01]  /*3230*/  @!P2 LDG.E R34, desc[UR50][R12.64] ;  /* 0x000000320c22a981 */ /* 0x020162000c1e1900 */
[----:B------:R-:W-:Y:S01]  /*3240*/  ISETP.GT.AND P2, PT, R24, R115, PT ;  /* 0x000000731800720c */ /* 0x000fe20003f44270 */
[----:B------:R-:W-:Y:S01]  /*3250*/  IMAD.MOV R35, RZ, RZ, -R11 ;  /* 0x000000ffff237224 */ /* 0x000fe200078e0a0b */
[----:B------:R-:W-:Y:S01]  /*3260*/  LOP3.LUT R22, R22, 0xfffffffd, RZ, 0xc0, !PT ;  /* 0xfffffffd16167812 */ /* 0x000fe200078ec0ff */
[----:B------:R-:W-:Y:S05]  /*3270*/  YIELD ;  /* 0x0000000000007946 */ /* 0x000fea0003800000 */
[----:B------:R-:W-:Y:S01]  /*3280*/  LOP3.LUT P4, RZ, R116, 0x2, RZ, 0xc0, !PT ;  /* 0x0000000274ff7812 */ /* 0x000fe2000788c0ff */
[----:B------:R-:W-:Y:S01]  /*3290*/  BSSY B0, `(.L_x_2759) ;  /* 0x0000d3c000007945 */ /* 0x000fe20003800000 */
[----:B------:R-:W-:-:S03]  /*32a0*/  IMAD R35, R36, R35, R39 ;  /* 0x0000002324237224 */ /* 0x000fc600078e0227 */
[----:B------:R-:W-:Y:S02]  /*32b0*/  @P2 LOP3.LUT R22, R22, 0x2, RZ, 0xfc, !PT ;  /* 0x0000000216162812 */ /* 0x000fe400078efcff */
[----:B------:R-:W-:Y:S01]  /*32c0*/  ISETP.GE.AND P2, PT, R113, 0x1, PT ;  /* 0x000000017100780c */ /* 0x000fe20003f46270 */
[----:B--2---:R-:W-:-:S04]  /*32d0*/  IMAD R15, R19, 0x7800, R38 ;  /* 0x00007800130f7824 */ /* 0x004fc800078e0226 */
[C---:B------:R-:W-:Y:S01]  /*32e0*/  VIADD R89, R15.reuse, 0x20 ;  /* 0x000000200f597836 */ /* 0x040fe20000000000 */
[----:B------:R-:W-:Y:S01]  /*32f0*/  IADD3 R88, R18, R15, RZ ;  /* 0x0000000f12587210 */ /* 0x000fe20007ffe0ff */
[----:B------:R-:W-:-:S04]  /*3300*/  @P4 VIADD R89, R15, 0xffffffe0 ;  /* 0xffffffe00f594836 */ /* 0x000fc80000000000 */
[----:B------:R-:W-:Y:S02]  /*3310*/  IMAD.IADD R89, R18, 0x1, R89 ;  /* 0x0000000112597824 */ /* 0x000fe400078e0259 */
[----:B0-----:R-:W-:Y:S05]  /*3320*/  @!P2 BRA `(.L_x_2760) ;  /* 0x000000c800dca947 */ /* 0x001fea0003800000 */
[----:B------:R-:W-:Y:S01]  /*3330*/  SHF.R.S32.HI R90, RZ, 0x1f, R35 ;  /* 0x0000001fff5a7819 */ /* 0x000fe20000011423 */
[----:B------:R-:W-:Y:S01]  /*3340*/  ULDC.64 UR4, c[0x0][0x300] ;  /* 0x0000c00000047ab9 */ /* 0x000fe20000000a00 */
[----:B-----5:R-:W-:Y:S01]  /*3350*/  SHF.R.S32.HI R91, RZ, 0x1f, R34 ;  /* 0x0000001fff5b7819 */ /* 0x020fe20000011422 */
[----:B------:R-:W-:-:S04]  /*3360*/  IMAD.WIDE.U32 R12, R35, UR4, RZ ;  /* 0x00000004230c7c25 */ /* 0x000fc8000f8e00ff */
[----:B------:R-:W-:Y:S02]  /*3370*/  IMAD R14, R90, UR4, RZ ;  /* 0x000000045a0e7c24 */ /* 0x000fe4000f8e02ff */
[----:B------:R-:W-:Y:S02]  /*3380*/  IMAD R92, R24, -0xa0, R2 ;  /* 0xffffff60185c7824 */ /* 0x000fe400078e0202 */
[----:B------:R-:W-:Y:S01]  /*3390*/  IMAD R11, R35, UR5, R14 ;  /* 0x00000005230b7c24 */ /* 0x000fe2000f8e020e */
[----:B------:R-:W-:Y:S01]  /*33a0*/  ULDC.64 UR4, c[0x0][0x310] ;  /* 0x0000c40000047ab9 */ /* 0x000fe20000000a00 */
[----:B------:R-:W-:Y:S01]  /*33b0*/  IMAD R14, R121, R24, RZ ;  /* 0x00000018790e7224 */ /* 0x000fe200078e02ff */
[----:B------:R-:W-:Y:S01]  /*33c0*/  VIMNMX R92, R92, 0xa0, PT ;  /* 0x000000a05c5c7848 */ /* 0x000fe20003fe0100 */
[----:B------:R-:W-:Y:S02]  /*33d0*/  IMAD R15, R91, UR4, RZ ;  /* 0x000000045b0f7c24 */ /* 0x000fe4000f8e02ff */
[----:B------:R-:W-:Y:S01]  /*33e0*/  IMAD.IADD R13, R13, 0x1, R11 ;  /* 0x000000010d0d7824 */ /* 0x000fe200078e020b */
[----:B------:R-:W-:Y:S01]  /*33f0*/  SHF.R.S32.HI R11, RZ, 0x1f, R24 ;  /* 0x0000001fff0b7819 */ /* 0x000fe20000011418 */
[----:B------:R-:W-:-:S02]  /*3400*/  IMAD R15, R34, UR5, R15 ;  /* 0x00000005220f7c24 */ /* 0x000fc4000f8e020f */
[----:B------:R-:W-:Y:S01]  /*3410*/  IMAD.WIDE.U32 R12, R34, UR4, R12 ;  /* 0x00000004220c7c25 */ /* 0x000fe2000f8e000c */
[----:B------:R-:W-:-:S03]  /*3420*/  ULDC.64 UR4, c[0x0][0x308] ;  /* 0x0000c20000047ab9 */ /* 0x000fc60000000a00 */
[----:B------:R-:W-:Y:S02]  /*3430*/  IMAD.IADD R13, R13, 0x1, R15 ;  /* 0x000000010d0d7824 */ /* 0x000fe400078e020f */
[----:B------:R-:W-:Y:S02]  /*3440*/  IMAD R37, R11, R102, R14 ;  /* 0x000000660b257224 */ /* 0x000fe400078e020e */
[----:B------:R-:W-:-:S04]  /*3450*/  IMAD.WIDE.U32 R12, R225, UR4, R12 ;  /* 0x00000004e10c7c25 */ /* 0x000fc8000f8e000c */
[----:B------:R-:W-:Y:S01]  /*3460*/  IMAD R119, R225, UR5, R13 ;  /* 0x00000005e1777c24 */ /* 0x000fe2000f8e020d */
[----:B------:R-:W-:Y:S01]  /*3470*/  ULDC.64 UR4, c[0x0][0x2e8] ;  /* 0x0000ba0000047ab9 */ /* 0x000fe20000000a00 */
[-C--:B------:R-:W-:Y:S01]  /*3480*/  IMAD R13, R122, R24.reuse, RZ ;  /* 0x000000187a0d7224 */ /* 0x080fe200078e02ff */
[----:B------:R-:W-:Y:S01]  /*3490*/  IADD3 R120, P2, R12, UR4, RZ ;  /* 0x000000040c787c10 */ /* 0x000fe2000ff5e0ff */
[----:B------:R-:W-:Y:S01]  /*34a0*/  ULDC.U8 UR4, c[0x0][0x410] ;  /* 0x0001040000047ab9 */ /* 0x000fe20000000000 */
[----:B------:R-:W-:Y:S02]  /*34b0*/  IMAD.WIDE.U32 R14, R102, R24, RZ ;  /* 0x00000018660e7225 */ /* 0x000fe400078e00ff */
[----:B------:R-:W-:Y:S02]  /*34c0*/  IADD3.X R119, R119, UR5, RZ, P2, !PT ;  /* 0x0000000577777c10 */ /* 0x000fe400097fe4ff */
[----:B------:R-:W-:Y:S01]  /*34d0*/  ISETP.NE.AND P2, PT, RZ, UR4, PT ;  /* 0x00000004ff007c0c */ /* 0x000fe2000bf45270 */
[----:B------:R-:W-:-:S02]  /*34e0*/  IMAD R39, R11, R100, R13 ;  /* 0x000000640b277224 */ /* 0x000fc400078e020d */
[----:B------:R-:W-:-:S04]  /*34f0*/  IMAD.WIDE.U32 R12, R100, R24, RZ ;  /* 0x00000018640c7225 */ /* 0x000fc800078e00ff */
[----:B------:R-:W-:Y:S02]  /*3500*/  IMAD.IADD R11, R15, 0x1, R37 ;  /* 0x000000010f0b7824 */ /* 0x000fe400078e0225 */
[----:B------:R-:W-:-:S04]  /*3510*/  IMAD.IADD R86, R13, 0x1, R39 ;  /* 0x000000010d567824 */ /* 0x000fc800078e0227 */
[----:B------:R-:W-:Y:S05]  /*3520*/  @!P2 BRA `(.L_x_2761) ;  /* 0x0000006000d8a947 */ /* 0x000fea0003800000 */
[----:B------:R0:W5:Y:S04]  /*3530*/  LDL R132, [R1+0x18] ;  /* 0x0000180001847983 */ /* 0x0001680000100800 */
[----:B------:R0:W5:Y:S04]  /*3540*/  LDL R131, [R1+0x20] ;  /* 0x0000200001837983 */ /* 0x0001680000100800 */
[----:B------:R0:W5:Y:S04]  /*3550*/  LDL R94, [R1+0x24] ;  /* 0x00002400015e7983 */ /* 0x0001680000100800 */
[----:B------:R0:W5:Y:S04]  /*3560*/  LDL R93, [R1+0x1c] ;  /* 0x00001c00015d7983 */ /* 0x0001680000100800 */
[----:B------:R0:W5:Y:S01]  /*3570*/  LDL R87, [R1+0x28] ;  /* 0x0000280001577983 */ /* 0x0001620000100800 */
[----:B------:R-:W1:Y:S01]  /*3580*/  S2R R38, SR_TID.X ;  /* 0x0000000000267919 */ /* 0x000e620000002100 */
[----:B------:R-:W-:Y:S01]  /*3590*/  BSSY B1, `(.L_x_2762) ;  /* 0x0000043000017945 */ /* 0x000fe20003800000 */
[----:B------:R-:W-:-:S02]  /*35a0*/  CS2R R36, SRZ ;  /* 0x0000000000247805 */ /* 0x000fc4000001ff00 */
[----:B------:R-:W-:Y:S01]  /*35b0*/  CS2R R60, SRZ ;  /* 0x00000000003c7805 */ /* 0x000fe2000001ff00 */
[C---:B-1----:R-:W-:Y:S02]  /*35c0*/  VIADD R40, R38.reuse, 0xffffff80 ;  /* 0xffffff8026287836 */ /* 0x042fe40000000000 */
[----:B------:R-:W-:-:S05]  /*35d0*/  VIADD R38, R38, 0xffffff80 ;  /* 0xffffff8026267836 */ /* 0x000fca0000000000 */
[----:B------:R-:W-:-:S04]  /*35e0*/  LEA.HI R38, R38, R40, RZ, 0x1 ;  /* 0x0000002826267211 */ /* 0x000fc800078f08ff */
[----:B------:R-:W-:-:S04]  /*35f0*/  SHF.R.S32.HI R38, RZ, 0x1, R38 ;  /* 0x00000001ff267819 */ /* 0x000fc80000011426 */
        /* <DEDUP_REMOVED lines=23> */
[----:B0-----:R-:W-:Y:S06]  /*3770*/  @P3 BRA `(.L_x_2763) ;  /* 0x0000000000903947 */ /* 0x001fec0003800000 */
        /* <DEDUP_REMOVED lines=29> */
[----:B------:R-:W-:-:S11]  /*3950*/  CS2R R60, SRZ ;  /* 0x00000000003c7805 */ /* 0x000fd6000001ff00 */
[----:B------:R-:W5:Y:S04]  /*3960*/  @!P2 LDG.E.64 R64, desc[UR50][R62.64+0x40] ;  /* 0x000040323e40a981 */ /* 0x000f68000c1e1b00 */
[----:B------:R-:W5:Y:S01]  /*3970*/  @!P2 LDG.E.64 R66, desc[UR50][R84.64+0x40] ;  /* 0x000040325442a981 */ /* 0x000f62000c1e1b00 */
[----:B------:R-:W-:-:S13]  /*3980*/  ISETP.GE.AND P2, PT, R87, R113, PT ;  /* 0x000000715700720c */ /* 0x000fda0003f46270 */
[----:B------:R0:W5:Y:S02]  /*3990*/  @!P2 LDG.E.64 R60, desc[UR50][R62.64+0x50] ;  /* 0x000050323e3ca981 */ /* 0x000164000c1e1b00 */
[----:B0-----:R-:W-:-:S06]  /*39a0*/  CS2R R62, SRZ ;  /* 0x00000000003e7805 */ /* 0x001fcc000001ff00 */
[----:B------:R0:W5:Y:S02]  /*39b0*/  @!P2 LDG.E.64 R62, desc[UR50][R84.64+0x50] ;  /* 0x00005032543ea981 */ /* 0x000164000c1e1b00 */
.L_x_2763:
[----:B------:R-:W-:Y:S05]  /*39c0*/  BSYNC B1 ;  /* 0x0000000000017941 */ /* 0x000fea0003800000 */
.L_x_2762:
[----:B0-----:R-:W0:Y:S01]  /*39d0*/  S2R R84, SR_TID.X ;  /* 0x0000000000547919 */ /* 0x001e220000002100 */
[----:B------:R-:W-:Y:S01]  /*39e0*/  BSSY B1, `(.L_x_2764) ;  /* 0x0000030000017945 */ /* 0x000fe20003800000 */
[C---:B0-----:R-:W-:Y:S01]  /*39f0*/  VIADD R85, R84.reuse, 0xffffff80 ;  /* 0xffffff8054557836 */ /* 0x041fe20000000000 */
[----:B------:R-:W-:-:S04]  /*3a00*/  IADD3 R84, R84, -0x80, RZ ;  /* 0xffffff8054547810 */ /* 0x000fc80007ffe0ff */
        /* <DEDUP_REMOVED lines=19> */
[----:B------:R-:W-:-:S09]  /*3b40*/  CS2R R54, SRZ ;  /* 0x0000000000367805 */ /* 0x000fd2000001ff00 */
        /* <DEDUP_REMOVED lines=22> */
[----:B------:R-:W-:-:S13]  /*3cb0*/  ISETP.GE.AND P2, PT, R87, R113, PT ;  /* 0x000000715700720c */ /* 0x000fda0003f46270 */
[----:B------:R0:W5:Y:S04]  /*3cc0*/  @!P2 LDG.E.64 R36, desc[UR50][R14.64+0x50] ;  /* 0x000050320e24a981 */ /* 0x000168000c1e1b00 */
[----:B------:R0:W5:Y:S02]  /*3cd0*/  @!P2 LDG.E.64 R38, desc[UR50][R12.64+0x50] ;  /* 0x000050320c26a981 */ /* 0x000164000c1e1b00 */
.L_x_2765:
[----:B------:R-:W-:Y:S05]  /*3ce0*/  BSYNC B1 ;  /* 0x0000000000017941 */ /* 0x000fea0003800000 */
.L_x_2764:
[----:B------:R-:W-:Y:S01]  /*3cf0*/  UISETP.NE.AND UP0, UPT, UR49, 0x3, UPT ;  /* 0x000000033100788c */ /* 0x000fe2000bf05270 */
[----:B-----5:R-:W-:Y:S01]  /*3d00*/  IMAD.MOV.U32 R141, RZ, RZ, R60 ;  /* 0x000000ffff8d7224 */ /* 0x020fe200078e003c */
[----:B------:R-:W-:Y:S01]  /*3d10*/  MOV R145, R66 ;  /* 0x0000004200917202 */ /* 0x000fe20000000f00 */
[----:B------:R-:W-:Y:S01]  /*3d20*/  IMAD.MOV.U32 R144, RZ, RZ, R64 ;  /* 0x000000ffff907224 */ /* 0x000fe200078e0040 */
[----:B------:R-:W-:Y:S01]  /*3d30*/  MOV R135, R52 ;  /* 0x0000003400877202 */ /* 0x000fe20000000f00 */
        /* <DEDUP_REMOVED lines=20> */
[----:B------:R-:W-:Y:S01]  /*3e80*/  IMAD.MOV.U32 R140, RZ, RZ, R58 ;  /* 0x000000ffff8c7224 */ /* 0x000fe200078e003a */
[----:B------:R-:W-:Y:S06]  /*3e90*/  @!P2 BRA `(.L_x_2766) ;  /* 0x000000000004a947 */ /* 0x000fec0003800000 */
[----:B------:R-:W-:Y:S01]  /*3ea0*/  BPT.TRAP 0x1 ;  /* 0x000000040000795c */ /* 0x000fe20000300000 */
.L_x_2766:
[----:B------:R-:W2:Y:S01]  /*3eb0*/  LDL R11, [R1+0x14] ;  /* 0x00001400010b7983 */ /* 0x000ea20000100800 */
[----:B------:R-:W-:Y:S01]  /*3ec0*/  IMAD R93, R19, 0x8, R18 ;  /* 0x00000008135d7824 */ /* 0x000fe200078e0212 */
[----:B------:R-:W-:Y:S01]  /*3ed0*/  BSSY B1, `(.L_x_2767) ;  /* 0x0000004000017945 */ /* 0x000fe20003800000 */
[----:B--2---:R-:W-:-:S04]  /*3ee0*/  SHF.L.U32 R94, R11, 0x1f, RZ ;  /* 0x0000001f0b5e7819 */ /* 0x004fc800000006ff */
[----:B------:R-:W1:Y:S02]  /*3ef0*/  SYNCS.PHASECHK.TRANS64.TRYWAIT P5, [R93+URZ+0x33490], R94 ;  /* 0x0334905e5d0075a7 */ /* 0x000e6400080a017f */
[----:B-1----:R-:W-:Y:S05]  /*3f00*/  @!P5 BRA `(.L_x_2768) ;  /* 0x000002f800fcd947 */ /* 0x002fea0003800000 */
.L_x_3122:
[----:B------:R-:W-:Y:S05]  /*3f10*/  BSYNC B1 ;  /* 0x0000000000017941 */ /* 0x000fea0003800000 */
.L_x_2767:
[----:B------:R-:W-:-:S03]  /*3f20*/  UMOV UR4, 0xffffffff ;  /* 0xffffffff00047882 */ /* 0x000fc60000000000 */
[----:B------:R-:W-:Y:S05]  /*3f30*/  BRA.DIV UR4, `(.L_x_2769) ;  /* 0x000002fe04047947 */ /* 0x000fea000b800000 */
[----:B------:R2:W3:Y:S04]  /*3f40*/  SHFL.IDX PT, R143, R119, RZ, 0x1e1f ;  /* 0x001e1fff778f7589 */ /* 0x0004e800000e0000 */
[----:B------:R2:W4:Y:S02]  /*3f50*/  SHFL.IDX PT, R11, R120, RZ, 0x1e1f ;  /* 0x001e1fff780b7589 */ /* 0x00052400000e0000 */
.L_x_3126:
        /* <DEDUP_REMOVED lines=11> */
[----:B------:R-:W-:Y:S02]  /*4010*/  LOP3.LUT R81, R81, 0xff0000ff, RZ, 0xc0, !PT ;  /* 0xff0000ff51517812 */ /* 0x000fe400078ec0ff */
[----:B------:R-:W-:Y:S01]  /*4020*/  SHF.L.U32 R154, R80, 0x8, RZ ;  /* 0x00000008509a7819 */ /* 0x000fe200000006ff */
[----:B------:R-:W-:Y:S01]  /*4030*/  IMAD.U32 R82, R82, 0x10000, RZ ;  /* 0x0001000052527824 */ /* 0x000fe200078e00ff */
[----:B------:R-:W-:Y:S02]  /*4040*/  SHF.R.U32.HI R155, RZ, 0x8, R83 ;  /* 0x00000008ff9b7819 */ /* 0x000fe40000011653 */
[----:B------:R-:W-:-:S02]  /*4050*/  LOP3.LUT R81, R81, 0xff00, R154, 0xf8, !PT ;  /* 0x0000ff0051517812 */ /* 0x000fc400078ef89a */
[----:B------:R-:W-:Y:S01]  /*4060*/  LOP3.LUT R156, R83, 0xff0000ff, RZ, 0xc0, !PT ;  /* 0xff0000ff539c7812 */ /* 0x000fe200078ec0ff */
[----:B------:R-:W-:Y:S01]  /*4070*/  IMAD.SHL.U32 R155, R155, 0x100, RZ ;  /* 0x000001009b9b7824 */ /* 0x000fe200078e00ff */
        /* <DEDUP_REMOVED lines=98> */
.L_x_2775:
[----:B------:R-:W-:Y:S05]  /*46a0*/  BSYNC B3 ;  /* 0x0000000000037941 */ /* 0x000fea0003800000 */
.L_x_2774:
[----:B----4-:R-:W-:-:S04]  /*46b0*/  IADD3 R80, P3, R16, R11, RZ ;  /* 0x0000000b10507210 */ /* 0x010fc80007f7e0ff */
[----:B---3--:R-:W-:-:S05]  /*46c0*/  IADD3.X R81, R143, R17, RZ, P3, !PT ;  /* 0x000000118f517210 */ /* 0x008fca0001ffe4ff */
[----:B0-----:R0:W-:Y:S04]  /*46d0*/  ST.E.128 desc[UR50][R80.64], R12 ;  /* 0x0000000c50007985 */ /* 0x0011e8000c101d32 */
.L_x_2773:
[----:B------:R-:W-:Y:S05]  /*46e0*/  BSYNC B2 ;  /* 0x0000000000027941 */ /* 0x000fea0003800000 */
.L_x_2772:
        /* <DEDUP_REMOVED lines=111> */
[----:B------:R-:W-:Y:S01]  /*4de0*/  MOV R15, R76 ;  /* 0x0000004c000f7202 */ /* 0x000fe20000000f00 */
[----:B------:R-:W-:-:S05]  /*4df0*/  FFMA.FTZ R150, R12, R151, R150 ;  /* 0x000000970c967223 */ /* 0x000fca0000010096 */
[----:B------:R-:W-:-:S05]  /*4e00*/  F2FP.SATFINITE.E4M3.F32.PACK_AB_MERGE_C R77, R150, R77, R80 ;  /* 0x0000004d964d723e */ /* 0x000fca0004807050 */
[----:B------:R-:W-:-:S07]  /*4e10*/  IMAD.MOV.U32 R12, RZ, RZ, R77 ;  /* 0x000000ffff0c7224 */ /* 0x000fce00078e004d */
.L_x_2779:
[----:B------:R-:W-:Y:S05]  /*4e20*/  BSYNC B3 ;  /* 0x0000000000037941 */ /* 0x000fea0003800000 */
.L_x_2778:
[----:B------:R-:W-:-:S05]  /*4e30*/  IMAD.SHL.U32 R77, R228, 0x10, RZ ;  /* 0x00000010e44d7824 */ /* 0x000fca00078e00ff */
[----:B----4-:R-:W-:-:S04]  /*4e40*/  IADD3 R76, P3, R11, R77, RZ ;  /* 0x0000004d0b4c7210 */ /* 0x010fc80007f7e0ff */
[----:B---3--:R-:W-:-:S05]  /*4e50*/  LEA.HI.X.SX32 R77, R77, R143, 0x1, P3 ;  /* 0x0000008f4d4d7211 */ /* 0x008fca00018f0eff */
[----:B------:R0:W-:Y:S04]  /*4e60*/  ST.E.128 desc[UR50][R76.64], R12 ;  /* 0x0000000c4c007985 */ /* 0x0001e8000c101d32 */
.L_x_2777:
[----:B------:R-:W-:Y:S05]  /*4e70*/  BSYNC B2 ;  /* 0x0000000000027941 */ /* 0x000fea0003800000 */
.L_x_2776:
        /* <DEDUP_REMOVED lines=101> */
[----:B------:R-:W-:Y:S01]  /*54d0*/  FFMA.FTZ R76, R74, R73, -R76 ;  /* 0x000000494a4c7223 */ /* 0x000fe2000001084c */
[----:B------:R-:W-:Y:S01]  /*54e0*/  MOV R14, R77 ;  /* 0x0000004d000e7202 */ /* 0x000fe20000000f00 */
        /* <DEDUP_REMOVED lines=12> */
.L_x_2783:
[----:B------:R-:W-:Y:S05]  /*55b0*/  BSYNC B3 ;  /* 0x0000000000037941 */ /* 0x000fea0003800000 */
.L_x_2782:
[----:B------:R-:W-:-:S05]  /*55c0*/  IMAD.SHL.U32 R73, R229, 0x10, RZ ;  /* 0x00000010e5497824 */ /* 0x000fca00078e00ff */
[----:B----4-:R-:W-:-:S04]  /*55d0*/  IADD3 R72, P3, R11, R73, RZ ;  /* 0x000000490b487210 */ /* 0x010fc80007f7e0ff */
[----:B---3--:R-:W-:-:S05]  /*55e0*/  LEA.HI.X.SX32 R73, R73, R143, 0x1, P3 ;  /* 0x0000008f49497211 */ /* 0x008fca00018f0eff */
[----:B------:R0:W-:Y:S04]  /*55f0*/  ST.E.128 desc[UR50][R72.64], R12 ;  /* 0x0000000c48007985 */ /* 0x0001e8000c101d32 */
.L_x_2781:
[----:B------:R-:W-:Y:S05]  /*5600*/  BSYNC B2 ;  /* 0x0000000000027941 */ /* 0x000fea0003800000 */
.L_x_2780:
        /* <DEDUP_REMOVED lines=112> */
.L_x_2787:
[----:B------:R-:W-:Y:S05]  /*5d10*/  BSYNC B3 ;  /* 0x0000000000037941 */ /* 0x000fea0003800000 */
.L_x_2786:
[----:B------:R-:W3:Y:S01]  /*5d20*/  LDL R70, [R1+0xc] ;  /* 0x00000c0001467983 */ /* 0x000ee20000100800 */
[----:B----4-:R-:W-:-:S04]  /*5d30*/  IADD3 R68, P3, R220, R11, RZ ;  /* 0x0000000bdc447210 */ /* 0x010fc80007f7e0ff */
[----:B---3--:R-:W-:-:S05]  /*5d40*/  IADD3.X R69, R143, R70, RZ, P3, !PT ;  /* 0x000000468f457210 */ /* 0x008fca0001ffe4ff */
[----:B------:R0:W-:Y:S04]  /*5d50*/  ST.E.128 desc[UR50][R68.64], R12 ;  /* 0x0000000c44007985 */ /* 0x0001e8000c101d32 */
.L_x_2785:
[----:B------:R-:W-:Y:S05]  /*5d60*/  BSYNC B2 ;  /* 0x0000000000027941 */ /* 0x000fea0003800000 */
.L_x_2784:
        /* <DEDUP_REMOVED lines=12> */
[----:B------:R-:W-:Y:S01]  /*5e30*/  SHF.R.U32.HI R65, RZ, 0x10, R67 ;  /* 0x00000010ff417819 */ /* 0x000fe20000011643 */
[----:B------:R-:W-:Y:S01]  /*5e40*/  IMAD.SHL.U32 R68, R68, 0x100, RZ ;  /* 0x0000010044447824 */ /* 0x000fe200078e00ff */
[----:B------:R-:W-:Y:S01]  /*5e50*/  LOP3.LUT R64, R67, 0xff0000ff, RZ, 0xc0, !PT ;  /* 0xff0000ff43407812 */ /* 0x000fe200078ec0ff */
[----:B------:R-:W-:Y:S01]  /*5e60*/  IMAD.SHL.U32 R67, R70, 0x100, RZ ;  /* 0x0000010046437824 */ /* 0x000fe200078e00ff */
[----:B------:R-:W-:-:S02]  /*5e70*/  F2FP.F16.E4M3.UNPACK_B R70, R13 ;  /* 0x0000000dff46723e */ /* 0x000fc400020006ff */
[----:B------:R-:W-:Y:S02]  /*5e80*/  LOP3.LUT R68, R69, 0xff00, R68, 0xf8, !PT ;  /* 0x0000ff0045447812 */ /* 0x000fe400078ef844 */
[----:B------:R-:W-:Y:S01]  /*5e90*/  LOP3.LUT R67, R64, 0xff00, R67, 0xf8, !PT ;  /* 0x0000ff0040437812 */ /* 0x000fe200078ef843 */
[--C-:B------:R-:W-:Y:S01]  /*5ea0*/  HADD2.F32 R69, -RZ, R70.reuse.H1_H1 ;  /* 0x30000046ff457230 */ /* 0x100fe20000004100 */
[-C--:B------:R-:W-:Y:S01]  /*5eb0*/  F2FP.F16.E4M3.UNPACK_B R64, R145.reuse.H1 ;  /* 0x00000091ff40723e */ /* 0x080fe200030006ff */
[----:B------:R-:W-:Y:S01]  /*5ec0*/  HADD2.F32 R70, -RZ, R70.H0_H0 ;  /* 0x20000046ff467230 */ /* 0x000fe20000004100 */
[-C--:B------:R-:W-:Y:S02]  /*5ed0*/  F2FP.F16.E4M3.UNPACK_B R71, R144.reuse.H1 ;  /* 0x00000090ff47723e */ /* 0x080fe400030006ff */
[----:B------:R-:W-:Y:S01]  /*5ee0*/  F2FP.F16.E4M3.UNPACK_B R145, R145 ;  /* 0x00000091ff91723e */ /* 0x000fe200020006ff */
[----:B------:R-:W-:Y:S01]  /*5ef0*/  HADD2.F32 R73, -RZ, R64.H0_H0 ;  /* 0x20000040ff497230 */ /* 0x000fe20000004100 */
[----:B------:R-:W-:Y:S01]  /*5f00*/  F2FP.F16.E4M3.UNPACK_B R144, R144 ;  /* 0x00000090ff90723e */ /* 0x000fe200020006ff */
[----:B------:R-:W-:-:S02]  /*5f10*/  HADD2.F32 R72, -RZ, R71.H0_H0 ;  /* 0x20000047ff487230 */ /* 0x000fc40000004100 */
[----:B------:R-:W-:Y:S02]  /*5f20*/  HADD2.F32 R71, -RZ, R71.H1_H1 ;  /* 0x30000047ff477230 */ /* 0x000fe40000004100 */
[-C--:B------:R-:W-:Y:S01]  /*5f30*/  FMUL.FTZ R74, R69, R73.reuse ;  /* 0x00000049454a7220 */ /* 0x080fe20000410000 */
[----:B------:R-:W-:-:S03]  /*5f40*/  FMUL.FTZ R73, R70, R73 ;  /* 0x0000004946497220 */ /* 0x000fc60000410000 */
[-C--:B------:R-:W-:Y:S01]  /*5f50*/  FFMA.FTZ R70, R70, R72.reuse, -R74 ;  /* 0x0000004846467223 */ /* 0x080fe2000001084a */
        /* <DEDUP_REMOVED lines=79> */
.L_x_2791:
[----:B------:R-:W-:Y:S05]  /*6450*/  BSYNC B3 ;  /* 0x0000000000037941 */ /* 0x000fea0003800000 */
.L_x_2790:
[----:B------:R-:W3:Y:S01]  /*6460*/  LDL R66, [R1+0x8] ;  /* 0x0000080001427983 */ /* 0x000ee20000100800 */
[----:B----4-:R-:W-:-:S05]  /*6470*/  IADD3 R64, P3, R23, R11, RZ ;  /* 0x0000000b17407210 */ /* 0x010fca0007f7e0ff */
[----:B---3--:R-:W-:-:S05]  /*6480*/  IMAD.X R65, R143, 0x1, R66, P3 ;  /* 0x000000018f417824 */ /* 0x008fca00018e0642 */
[----:B------:R0:W-:Y:S03]  /*6490*/  ST.E.128 desc[UR50][R64.64], R12 ;  /* 0x0000000c40007985 */ /* 0x0001e6000c101d32 */
.L_x_2789:
[----:B------:R-:W-:Y:S05]  /*64a0*/  BSYNC B2 ;  /* 0x0000000000027941 */ /* 0x000fea0003800000 */
.L_x_2788:
[----:B------:R-:W-:-:S13]  /*64b0*/  ISETP.NE.AND P3, PT, R33, RZ, PT ;  /* 0x000000ff2100720c */ /* 0x000fda0003f65270 */
[----:B------:R-:W-:Y:S05]  /*64c0*/  @!P3 BRA `(.L_x_2771) ;  /* 0x0000000400d4b947 */ /* 0x000fea0003800000 */
[----:B0-----:R-:W3:Y:S04]  /*64d0*/  LDL R12, [R1+0x4] ;  /* 0x00000400010c7983 */ /* 0x001ee80000100800 */
[----:B------:R-:W5:Y:S01]  /*64e0*/  LDL R66, [R1+0x28] ;  /* 0x0000280001427983 */ /* 0x000f620000100800 */
[----:B----4-:R-:W-:Y:S01]  /*64f0*/  IADD3 R64, P3, R221, R11, RZ ;  /* 0x0000000bdd407210 */ /* 0x010fe20007f7e0ff */
[----:B------:R-:W-:Y:S04]  /*6500*/  BSSY B2, `(.L_x_2792) ;  /* 0x0000070000027945 */ /* 0x000fe80003800000 */
[----:B---3--:R-:W-:-:S02]  /*6510*/  IMAD.X R65, R143, 0x1, R12, P3 ;  /* 0x000000018f417824 */ /* 0x008fc400018e060c */
[----:B------:R0:W3:Y:S01]  /*6520*/  LDS.128 R12, [R89+0x29200] ;  /* 0x02920000590c7984 */ /* 0x0000e20000000c00 */
[----:B-----5:R-:W-:-:S13]  /*6530*/  ISETP.GE.AND P3, PT, R66, R113, PT ;  /* 0x000000714200720c */ /* 0x020fda0003f66270 */
[----:B0-----:R-:W-:Y:S05]  /*6540*/  @P3 BRA `(.L_x_2793) ;  /* 0x0000000400ac3947 */ /* 0x001fea0003800000 */
[----:B---3--:R-:W-:Y:S01]  /*6550*/  IMAD.MOV.U32 R60, RZ, RZ, R13 ;  /* 0x000000ffff3c7224 */ /* 0x008fe200078e000d */
        /* <DEDUP_REMOVED lines=13> */
[----:B------:R-:W-:Y:S01]  /*6630*/  F2FP.F16.E4M3.UNPACK_B R66, R60.H1 ;  /* 0x0000003cff42723e */ /* 0x000fe200030006ff */
[----:B------:R-:W-:-:S04]  /*6640*/  IMAD.MOV.U32 R60, RZ, RZ, R12 ;  /* 0x000000ffff3c7224 */ /* 0x000fc800078e000c */
[--C-:B------:R-:W-:Y:S02]  /*6650*/  HADD2.F32 R68, -RZ, R66.reuse.H1_H1 ;  /* 0x30000042ff447230 */ /* 0x100fe40000004100 */
[----:B------:R-:W-:-:S03]  /*6660*/  HADD2.F32 R66, -RZ, R66.H0_H0 ;  /* 0x20000042ff427230 */ /* 0x000fc60000004100 */
[-C--:B------:R-:W-:Y:S02]  /*6670*/  FMUL.FTZ R69, R68, R13.reuse ;  /* 0x0000000d44457220 */ /* 0x080fe40000410000 */
[C---:B------:R-:W-:Y:S02]  /*6680*/  FMUL.FTZ R71, R66.reuse, R13 ;  /* 0x0000000d42477220 */ /* 0x040fe40000410000 */
[-C--:B------:R-:W-:Y:S01]  /*6690*/  FFMA.FTZ R13, R66, R11.reuse, -R69 ;  /* 0x0000000b420d7223 */ /* 0x080fe20000010845 */
[----:B------:R-:W-:Y:S01]  /*66a0*/  F2FP.F16.E4M3.UNPACK_B R69, R142 ;  /* 0x0000008eff45723e */ /* 0x000fe200020006ff */
[----:B------:R-:W-:Y:S01]  /*66b0*/  FFMA.FTZ R68, R68, R11, R71 ;  /* 0x0000000b44447223 */ /* 0x000fe20000010047 */
[-C--:B------:R-:W-:Y:S02]  /*66c0*/  F2FP.F16.E4M3.UNPACK_B R11, R60.reuse.H1 ;  /* 0x0000003cff0b723e */ /* 0x080fe400030006ff */
        /* <DEDUP_REMOVED lines=27> */
[----:B------:R-:W-:Y:S02]  /*6880*/  SHF.L.U32 R61, R71, 0x8, RZ ;  /* 0x00000008473d7819 */ /* 0x000fe400000006ff */
[----:B------:R-:W-:Y:S02]  /*6890*/  F2FP.SATFINITE.E4M3.F32.PACK_AB_MERGE_C R11, R12, R11, RZ ;  /* 0x0000000b0c0b723e */ /* 0x000fe400048070ff */
[----:B------:R-:W-:Y:S01]  /*68a0*/  LOP3.LUT R63, R67, 0xff00, R68, 0xf8, !PT ;  /* 0x0000ff00433f7812 */ /* 0x000fe200078ef844 */
[----:B------:R-:W-:Y:S01]  /*68b0*/  IMAD.U32 R68, R69, 0x10000, RZ ;  /* 0x0001000045447824 */ /* 0x000fe200078e00ff */
[----:B------:R-:W-:Y:S01]  /*68c0*/  LOP3.LUT R61, R66, 0xff00, R61, 0xf8, !PT ;  /* 0x0000ff00423d7812 */ /* 0x000fe200078ef83d */
[----:B------:R-:W-:Y:S01]  /*68d0*/  IMAD.U32 R66, R70, 0x10000, RZ ;  /* 0x0001000046427824 */ /* 0x000fe200078e00ff */
[----:B------:R-:W-:Y:S01]  /*68e0*/  F2FP.SATFINITE.E4M3.F32.PACK_AB_MERGE_C R12, R13, R60, R11 ;  /* 0x0000003c0d0c723e */ /* 0x000fe2000480700b */
[----:B------:R-:W-:Y:S01]  /*68f0*/  IMAD.MOV.U32 R67, RZ, RZ, R15 ;  /* 0x000000ffff437224 */ /* 0x000fe200078e000f */
[----:B------:R-:W-:Y:S01]  /*6900*/  LOP3.LUT R63, R63, 0xff0000, R68, 0xf8, !PT ;  /* 0x00ff00003f3f7812 */ /* 0x000fe200078ef844 */
[----:B------:R-:W-:Y:S01]  /*6910*/  IMAD.MOV.U32 R13, RZ, RZ, R62 ;  /* 0x000000ffff0d7224 */ /* 0x000fe200078e003e */
[----:B------:R-:W-:-:S02]  /*6920*/  LOP3.LUT R61, R61, 0xff0000, R66, 0xf8, !PT ;  /* 0x00ff00003d3d7812 */ /* 0x000fc400078ef842 */
[----:B------:R-:W-:Y:S02]  /*6930*/  F2FP.F16.E4M3.UNPACK_B R15, R67 ;  /* 0x00000043ff0f723e */ /* 0x000fe400020006ff */
[----:B------:R-:W-:Y:S02]  /*6940*/  F2FP.F16.E4M3.UNPACK_B R71, R63.H1 ;  /* 0x0000003fff47723e */ /* 0x000fe400030006ff */
[----:B------:R-:W-:Y:S01]  /*6950*/  F2FP.F16.E4M3.UNPACK_B R68, R61.H1 ;  /* 0x0000003dff44723e */ /* 0x000fe200030006ff */
[----:B------:R-:W-:Y:S02]  /*6960*/  HADD2.F32 R69, -RZ, R15.H1_H1 ;  /* 0x3000000fff457230 */ /* 0x000fe40000004100 */
[----:B------:R-:W-:Y:S02]  /*6970*/  HADD2.F32 R66, -RZ, R71.H0_H0 ;  /* 0x20000047ff427230 */ /* 0x000fe40000004100 */
[----:B------:R-:W-:Y:S02]  /*6980*/  HADD2.F32 R15, -RZ, R15.H0_H0 ;  /* 0x2000000fff0f7230 */ /* 0x000fe40000004100 */
[----:B------:R-:W-:-:S02]  /*6990*/  HADD2.F32 R70, -RZ, R68.H0_H0 ;  /* 0x20000044ff467230 */ /* 0x000fc40000004100 */
[-C--:B------:R-:W-:Y:S01]  /*69a0*/  FMUL.FTZ R72, R69, R66.reuse ;  /* 0x0000004245487220 */ /* 0x080fe20000410000 */
[----:B------:R-:W-:Y:S02]  /*69b0*/  HADD2.F32 R71, -RZ, R71.H1_H1 ;  /* 0x30000047ff477230 */ /* 0x000fe40000004100 */
        /* <DEDUP_REMOVED lines=8> */
[----:B------:R-:W-:-:S02]  /*6a40*/  HADD2.F32 R61, -RZ, R72.H1_H1 ;  /* 0x30000048ff3d7230 */ /* 0x000fc40000004100 */
[--C-:B------:R-:W-:Y:S02]  /*6a50*/  HADD2.F32 R70, -RZ, R69.reuse.H1_H1 ;  /* 0x30000045ff467230 */ /* 0x100fe40000004100 */
        /* <DEDUP_REMOVED lines=26> */
.L_x_2793:
[----:B------:R-:W-:Y:S05]  /*6c00*/  BSYNC B2 ;  /* 0x0000000000027941 */ /* 0x000fea0003800000 */
.L_x_2792:
[----:B---3--:R0:W-:Y:S02]  /*6c10*/  ST.E.128 desc[UR50][R64.64], R12 ;  /* 0x0000000c40007985 */ /* 0x0081e4000c101d32 */
.L_x_2771:
[----:B------:R-:W-:Y:S05]  /*6c20*/  BSYNC B1 ;  /* 0x0000000000017941 */ /* 0x000fea0003800000 */
.L_x_2770:
[----:B------:R-:W-:-:S03]  /*6c30*/  UMOV UR4, 0xffffffff ;  /* 0xffffffff00047882 */ /* 0x000fc60000000000 */
[----:B------:R-:W-:Y:S05]  /*6c40*/  BRA.DIV UR4, `(.L_x_2794) ;  /* 0x000002d2040c7947 */ /* 0x000fea000b800000 */
[----:B--2---:R-:W2:Y:S04]  /*6c50*/  SHFL.IDX PT, R119, R119, 0x1, 0x1e1f ;  /* 0x003e1f0077777f89 */ /* 0x004ea800000e0000 */
[----:B------:R-:W0:Y:S02]  /*6c60*/  SHFL.IDX PT, R120, R120, 0x1, 0x1e1f ;  /* 0x003e1f0078787f89 */ /* 0x000e2400000e0000 */
.L_x_3130:
        /* <DEDUP_REMOVED lines=55> */
[----:B------:R-:W-:Y:S01]  /*6fe0*/  SHF.R.U32.HI R67, RZ, 0x8, R59 ;  /* 0x00000008ff437819 */ /* 0x000fe2000001163b */
[----:B------:R-:W-:Y:S01]  /*6ff0*/  FFMA.FTZ R65, R65, R64, R66 ;  /* 0x0000004041417223 */ /* 0x000fe20000010042 */
[----:B------:R-:W-:Y:S02]  /*7000*/  LOP3.LUT R64, R59, 0xff0000ff, RZ, 0xc0, !PT ;  /* 0xff0000ff3b407812 */ /* 0x000fe400078ec0ff */
[----:B------:R-:W-:-:S02]  /*7010*/  SHF.L.U32 R67, R67, 0x8, RZ ;  /* 0x0000000843437819 */ /* 0x000fc400000006ff */
[----:B------:R-:W-:Y:S02]  /*7020*/  SHF.R.U32.HI R66, RZ, 0x10, R59 ;  /* 0x00000010ff427819 */ /* 0x000fe4000001163b */
[----:B------:R-:W-:Y:S01]  /*7030*/  LOP3.LUT R67, R64, 0xff00, R67, 0xf8, !PT ;  /* 0x0000ff0040437812 */ /* 0x000fe200078ef843 */
[----:B------:R-:W-:Y:S01]  /*7040*/  IMAD.SHL.U32 R64, R69, 0x100, RZ ;  /* 0x0000010045407824 */ /* 0x000fe200078e00ff */
[----:B------:R-:W-:Y:S01]  /*7050*/  LOP3.LUT R59, R57, 0xff0000ff, RZ, 0xc0, !PT ;  /* 0xff0000ff393b7812 */ /* 0x000fe200078ec0ff */
[----:B------:R-:W-:Y:S01]  /*7060*/  IMAD.U32 R66, R66, 0x10000, RZ ;  /* 0x0001000042427824 */ /* 0x000fe200078e00ff */
[----:B------:R-:W-:Y:S02]  /*7070*/  F2FP.SATFINITE.E4M3.F32.PACK_AB_MERGE_C R12, R65, R62, R58 ;  /* 0x0000003e410c723e */ /* 0x000fe4000480703a */
[----:B------:R-:W-:Y:S01]  /*7080*/  LOP3.LUT R57, R59, 0xff00, R64, 0xf8, !PT ;  /* 0x0000ff003b397812 */ /* 0x000fe200078ef840 */
[----:B------:R-:W-:Y:S01]  /*7090*/  IMAD.U32 R64, R68, 0x10000, RZ ;  /* 0x0001000044407824 */ /* 0x000fe200078e00ff */
[----:B------:R-:W-:Y:S01]  /*70a0*/  LOP3.LUT R59, R67, 0xff0000, R66, 0xf8, !PT ;  /* 0x00ff0000433b7812 */ /* 0x000fe200078ef842 */
[----:B------:R-:W-:-:S03]  /*70b0*/  IMAD.MOV.U32 R66, RZ, RZ, R15 ;  /* 0x000000ffff427224 */ /* 0x000fc600078e000f */
[----:B------:R-:W-:Y:S02]  /*70c0*/  LOP3.LUT R57, R57, 0xff0000, R64, 0xf8, !PT ;  /* 0x00ff000039397812 */ /* 0x000fe400078ef840 */
[----:B------:R-:W-:Y:S02]  /*70d0*/  F2FP.F16.E4M3.UNPACK_B R15, R66 ;  /* 0x00000042ff0f723e */ /* 0x000fe400020006ff */
[----:B------:R-:W-:Y:S02]  /*70e0*/  F2FP.F16.E4M3.UNPACK_B R68, R59.H1 ;  /* 0x0000003bff44723e */ /* 0x000fe400030006ff */
[----:B------:R-:W-:Y:S01]  /*70f0*/  F2FP.F16.E4M3.UNPACK_B R69, R57.H1 ;  /* 0x00000039ff45723e */ /* 0x000fe200030006ff */
[--C-:B------:R-:W-:Y:S02]  /*7100*/  HADD2.F32 R64, -RZ, R15.reuse.H1_H1 ;  /* 0x3000000fff407230 */ /* 0x100fe40000004100 */
[----:B------:R-:W-:Y:S02]  /*7110*/  HADD2.F32 R70, -RZ, R68.H0_H0 ;  /* 0x20000044ff467230 */ /* 0x000fe40000004100 */
[----:B------:R-:W-:-:S02]  /*7120*/  HADD2.F32 R15, -RZ, R15.H0_H0 ;  /* 0x2000000fff0f7230 */ /* 0x000fc40000004100 */
[--C-:B------:R-:W-:Y:S02]  /*7130*/  HADD2.F32 R67, -RZ, R69.reuse.H0_H0 ;  /* 0x20000045ff437230 */ /* 0x100fe40000004100 */
[-C--:B------:R-:W-:Y:S01]  /*7140*/  FMUL.FTZ R72, R64, R70.reuse ;  /* 0x0000004640487220 */ /* 0x080fe20000410000 */
[----:B------:R-:W-:Y:S02]  /*7150*/  HADD2.F32 R69, -RZ, R69.H1_H1 ;  /* 0x30000045ff457230 */ /* 0x000fe40000004100 */
        /* <DEDUP_REMOVED lines=36> */
.L_x_2799:
[----:B------:R-:W-:Y:S05]  /*73a0*/  BSYNC B2 ;  /* 0x0000000000027941 */ /* 0x000fea0003800000 */
.L_x_2798:
[----:B0-----:R0:W-:Y:S02]  /*73b0*/  ST.E.128 desc[UR50][R60.64], R12 ;  /* 0x0000000c3c007985 */ /* 0x0011e4000c101d32 */
.L_x_2797:
[----:B------:R-:W-:Y:S05]  /*73c0*/  BSYNC B1 ;  /* 0x0000000000017941 */ /* 0x000fea0003800000 */
.L_x_2796:
        /* <DEDUP_REMOVED lines=12> */
[----:B------:R-:W-:Y:S02]  /*7490*/  SHF.R.U32.HI R54, RZ, 0x8, R55 ;  /* 0x00000008ff367819 */ /* 0x000fe40000011637 */
[----:B------:R-:W-:Y:S01]  /*74a0*/  SHF.R.U32.HI R60, RZ, 0x10, R53 ;  /* 0x00000010ff3c7819 */ /* 0x000fe20000011635 */
[----:B------:R-:W-:Y:S01]  /*74b0*/  IMAD.SHL.U32 R52, R52, 0x100, RZ ;  /* 0x0000010034347824 */ /* 0x000fe200078e00ff */
[----:B------:R-:W-:Y:S01]  /*74c0*/  LOP3.LUT R59, R53, 0xff0000ff, RZ, 0xc0, !PT ;  /* 0xff0000ff353b7812 */ /* 0x000fe200078ec0ff */
[----:B------:R-:W-:Y:S01]  /*74d0*/  IMAD.SHL.U32 R54, R54, 0x100, RZ ;  /* 0x0000010036367824 */ /* 0x000fe200078e00ff */
[----:B------:R-:W-:Y:S01]  /*74e0*/  SHF.R.U32.HI R58, RZ, 0x10, R55 ;  /* 0x00000010ff3a7819 */ /* 0x000fe20000011637 */
[----:B------:R-:W-:Y:S01]  /*74f0*/  IMAD.MOV.U32 R53, RZ, RZ, R12 ;  /* 0x000000ffff357224 */ /* 0x000fe200078e000c */
[----:B------:R-:W-:-:S02]  /*7500*/  LOP3.LUT R55, R55, 0xff0000ff, RZ, 0xc0, !PT ;  /* 0xff0000ff37377812 */ /* 0x000fc400078ec0ff */
[----:B------:R-:W-:Y:S01]  /*7510*/  MOV R11, R13 ;  /* 0x0000000d000b7202 */ /* 0x000fe20000000f00 */
[----:B------:R-:W-:Y:S01]  /*7520*/  IMAD.U32 R13, R60, 0x10000, RZ ;  /* 0x000100003c0d7824 */ /* 0x000fe200078e00ff */
[----:B------:R-:W-:Y:S02]  /*7530*/  LOP3.LUT R52, R59, 0xff00, R52, 0xf8, !PT ;  /* 0x0000ff003b347812 */ /* 0x000fe400078ef834 */
        /* <DEDUP_REMOVED lines=24> */
[----:B------:R-:W-:-:S02]  /*76c0*/  HADD2.F32 R61, -RZ, R138.H0_H0 ;  /* 0x2000008aff3d7230 */ /* 0x000fc40000004100 */
        /* <DEDUP_REMOVED lines=9> */
[----:B------:R-:W-:-:S02]  /*7760*/  HADD2.F32 R58, -RZ, R53.H1_H1 ;  /* 0x30000035ff3a7230 */ /* 0x000fc40000004100 */
[C---:B------:R-:W-:Y:S01]  /*7770*/  FMUL.FTZ R62, R55.reuse, R62 ;  /* 0x0000003e373e7220 */ /* 0x040fe20000410000 */
[----:B------:R-:W-:Y:S02]  /*7780*/  HADD2.F32 R54, -RZ, R53.H0_H0 ;  /* 0x20000035ff367230 */ /* 0x000fe40000004100 */
[-C--:B------:R-:W-:Y:S01]  /*7790*/  FFMA.FTZ R64, R55, R60.reuse, -R64 ;  /* 0x0000003c37407223 */ /* 0x080fe20000010840 */
[----:B------:R-:W-:Y:S02]  /*77a0*/  HADD2.F32 R135, -RZ, R135.H0_H0 ;  /* 0x20000087ff877230 */ /* 0x000fe40000004100 */
[----:B------:R-:W-:Y:S01]  /*77b0*/  FFMA.FTZ R63, R59, R60, R62 ;  /* 0x0000003c3b3f7223 */ /* 0x000fe2000001003e */
[----:B------:R-:W-:Y:S01]  /*77c0*/  F2FP.F16.E4M3.UNPACK_B R59, R15.H1 ;  /* 0x0000000fff3b723e */ /* 0x000fe200030006ff */
[-C--:B------:R-:W-:Y:S01]  /*77d0*/  FMUL.FTZ R53, R58, R61.reuse ;  /* 0x0000003d3a357220 */ /* 0x080fe20000410000 */
[----:B------:R-:W-:Y:S01]  /*77e0*/  FMUL.FTZ R61, R54, R61 ;  /* 0x0000003d363d7220 */ /* 0x000fe20000410000 */
[----:B------:R-:W-:-:S02]  /*77f0*/  F2FP.F16.E4M3.UNPACK_B R62, R52.H1 ;  /* 0x00000034ff3e723e */ /* 0x000fc400030006ff */
[----:B------:R-:W-:Y:S01]  /*7800*/  F2FP.SATFINITE.E4M3.F32.PACK_AB_MERGE_C R55, R66, R65, RZ ;  /* 0x000000414237723e */ /* 0x000fe200048070ff */
[--C-:B------:R-:W-:Y:S02]  /*7810*/  HADD2.F32 R65, -RZ, R59.reuse.H0_H0 ;  /* 0x2000003bff417230 */ /* 0x100fe40000004100 */
[----:B------:R-:W-:Y:S01]  /*7820*/  FFMA.FTZ R58, R58, R135, R61 ;  /* 0x000000873a3a7223 */ /* 0x000fe2000001003d */
[----:B------:R-:W-:Y:S01]  /*7830*/  HADD2.F32 R66, -RZ, R59.H1_H1 ;  /* 0x3000003bff427230 */ /* 0x000fe20000004100 */
[----:B------:R-:W-:Y:S01]  /*7840*/  F2FP.F16.E4M3.UNPACK_B R59, R13.H1 ;  /* 0x0000000dff3b723e */ /* 0x000fe200030006ff */
[----:B------:R-:W-:Y:S01]  /*7850*/  HADD2.F32 R67, -RZ, R62.H1_H1 ;  /* 0x3000003eff437230 */ /* 0x000fe20000004100 */
[----:B------:R-:W-:Y:S01]  /*7860*/  F2FP.F16.E4M3.UNPACK_B R60, R14.H1 ;  /* 0x0000000eff3c723e */ /* 0x000fe200030006ff */
[----:B------:R-:W-:Y:S01]  /*7870*/  FFMA.FTZ R53, R54, R135, -R53 ;  /* 0x0000008736357223 */ /* 0x000fe20000010835 */
[----:B------:R-:W-:Y:S01]  /*7880*/  F2FP.F16.E4M3.UNPACK_B R61, R52 ;  /* 0x00000034ff3d723e */ /* 0x000fe200020006ff */
[----:B------:R-:W-:Y:S01]  /*7890*/  HADD2.F32 R68, -RZ, R59.H1_H1 ;  /* 0x3000003bff447230 */ /* 0x000fe20000004100 */
[----:B------:R-:W-:Y:S01]  /*78a0*/  F2FP.SATFINITE.E4M3.F32.PACK_AB_MERGE_C R54, R63, R64, RZ ;  /* 0x000000403f36723e */ /* 0x000fe200048070ff */
[----:B------:R-:W-:Y:S01]  /*78b0*/  HADD2.F32 R64, -RZ, R60.H1_H1 ;  /* 0x3000003cff407230 */ /* 0x000fe20000004100 */
[----:B------:R-:W-:Y:S01]  /*78c0*/  F2FP.F16.E4M3.UNPACK_B R52, R13 ;  /* 0x0000000dff34723e */ /* 0x000fe200020006ff */
[----:B------:R-:W-:Y:S01]  /*78d0*/  FMUL.FTZ R70, R66, R67 ;  /* 0x0000004342467220 */ /* 0x000fe20000410000 */
[----:B------:R-:W-:-:S02]  /*78e0*/  HADD2.F32 R69, -RZ, R61.H1_H1 ;  /* 0x3000003dff457230 */ /* 0x000fc40000004100 */
        /* <DEDUP_REMOVED lines=8> */
[----:B------:R-:W-:Y:S02]  /*7970*/  HADD2.F32 R66, -RZ, R62.H0_H0 ;  /* 0x2000003eff427230 */ /* 0x000fe40000004100 */
[C---:B------:R-:W-:Y:S01]  /*7980*/  FMUL.FTZ R69, R63.reuse, R69 ;  /* 0x000000453f457220 */ /* 0x040fe20000410000 */
[----:B------:R-:W-:Y:S01]  /*7990*/  FFMA.FTZ R15, R63, R67, -R70 ;  /* 0x000000433f0f7223 */ /* 0x000fe20000010846 */
[----:B------:R-:W-:Y:S01]  /*79a0*/  HADD2.F32 R62, -RZ, R14.H0_H0 ;  /* 0x2000000eff3e7230 */ /* 0x000fe20000004100 */
[----:B------:R-:W-:Y:S01]  /*79b0*/  F2FP.SATFINITE.E4M3.F32.PACK_AB_MERGE_C R60, R60, R13, RZ ;  /* 0x0000000d3c3c723e */ /* 0x000fe200048070ff */
[----:B------:R-:W-:-:S02]  /*79c0*/  HADD2.F32 R63, -RZ, R65.H0_H0 ;  /* 0x20000041ff3f7230 */ /* 0x000fc40000004100 */
[----:B------:R-:W-:Y:S01]  /*79d0*/  FFMA.FTZ R68, R64, R67, R69 ;  /* 0x0000004340447223 */ /* 0x000fe20000010045 */
[----:B------:R-:W-:Y:S01]  /*79e0*/  HADD2.F32 R14, -RZ, R14.H1_H1 ;  /* 0x3000000eff0e7230 */ /* 0x000fe20000004100 */
[----:B------:R-:W-:Y:S01]  /*79f0*/  F2FP.SATFINITE.E4M3.F32.PACK_AB_MERGE_C R13, R12, R11, R55 ;  /* 0x0000000b0c0d723e */ /* 0x000fe20004807037 */
[----:B------:R-:W-:Y:S01]  /*7a00*/  HADD2.F32 R61, -RZ, R61.H0_H0 ;  /* 0x2000003dff3d7230 */ /* 0x000fe20000004100 */
[----:B------:R-:W-:Y:S01]  /*7a10*/  F2FP.SATFINITE.E4M3.F32.PACK_AB_MERGE_C R12, R58, R53, R54 ;  /* 0x000000353a0c723e */ /* 0x000fe20004807036 */
[----:B------:R-:W-:Y:S01]  /*7a20*/  HADD2.F32 R65, -RZ, R65.H1_H1 ;  /* 0x30000041ff417230 */ /* 0x000fe20000004100 */
[----:B------:R-:W-:Y:S01]  /*7a30*/  F2FP.SATFINITE.E4M3.F32.PACK_AB_MERGE_C R15, R68, R15, RZ ;  /* 0x0000000f440f723e */ /* 0x000fe200048070ff */
        /* <DEDUP_REMOVED lines=12> */
.L_x_2803:
[----:B------:R-:W-:Y:S05]  /*7b00*/  BSYNC B2 ;  /* 0x0000000000027941 */ /* 0x000fea0003800000 */
.L_x_2802:
[----:B------:R0:W-:Y:S02]  /*7b10*/  ST.E.128 desc[UR50][R56.64], R12 ;  /* 0x0000000c38007985 */ /* 0x0001e4000c101d32 */
.L_x_2801:
[----:B------:R-:W-:Y:S05]  /*7b20*/  BSYNC B1 ;  /* 0x0000000000017941 */ /* 0x000fea0003800000 */
.L_x_2800:
        /* <DEDUP_REMOVED lines=115> */
.L_x_2807:
[----:B------:R-:W-:Y:S05]  /*8260*/  BSYNC B2 ;  /* 0x0000000000027941 */ /* 0x000fea0003800000 */
.L_x_2806:
[----:B------:R0:W-:Y:S02]  /*8270*/  ST.E.128 desc[UR50][R52.64], R12 ;  /* 0x0000000c34007985 */ /* 0x0001e4000c101d32 */
.L_x_2805:
[----:B------:R-:W-:Y:S05]  /*8280*/  BSYNC B1 ;  /* 0x0000000000017941 */ /* 0x000fea0003800000 */
.L_x_2804:
[----:B------:R-:W-:Y:S01]  /*8290*/  ISETP.NE.AND P3, PT, R31, RZ, PT ;  /* 0x000000ff1f00720c */ /* 0x000fe20003f65270 */
[----:B------:R-:W-:-:S12]  /*82a0*/  BSSY B1, `(.L_x_2808) ;  /* 0x0000074000017945 */ /* 0x000fd80003800000 */
[----:B------:R-:W-:Y:S05]  /*82b0*/  @!P3 BRA `(.L_x_2809) ;  /* 0x0000000400c8b947 */ /* 0x000fea0003800000 */
[----:B0-----:R-:W2:Y:S04]  /*82c0*/  LDL R12, [R1+0xc] ;  /* 0x00000c00010c7983 */ /* 0x001ea80000100800 */
        /* <DEDUP_REMOVED lines=9> */
[----:B------:R-:W-:Y:S02]  /*8360*/  SHF.R.U32.HI R46, RZ, 0x8, R47 ;  /* 0x00000008ff2e7819 */ /* 0x000fe4000001162f */
        /* <DEDUP_REMOVED lines=8> */
[----:B------:R-:W-:Y:S01]  /*83f0*/  LOP3.LUT R51, R51, 0xff00, R44, 0xf8, !PT ;  /* 0x0000ff0033337812 */ /* 0x000fe200078ef82c */
[----:B------:R-:W-:Y:S01]  /*8400*/  IMAD.U32 R13, R50, 0x10000, RZ ;  /* 0x00010000320d7824 */ /* 0x000fe200078e00ff */
[----:B------:R-:W-:-:S02]  /*8410*/  LOP3.LUT R46, R47, 0xff00, R46, 0xf8, !PT ;  /* 0x0000ff002f2e7812 */ /* 0x000fc400078ef82e */
        /* <DEDUP_REMOVED lines=90> */
.L_x_2811:
[----:B------:R-:W-:Y:S05]  /*89c0*/  BSYNC B2 ;  /* 0x0000000000027941 */ /* 0x000fea0003800000 */
.L_x_2810:
[----:B--2---:R0:W-:Y:S02]  /*89d0*/  ST.E.128 desc[UR50][R48.64], R12 ;  /* 0x0000000c30007985 */ /* 0x0041e4000c101d32 */
.L_x_2809:
[----:B------:R-:W-:Y:S05]  /*89e0*/  BSYNC B1 ;  /* 0x0000000000017941 */ /* 0x000fea0003800000 */
.L_x_2808:
[----:B------:R-:W-:Y:S01]  /*89f0*/  ISETP.NE.AND P3, PT, R32, RZ, PT ;  /* 0x000000ff2000720c */ /* 0x000fe20003f65270 */
[----:B------:R-:W-:-:S12]  /*8a00*/  BSSY B1, `(.L_x_2812) ;  /* 0x0000074000017945 */ /* 0x000fd80003800000 */
[----:B------:R-:W-:Y:S05]  /*8a10*/  @!P3 BRA `(.L_x_2813) ;  /* 0x0000000400c8b947 */ /* 0x000fea0003800000 */
[----:B0-----:R-:W2:Y:S04]  /*8a20*/  LDL R12, [R1+0x8] ;  /* 0x00000800010c7983 */ /* 0x001ea80000100800 */
[----:B----4-:R-:W4:Y:S01]  /*8a30*/  LDL R11, [R1+0x1c] ;  /* 0x00001c00010b7983 */ /* 0x010f220000100800 */
[----:B------:R-:W-:Y:S01]  /*8a40*/  IADD3 R44, P3, R23, R120, RZ ;  /* 0x00000078172c7210 */ /* 0x000fe20007f7e0ff */
[----:B------:R-:W-:Y:S03]  /*8a50*/  BSSY B2, `(.L_x_2814) ;  /* 0x000006d000027945 */ /* 0x000fe60003800000 */
[----:B--2---:R-:W-:Y:S02]  /*8a60*/  IADD3.X R45, R119, R12, RZ, P3, !PT ;  /* 0x0000000c772d7210 */ /* 0x004fe40001ffe4ff */
[----:B------:R0:W2:Y:S01]  /*8a70*/  LDS.128 R12, [R88+0x2b200] ;  /* 0x02b20000580c7984 */ /* 0x0000a20000000c00 */
        /* <DEDUP_REMOVED lines=10> */
[----:B--2---:R-:W-:Y:S01]  /*8b20*/  IMAD.MOV.U32 R11, RZ, RZ, R13 ;  /* 0x000000ffff0b7224 */ /* 0x004fe200078e000d */
[----:B------:R-:W-:Y:S01]  /*8b30*/  LOP3.LUT R13, R40, 0xff00, R43, 0xf8, !PT ;  /* 0x0000ff00280d7812 */ /* 0x000fe200078ef82b */
[----:B------:R-:W-:Y:S01]  /*8b40*/  IMAD.MOV.U32 R41, RZ, RZ, R12 ;  /* 0x000000ffff297224 */ /* 0x000fe200078e000c */
[----:B------:R-:W-:Y:S01]  /*8b50*/  LOP3.LUT R42, R42, 0xff00, R47, 0xf8, !PT ;  /* 0x0000ff002a2a7812 */ /* 0x000fe200078ef82f */
[----:B------:R-:W-:Y:S01]  /*8b60*/  IMAD.U32 R40, R48, 0x10000, RZ ;  /* 0x0001000030287824 */ /* 0x000fe200078e00ff */
[----:B------:R-:W-:Y:S01]  /*8b70*/  F2FP.F16.E4M3.UNPACK_B R43, R87.H1 ;  /* 0x00000057ff2b723e */ /* 0x000fe200030006ff */
[----:B------:R-:W-:Y:S01]  /*8b80*/  IMAD.U32 R47, R46, 0x10000, RZ ;  /* 0x000100002e2f7824 */ /* 0x000fe200078e00ff */
[----:B------:R-:W-:-:S02]  /*8b90*/  F2FP.F16.E4M3.UNPACK_B R12, R11 ;  /* 0x0000000bff0c723e */ /* 0x000fc400020006ff */
[----:B------:R-:W-:Y:S01]  /*8ba0*/  LOP3.LUT R13, R13, 0xff0000, R40, 0xf8, !PT ;  /* 0x00ff00000d0d7812 */ /* 0x000fe200078ef828 */
[--C-:B------:R-:W-:Y:S01]  /*8bb0*/  HADD2.F32 R51, -RZ, R43.reuse.H0_H0 ;  /* 0x2000002bff337230 */ /* 0x100fe20000004100 */
[----:B------:R-:W-:Y:S01]  /*8bc0*/  LOP3.LUT R40, R42, 0xff0000, R47, 0xf8, !PT ;  /* 0x00ff00002a287812 */ /* 0x000fe200078ef82f */
[--C-:B------:R-:W-:Y:S01]  /*8bd0*/  HADD2.F32 R42, -RZ, R12.reuse.H1_H1 ;  /* 0x3000000cff2a7230 */ /* 0x100fe20000004100 */
[----:B------:R-:W-:Y:S01]  /*8be0*/  F2FP.F16.E4M3.UNPACK_B R47, R86.H1 ;  /* 0x00000056ff2f723e */ /* 0x000fe200030006ff */
[----:B------:R-:W-:Y:S01]  /*8bf0*/  HADD2.F32 R12, -RZ, R12.H0_H0 ;  /* 0x2000000cff0c7230 */ /* 0x000fe20000004100 */
[----:B------:R-:W-:Y:S01]  /*8c00*/  F2FP.F16.E4M3.UNPACK_B R11, R11.H1 ;  /* 0x0000000bff0b723e */ /* 0x000fe200030006ff */
[----:B------:R-:W-:Y:S02]  /*8c10*/  HADD2.F32 R48, -RZ, R43.H1_H1 ;  /* 0x3000002bff307230 */ /* 0x000fe40000004100 */
[----:B------:R-:W-:Y:S01]  /*8c20*/  FMUL.FTZ R53, R42, R51 ;  /* 0x000000332a357220 */ /* 0x000fe20000410000 */
[----:B------:R-:W-:-:S02]  /*8c30*/  HADD2.F32 R49, -RZ, R47.H0_H0 ;  /* 0x2000002fff317230 */ /* 0x000fc40000004100 */
        /* <DEDUP_REMOVED lines=78> */
.L_x_2815:
[----:B------:R-:W-:Y:S05]  /*9120*/  BSYNC B2 ;  /* 0x0000000000027941 */ /* 0x000fea0003800000 */
.L_x_2814:
[----:B--2---:R0:W-:Y:S02]  /*9130*/  ST.E.128 desc[UR50][R44.64], R12 ;  /* 0x0000000c2c007985 */ /* 0x0041e4000c101d32 */
.L_x_2813:
[----:B------:R-:W-:Y:S05]  /*9140*/  BSYNC B1 ;  /* 0x0000000000017941 */ /* 0x000fea0003800000 */
.L_x_2812:
[----:B------:R-:W-:-:S13]  /*9150*/  ISETP.NE.AND P3, PT, R33, RZ, PT ;  /* 0x000000ff2100720c */ /* 0x000fda0003f65270 */
        /* <DEDUP_REMOVED lines=9> */
[----:B------:R-:W-:Y:S02]  /*91f0*/  SHF.R.U32.HI R11, RZ, 0x8, R37 ;  /* 0x00000008ff0b7819 */ /* 0x000fe40000011625 */
[--C-:B------:R-:W-:Y:S02]  /*9200*/  SHF.R.U32.HI R36, RZ, 0x8, R39.reuse ;  /* 0x00000008ff247819 */ /* 0x100fe40000011627 */
[----:B------:R-:W-:Y:S01]  /*9210*/  LOP3.LUT R38, R37, 0xff0000ff, RZ, 0xc0, !PT ;  /* 0xff0000ff25267812 */ /* 0x000fe200078ec0ff */
[----:B------:R-:W-:Y:S01]  /*9220*/  IMAD.SHL.U32 R11, R11, 0x100, RZ ;  /* 0x000001000b0b7824 */ /* 0x000fe200078e00ff */
[----:B------:R-:W-:Y:S02]  /*9230*/  SHF.R.U32.HI R44, RZ, 0x10, R39 ;  /* 0x00000010ff2c7819 */ /* 0x000fe40000011627 */
[----:B------:R-:W-:Y:S02]  /*9240*/  SHF.R.U32.HI R45, RZ, 0x10, R37 ;  /* 0x00000010ff2d7819 */ /* 0x000fe40000011625 */
[----:B------:R-:W-:-:S02]  /*9250*/  LOP3.LUT R42, R39, 0xff0000ff, RZ, 0xc0, !PT ;  /* 0xff0000ff272a7812 */ /* 0x000fc400078ec0ff */
[----:B------:R-:W-:Y:S01]  /*9260*/  SHF.L.U32 R39, R36, 0x8, RZ ;  /* 0x0000000824277819 */ /* 0x000fe200000006ff */
[----:B--2---:R-:W-:Y:S01]  /*9270*/  IMAD.MOV.U32 R36, RZ, RZ, R12 ;  /* 0x000000ffff247224 */ /* 0x004fe200078e000c */
[----:B------:R-:W-:Y:S01]  /*9280*/  LOP3.LUT R37, R38, 0xff00, R11, 0xf8, !PT ;  /* 0x0000ff0026257812 */ /* 0x000fe200078ef80b */
[----:B------:R-:W-:Y:S01]  /*9290*/  IMAD.U32 R38, R44, 0x10000, RZ ;  /* 0x000100002c267824 */ /* 0x000fe200078e00ff */
[----:B------:R-:W-:Y:S01]  /*92a0*/  LOP3.LUT R43, R42, 0xff00, R39, 0xf8, !PT ;  /* 0x0000ff002a2b7812 */ /* 0x000fe200078ef827 */
[----:B------:R-:W-:Y:S01]  /*92b0*/  IMAD.U32 R12, R45, 0x10000, RZ ;  /* 0x000100002d0c7824 */ /* 0x000fe200078e00ff */
        /* <DEDUP_REMOVED lines=90> */
.L_x_2817:
[----:B------:R-:W-:Y:S05]  /*9860*/  BSYNC B1 ;  /* 0x0000000000017941 */ /* 0x000fea0003800000 */
.L_x_2816:
[----:B--2---:R0:W-:Y:S01]  /*9870*/  ST.E.128 desc[UR50][R40.64], R12 ;  /* 0x0000000c28007985 */ /* 0x0041e2000c101d32 */
[----:B------:R-:W-:Y:S05]  /*9880*/  BRA `(.L_x_2795) ;  /* 0x0000006c00707947 */ /* 0x000fea0003800000 */
.L_x_2761:
        /* <DEDUP_REMOVED lines=20> */
[----:B------:R-:W-:-:S05]  /*99d0*/  VIADD R36, R36, 0xffffff80 ;  /* 0xffffff8024247836 */ /* 0x000fca0000000000 */
[----:B------:R-:W-:-:S04]  /*99e0*/  LEA.HI R36, R36, R37, RZ, 0x1 ;  /* 0x0000002524247211 */ /* 0x000fc800078f08ff */
[----:B------:R-:W-:-:S04]  /*99f0*/  SHF.R.S32.HI R36, RZ, 0x1, R36 ;  /* 0x00000001ff247819 */ /* 0x000fc80000011424 */
[----:B------:R-:W-:Y:S02]  /*9a00*/  ISETP.GE.AND P3, PT, R36, R92, PT ;  /* 0x0000005c2400720c */ /* 0x000fe40003f66270 */
[----:B------:R-:W-:-:S11]  /*9a10*/  CS2R R36, SRZ ;  /* 0x0000000000247805 */ /* 0x000fd6000001ff00 */
        /* <DEDUP_REMOVED lines=28> */
.L_x_2819:
[----:B------:R-:W-:Y:S05]  /*9be0*/  BSYNC B1 ;  /* 0x0000000000017941 */ /* 0x000fea0003800000 */
.L_x_2818:
        /* <DEDUP_REMOVED lines=46> */
.L_x_2821:
[----:B------:R-:W-:Y:S05]  /*9ed0*/  BSYNC B1 ;  /* 0x0000000000017941 */ /* 0x000fea0003800000 */
.L_x_2820:
[----:B------:R-:W-:Y:S01]  /*9ee0*/  UISETP.NE.AND UP0, UPT, UR49, 0x3, UPT ;  /* 0x000000033100788c */ /* 0x000fe2000bf05270 */
[----:B-----5:R-:W-:Y:S01]  /*9ef0*/  MOV R157, R36 ;  /* 0x00000024009d7202 */ /* 0x020fe20000000f00 */
[----:B------:R-:W-:Y:S01]  /*9f00*/  IMAD.MOV.U32 R158, RZ, RZ, R38 ;  /* 0x000000ffff9e7224 */ /* 0x000fe200078e0026 */
[----:B------:R-:W-:Y:S01]  /*9f10*/  MOV R155, R54 ;  /* 0x00000036009b7202 */ /* 0x000fe20000000f00 */
[----:B------:R-:W-:Y:S01]  /*9f20*/  IMAD.MOV.U32 R152, RZ, RZ, R40 ;  /* 0x000000ffff987224 */ /* 0x000fe200078e0028 */
[----:B------:R-:W-:Y:S01]  /*9f30*/  MOV R145, R72 ;  /* 0x0000004800917202 */ /* 0x000fe20000000f00 */
[----:B------:R-:W-:Y:S01]  /*9f40*/  IMAD.MOV.U32 R153, RZ, RZ, R42 ;  /* 0x000000ffff997224 */ /* 0x000fe200078e002a */
[----:B------:R-:W-:Y:S01]  /*9f50*/  PLOP3.LUT P2, PT, PT, PT, UP0, 0x80, 0x0 ;  /* 0x000000000000781c */ /* 0x000fe20003f4f008 */
        /* <DEDUP_REMOVED lines=20> */
.L_x_2822:
[----:B------:R-:W2:Y:S01]  /*a0a0*/  LDL R11, [R1+0x14] ;  /* 0x00001400010b7983 */ /* 0x000ea20000100800 */
[----:B------:R-:W-:Y:S01]  /*a0b0*/  IMAD R93, R19, 0x8, R18 ;  /* 0x00000008135d7824 */ /* 0x000fe200078e0212 */
[----:B------:R-:W-:Y:S01]  /*a0c0*/  BSSY B1, `(.L_x_2823) ;  /* 0x0000004000017945 */ /* 0x000fe20003800000 */
[----:B--2---:R-:W-:-:S04]  /*a0d0*/  SHF.L.U32 R94, R11, 0x1f, RZ ;  /* 0x0000001f0b5e7819 */ /* 0x004fc800000006ff */
[----:B------:R-:W1:Y:S02]  /*a0e0*/  SYNCS.PHASECHK.TRANS64.TRYWAIT P5, [R93+URZ+0x33490], R94 ;  /* 0x0334905e5d0075a7 */ /* 0x000e6400080a017f */
[----:B-1----:R-:W-:Y:S05]  /*a0f0*/  @!P5 BRA `(.L_x_2824) ;  /* 0x0000029c002cd947 */ /* 0x002fea0003800000 */
.L_x_3131:
[----:B------:R-:W-:Y:S05]  /*a100*/  BSYNC B1 ;  /* 0x0000000000017941 */ /* 0x000fea0003800000 */
.L_x_2823:
[----:B------:R-:W2:Y:S01]  /*a110*/  LDC R131, c[0x0][0x2f4] ;  /* 0x0000bd00ff837b82 */ /* 0x000ea20000000800 */
[----:B------:R-:W-:Y:S01]  /*a120*/  UMOV UR4, 0xffffffff ;  /* 0xffffffff00047882 */ /* 0x000fe20000000000 */
[----:B--2---:R-:W-:Y:S02]  /*a130*/  IMAD.IADD R138, R131, 0x1, -R114 ;  /* 0x00000001838a7824 */ /* 0x004fe400078e0a72 */
[----:B------:R-:W-:Y:S05]  /*a140*/  BRA.DIV UR4, `(.L_x_2825) ;  /* 0x0000029e042c7947 */ /* 0x000fea000b800000 */
[----:B------:R2:W3:Y:S04]  /*a150*/  SHFL.IDX PT, R147, R119, RZ, 0x1e1f ;  /* 0x001e1fff77937589 */ /* 0x0004e800000e0000 */
[----:B------:R2:W4:Y:S02]  /*a160*/  SHFL.IDX PT, R11, R120, RZ, 0x1e1f ;  /* 0x001e1fff780b7589 */ /* 0x00052400000e0000 */
.L_x_3135:
        /* <DEDUP_REMOVED lines=8> */
[----:B------:R-:W-:Y:S01]  /*a1f0*/  SEL R12, R114, R138, !P0 ;  /* 0x0000008a720c7207 */ /* 0x000fe20004000000 */
[----:B------:R-:W-:Y:S01]  /*a200*/  BSSY B3, `(.L_x_2830) ;  /* 0x00000eb000037945 */ /* 0x000fe20003800000 */
[----:B------:R-:W-:-:S02]  /*a210*/  ISETP.GE.AND P3, PT, R16, R113, PT ;  /* 0x000000711000720c */ /* 0x000fc40003f66270 */
[----:B------:R-:W-:-:S04]  /*a220*/  SHF.R.S32.HI R13, RZ, 0x1f, R12 ;  /* 0x0000001fff0d7819 */ /* 0x000fc8000001140c */
[----:B------:R-:W-:-:S04]  /*a230*/  LEA.HI R13, R13, R12, RZ, 0x5 ;  /* 0x0000000c0d0d7211 */ /* 0x000fc800078f28ff */
[----:B------:R-:W-:-:S04]  /*a240*/  LEA.HI.SX32 R160, R13, R112, 0x1b ;  /* 0x000000700da07211 */ /* 0x000fc800078fdaff */
[----:B------:R-:W-:-:S04]  /*a250*/  SHF.R.S32.HI R13, RZ, 0x1f, R160 ;  /* 0x0000001fff0d7819 */ /* 0x000fc800000114a0 */
[----:B------:R-:W-:Y:S01]  /*a260*/  LEA.HI R13, R13, R160, RZ, 0x2 ;  /* 0x000000a00d0d7211 */ /* 0x000fe200078f10ff */
[----:B------:R-:W-:-:S03]  /*a270*/  IMAD.SHL.U32 R160, R160, 0x10, RZ ;  /* 0x00000010a0a07824 */ /* 0x000fc600078e00ff */
[----:B------:R-:W-:Y:S02]  /*a280*/  SHF.R.S32.HI R13, RZ, 0x2, R13 ;  /* 0x00000002ff0d7819 */ /* 0x000fe4000001140d */
[----:B-----5:R-:W-:-:S03]  /*a290*/  LOP3.LUT R12, R84, 0x30, R160, 0xf8, !PT ;  /* 0x00000030540c7812 */ /* 0x020fc600078ef8a0 */
[----:B--2---:R-:W-:Y:S01]  /*a2a0*/  IMAD R13, R13, 0x2800, R15 ;  /* 0x000028000d0d7824 */ /* 0x004fe200078e020f */
[----:B---3--:R-:W-:-:S04]  /*a2b0*/  LOP3.LUT R12, R12, R14, RZ, 0x3c, !PT ;  /* 0x0000000e0c0c7212 */ /* 0x008fc800078e3cff */
[----:B------:R-:W-:-:S05]  /*a2c0*/  IADD3 R12, R13, R12, RZ ;  /* 0x0000000c0d0c7210 */ /* 0x000fca0007ffe0ff */
        /* <DEDUP_REMOVED lines=220> */
[----:B------:R-:W-:-:S03]  /*b090*/  MOV R14, R50 ;  /* 0x00000032000e7202 */ /* 0x000fc60000000f00 */
[----:B------:R-:W-:-:S07]  /*b0a0*/  IMAD.MOV.U32 R86, RZ, RZ, R157 ;  /* 0x000000ffff567224 */ /* 0x000fce00078e009d */
.L_x_2831:
[----:B------:R-:W-:Y:S05]  /*b0b0*/  BSYNC B3 ;  /* 0x0000000000037941 */ /* 0x000fea0003800000 */
.L_x_2830:
[----:B----4-:R-:W-:-:S05]  /*b0c0*/  IADD3 R36, P3, R21, R11, RZ ;  /* 0x0000000b15247210 */ /* 0x010fca0007f7e0ff */
[----:B------:R-:W-:Y:S01]  /*b0d0*/  IMAD.X R37, R147, 0x1, R108, P3 ;  /* 0x0000000193257824 */ /* 0x000fe200018e066c */
[----:B------:R-:W-:-:S04]  /*b0e0*/  ISETP.GE.AND P3, PT, R160, R131, PT ;  /* 0x00000083a000720c */ /* 0x000fc80003f66270 */
[----:B--2---:R2:W-:Y:S09]  /*b0f0*/  ST.E.128 desc[UR50][R36.64], R12 ;  /* 0x0000000c24007985 */ /* 0x0045f2000c101d32 */
[----:B------:R-:W-:-:S04]  /*b100*/  @!P3 IADD3 R38, P5, R11, R160, RZ ;  /* 0x000000a00b26b210 */ /* 0x000fc80007fbe0ff */
[----:B------:R-:W-:-:S05]  /*b110*/  @!P3 LEA.HI.X.SX32 R39, R160, R147, 0x1, P5 ;  /* 0x00000093a027b211 */ /* 0x000fca00028f0eff */
[----:B0-----:R2:W-:Y:S04]  /*b120*/  @!P3 ST.E.128 desc[UR50][R38.64], R84 ;  /* 0x000000542600b985 */ /* 0x0015e8000c101d32 */
.L_x_2829:
[----:B------:R-:W-:Y:S05]  /*b130*/  BSYNC B2 ;  /* 0x0000000000027941 */ /* 0x000fea0003800000 */
.L_x_2828:
        /* <DEDUP_REMOVED lines=31> */
[----:B------:R-:W-:Y:S02]  /*b330*/  SHF.R.U32.HI R49, RZ, 0x10, R53 ;  /* 0x00000010ff317819 */ /* 0x000fe40000011635 */
[--C-:B------:R-:W-:Y:S02]  /*b340*/  SHF.R.U32.HI R51, RZ, 0x8, R55.reuse ;  /* 0x00000008ff337819 */ /* 0x100fe40000011637 */
[----:B------:R-:W-:Y:S01]  /*b350*/  LOP3.LUT R53, R41, 0xff0000ff, RZ, 0xc0, !PT ;  /* 0xff0000ff29357812 */ /* 0x000fe200078ec0ff */
[----:B------:R-:W-:Y:S01]  /*b360*/  IMAD.U32 R49, R49, 0x10000, RZ ;  /* 0x0001000031317824 */ /* 0x000fe200078e00ff */
[----:B------:R-:W-:Y:S01]  /*b370*/  LOP3.LUT R84, R55, 0xff0000ff, RZ, 0xc0, !PT ;  /* 0xff0000ff37547812 */ /* 0x000fe200078ec0ff */
[----:B------:R-:W-:Y:S01]  /*b380*/  IMAD.SHL.U32 R51, R51, 0x100, RZ ;  /* 0x0000010033337824 */ /* 0x000fe200078e00ff */
[----:B------:R-:W-:-:S02]  /*b390*/  SHF.R.U32.HI R40, RZ, 0x10, R55 ;  /* 0x00000010ff287819 */ /* 0x000fc40000011637 */
[----:B------:R-:W-:Y:S02]  /*b3a0*/  SHF.R.U32.HI R41, RZ, 0x10, R41 ;  /* 0x00000010ff297819 */ /* 0x000fe40000011629 */
[----:B------:R-:W-:Y:S01]  /*b3b0*/  SHF.L.U32 R55, R50, 0x8, RZ ;  /* 0x0000000832377819 */ /* 0x000fe200000006ff */
[----:B------:R-:W-:Y:S01]  /*b3c0*/  IMAD.U32 R40, R40, 0x10000, RZ ;  /* 0x0001000028287824 */ /* 0x000fe200078e00ff */
[----:B------:R-:W-:Y:S01]  /*b3d0*/  LOP3.LUT R53, R53, 0xff00, R54, 0xf8, !PT ;  /* 0x0000ff0035357812 */ /* 0x000fe200078ef836 */
[----:B------:R-:W-:Y:S01]  /*b3e0*/  IMAD.U32 R41, R41, 0x10000, RZ ;  /* 0x0001000029297824 */ /* 0x000fe200078e00ff */
[----:B------:R-:W-:Y:S02]  /*b3f0*/  LOP3.LUT R42, R42, 0xff00, R55, 0xf8, !PT ;  /* 0x0000ff002a2a7812 */ /* 0x000fe400078ef837 */
[----:B------:R-:W-:Y:S02]  /*b400*/  LOP3.LUT R84, R84, 0xff00, R51, 0xf8, !PT ;  /* 0x0000ff0054547812 */ /* 0x000fe400078ef833 */
[----:B------:R-:W-:-:S02]  /*b410*/  LOP3.LUT R51, R42, 0xff0000, R49, 0xf8, !PT ;  /* 0x00ff00002a337812 */ /* 0x000fc400078ef831 */
        /* <DEDUP_REMOVED lines=143> */
[----:B------:R-:W-:Y:S01]  /*bd10*/  MOV R36, R14 ;  /* 0x0000000e00247202 */ /* 0x000fe20000000f00 */
[--C-:B------:R-:W-:Y:S01]  /*bd20*/  HADD2.F32 R152, -RZ, R51.reuse.H0_H0 ;  /* 0x20000033ff987230 */ /* 0x100fe20000004100 */
[----:B------:R-:W-:Y:S01]  /*bd30*/  F2FP.SATFINITE.E4M3.F32.PACK_AB_MERGE_C R54, R49, R54, R43 ;  /* 0x000000363136723e */ /* 0x000fe2000480702b */
[----:B------:R-:W-:Y:S01]  /*bd40*/  HADD2.F32 R51, -RZ, R51.H1_H1 ;  /* 0x30000033ff337230 */ /* 0x000fe20000004100 */
[----:B------:R-:W-:Y:S01]  /*bd50*/  F2FP.F16.E4M3.UNPACK_B R14, R153.H1 ;  /* 0x00000099ff0e723e */ /* 0x000fe200030006ff */
[----:B------:R-:W-:Y:S01]  /*bd60*/  IMAD.MOV.U32 R15, RZ, RZ, R40 ;  /* 0x000000ffff0f7224 */ /* 0x000fe200078e0028 */
[----:B------:R-:W-:-:S02]  /*bd70*/  F2FP.F16.E4M3.UNPACK_B R49, R38.H1 ;  /* 0x00000026ff31723e */ /* 0x000fc400030006ff */
[----:B------:R-:W-:Y:S01]  /*bd80*/  F2FP.F16.E4M3.UNPACK_B R43, R36.H1 ;  /* 0x00000024ff2b723e */ /* 0x000fe200030006ff */
[--C-:B------:R-:W-:Y:S01]  /*bd90*/  HADD2.F32 R156, -RZ, R14.reuse.H0_H0 ;  /* 0x2000000eff9c7230 */ /* 0x100fe20000004100 */
[----:B------:R-:W-:Y:S01]  /*bda0*/  F2FP.F16.E4M3.UNPACK_B R153, R153 ;  /* 0x00000099ff99723e */ /* 0x000fe200020006ff */
[----:B------:R-:W-:Y:S01]  /*bdb0*/  HADD2.F32 R50, -RZ, R49.H0_H0 ;  /* 0x20000031ff327230 */ /* 0x000fe20000004100 */
[----:B------:R-:W-:Y:S01]  /*bdc0*/  F2FP.F16.E4M3.UNPACK_B R38, R38 ;  /* 0x00000026ff26723e */ /* 0x000fe200020006ff */
[----:B------:R-:W-:Y:S01]  /*bdd0*/  HADD2.F32 R84, -RZ, R43.H0_H0 ;  /* 0x2000002bff547230 */ /* 0x000fe20000004100 */
[----:B------:R-:W-:Y:S01]  /*bde0*/  F2FP.F16.E4M3.UNPACK_B R36, R36 ;  /* 0x00000024ff24723e */ /* 0x000fe200020006ff */
[----:B------:R-:W-:Y:S02]  /*bdf0*/  HADD2.F32 R14, -RZ, R14.H1_H1 ;  /* 0x3000000eff0e7230 */ /* 0x000fe40000004100 */
[----:B------:R-:W-:Y:S01]  /*be00*/  FMUL.FTZ R154, R50, R156 ;  /* 0x0000009c329a7220 */ /* 0x000fe20000410000 */
[----:B------:R-:W-:-:S02]  /*be10*/  HADD2.F32 R49, -RZ, R49.H1_H1 ;  /* 0x30000031ff317230 */ /* 0x000fc40000004100 */
[C---:B------:R-:W-:Y:S01]  /*be20*/  FMUL.FTZ R156, R84.reuse, R156 ;  /* 0x0000009c549c7220 */ /* 0x040fe20000410000 */
[----:B------:R-:W-:Y:S02]  /*be30*/  HADD2.F32 R43, -RZ, R43.H1_H1 ;  /* 0x3000002bff2b7230 */ /* 0x000fe40000004100 */
[-C--:B------:R-:W-:Y:S01]  /*be40*/  FFMA.FTZ R154, R84, R152.reuse, -R154 ;  /* 0x00000098549a7223 */ /* 0x080fe2000001089a */
[----:B------:R-:W-:Y:S01]  /*be50*/  F2FP.SATFINITE.E4M3.F32.PACK_AB_MERGE_C R37, R12, R55, R37 ;  /* 0x000000370c25723e */ /* 0x000fe20004807025 */
[----:B------:R-:W-:Y:S01]  /*be60*/  FFMA.FTZ R156, R50, R152, R156 ;  /* 0x00000098329c7223 */ /* 0x000fe2000001009c */
[-C--:B------:R-:W-:Y:S01]  /*be70*/  FMUL.FTZ R50, R49, R14.reuse ;  /* 0x0000000e31327220 */ /* 0x080fe20000410000 */
[C---:B------:R-:W-:Y:S01]  /*be80*/  FMUL.FTZ R14, R43.reuse, R14 ;  /* 0x0000000e2b0e7220 */ /* 0x040fe20000410000 */
[----:B------:R-:W-:Y:S02]  /*be90*/  HADD2.F32 R152, -RZ, R153.H0_H0 ;  /* 0x20000099ff987230 */ /* 0x000fe40000004100 */
        /* <DEDUP_REMOVED lines=15> */
[----:B------:R-:W-:Y:S01]  /*bf90*/  F2FP.SATFINITE.E4M3.F32.PACK_AB_MERGE_C R14, R14, R156, RZ ;  /* 0x0000009c0e0e723e */ /* 0x000fe200048070ff */
[C---:B------:R-:W-:Y:S01]  /*bfa0*/  FMUL.FTZ R153, R36.reuse, R153 ;  /* 0x0000009924997220 */ /* 0x040fe20000410000 */
[----:B------:R-:W-:Y:S02]  /*bfb0*/  IMAD.MOV.U32 R12, RZ, RZ, R54 ;  /* 0x000000ffff0c7224 */ /* 0x000fe400078e0036 */
[-C--:B------:R-:W-:Y:S01]  /*bfc0*/  FFMA.FTZ R49, R36, R155.reuse, -R49 ;  /* 0x0000009b24317223 */ /* 0x080fe20000010831 */
[----:B------:R-:W-:Y:S02]  /*bfd0*/  IMAD.MOV.U32 R36, RZ, RZ, R37 ;  /* 0x000000ffff247224 */ /* 0x000fe400078e0025 */
[----:B------:R-:W-:Y:S01]  /*bfe0*/  FFMA.FTZ R153, R38, R155, R153 ;  /* 0x0000009b26997223 */ /* 0x000fe20000010099 */
[----:B------:R-:W-:Y:S01]  /*bff0*/  IMAD.MOV.U32 R37, RZ, RZ, R41 ;  /* 0x000000ffff257224 */ /* 0x000fe200078e0029 */
[----:B------:R-:W-:-:S03]  /*c000*/  F2FP.SATFINITE.E4M3.F32.PACK_AB_MERGE_C R43, R49, R84, R43 ;  /* 0x00000054312b723e */ /* 0x000fc6000480702b */
[----:B------:R-:W-:Y:S02]  /*c010*/  F2FP.SATFINITE.E4M3.F32.PACK_AB_MERGE_C R152, R153, R152, R14 ;  /* 0x000000989998723e */ /* 0x000fe4000480700e */
[----:B------:R-:W-:-:S03]  /*c020*/  IMAD.MOV.U32 R14, RZ, RZ, R43 ;  /* 0x000000ffff0e7224 */ /* 0x000fc600078e002b */
[----:B------:R-:W-:-:S07]  /*c030*/  IMAD.MOV.U32 R38, RZ, RZ, R152 ;  /* 0x000000ffff267224 */ /* 0x000fce00078e0098 */
.L_x_2835:
[----:B------:R-:W-:Y:S05]  /*c040*/  BSYNC B3 ;  /* 0x0000000000037941 */ /* 0x000fea0003800000 */
.L_x_2834:
[----:B----4-:R-:W-:-:S05]  /*c050*/  IADD3 R40, P3, R25, R11, RZ ;  /* 0x0000000b19287210 */ /* 0x010fca0007f7e0ff */
[----:B------:R-:W-:Y:S01]  /*c060*/  IMAD.X R41, R147, 0x1, R95, P3 ;  /* 0x0000000193297824 */ /* 0x000fe200018e065f */
[----:B------:R-:W-:-:S04]  /*c070*/  ISETP.GE.AND P3, PT, R48, R131, PT ;  /* 0x000000833000720c */ /* 0x000fc80003f66270 */
[----:B--2---:R2:W-:Y:S09]  /*c080*/  ST.E.128 desc[UR50][R40.64], R12 ;  /* 0x0000000c28007985 */ /* 0x0045f2000c101d32 */
[----:B------:R-:W-:-:S04]  /*c090*/  @!P3 IADD3 R42, P5, R11, R48, RZ ;  /* 0x000000300b2ab210 */ /* 0x000fc80007fbe0ff */
[----:B------:R-:W-:-:S05]  /*c0a0*/  @!P3 LEA.HI.X.SX32 R43, R48, R147, 0x1, P5 ;  /* 0x00000093302bb211 */ /* 0x000fca00028f0eff */
[----:B0-----:R2:W-:Y:S04]  /*c0b0*/  @!P3 ST.E.128 desc[UR50][R42.64], R36 ;  /* 0x000000242a00b985 */ /* 0x0015e8000c101d32 */
.L_x_2833:
[----:B------:R-:W-:Y:S05]  /*c0c0*/  BSYNC B2 ;  /* 0x0000000000027941 */ /* 0x000fea0003800000 */
.L_x_2832:
[----:B------:R-:W-:-:S13]  /*c0d0*/  ISETP.NE.AND P3, PT, R30, RZ, PT ;  /* 0x000000ff1e00720c */ /* 0x000fda0003f65270 */
[----:B------:R-:W-:Y:S05]  /*c0e0*/  @!P3 BRA `(.L_x_2827) ;  /* 0x0000000c00d8b947 */ /* 0x000fea0003800000 */
[----:B--2---:R-:W2:Y:S04]  /*c0f0*/  LDL R36, [R1+0x30] ;  /* 0x0000300001247983 */ /* 0x004ea80000100800 */
[----:B0-----:R-:W5:Y:S04]  /*c100*/  LDL R14, [R1+0x34] ;  /* 0x00003400010e7983 */ /* 0x001f680000100800 */
[----:B------:R-:W3:Y:S01]  /*c110*/  LDL R15, [R1+0x38] ;  /* 0x00003800010f7983 */ /* 0x000ee20000100800 */
[----:B------:R-:W-:-:S04]  /*c120*/  LOP3.LUT P5, RZ, R22, 0x1, RZ, 0xc0, !PT ;  /* 0x0000000116ff7812 */ /* 0x000fc800078ac0ff */
[----:B------:R-:W-:-:S04]  /*c130*/  SEL R12, R114, R138, !P5 ;  /* 0x0000008a720c7207 */ /* 0x000fc80006800000 */
[----:B------:R-:W-:-:S04]  /*c140*/  SHF.R.S32.HI R13, RZ, 0x1f, R12 ;  /* 0x0000001fff0d7819 */ /* 0x000fc8000001140c */
[----:B------:R-:W-:-:S04]  /*c150*/  LEA.HI R13, R13, R12, RZ, 0x5 ;  /* 0x0000000c0d0d7211 */ /* 0x000fc800078f28ff */
[----:B------:R-:W-:-:S04]  /*c160*/  LEA.HI.SX32 R13, R13, R110, 0x1b ;  /* 0x0000006e0d0d7211 */ /* 0x000fc800078fdaff */
[----:B------:R-:W-:Y:S02]  /*c170*/  SHF.R.S32.HI R12, RZ, 0x1f, R13 ;  /* 0x0000001fff0c7819 */ /* 0x000fe4000001140d */
[----:B------:R-:W-:Y:S02]  /*c180*/  SHF.L.U32 R41, R13, 0x4, RZ ;  /* 0x000000040d297819 */ /* 0x000fe400000006ff */
[----:B------:R-:W-:-:S04]  /*c190*/  LEA.HI R12, R12, R13, RZ, 0x2 ;  /* 0x0000000d0c0c7211 */ /* 0x000fc800078f10ff */
[----:B------:R-:W-:Y:S02]  /*c1a0*/  SHF.R.S32.HI R13, RZ, 0x2, R12 ;  /* 0x00000002ff0d7819 */ /* 0x000fe4000001140c */
[----:B------:R-:W-:Y:S01]  /*c1b0*/  ISETP.GE.AND P3, PT, R224, R113, PT ;  /* 0x00000071e000720c */ /* 0x000fe20003f66270 */
[----:B------:R-:W-:Y:S01]  /*c1c0*/  BSSY B2, `(.L_x_2836) ;  /* 0x00000e1000027945 */ /* 0x000fe20003800000 */
[----:B--2---:R-:W-:-:S04]  /*c1d0*/  LOP3.LUT R12, R36, 0x30, R41, 0xf8, !PT ;  /* 0x00000030240c7812 */ /* 0x004fc800078ef829 */
[----:B-----5:R-:W-:Y:S01]  /*c1e0*/  LOP3.LUT R12, R12, R14, RZ, 0x3c, !PT ;  /* 0x0000000e0c0c7212 */ /* 0x020fe200078e3cff */
[----:B---3--:R-:W-:-:S04]  /*c1f0*/  IMAD R13, R13, 0x2800, R15 ;  /* 0x000028000d0d7824 */ /* 0x008fc800078e020f */
[----:B------:R-:W-:Y:S02]  /*c200*/  IMAD.IADD R12, R13, 0x1, R12 ;  /* 0x000000010d0c7824 */ /* 0x000fe400078e020c */
        /* <DEDUP_REMOVED lines=50> */
[----:B------:R-:W-:Y:S02]  /*c530*/  IMAD.U32 R40, R40, 0x10000, RZ ;  /* 0x0001000028287824 */ /* 0x000fe400078e00ff */
        /* <DEDUP_REMOVED lines=20> */
[----:B------:R-:W-:Y:S02]  /*c680*/  SHF.L.U32 R37, R46, 0x8, RZ ;  /* 0x000000082e257819 */ /* 0x000fe400000006ff */
[----:B------:R-:W-:Y:S02]  /*c690*/  LOP3.LUT R46, R52, 0xff0000, R40, 0xf8, !PT ;  /* 0x00ff0000342e7812 */ /* 0x000fe400078ef828 */
[----:B------:R-:W-:Y:S01]  /*c6a0*/  LOP3.LUT R37, R48, 0xff00, R37, 0xf8, !PT ;  /* 0x0000ff0030257812 */ /* 0x000fe200078ef825 */
[----:B------:R-:W-:Y:S01]  /*c6b0*/  IMAD.MOV.U32 R48, RZ, RZ, R15 ;  /* 0x000000ffff307224 */ /* 0x000fe200078e000f */
[----:B------:R-:W-:Y:S02]  /*c6c0*/  F2FP.F16.E4M3.UNPACK_B R40, R39 ;  /* 0x00000027ff28723e */ /* 0x000fe400020006ff */
[----:B------:R-:W-:-:S02]  /*c6d0*/  LOP3.LUT R37, R37, 0xff0000, R44, 0xf8, !PT ;  /* 0x00ff000025257812 */ /* 0x000fc400078ef82c */
[----:B------:R-:W-:Y:S01]  /*c6e0*/  F2FP.F16.E4M3.UNPACK_B R15, R48 ;  /* 0x00000030ff0f723e */ /* 0x000fe200020006ff */
[----:B------:R-:W-:Y:S01]  /*c6f0*/  HADD2.F32 R54, -RZ, R40.H0_H0 ;  /* 0x20000028ff367230 */ /* 0x000fe20000004100 */
[----:B------:R-:W-:Y:S02]  /*c700*/  F2FP.F16.E4M3.UNPACK_B R52, R37 ;  /* 0x00000025ff34723e */ /* 0x000fe400020006ff */
[-C--:B------:R-:W-:Y:S01]  /*c710*/  F2FP.F16.E4M3.UNPACK_B R53, R46.reuse ;  /* 0x0000002eff35723e */ /* 0x080fe200020006ff */
[----:B------:R-:W-:Y:S01]  /*c720*/  HADD2.F32 R68, -RZ, R15.H0_H0 ;  /* 0x2000000fff447230 */ /* 0x000fe20000004100 */
[----:B------:R-:W-:Y:S01]  /*c730*/  F2FP.F16.E4M3.UNPACK_B R39, R39.H1 ;  /* 0x00000027ff27723e */ /* 0x000fe200030006ff */
[--C-:B------:R-:W-:Y:S01]  /*c740*/  HADD2.F32 R44, -RZ, R52.reuse.H0_H0 ;  /* 0x20000034ff2c7230 */ /* 0x100fe20000004100 */
[----:B------:R-:W-:Y:S01]  /*c750*/  F2FP.F16.E4M3.UNPACK_B R37, R37.H1 ;  /* 0x00000025ff25723e */ /* 0x000fe200030006ff */
[----:B------:R-:W-:Y:S01]  /*c760*/  HADD2.F32 R55, -RZ, R53.H0_H0 ;  /* 0x20000035ff377230 */ /* 0x000fe20000004100 */
[----:B------:R-:W-:Y:S01]  /*c770*/  F2FP.F16.E4M3.UNPACK_B R46, R46.H1 ;  /* 0x0000002eff2e723e */ /* 0x000fe200030006ff */
[----:B------:R-:W-:-:S02]  /*c780*/  HADD2.F32 R52, -RZ, R52.H1_H1 ;  /* 0x30000034ff347230 */ /* 0x000fc40000004100 */
[-C--:B------:R-:W-:Y:S01]  /*c790*/  FMUL.FTZ R69, R54, R44.reuse ;  /* 0x0000002c36457220 */ /* 0x080fe20000410000 */
[----:B------:R-:W-:Y:S01]  /*c7a0*/  FMUL.FTZ R44, R68, R44 ;  /* 0x0000002c442c7220 */ /* 0x000fe20000410000 */
[----:B------:R-:W-:Y:S01]  /*c7b0*/  HADD2.F32 R15, -RZ, R15.H1_H1 ;  /* 0x3000000fff0f7230 */ /* 0x000fe20000004100 */
[----:B------:R-:W-:Y:S01]  /*c7c0*/  F2FP.SATFINITE.E4M3.F32.PACK_AB_MERGE_C R45, R51, R45, RZ ;  /* 0x0000002d332d723e */ /* 0x000fe200048070ff */
[----:B------:R-:W-:Y:S02]  /*c7d0*/  HADD2.F32 R53, -RZ, R53.H1_H1 ;  /* 0x30000035ff357230 */ /* 0x000fe40000004100 */
[-C--:B------:R-:W-:Y:S01]  /*c7e0*/  FFMA.FTZ R54, R54, R55.reuse, R44 ;  /* 0x0000003736367223 */ /* 0x080fe2000001002c */
[----:B------:R-:W-:Y:S02]  /*c7f0*/  HADD2.F32 R44, -RZ, R40.H1_H1 ;  /* 0x30000028ff2c7230 */ /* 0x000fe40000004100 */
[----:B------:R-:W-:Y:S01]  /*c800*/  FFMA.FTZ R69, R68, R55, -R69 ;  /* 0x0000003744457223 */ /* 0x000fe20000010845 */
[--C-:B------:R-:W-:Y:S01]  /*c810*/  HADD2.F32 R55, -RZ, R37.reuse.H0_H0 ;  /* 0x20000025ff377230 */ /* 0x100fe20000004100 */
[----:B------:R-:W-:Y:S01]  /*c820*/  F2FP.SATFINITE.E4M3.F32.PACK_AB_MERGE_C R49, R49, R50, R45 ;  /* 0x000000323131723e */ /* 0x000fe2000480702d */
[----:B------:R-:W-:-:S02]  /*c830*/  HADD2.F32 R37, -RZ, R37.H1_H1 ;  /* 0x30000025ff257230 */ /* 0x000fc40000004100 */
[C---:B------:R-:W-:Y:S01]  /*c840*/  FMUL.FTZ R40, R44.reuse, R52 ;  /* 0x000000342c287220 */ /* 0x040fe20000410000 */
[----:B------:R-:W-:Y:S02]  /*c850*/  F2FP.F16.E4M3.UNPACK_B R45, R36.H1 ;  /* 0x00000024ff2d723e */ /* 0x000fe400030006ff */
[----:B------:R-:W-:Y:S01]  /*c860*/  F2FP.SATFINITE.E4M3.F32.PACK_AB_MERGE_C R13, R47, R13, RZ ;  /* 0x0000000d2f0d723e */ /* 0x000fe200048070ff */
[CC--:B------:R-:W-:Y:S01]  /*c870*/  FFMA.FTZ R40, R15.reuse, R53.reuse, -R40 ;  /* 0x000000350f287223 */ /* 0x0c0fe20000010828 */
[----:B------:R-:W-:Y:S01]  /*c880*/  FMUL.FTZ R15, R15, R52 ;  /* 0x000000340f0f7220 */ /* 0x000fe20000410000 */
[--C-:B------:R-:W-:Y:S01]  /*c890*/  HADD2.F32 R52, -RZ, R46.reuse.H0_H0 ;  /* 0x2000002eff347230 */ /* 0x100fe20000004100 */
[----:B------:R-:W-:Y:S01]  /*c8a0*/  F2FP.F16.E4M3.UNPACK_B R47, R150.H1 ;  /* 0x00000096ff2f723e */ /* 0x000fe200030006ff */
[----:B------:R-:W-:Y:S02]  /*c8b0*/  HADD2.F32 R46, -RZ, R46.H1_H1 ;  /* 0x3000002eff2e7230 */ /* 0x000fe40000004100 */
[----:B------:R-:W-:Y:S01]  /*c8c0*/  FFMA.FTZ R15, R44, R53, R15 ;  /* 0x000000352c0f7223 */ /* 0x000fe2000001000f */
[----:B------:R-:W-:Y:S01]  /*c8d0*/  F2FP.F16.E4M3.UNPACK_B R44, R48.H1 ;  /* 0x00000030ff2c723e */ /* 0x000fe200030006ff */
[--C-:B------:R-:W-:Y:S01]  /*c8e0*/  HADD2.F32 R48, -RZ, R39.reuse.H0_H0 ;  /* 0x20000027ff307230 */ /* 0x100fe20000004100 */
[----:B------:R-:W-:Y:S01]  /*c8f0*/  F2FP.F16.E4M3.UNPACK_B R36, R36 ;  /* 0x00000024ff24723e */ /* 0x000fe200020006ff */
[----:B------:R-:W-:Y:S01]  /*c900*/  HADD2.F32 R39, -RZ, R39.H1_H1 ;  /* 0x30000027ff277230 */ /* 0x000fe20000004100 */
[----:B------:R-:W-:Y:S01]  /*c910*/  F2FP.F16.E4M3.UNPACK_B R150, R150 ;  /* 0x00000096ff96723e */ /* 0x000fe200020006ff */
[----:B------:R-:W-:-:S02]  /*c920*/  HADD2.F32 R53, -RZ, R44.H0_H0 ;  /* 0x2000002cff357230 */ /* 0x000fc40000004100 */
[----:B------:R-:W-:Y:S01]  /*c930*/  FMUL.FTZ R68, R48, R55 ;  /* 0x0000003730447220 */ /* 0x000fe20000410000 */
[----:B------:R-:W-:Y:S01]  /*c940*/  HADD2.F32 R44, -RZ, R44.H1_H1 ;  /* 0x3000002cff2c7230 */ /* 0x000fe20000004100 */
[----:B------:R-:W-:Y:S01]  /*c950*/  F2FP.SATFINITE.E4M3.F32.PACK_AB_MERGE_C R42, R42, R43, R13 ;  /* 0x0000002b2a2a723e */ /* 0x000fe2000480700d */
[--C-:B------:R-:W-:Y:S02]  /*c960*/  HADD2.F32 R51, -RZ, R47.reuse.H0_H0 ;  /* 0x2000002fff337230 */ /* 0x100fe40000004100 */
[CC--:B------:R-:W-:Y:S01]  /*c970*/  FFMA.FTZ R68, R53.reuse, R52.reuse, -R68 ;  /* 0x0000003435447223 */ /* 0x0c0fe20000010844 */
[----:B------:R-:W-:Y:S01]  /*c980*/  FMUL.FTZ R53, R53, R55 ;  /* 0x0000003735357220 */ /* 0x000fe20000410000 */
[----:B------:R-:W-:Y:S02]  /*c990*/  HADD2.F32 R47, -RZ, R47.H1_H1 ;  /* 0x3000002fff2f7230 */ /* 0x000fe40000004100 */
[----:B------:R-:W-:Y:S02]  /*c9a0*/  IMAD.MOV.U32 R13, RZ, RZ, R49 ;  /* 0x000000ffff0d7224 */ /* 0x000fe400078e0031 */
        /* <DEDUP_REMOVED lines=91> */
[----:B------:R-:W-:Y:S01]  /*cf60*/  IMAD.MOV.U32 R37, RZ, RZ, R42 ;  /* 0x000000ffff257224 */ /* 0x000fe200078e002a */
[----:B------:R-:W-:-:S03]  /*cf70*/  F2FP.SATFINITE.E4M3.F32.PACK_AB_MERGE_C R44, R45, R52, R44 ;  /* 0x000000342d2c723e */ /* 0x000fc6000480702c */
[----:B------:R-:W-:Y:S02]  /*cf80*/  F2FP.SATFINITE.E4M3.F32.PACK_AB_MERGE_C R68, R149, R68, R14 ;  /* 0x000000449544723e */ /* 0x000fe4000480700e */
[----:B------:R-:W-:Y:S02]  /*cf90*/  F2FP.SATFINITE.E4M3.F32.PACK_AB_MERGE_C R45, R40, R69, R48 ;  /* 0x00000045282d723e */ /* 0x000fe40004807030 */
[----:B------:R-:W-:Y:S01]  /*cfa0*/  MOV R14, R44 ;  /* 0x0000002c000e7202 */ /* 0x000fe20000000f00 */
[----:B------:R-:W-:Y:S02]  /*cfb0*/  IMAD.MOV.U32 R38, RZ, RZ, R68 ;  /* 0x000000ffff267224 */ /* 0x000fe400078e0044 */
[----:B------:R-:W-:-:S07]  /*cfc0*/  IMAD.MOV.U32 R15, RZ, RZ, R45 ;  /* 0x000000ffff0f7224 */ /* 0x000fce00078e002d */
.L_x_2837:
[----:B------:R-:W-:Y:S05]  /*cfd0*/  BSYNC B2 ;  /* 0x0000000000027941 */ /* 0x000fea0003800000 */
.L_x_2836:
[----:B------:R-:W-:-:S13]  /*cfe0*/  ISETP.GE.AND P3, PT, R41, R131, PT ;  /* 0x000000832900720c */ /* 0x000fda0003f66270 */
[----:B----4-:R-:W-:-:S04]  /*cff0*/  @!P3 IADD3 R40, P5, R11, R41, RZ ;  /* 0x000000290b28b210 */ /* 0x010fc80007fbe0ff */
[----:B------:R-:W-:Y:S02]  /*d000*/  @!P3 LEA.HI.X.SX32 R41, R41, R147, 0x1, P5 ;  /* 0x000000932929b211 */ /* 0x000fe400028f0eff */
[----:B------:R-:W-:-:S05]  /*d010*/  IADD3 R42, P5, R26, R11, RZ ;  /* 0x0000000b1a2a7210 */ /* 0x000fca0007fbe0ff */
[----:B------:R-:W-:-:S05]  /*d020*/  IMAD.X R43, R147, 0x1, R27, P5 ;  /* 0x00000001932b7824 */ /* 0x000fca00028e061b */
[----:B0-----:R0:W-:Y:S04]  /*d030*/  ST.E.128 desc[UR50][R42.64], R12 ;  /* 0x0000000c2a007985 */ /* 0x0011e8000c101d32 */
[----:B--2---:R0:W-:Y:S02]  /*d040*/  @!P3 ST.E.128 desc[UR50][R40.64], R36 ;  /* 0x000000242800b985 */ /* 0x0041e4000c101d32 */
.L_x_2827:
[----:B------:R-:W-:Y:S05]  /*d050*/  BSYNC B1 ;  /* 0x0000000000017941 */ /* 0x000fea0003800000 */
.L_x_2826:
[----:B------:R-:W-:-:S03]  /*d060*/  UMOV UR4, 0xffffffff ;  /* 0xffffffff00047882 */ /* 0x000fc60000000000 */
[----:B------:R-:W-:Y:S05]  /*d070*/  BRA.DIV UR4, `(.L_x_2838) ;  /* 0x0000026e04ac7947 */ /* 0x000fea000b800000 */
[----:B--2---:R-:W2:Y:S04]  /*d080*/  SHFL.IDX PT, R119, R119, 0x1, 0x1e1f ;  /* 0x003e1f0077777f89 */ /* 0x004ea800000e0000 */
[----:B------:R-:W0:Y:S02]  /*d090*/  SHFL.IDX PT, R120, R120, 0x1, 0x1e1f ;  /* 0x003e1f0078787f89 */ /* 0x000e2400000e0000 */
.L_x_3139:
        /* <DEDUP_REMOVED lines=31> */
[----:B------:R-:W-:Y:S02]  /*d290*/  LOP3.LUT R42, R73, 0xff0000ff, RZ, 0xc0, !PT ;  /* 0xff0000ff492a7812 */ /* 0x000fe400078ec0ff */
[----:B------:R-:W-:Y:S01]  /*d2a0*/  SHF.R.U32.HI R46, RZ, 0x10, R57 ;  /* 0x00000010ff2e7819 */ /* 0x000fe20000011639 */
[----:B------:R-:W-:Y:S01]  /*d2b0*/  IMAD.SHL.U32 R45, R45, 0x100, RZ ;  /* 0x000001002d2d7824 */ /* 0x000fe200078e00ff */
[----:B------:R-:W-:Y:S02]  /*d2c0*/  SHF.L.U32 R43, R43, 0x8, RZ ;  /* 0x000000082b2b7819 */ /* 0x000fe400000006ff */
[----:B------:R-:W-:-:S02]  /*d2d0*/  SHF.R.U32.HI R47, RZ, 0x10, R73 ;  /* 0x00000010ff2f7819 */ /* 0x000fc40000011649 */
[----:B------:R-:W-:Y:S02]  /*d2e0*/  LOP3.LUT R44, R57, 0xff0000ff, RZ, 0xc0, !PT ;  /* 0xff0000ff392c7812 */ /* 0x000fe400078ec0ff */
[----:B------:R-:W-:Y:S01]  /*d2f0*/  LOP3.LUT R42, R42, 0xff00, R43, 0xf8, !PT ;  /* 0x0000ff002a2a7812 */ /* 0x000fe200078ef82b */
[----:B------:R-:W-:Y:S01]  /*d300*/  IMAD.U32 R43, R46, 0x10000, RZ ;  /* 0x000100002e2b7824 */ /* 0x000fe200078e00ff */
[----:B------:R-:W-:Y:S01]  /*d310*/  LOP3.LUT R44, R44, 0xff00, R45, 0xf8, !PT ;  /* 0x0000ff002c2c7812 */ /* 0x000fe200078ef82d */
[----:B------:R-:W-:Y:S02]  /*d320*/  IMAD.U32 R45, R47, 0x10000, RZ ;  /* 0x000100002f2d7824 */ /* 0x000fe400078e00ff */
[----:B--2---:R-:W-:Y:S01]  /*d330*/  IMAD.MOV.U32 R47, RZ, RZ, R37 ;  /* 0x000000ffff2f7224 */ /* 0x004fe200078e0025 */
[----:B------:R-:W-:Y:S02]  /*d340*/  LOP3.LUT R46, R44, 0xff0000, R43, 0xf8, !PT ;  /* 0x00ff00002c2e7812 */ /* 0x000fe400078ef82b */
[----:B0-----:R-:W-:-:S02]  /*d350*/  F2FP.F16.E4M3.UNPACK_B R43, R13 ;  /* 0x0000000dff2b723e */ /* 0x001fc400020006ff */
[-C--:B------:R-:W-:Y:S02]  /*d360*/  F2FP.F16.E4M3.UNPACK_B R49, R47.reuse ;  /* 0x0000002fff31723e */ /* 0x080fe400020006ff */
[-C--:B------:R-:W-:Y:S01]  /*d370*/  F2FP.F16.E4M3.UNPACK_B R48, R46.reuse ;  /* 0x0000002eff30723e */ /* 0x080fe200020006ff */
[----:B------:R-:W-:Y:S01]  /*d380*/  HADD2.F32 R44, -RZ, R43.H0_H0 ;  /* 0x2000002bff2c7230 */ /* 0x000fe20000004100 */
[----:B------:R-:W-:Y:S01]  /*d390*/  LOP3.LUT R45, R42, 0xff0000, R45, 0xf8, !PT ;  /* 0x00ff00002a2d7812 */ /* 0x000fe200078ef82d */
[--C-:B------:R-:W-:Y:S01]  /*d3a0*/  HADD2.F32 R42, -RZ, R49.reuse.H0_H0 ;  /* 0x20000031ff2a7230 */ /* 0x100fe20000004100 */
[----:B------:R-:W-:Y:S01]  /*d3b0*/  F2FP.F16.E4M3.UNPACK_B R47, R47.H1 ;  /* 0x0000002fff2f723e */ /* 0x000fe200030006ff */
[----:B------:R-:W-:Y:S01]  /*d3c0*/  HADD2.F32 R49, -RZ, R49.H1_H1 ;  /* 0x30000031ff317230 */ /* 0x000fe20000004100 */
[-C--:B------:R-:W-:Y:S01]  /*d3d0*/  F2FP.F16.E4M3.UNPACK_B R37, R45.reuse ;  /* 0x0000002dff25723e */ /* 0x080fe200020006ff */
[--C-:B------:R-:W-:Y:S01]  /*d3e0*/  HADD2.F32 R50, -RZ, R48.reuse.H1_H1 ;  /* 0x30000030ff327230 */ /* 0x100fe20000004100 */
[----:B------:R-:W-:Y:S01]  /*d3f0*/  F2FP.F16.E4M3.UNPACK_B R46, R46.H1 ;  /* 0x0000002eff2e723e */ /* 0x000fe200030006ff */
[----:B------:R-:W-:Y:S01]  /*d400*/  HADD2.F32 R43, -RZ, R43.H1_H1 ;  /* 0x3000002bff2b7230 */ /* 0x000fe20000004100 */
[----:B------:R-:W-:Y:S01]  /*d410*/  F2FP.F16.E4M3.UNPACK_B R45, R45.H1 ;  /* 0x0000002dff2d723e */ /* 0x000fe200030006ff */
[----:B------:R-:W-:-:S02]  /*d420*/  HADD2.F32 R53, -RZ, R48.H0_H0 ;  /* 0x20000030ff357230 */ /* 0x000fc40000004100 */
        /* <DEDUP_REMOVED lines=130> */
[----:B------:R-:W-:Y:S01]  /*dc50*/  MOV R36, R14 ;  /* 0x0000000e00247202 */ /* 0x000fe20000000f00 */
[----:B------:R-:W-:Y:S01]  /*dc60*/  HADD2.F32 R70, -RZ, R57.H0_H0 ;  /* 0x20000039ff467230 */ /* 0x000fe20000004100 */
[----:B------:R-:W-:-:S02]  /*dc70*/  F2FP.SATFINITE.E4M3.F32.PACK_AB_MERGE_C R58, R55, R58, R54 ;  /* 0x0000003a373a723e */ /* 0x000fc40004807036 */
[----:B------:R-:W-:Y:S02]  /*dc80*/  F2FP.F16.E4M3.UNPACK_B R14, R144.H1 ;  /* 0x00000090ff0e723e */ /* 0x000fe400030006ff */
[----:B------:R-:W-:Y:S02]  /*dc90*/  F2FP.F16.E4M3.UNPACK_B R55, R38.H1 ;  /* 0x00000026ff37723e */ /* 0x000fe400030006ff */
[----:B------:R-:W-:Y:S01]  /*dca0*/  F2FP.F16.E4M3.UNPACK_B R54, R36.H1 ;  /* 0x00000024ff36723e */ /* 0x000fe200030006ff */
[----:B------:R-:W-:Y:S01]  /*dcb0*/  HADD2.F32 R72, -RZ, R14.H0_H0 ;  /* 0x2000000eff487230 */ /* 0x000fe20000004100 */
        /* <DEDUP_REMOVED lines=8> */
[C---:B------:R-:W-:Y:S01]  /*dd40*/  FMUL.FTZ R72, R68.reuse, R72 ;  /* 0x0000004844487220 */ /* 0x040fe20000410000 */
[----:B------:R-:W-:Y:S02]  /*dd50*/  HADD2.F32 R73, -RZ, R54.H1_H1 ;  /* 0x30000036ff497230 */ /* 0x000fe40000004100 */
[-C--:B------:R-:W-:Y:S01]  /*dd60*/  FFMA.FTZ R71, R68, R70.reuse, -R71 ;  /* 0x0000004644477223 */ /* 0x080fe20000010847 */
[----:B------:R-:W-:Y:S01]  /*dd70*/  F2FP.SATFINITE.E4M3.F32.PACK_AB_MERGE_C R15, R48, R49, R39 ;  /* 0x00000031300f723e */ /* 0x000fe20004807027 */
[----:B------:R-:W-:Y:S01]  /*dd80*/  FFMA.FTZ R72, R56, R70, R72 ;  /* 0x0000004638487223 */ /* 0x000fe20000010048 */
[----:B------:R-:W-:Y:S02]  /*dd90*/  HADD2.F32 R56, -RZ, R57.H1_H1 ;  /* 0x30000039ff387230 */ /* 0x000fe40000004100 */
[-C--:B------:R-:W-:Y:S01]  /*dda0*/  FMUL.FTZ R54, R55, R14.reuse ;  /* 0x0000000e37367220 */ /* 0x080fe20000410000 */
        /* <DEDUP_REMOVED lines=27> */
.L_x_2842:
[----:B------:R-:W-:Y:S05]  /*df60*/  BSYNC B2 ;  /* 0x0000000000027941 */ /* 0x000fea0003800000 */
.L_x_2841:
[----:B------:R-:W-:Y:S01]  /*df70*/  ISETP.GE.AND P3, PT, R11, R131, PT ;  /* 0x000000830b00720c */ /* 0x000fe20003f66270 */
[----:B0-----:R0:W-:-:S12]  /*df80*/  ST.E.128 desc[UR50][R40.64], R12 ;  /* 0x0000000c28007985 */ /* 0x0011d8000c101d32 */
[----:B------:R-:W-:-:S04]  /*df90*/  @!P3 IADD3 R42, P4, R11, R120, RZ ;  /* 0x000000780b2ab210 */ /* 0x000fc80007f9e0ff */
[----:B------:R-:W-:-:S05]  /*dfa0*/  @!P3 LEA.HI.X.SX32 R43, R11, R119, 0x1, P4 ;  /* 0x000000770b2bb211 */ /* 0x000fca00020f0eff */
[----:B--2---:R0:W-:Y:S04]  /*dfb0*/  @!P3 ST.E.128 desc[UR50][R42.64], R36 ;  /* 0x000000242a00b985 */ /* 0x0041e8000c101d32 */
.L_x_2840:
[----:B------:R-:W-:Y:S05]  /*dfc0*/  BSYNC B1 ;  /* 0x0000000000017941 */ /* 0x000fea0003800000 */
.L_x_2839:
        /* <DEDUP_REMOVED lines=65> */
[----:B------:R-:W-:Y:S02]  /*e3e0*/  IMAD.U32 R11, R11, 0x10000, RZ ;  /* 0x000100000b0b7824 */ /* 0x000fe400078e00ff */
        /* <DEDUP_REMOVED lines=8> */
[--C-:B------:R-:W-:Y:S01]  /*e470*/  HADD2.F32 R47, -RZ, R139.reuse.H0_H0 ;  /* 0x2000008bff2f7230 */ /* 0x100fe20000004100 */
[----:B------:R-:W-:Y:S01]  /*e480*/  LOP3.LUT R11, R12, 0xff0000, R11, 0xf8, !PT ;  /* 0x00ff00000c0b7812 */ /* 0x000fe200078ef80b */
[----:B------:R-:W-:Y:S01]  /*e490*/  HADD2.F32 R139, -RZ, R139.H1_H1 ;  /* 0x3000008bff8b7230 */ /* 0x000fe20000004100 */
[----:B------:R-:W-:Y:S01]  /*e4a0*/  SHF.L.U32 R12, R48, 0x10, RZ ;  /* 0x00000010300c7819 */ /* 0x000fe200000006ff */
[----:B------:R-:W-:Y:S01]  /*e4b0*/  HADD2.F32 R48, -RZ, R52.H1_H1 ;  /* 0x30000034ff307230 */ /* 0x000fe20000004100 */
[----:B------:R-:W-:Y:S01]  /*e4c0*/  F2FP.F16.E4M3.UNPACK_B R141, R141 ;  /* 0x0000008dff8d723e */ /* 0x000fe200020006ff */
[----:B------:R-:W-:Y:S01]  /*e4d0*/  HADD2.F32 R52, -RZ, R51.H0_H0 ;  /* 0x20000033ff347230 */ /* 0x000fe20000004100 */
[----:B------:R-:W-:Y:S01]  /*e4e0*/  LOP3.LUT R12, R59, 0xff0000, R12, 0xf8, !PT ;  /* 0x00ff00003b0c7812 */ /* 0x000fe200078ef80c */
[----:B------:R-:W-:Y:S01]  /*e4f0*/  HADD2.F32 R46, -RZ, R50.H0_H0 ;  /* 0x20000032ff2e7230 */ /* 0x000fe20000004100 */
[----:B------:R-:W-:Y:S01]  /*e500*/  LOP3.LUT R36, R57, 0xff0000, R36, 0xf8, !PT ;  /* 0x00ff000039247812 */ /* 0x000fe200078ef824 */
[----:B------:R-:W-:-:S02]  /*e510*/  HADD2.F32 R53, -RZ, R141.H0_H0 ;  /* 0x2000008dff357230 */ /* 0x000fc40000004100 */
[-C--:B------:R-:W-:Y:S01]  /*e520*/  FMUL.FTZ R56, R48, R55.reuse ;  /* 0x0000003730387220 */ /* 0x080fe20000410000 */
[C---:B------:R-:W-:Y:S01]  /*e530*/  FMUL.FTZ R59, R49.reuse, R55 ;  /* 0x00000037313b7220 */ /* 0x040fe20000410000 */
[-C--:B------:R-:W-:Y:S01]  /*e540*/  FMUL.FTZ R55, R52, R47.reuse ;  /* 0x0000002f34377220 */ /* 0x080fe20000410000 */
[----:B------:R-:W-:Y:S01]  /*e550*/  FMUL.FTZ R57, R46, R47 ;  /* 0x0000002f2e397220 */ /* 0x000fe20000410000 */
[-C--:B------:R-:W-:Y:S01]  /*e560*/  FFMA.FTZ R47, R49, R54.reuse, -R56 ;  /* 0x00000036312f7223 */ /* 0x080fe20000010838 */
[----:B------:R-:W-:Y:S01]  /*e570*/  FFMA.FTZ R48, R48, R54, R59 ;  /* 0x0000003630307223 */ /* 0x000fe2000001003b */
[-C--:B------:R-:W-:Y:S01]  /*e580*/  FFMA.FTZ R46, R46, R53.reuse, -R55 ;  /* 0x000000352e2e7223 */ /* 0x080fe20000010837 */
[----:B------:R-:W-:Y:S01]  /*e590*/  FFMA.FTZ R49, R52, R53, R57 ;  /* 0x0000003534317223 */ /* 0x000fe20000010039 */
        /* <DEDUP_REMOVED lines=33> */
[----:B------:R-:W-:Y:S01]  /*e7b0*/  HADD2.F32 R54, -RZ, R42.H0_H0 ;  /* 0x2000002aff367230 */ /* 0x000fe20000004100 */
        /* <DEDUP_REMOVED lines=112> */
.L_x_2846:
[----:B------:R-:W-:Y:S05]  /*eec0*/  BSYNC B2 ;  /* 0x0000000000027941 */ /* 0x000fea0003800000 */
.L_x_2845:
[----:B------:R-:W-:Y:S01]  /*eed0*/  ISETP.GE.AND P3, PT, R44, R131, PT ;  /* 0x000000832c00720c */ /* 0x000fe20003f66270 */
[----:B--2---:R2:W-:-:S12]  /*eee0*/  ST.E.128 desc[UR50][R40.64], R12 ;  /* 0x0000000c28007985 */ /* 0x0045d8000c101d32 */
[----:B------:R-:W-:-:S04]  /*eef0*/  @!P3 IADD3 R42, P4, R44, R120, RZ ;  /* 0x000000782c2ab210 */ /* 0x000fc80007f9e0ff */
[----:B------:R-:W-:-:S05]  /*ef00*/  @!P3 LEA.HI.X.SX32 R43, R44, R119, 0x1, P4 ;  /* 0x000000772c2bb211 */ /* 0x000fca00020f0eff */
[----:B---3--:R2:W-:Y:S04]  /*ef10*/  @!P3 ST.E.128 desc[UR50][R42.64], R36 ;  /* 0x000000242a00b985 */ /* 0x0085e8000c101d32 */
.L_x_2844:
[----:B------:R-:W-:Y:S05]  /*ef20*/  BSYNC B1 ;  /* 0x0000000000017941 */ /* 0x000fea0003800000 */
.L_x_2843:
[----:B------:R-:W-:-:S13]  /*ef30*/  ISETP.NE.AND P3, PT, R30, RZ, PT ;  /* 0x000000ff1e00720c */ /* 0x000fda0003f65270 */
[----:B------:R-:W-:Y:S05]  /*ef40*/  @!P3 BRA `(.L_x_2795) ;  /* 0x0000001400c0b947 */ /* 0x000fea0003800000 */
[----:B0-2---:R-:W2:Y:S04]  /*ef50*/  LDL R14, [R1+0x3c] ;  /* 0x00003c00010e7983 */ /* 0x005ea80000100800 */
[----:B------:R-:W5:Y:S01]  /*ef60*/  LDL R13, [R1+0x40] ;  /* 0x00004000010d7983 */ /* 0x000f620000100800 */
[----:B------:R-:W-:Y:S01]  /*ef70*/  LOP3.LUT P4, RZ, R22, 0x1, RZ, 0xc0, !PT ;  /* 0x0000000116ff7812 */ /* 0x000fe2000788c0ff */
[----:B------:R-:W-:Y:S01]  /*ef80*/  BSSY B1, `(.L_x_2847) ;  /* 0x00000ea000017945 */ /* 0x000fe20003800000 */
[----:B------:R-:W-:Y:S02]  /*ef90*/  IADD3 R40, P3, R26, R120, RZ ;  /* 0x000000781a287210 */ /* 0x000fe40007f7e0ff */
[----:B------:R-:W-:-:S03]  /*efa0*/  SEL R138, R114, R138, !P4 ;  /* 0x0000008a728a7207 */ /* 0x000fc60006000000 */
[----:B------:R-:W-:Y:S01]  /*efb0*/  IMAD.X R41, R119, 0x1, R27, P3 ;  /* 0x0000000177297824 */ /* 0x000fe200018e061b */
[----:B----4-:R-:W-:Y:S02]  /*efc0*/  SHF.R.S32.HI R11, RZ, 0x1f, R138 ;  /* 0x0000001fff0b7819 */ /* 0x010fe4000001148a */
[----:B------:R-:W-:Y:S02]  /*efd0*/  ISETP.GE.AND P3, PT, R224, R113, PT ;  /* 0x00000071e000720c */ /* 0x000fe40003f66270 */
[----:B------:R-:W-:-:S04]  /*efe0*/  LEA.HI R11, R11, R138, RZ, 0x5 ;  /* 0x0000008a0b0b7211 */ /* 0x000fc800078f28ff */
[----:B------:R-:W-:-:S04]  /*eff0*/  LEA.HI.SX32 R11, R11, R110, 0x1b ;  /* 0x0000006e0b0b7211 */ /* 0x000fc800078fdaff */
[----:B------:R-:W-:Y:S01]  /*f000*/  SHF.R.S32.HI R12, RZ, 0x1f, R11 ;  /* 0x0000001fff0c7819 */ /* 0x000fe2000001140b */
[----:B------:R-:W-:-:S03]  /*f010*/  IMAD.SHL.U32 R42, R11, 0x10, RZ ;  /* 0x000000100b2a7824 */ /* 0x000fc600078e00ff */
[----:B------:R-:W-:-:S04]  /*f020*/  LEA.HI R12, R12, R11, RZ, 0x2 ;  /* 0x0000000b0c0c7211 */ /* 0x000fc800078f10ff */
[----:B------:R-:W-:Y:S02]  /*f030*/  SHF.R.S32.HI R11, RZ, 0x2, R12 ;  /* 0x00000002ff0b7819 */ /* 0x000fe4000001140c */
[----:B--2---:R-:W-:-:S04]  /*f040*/  LOP3.LUT R12, R14, 0x30, R42, 0xf8, !PT ;  /* 0x000000300e0c7812 */ /* 0x004fc800078ef82a */
[----:B------:R-:W-:Y:S01]  /*f050*/  LOP3.LUT R12, R12, R3, RZ, 0x3c, !PT ;  /* 0x000000030c0c7212 */ /* 0x000fe200078e3cff */
[----:B-----5:R-:W-:-:S04]  /*f060*/  IMAD R11, R11, 0x2800, R13 ;  /* 0x000028000b0b7824 */ /* 0x020fc800078e020d */
        /* <DEDUP_REMOVED lines=8> */
[--C-:B------:R-:W-:Y:S01]  /*f0f0*/  SHF.R.U32.HI R43, RZ, 0x8, R81.reuse ;  /* 0x00000008ff2b7819 */ /* 0x100fe20000011651 */
[----:B----4-:R-:W-:Y:S01]  /*f100*/  IMAD.MOV.U32 R47, RZ, RZ, R36 ;  /* 0x000000ffff2f7224 */ /* 0x010fe200078e0024 */
[----:B------:R-:W-:Y:S01]  /*f110*/  SHF.R.U32.HI R56, RZ, 0x10, R81 ;  /* 0x00000010ff387819 */ /* 0x000fe20000011651 */
[----:B------:R-:W-:Y:S01]  /*f120*/  IMAD.MOV.U32 R44, RZ, RZ, R38 ;  /* 0x000000ffff2c7224 */ /* 0x000fe200078e0026 */
[----:B--2---:R-:W-:Y:S01]  /*f130*/  MOV R46, R12 ;  /* 0x0000000c002e7202 */ /* 0x004fe20000000f00 */
[----:B------:R-:W-:Y:S01]  /*f140*/  IMAD.SHL.U32 R12, R43, 0x100, RZ ;  /* 0x000001002b0c7824 */ /* 0x000fe200078e00ff */
[----:B------:R-:W-:Y:S01]  /*f150*/  SHF.R.U32.HI R49, RZ, 0x8, R65 ;  /* 0x00000008ff317819 */ /* 0x000fe20000011641 */
[----:B------:R-:W-:Y:S01]  /*f160*/  IMAD.MOV.U32 R43, RZ, RZ, R14 ;  /* 0x000000ffff2b7224 */ /* 0x000fe200078e000e */
[----:B------:R-:W-:Y:S01]  /*f170*/  SHF.R.U32.HI R51, RZ, 0x8, R67 ;  /* 0x00000008ff337819 */ /* 0x000fe20000011643 */
[----:B------:R-:W-:Y:S01]  /*f180*/  IMAD.U32 R14, R56, 0x10000, RZ ;  /* 0x00010000380e7824 */ /* 0x000fe200078e00ff */
[----:B0-----:R-:W-:Y:S01]  /*f190*/  LOP3.LUT R11, R81, 0xff0000ff, RZ, 0xc0, !PT ;  /* 0xff0000ff510b7812 */ /* 0x001fe200078ec0ff */
[----:B------:R-:W-:Y:S01]  /*f1a0*/  IMAD.SHL.U32 R49, R49, 0x100, RZ ;  /* 0x0000010031317824 */ /* 0x000fe200078e00ff */
[----:B------:R-:W-:Y:S01]  /*f1b0*/  SHF.R.U32.HI R54, RZ, 0x8, R83 ;  /* 0x00000008ff367819 */ /* 0x000fe20000011653 */
[----:B------:R-:W-:Y:S01]  /*f1c0*/  IMAD.SHL.U32 R51, R51, 0x100, RZ ;  /* 0x0000010033337824 */ /* 0x000fe200078e00ff */
[----:B------:R-:W-:-:S02]  /*f1d0*/  LOP3.LUT R11, R11, 0xff00, R12, 0xf8, !PT ;  /* 0x0000ff000b0b7812 */ /* 0x000fc400078ef80c */
[----:B------:R-:W-:Y:S01]  /*f1e0*/  SHF.R.U32.HI R52, RZ, 0x10, R83 ;  /* 0x00000010ff347819 */ /* 0x000fe20000011653 */
[----:B------:R-:W-:Y:S01]  /*f1f0*/  IMAD.SHL.U32 R12, R54, 0x100, RZ ;  /* 0x00000100360c7824 */ /* 0x000fe200078e00ff */
[----:B------:R-:W-:Y:S02]  /*f200*/  LOP3.LUT R48, R65, 0xff0000ff, RZ, 0xc0, !PT ;  /* 0xff0000ff41307812 */ /* 0x000fe400078ec0ff */
[----:B------:R-:W-:Y:S02]  /*f210*/  LOP3.LUT R50, R67, 0xff0000ff, RZ, 0xc0, !PT ;  /* 0xff0000ff43327812 */ /* 0x000fe400078ec0ff */
[----:B------:R-:W-:Y:S02]  /*f220*/  LOP3.LUT R45, R83, 0xff0000ff, RZ, 0xc0, !PT ;  /* 0xff0000ff532d7812 */ /* 0x000fe400078ec0ff */
[----:B------:R-:W-:Y:S02]  /*f230*/  LOP3.LUT R14, R11, 0xff0000, R14, 0xf8, !PT ;  /* 0x00ff00000b0e7812 */ /* 0x000fe400078ef80e */
[----:B------:R-:W-:-:S02]  /*f240*/  LOP3.LUT R36, R48, 0xff00, R49, 0xf8, !PT ;  /* 0x0000ff0030247812 */ /* 0x000fc400078ef831 */
[----:B------:R-:W-:Y:S02]  /*f250*/  LOP3.LUT R54, R50, 0xff00, R51, 0xf8, !PT ;  /* 0x0000ff0032367812 */ /* 0x000fe400078ef833 */
[----:B------:R-:W-:Y:S02]  /*f260*/  SHF.L.U32 R11, R52, 0x10, RZ ;  /* 0x00000010340b7819 */ /* 0x000fe400000006ff */
[----:B------:R-:W-:Y:S02]  /*f270*/  LOP3.LUT R12, R45, 0xff00, R12, 0xf8, !PT ;  /* 0x0000ff002d0c7812 */ /* 0x000fe400078ef80c */
[----:B------:R-:W-:Y:S02]  /*f280*/  F2FP.F16.E4M3.UNPACK_B R52, R135.H1 ;  /* 0x00000087ff34723e */ /* 0x000fe400030006ff */
[----:B------:R-:W-:Y:S02]  /*f290*/  F2FP.F16.E4M3.UNPACK_B R50, R47.H1 ;  /* 0x0000002fff32723e */ /* 0x000fe400030006ff */
[----:B------:R-:W-:-:S02]  /*f2a0*/  F2FP.F16.E4M3.UNPACK_B R48, R46.H1 ;  /* 0x0000002eff30723e */ /* 0x000fc400030006ff */
        /* <DEDUP_REMOVED lines=183> */
.L_x_2848:
[----:B------:R-:W-:Y:S05]  /*fe20*/  BSYNC B1 ;  /* 0x0000000000017941 */ /* 0x000fea0003800000 */
.L_x_2847:
[----:B--2---:R2:W-:Y:S01]  /*fe30*/  ST.E.128 desc[UR50][R40.64], R12 ;  /* 0x0000000c28007985 */ /* 0x0045e2000c101d32 */
[----:B------:R-:W-:-:S13]  /*fe40*/  ISETP.GE.AND P3, PT, R42, R131, PT ;  /* 0x000000832a00720c */ /* 0x000fda0003f66270 */
[----:B------:R-:W-:Y:S05]  /*fe50*/  @P3 BRA `(.L_x_2795) ;  /* 0x0000000400fc3947 */ /* 0x000fea0003800000 */
[----:B--2---:R-:W-:-:S04]  /*fe60*/  IADD3 R12, P3, R42, R120, RZ ;  /* 0x000000782a0c7210 */ /* 0x004fc80007f7e0ff */
[----:B------:R-:W-:-:S05]  /*fe70*/  LEA.HI.X.SX32 R13, R42, R119, 0x1, P3 ;  /* 0x000000772a0d7211 */ /* 0x000fca00018f0eff */
[----:B----4-:R2:W-:Y:S01]  /*fe80*/  ST.E.128 desc[UR50][R12.64], R36 ;  /* 0x000000240c007985 */ /* 0x0105e2000c101d32 */
[----:B------:R-:W-:Y:S05]  /*fe90*/  BRA `(.L_x_2795) ;  /* 0x0000000400ec7947 */ /* 0x000fea0003800000 */
.L_x_2760:
[----:B------:R-:W-:-:S06]  /*fea0*/  UISETP.NE.AND UP0, UPT, UR49, 0x3, UPT ;  /* 0x000000033100788c */ /* 0x000fcc000bf05270 */
[----:B------:R-:W-:-:S13]  /*feb0*/  PLOP3.LUT P2, PT, PT, PT, UP0, 0x80, 0x0 ;  /* 0x000000000000781c */ /* 0x000fda0003f4f008 */
[----:B------:R-:W-:Y:S05]  /*fec0*/  @!P2 BRA `(.L_x_2849) ;  /* 0x000000000004a947 */ /* 0x000fea0003800000 */
[----:B------:R-:W-:Y:S01]  /*fed0*/  BPT.TRAP 0x1 ;  /* 0x000000040000795c */ /* 0x000fe20000300000 */
.L_x_2849:
[----:B------:R-:W2:Y:S01]  /*fee0*/  LDL R11, [R1+0x14] ;  /* 0x00001400010b7983 */ /* 0x000ea20000100800 */
[----:B------:R-:W-:Y:S01]  /*fef0*/  IMAD R93, R19, 0x8, R18 ;  /* 0x00000008135d7824 */ /* 0x000fe200078e0212 */
[----:B------:R-:W-:Y:S01]  /*ff00*/  BSSY B1, `(.L_x_2850) ;  /* 0x0000005000017945 */ /* 0x000fe20003800000 */
[----:B------:R-:W-:Y:S02]  /*ff10*/  SHF.R.S32.HI R90, RZ, 0x1f, R35 ;  /* 0x0000001fff5a7819 */ /* 0x000fe40000011423 */
[----:B--2---:R-:W-:-:S04]  /*ff20*/  SHF.L.U32 R94, R11, 0x1f, RZ ;  /* 0x0000001f0b5e7819 */ /* 0x004fc800000006ff */
[----:B------:R-:W0:Y:S02]  /*ff30*/  SYNCS.PHASECHK.TRANS64.TRYWAIT P3, [R93+URZ+0x33490], R94 ;  /* 0x0334905e5d0075a7 */ /* 0x000e24000806017f */
[----:B0-----:R-:W-:Y:S05]  /*ff40*/  @!P3 BRA `(.L_x_2851) ;  /* 0x000002400044b947 */ /* 0x001fea0003800000 */
.L_x_3140:
[----:B------:R-:W-:Y:S05]  /*ff50*/  BSYNC B1 ;  /* 0x0000000000017941 */ /* 0x000fea0003800000 */
.L_x_2850:
        /* <DEDUP_REMOVED lines=19> */
[C---:B-1----:R-:W-:Y:S01]  /*10090*/  IADD3 R37, R36.reuse, -0x80, RZ ;  /* 0xffffff8024257810 */ /* 0x042fe20007ffe0ff */
[----:B------:R-:W-:Y:S01]  /*100a0*/  VIADD R36, R36, 0xffffff80 ;  /* 0xffffff8024247836 */ /* 0x000fe20000000000 */
[----:B------:R-:W-:-:S04]  /*100b0*/  IADD3 R44, P3, R12, UR6, RZ ;  /* 0x000000060c2c7c10 */ /* 0x000fc8000ff7e0ff */
[----:B------:R-:W-:Y:S02]  /*100c0*/  LEA.HI R36, R36, R37, RZ, 0x1 ;  /* 0x0000002524247211 */ /* 0x000fe400078f08ff */
[----:B------:R-:W-:Y:S02]  /*100d0*/  IADD3.X R45, R45, UR7, RZ, P3, !PT ;  /* 0x000000072d2d7c10 */ /* 0x000fe40009ffe4ff */
[----:B------:R-:W-:-:S05]  /*100e0*/  SHF.R.S32.HI R36, RZ, 0x1, R36 ;  /* 0x00000001ff247819 */ /* 0x000fca0000011424 */
[----:B------:R-:W-:-:S05]  /*100f0*/  IMAD.IADD R46, R92, 0x1, -R36 ;  /* 0x000000015c2e7824 */ /* 0x000fca00078e0a24 */
[----:B------:R-:W-:Y:S01]  /*10100*/  ISETP.GE.AND P3, PT, R46, 0x1, PT ;  /* 0x000000012e00780c */ /* 0x000fe20003f66270 */
[----:B------:R-:W-:-:S12]  /*10110*/  BRA.DIV UR4, `(.L_x_2852) ;  /* 0x0000023e04e47947 */ /* 0x000fd8000b800000 */
[----:B------:R1:W2:Y:S04]  /*10120*/  SHFL.IDX PT, R43, R45, RZ, 0x1e1f ;  /* 0x001e1fff2d2b7589 */ /* 0x0002a800000e0000 */
[----:B------:R1:W3:Y:S02]  /*10130*/  SHFL.IDX PT, R42, R44, RZ, 0x1e1f ;  /* 0x001e1fff2c2a7589 */ /* 0x0002e400000e0000 */
.L_x_3144:
[----:B------:R-:W-:Y:S04]  /*10140*/  BSSY B1, `(.L_x_2853) ;  /* 0x0000026000017945 */ /* 0x000fe80003800000 */
[----:B------:R-:W-:Y:S05]  /*10150*/  @!P3 BRA `(.L_x_2854) ;  /* 0x000000000090b947 */ /* 0x000fea0003800000 */
[----:B------:R-:W4:Y:S01]  /*10160*/  LDL R12, [R1+0xc] ;  /* 0x00000c00010c7983 */ /* 0x000f220000100800 */
[----:B------:R-:W-:-:S03]  /*10170*/  ULDC UR4, c[0x0][0x2f4] ;  /* 0x0000bd0000047ab9 */ /* 0x000fc60000000800 */
[----:B------:R-:W5:Y:S01]  /*10180*/  LDL R11, [R1+0x8] ;  /* 0x00000800010b7983 */ /* 0x000f620000100800 */
[----:B------:R-:W-:-:S03]  /*10190*/  ISETP.GE.AND P5, PT, R16, UR4, PT ;  /* 0x0000000410007c0c */ /* 0x000fc6000bfa6270 */
[----:B------:R-:W5:Y:S10]  /*101a0*/  LDL R47, [R1+0x4] ;  /* 0x00000400012f7983 */ /* 0x000f740000100800 */
[----:B---3--:R-:W-:-:S05]  /*101b0*/  @!P5 IADD3 R40, P3, R16, R42, RZ ;  /* 0x0000002a1028d210 */ /* 0x008fca0007f7e0ff */
[----:B--2---:R-:W-:Y:S01]  /*101c0*/  @!P5 IMAD.X R41, R43, 0x1, R17, P3 ;  /* 0x000000012b29d824 */ /* 0x004fe200018e0611 */
[----:B------:R-:W-:-:S13]  /*101d0*/  ISETP.GE.AND P3, PT, R220, UR4, PT ;  /* 0x00000004dc007c0c */ /* 0x000fda000bf66270 */
[----:B------:R-:W-:-:S05]  /*101e0*/  @!P3 IADD3 R38, P4, R220, R42, RZ ;  /* 0x0000002adc26b210 */ /* 0x000fca0007f9e0ff */
[----:B----4-:R-:W-:Y:S01]  /*101f0*/  @!P3 IMAD.X R39, R43, 0x1, R12, P4 ;  /* 0x000000012b27b824 */ /* 0x010fe200020e060c */
[----:B------:R-:W-:Y:S01]  /*10200*/  ISETP.GE.AND P4, PT, R23, UR4, PT ;  /* 0x0000000417007c0c */ /* 0x000fe2000bf86270 */
[----:B------:R-:W2:-:S12]  /*10210*/  @!P5 LDS.128 R12, [R88+0x24200] ;  /* 0x02420000580cd984 */ /* 0x000e980000000c00 */
[----:B------:R-:W-:-:S05]  /*10220*/  @!P4 IADD3 R36, P6, R23, R42, RZ ;  /* 0x0000002a1724c210 */ /* 0x000fca0007fde0ff */
[----:B-----5:R-:W-:Y:S01]  /*10230*/  @!P4 IMAD.X R37, R43, 0x1, R11, P6 ;  /* 0x000000012b25c824 */ /* 0x020fe200030e060b */
[----:B--2---:R2:W-:Y:S01]  /*10240*/  @!P5 ST.E.128 desc[UR50][R40.64], R12 ;  /* 0x0000000c2800d985 */ /* 0x0045e2000c101d32 */
[----:B------:R-:W-:-:S13]  /*10250*/  ISETP.GE.AND P5, PT, R223, UR4, PT ;  /* 0x00000004df007c0c */ /* 0x000fda000bfa6270 */
[----:B------:R-:W3:Y:S01]  /*10260*/  @!P5 LDS.128 R12, [R89+0x24200] ;  /* 0x02420000590cd984 */ /* 0x000ee20000000c00 */
[----:B------:R-:W-:-:S05]  /*10270*/  @!P5 IMAD.SHL.U32 R11, R228, 0x10, RZ ;  /* 0x00000010e40bd824 */ /* 0x000fca00078e00ff */
        /* <DEDUP_REMOVED lines=18> */
.L_x_2854:
[----:B------:R-:W-:Y:S05]  /*103a0*/  BSYNC B1 ;  /* 0x0000000000017941 */ /* 0x000fea0003800000 */
.L_x_2853:
[----:B------:R-:W-:-:S03]  /*103b0*/  UMOV UR4, 0xffffffff ;  /* 0xffffffff00047882 */ /* 0x000fc60000000000 */
[----:B------:R-:W-:Y:S05]  /*103c0*/  BRA.DIV UR4, `(.L_x_2855) ;  /* 0x0000023e04847947 */ /* 0x000fea000b800000 */
[----:B--2---:R2:W0:Y:S04]  /*103d0*/  SHFL.IDX PT, R43, R45, 0x1, 0x1e1f ;  /* 0x003e1f002d2b7f89 */ /* 0x00442800000e0000 */
[----:B---3--:R2:W3:Y:S02]  /*103e0*/  SHFL.IDX PT, R42, R44, 0x1, 0x1e1f ;  /* 0x003e1f002c2a7f89 */ /* 0x0084e400000e0000 */
.L_x_3148:
[----:B------:R-:W-:-:S13]  /*103f0*/  ISETP.GE.AND P3, PT, R46, 0x81, PT ;  /* 0x000000812e00780c */ /* 0x000fda0003f66270 */
[----:B------:R-:W-:Y:S05]  /*10400*/  @!P3 BRA `(.L_x_2795) ;  /* 0x000000000090b947 */ /* 0x000fea0003800000 */
[----:B----4-:R-:W4:Y:S01]  /*10410*/  LDL R12, [R1+0xc] ;  /* 0x00000c00010c7983 */ /* 0x010f220000100800 */
[----:B------:R-:W-:-:S03]  /*10420*/  ULDC UR4, c[0x0][0x2f4] ;  /* 0x0000bd0000047ab9 */ /* 0x000fc60000000800 */
[----:B------:R-:W5:Y:S01]  /*10430*/  LDL R11, [R1+0x8] ;  /* 0x00000800010b7983 */ /* 0x000f620000100800 */
[----:B------:R-:W-:-:S03]  /*10440*/  ISETP.GE.AND P5, PT, R16, UR4, PT ;  /* 0x0000000410007c0c */ /* 0x000fc6000bfa6270 */
[----:B-12---:R-:W2:Y:S10]  /*10450*/  LDL R44, [R1+0x4] ;  /* 0x00000400012c7983 */ /* 0x006eb40000100800 */
[----:B---3--:R-:W-:-:S04]  /*10460*/  @!P5 IADD3 R40, P3, R16, R42, RZ ;  /* 0x0000002a1028d210 */ /* 0x008fc80007f7e0ff */
[----:B0-----:R-:W-:Y:S02]  /*10470*/  @!P5 IADD3.X R41, R43, R17, RZ, P3, !PT ;  /* 0x000000112b29d210 */ /* 0x001fe40001ffe4ff */
[----:B------:R-:W-:-:S13]  /*10480*/  ISETP.GE.AND P3, PT, R220, UR4, PT ;  /* 0x00000004dc007c0c */ /* 0x000fda000bf66270 */
[----:B------:R-:W-:-:S05]  /*10490*/  @!P3 IADD3 R38, P4, R220, R42, RZ ;  /* 0x0000002adc26b210 */ /* 0x000fca0007f9e0ff */
[----:B----4-:R-:W-:Y:S01]  /*104a0*/  @!P3 IMAD.X R39, R43, 0x1, R12, P4 ;  /* 0x000000012b27b824 */ /* 0x010fe200020e060c */
[----:B------:R-:W-:Y:S01]  /*104b0*/  ISETP.GE.AND P4, PT, R23, UR4, PT ;  /* 0x0000000417007c0c */ /* 0x000fe2000bf86270 */
[----:B------:R-:W0:-:S12]  /*104c0*/  @!P5 LDS.128 R12, [R88+0x26200] ;  /* 0x02620000580cd984 */ /* 0x000e180000000c00 */
[----:B------:R-:W-:-:S05]  /*104d0*/  @!P4 IADD3 R36, P6, R23, R42, RZ ;  /* 0x0000002a1724c210 */ /* 0x000fca0007fde0ff */
[----:B-----5:R-:W-:Y:S01]  /*104e0*/  @!P4 IMAD.X R37, R43, 0x1, R11, P6 ;  /* 0x000000012b25c824 */ /* 0x020fe200030e060b */
[----:B0-----:R0:W-:Y:S01]  /*104f0*/  @!P5 ST.E.128 desc[UR50][R40.64], R12 ;  /* 0x0000000c2800d985 */ /* 0x0011e2000c101d32 */
[----:B------:R-:W-:-:S13]  /*10500*/  ISETP.GE.AND P5, PT, R223, UR4, PT ;  /* 0x00000004df007c0c */ /* 0x000fda000bfa6270 */
        /* <DEDUP_REMOVED lines=14> */
[----:B--2---:R-:W-:Y:S01]  /*105f0*/  @!P5 IMAD.X R41, R43, 0x1, R44, P6 ;  /* 0x000000012b29d824 */ /* 0x004fe200030e062c */
[----:B-1----:R-:W-:Y:S04]  /*10600*/  @!P3 ST.E.128 desc[UR50][R38.64], R12 ;  /* 0x0000000c2600b985 */ /* 0x002fe8000c101d32 */
[----:B------:R-:W0:Y:S04]  /*10610*/  @!P4 LDS.128 R12, [R88+0x2b200] ;  /* 0x02b20000580cc984 */ /* 0x000e280000000c00 */
[----:B0-----:R-:W-:Y:S04]  /*10620*/  @!P4 ST.E.128 desc[UR50][R36.64], R12 ;  /* 0x0000000c2400c985 */ /* 0x001fe8000c101d32 */
[----:B------:R-:W0:Y:S04]  /*10630*/  @!P5 LDS.128 R12, [R89+0x2b200] ;  /* 0x02b20000590cd984 */ /* 0x000e280000000c00 */
[----:B0-----:R0:W-:Y:S02]  /*10640*/  @!P5 ST.E.128 desc[UR50][R40.64], R12 ;  /* 0x0000000c2800d985 */ /* 0x0011e4000c101d32 */
.L_x_2795:
[----:B------:R-:W-:Y:S05]  /*10650*/  BSYNC B0 ;  /* 0x0000000000007941 */ /* 0x000fea0003800000 */
.L_x_2759:
        /* <DEDUP_REMOVED lines=16> */
.L_x_2857:
[----:B------:R-:W-:Y:S05]  /*10760*/  BSYNC B0 ;  /* 0x0000000000007941 */ /* 0x000fea0003800000 */
.L_x_2856:
[----:B------:R-:W0:Y:S01]  /*10770*/  SYNCS.PHASECHK.TRANS64.TRYWAIT P2, [R93+URZ+0x334b0], R94 ;  /* 0x0334b05e5d0075a7 */ /* 0x000e22000804017f */
[----:B------:R-:W-:Y:S01]  /*10780*/  ULDC UR39, c[0x0][0x2f4] ;  /* 0x0000bd0000277ab9 */ /* 0x000fe20000000800 */
[----:B------:R-:W-:Y:S04]  /*10790*/  BSSY B0, `(.L_x_2858) ;  /* 0x0000002000007945 */ /* 0x000fe80003800000 */
[----:B0-----:R-:W-:Y:S05]  /*107a0*/  @!P2 BRA `(.L_x_2859) ;  /* 0x0000023800d8a947 */ /* 0x001fea0003800000 */
.L_x_3149:
[----:B------:R-:W-:Y:S05]  /*107b0*/  BSYNC B0 ;  /* 0x0000000000007941 */ /* 0x000fea0003800000 */
.L_x_2858:
[----:B------:R0:W5:Y:S01]  /*107c0*/  LDL R46, [R1+0xc] ;  /* 0x00000c00012e7983 */ /* 0x0001620000100800 */
[----:B------:R-:W-:Y:S01]  /*107d0*/  ULDC.64 UR4, c[0x0][0x328] ;  /* 0x0000ca0000047ab9 */ /* 0x000fe20000000a00 */
[----:B------:R-:W-:Y:S02]  /*107e0*/  ULDC.64 UR6, c[0x0][0x318] ;  /* 0x0000c60000067ab9 */ /* 0x000fe40000000a00 */
[----:B-12---:R0:W5:Y:S01]  /*107f0*/  LDL R45, [R1+0x8] ;  /* 0x00000800012d7983 */ /* 0x0061620000100800 */
[----:B------:R-:W-:Y:S02]  /*10800*/  IMAD R90, R90, UR4, RZ ;  /* 0x000000045a5a7c24 */ /* 0x000fe4000f8e02ff */
[C---:B------:R-:W-:Y:S01]  /*10810*/  IMAD.WIDE.U32 R12, R35.reuse, UR4, RZ ;  /* 0x00000004230c7c25 */ /* 0x040fe2000f8e00ff */
[----:B------:R0:W5:Y:S03]  /*10820*/  LDL R44, [R1+0x4] ;  /* 0x00000400012c7983 */ /* 0x0001660000100800 */
[----:B------:R-:W-:Y:S01]  /*10830*/  IMAD R35, R35, UR5, R90 ;  /* 0x0000000523237c24 */ /* 0x000fe2000f8e025a */
[----:B----4-:R-:W1:Y:S01]  /*10840*/  S2R R11, SR_TID.X ;  /* 0x00000000000b7919 */ /* 0x010e620000002100 */
        /* <DEDUP_REMOVED lines=11> */
[----:B------:R-:W-:-:S03]  /*10900*/  IMAD R11, R225, UR5, R13 ;  /* 0x00000005e10b7c24 */ /* 0x000fc6000f8e020d */
[----:B------:R-:W-:Y:S02]  /*10910*/  LEA.HI R14, R14, R15, RZ, 0x1 ;  /* 0x0000000f0e0e7211 */ /* 0x000fe400078f08ff */
[----:B------:R-:W-:Y:S02]  /*10920*/  IADD3.X R11, R11, UR7, RZ, P2, !PT ;  /* 0x000000070b0b7c10 */ /* 0x000fe400097fe4ff */
[----:B------:R-:W-:-:S05]  /*10930*/  SHF.R.S32.HI R14, RZ, 0x1, R14 ;  /* 0x00000001ff0e7819 */ /* 0x000fca000001140e */
[----:B------:R-:W-:-:S05]  /*10940*/  IMAD.IADD R92, R92, 0x1, -R14 ;  /* 0x000000015c5c7824 */ /* 0x000fca00078e0a0e */
[----:B------:R-:W-:Y:S01]  /*10950*/  ISETP.GE.AND P2, PT, R92, 0x1, PT ;  /* 0x000000015c00780c */ /* 0x000fe20003f46270 */
[----:B---3--:R0:W1:Y:S01]  /*10960*/  SHFL.IDX PT, R42, R40, RZ, 0x1e1f ;  /* 0x001e1fff282a7589 */ /* 0x00806200000e0000 */
[----:B------:R-:W-:Y:S03]  /*10970*/  BSSY B0, `(.L_x_2860) ;  /* 0x0000023000007945 */ /* 0x000fe60003800000 */
[----:B------:R0:W2:Y:S08]  /*10980*/  SHFL.IDX PT, R41, R11, RZ, 0x1e1f ;  /* 0x001e1fff0b297589 */ /* 0x0000b000000e0000 */
[----:B0-----:R-:W-:Y:S05]  /*10990*/  @!P2 BRA `(.L_x_2861) ;  /* 0x000000000080a947 */ /* 0x001fea0003800000 */
[----:B------:R-:W-:-:S13]  /*109a0*/  ISETP.GE.AND P5, PT, R16, UR39, PT ;  /* 0x0000002710007c0c */ /* 0x000fda000bfa6270 */
[----:B------:R-:W0:Y:S01]  /*109b0*/  @!P5 LDS.128 R12, [R88+0xf200] ;  /* 0x00f20000580cd984 */ /* 0x000e220000000c00 */
[----:B-1----:R-:W-:-:S05]  /*109c0*/  @!P5 IADD3 R38, P2, R16, R42, RZ ;  /* 0x0000002a1026d210 */ /* 0x002fca0007f5e0ff */
        /* <DEDUP_REMOVED lines=29> */
.L_x_2861:
[----:B------:R-:W-:Y:S05]  /*10ba0*/  BSYNC B0 ;  /* 0x0000000000007941 */ /* 0x000fea0003800000 */
.L_x_2860:
[----:B------:R-:W-:Y:S01]  /*10bb0*/  ISETP.GE.AND P2, PT, R92, 0x81, PT ;  /* 0x000000815c00780c */ /* 0x000fe20003f46270 */
[----:B------:R-:W3:Y:S01]  /*10bc0*/  SHFL.IDX PT, R11, R11, 0x1, 0x1e1f ;  /* 0x003e1f000b0b7f89 */ /* 0x000ee200000e0000 */
[----:B------:R-:W-:Y:S03]  /*10bd0*/  BSSY B0, `(.L_x_2862) ;  /* 0x0000023000007945 */ /* 0x000fe60003800000 */
[----:B------:R-:W4:Y:S08]  /*10be0*/  SHFL.IDX PT, R40, R40, 0x1, 0x1e1f ;  /* 0x003e1f0028287f89 */ /* 0x000f3000000e0000 */
[----:B------:R-:W-:Y:S05]  /*10bf0*/  @!P2 BRA `(.L_x_2863) ;  /* 0x000000000080a947 */ /* 0x000fea0003800000 */
[----:B------:R-:W-:-:S13]  /*10c00*/  ISETP.GE.AND P5, PT, R16, UR39, PT ;  /* 0x0000002710007c0c */ /* 0x000fda000bfa6270 */
[----:B0-----:R-:W0:Y:S01]  /*10c10*/  @!P5 LDS.128 R12, [R88+0x11200] ;  /* 0x01120000580cd984 */ /* 0x001e220000000c00 */
[----:B----4-:R-:W-:-:S04]  /*10c20*/  @!P5 IADD3 R38, P2, R16, R40, RZ ;  /* 0x000000281026d210 */ /* 0x010fc80007f5e0ff */
[----:B---3--:R-:W-:Y:S02]  /*10c30*/  @!P5 IADD3.X R39, R11, R17, RZ, P2, !PT ;  /* 0x000000110b27d210 */ /* 0x008fe400017fe4ff */
        /* <DEDUP_REMOVED lines=8> */
[----:B------:R-:W3:Y:S01]  /*10cc0*/  @!P5 LDS.128 R12, [R89+0x11200] ;  /* 0x01120000590cd984 */ /* 0x000ee20000000c00 */
[----:B--2---:R-:W-:-:S05]  /*10cd0*/  @!P5 IMAD.SHL.U32 R41, R228, 0x10, RZ ;  /* 0x00000010e429d824 */ /* 0x004fca00078e00ff */
[----:B0-----:R-:W-:-:S04]  /*10ce0*/  @!P5 IADD3 R38, P6, R41, R40, RZ ;  /* 0x000000282926d210 */ /* 0x001fc80007fde0ff */
[----:B------:R-:W-:-:S05]  /*10cf0*/  @!P5 LEA.HI.X.SX32 R39, R41, R11, 0x1, P6 ;  /* 0x0000000b2927d211 */ /* 0x000fca00030f0eff */
[----:B---3--:R0:W-:Y:S01]  /*10d00*/  @!P5 ST.E.128 desc[UR50][R38.64], R12 ;  /* 0x0000000c2600d985 */ /* 0x0081e2000c101d32 */
[----:B------:R-:W-:-:S13]  /*10d10*/  ISETP.GE.AND P5, PT, R224, UR39, PT ;  /* 0x00000027e0007c0c */ /* 0x000fda000bfa6270 */
[----:B------:R-:W2:Y:S01]  /*10d20*/  @!P5 LDS.128 R12, [R88+0x13a00] ;  /* 0x013a0000580cd984 */ /* 0x000ea20000000c00 */
[----:B------:R-:W-:-:S05]  /*10d30*/  @!P5 IMAD.SHL.U32 R41, R229, 0x10, RZ ;  /* 0x00000010e529d824 */ /* 0x000fca00078e00ff */
[----:B0-----:R-:W-:-:S04]  /*10d40*/  @!P5 IADD3 R38, P6, R41, R40, RZ ;  /* 0x000000282926d210 */ /* 0x001fc80007fde0ff */
[----:B------:R-:W-:-:S05]  /*10d50*/  @!P5 LEA.HI.X.SX32 R39, R41, R11, 0x1, P6 ;  /* 0x0000000b2927d211 */ /* 0x000fca00030f0eff */
[----:B--2---:R0:W-:Y:S01]  /*10d60*/  @!P5 ST.E.128 desc[UR50][R38.64], R12 ;  /* 0x0000000c2600d985 */ /* 0x0041e2000c101d32 */
[----:B------:R-:W-:-:S03]  /*10d70*/  ISETP.GE.AND P5, PT, R221, UR39, PT ;  /* 0x00000027dd007c0c */ /* 0x000fc6000bfa6270 */
[----:B------:R-:W2:Y:S10]  /*10d80*/  @!P2 LDS.128 R12, [R89+0x13a00] ;  /* 0x013a0000590ca984 */ /* 0x000eb40000000c00 */
[----:B0-----:R-:W-:-:S05]  /*10d90*/  @!P5 IADD3 R38, P6, R221, R40, RZ ;  /* 0x00000028dd26d210 */ /* 0x001fca0007fde0ff */
[----:B------:R-:W-:Y:S01]  /*10da0*/  @!P5 IMAD.X R39, R11, 0x1, R44, P6 ;  /* 0x000000010b27d824 */ /* 0x000fe200030e062c */
[----:B--2---:R-:W-:Y:S04]  /*10db0*/  @!P2 ST.E.128 desc[UR50][R36.64], R12 ;  /* 0x0000000c2400a985 */ /* 0x004fe8000c101d32 */
[----:B------:R-:W0:Y:S04]  /*10dc0*/  @!P4 LDS.128 R12, [R88+0x16200] ;  /* 0x01620000580cc984 */ /* 0x000e280000000c00 */
[----:B0-----:R-:W-:Y:S04]  /*10dd0*/  @!P4 ST.E.128 desc[UR50][R34.64], R12 ;  /* 0x0000000c2200c985 */ /* 0x001fe8000c101d32 */
[----:B------:R-:W0:Y:S04]  /*10de0*/  @!P5 LDS.128 R12, [R89+0x16200] ;  /* 0x01620000590cd984 */ /* 0x000e280000000c00 */
[----:B0-----:R0:W-:Y:S02]  /*10df0*/  @!P5 ST.E.128 desc[UR50][R38.64], R12 ;  /* 0x0000000c2600d985 */ /* 0x0011e4000c101d32 */
.L_x_2863:
[----:B------:R-:W-:Y:S05]  /*10e00*/  BSYNC B0 ;  /* 0x0000000000007941 */ /* 0x000fea0003800000 */
.L_x_2862:
[----:B0-----:R-:W2:Y:S01]  /*10e10*/  LDL.LU R12, [R1+0x14] ;  /* 0x00001400010c7983 */ /* 0x001ea20000300800 */
[----:B------:R-:W-:Y:S01]  /*10e20*/  VIADD R19, R19, 0x1 ;  /* 0x0000000113137836 */ /* 0x000fe20000000000 */
[----:B------:R-:W-:Y:S01]  /*10e30*/  LOP3.LUT P4, RZ, R22, 0x2, RZ, 0xc0, !PT ;  /* 0x0000000216ff7812 */ /* 0x000fe2000788c0ff */
        /* <DEDUP_REMOVED lines=10> */
[----:B---3--:R-:W-:Y:S02]  /*10ee0*/  SEL R11, RZ, 0x1, P2 ;  /* 0x00000001ff0b7807 */ /* 0x008fe40001000000 */
[----:B------:R-:W-:Y:S01]  /*10ef0*/  SEL R19, R19, RZ, P2 ;  /* 0x000000ff13137207 */ /* 0x000fe20001000000 */
[----:B------:R0:W-:Y:S01]  /*10f00*/  @!P3 SYNCS.ARRIVE.TRANS64.RED.A1T0 RZ, [R93+URZ], RZ ;  /* 0x000000ff5dffb9a7 */ /* 0x0001e2000810043f */
[----:B--2---:R-:W-:-:S05]  /*10f10*/  LOP3.LUT R12, R12, R11, RZ, 0x3c, !PT ;  /* 0x0000000b0c0c7212 */ /* 0x004fca00078e3cff */
[----:B------:R0:W-:Y:S01]  /*10f20*/  STL [R1+0x14], R12 ;  /* 0x0000140c01007387 */ /* 0x0001e20000100800 */
[----:B------:R-:W-:Y:S05]  /*10f30*/  @P4 BRA `(.L_x_2864) ;  /* 0xffffff2000584947 */ /* 0x000fea000383ffff */
[----:B0-----:R-:W0:Y:S01]  /*10f40*/  S2R R12, SR_TID.X ;  /* 0x00000000000c7919 */ /* 0x001e220000002100 */
[----:B------:R-:W-:Y:S02]  /*10f50*/  PLOP3.LUT P0, PT, PT, PT, PT, 0x8, 0x0 ;  /* 0x000000000000781c */ /* 0x000fe40003f0e170 */
[----:B0-----:R-:W-:-:S04]  /*10f60*/  SHF.R.U32.HI R12, RZ, 0x7, R12 ;  /* 0x00000007ff0c7819 */ /* 0x001fc8000001160c */
[----:B------:R-:W-:-:S13]  /*10f70*/  ISETP.NE.AND P4, PT, R12, 0x1, PT ;  /* 0x000000010c00780c */ /* 0x000fda0003f85270 */
[----:B------:R-:W-:Y:S06]  /*10f80*/  @!P4 BAR.ARV 0x9, 0x100 ;  /* 0x024400000000cb1d */ /* 0x000fec0000002000 */
.L_x_2754:
[----:B------:R-:W-:Y:S05]  /*10f90*/  @P0 BRA `(.L_x_2865) ;  /* 0x00000000000c0947 */ /* 0x000fea0003800000 */
[----:B------:R-:W0:Y:S01]  /*10fa0*/  FENCE.VIEW.ASYNC.G ;  /* 0x00000000000073c6 */ /* 0x000e220000000100 */
[----:B------:R-:W-:Y:S05]  /*10fb0*/  WARPSYNC.ALL ;  /* 0x0000000000007948 */ /* 0x000fea0003800000 */
[----:B0-----:R-:W-:Y:S06]  /*10fc0*/  BAR.ARV 0xc, 0x180 ;  /* 0x0306000000007b1d */ /* 0x001fec0000002000 */
.L_x_2865:
[----:B------:R-:W2:Y:S01]  /*10fd0*/  LDL R0, [R1+0x70] ;  /* 0x0000700001007983 */ /* 0x000ea20000100800 */
[----:B------:R-:W-:Y:S01]  /*10fe0*/  ULDC.64 UR6, c[0x0][0x998] ;  /* 0x0002660000067ab9 */ /* 0x000fe20000000a00 */
[----:B------:R-:W-:Y:S02]  /*10ff0*/  ULDC.64 UR4, c[0x0][0x990] ;  /* 0x0002640000047ab9 */ /* 0x000fe40000000a00 */
[----:B------:R-:W3:Y:S01]  /*11000*/  LDL R5, [R1+0x60] ;  /* 0x0000600001057983 */ /* 0x000ee20000100800 */
[----:B------:R-:W-:Y:S02]  /*11010*/  ISETP.NE.U32.AND P1, PT, RZ, UR6, PT ;  /* 0x00000006ff007c0c */ /* 0x000fe4000bf25070 */
[----:B------:R-:W-:Y:S01]  /*11020*/  ISETP.NE.U32.AND P0, PT, RZ, UR4, PT ;  /* 0x00000004ff007c0c */ /* 0x000fe2000bf05070 */
[----:B------:R-:W4:Y:S01]  /*11030*/  LDL R14, [R1+0x48] ;  /* 0x00004800010e7983 */ /* 0x000f220000100800 */
[----:B------:R-:W-:Y:S02]  /*11040*/  ISETP.NE.AND.EX P1, PT, RZ, UR7, PT, P1 ;  /* 0x00000007ff007c0c */ /* 0x000fe4000bf25310 */
[----:B------:R-:W-:-:S11]  /*11050*/  ISETP.NE.AND.EX P0, PT, RZ, UR5, PT, P0 ;  /* 0x00000005ff007c0c */ /* 0x000fd6000bf05300 */
[----:B------:R-:W2:Y:S08]  /*11060*/  @P1 LDC.64 R10, c[0x0][0x9b8] ;  /* 0x00026e00ff0a1b82 */ /* 0x000eb00000000a00 */
[----:B------:R-:W0:Y:S08]  /*11070*/  @P0 LDC.64 R8, c[0x0][0x9a8] ;  /* 0x00026a00ff080b82 */ /* 0x000e300000000a00 */
[----:B------:R-:W1:Y:S08]  /*11080*/  @P1 LDC.64 R12, c[0x0][0x9c0] ;  /* 0x00027000ff0c1b82 */ /* 0x000e700000000a00 */
[----:B------:R-:W1:Y:S01]  /*11090*/  @P0 LDC.64 R2, c[0x0][0x9b0] ;  /* 0x00026c00ff020b82 */ /* 0x000e620000000a00 */
[----:B--2---:R-:W-:-:S02]  /*110a0*/  @P1 IMAD R4, R0, R10, RZ ;  /* 0x0000000a00041224 */ /* 0x004fc400078e02ff */
[----:B0-----:R-:W-:Y:S02]  /*110b0*/  @P0 IMAD R0, R0, R8, RZ ;  /* 0x0000000800000224 */ /* 0x001fe400078e02ff */
[C---:B---3--:R-:W-:Y:S02]  /*110c0*/  @P1 IMAD R11, R5.reuse, R11, R4 ;  /* 0x0000000b050b1224 */ /* 0x048fe400078e0204 */
[C---:B------:R-:W-:Y:S02]  /*110d0*/  @P0 IMAD R9, R5.reuse, R9, R0 ;  /* 0x0000000905090224 */ /* 0x040fe400078e0200 */
[----:B------:R-:W-:-:S04]  /*110e0*/  @P1 IMAD.WIDE.U32 R6, R5, R10, RZ ;  /* 0x0000000a05061225 */ /* 0x000fc800078e00ff */
[----:B------:R-:W-:-:S04]  /*110f0*/  @P0 IMAD.WIDE.U32 R4, R5, R8, RZ ;  /* 0x0000000805040225 */ /* 0x000fc800078e00ff */
[----:B------:R-:W-:Y:S01]  /*11100*/  @P1 IMAD.IADD R7, R7, 0x1, R11 ;  /* 0x0000000107071824 */ /* 0x000fe200078e020b */
[----:B------:R-:W-:Y:S01]  /*11110*/  @P0 IADD3 R5, R5, R9, RZ ;  /* 0x0000000905050210 */ /* 0x000fe20007ffe0ff */
[----:B------:R-:W-:Y:S02]  /*11120*/  IMAD.MOV.U32 R0, RZ, RZ, 0x3f800000 ;  /* 0x3f800000ff007424 */ /* 0x000fe400078e00ff */
        /* <DEDUP_REMOVED lines=8> */
[----:B------:R-:W-:Y:S02]  /*111b0*/  @P1 LEA.HI.X R9, R6, UR7, R7, 0x2, P3 ;  /* 0x0000000706091c11 */ /* 0x000fe400098f1407 */
[----:B------:R-:W-:Y:S02]  /*111c0*/  @P0 LEA.HI.X R3, R4, UR5, R3, 0x2, P2 ;  /* 0x0000000504030c11 */ /* 0x000fe400090f1403 */
[----:B------:R-:W0:Y:S01]  /*111d0*/  LDC R4, c[0x0][0x448] ;  /* 0x00011200ff047b82 */ /* 0x000e220000000800 */
[----:B------:R-:W2:Y:S04]  /*111e0*/  @P1 LDG.E R0, desc[UR50][R8.64] ;  /* 0x0000003208001981 */ /* 0x000ea8000c1e1900 */
[----:B------:R1:W2:Y:S01]  /*111f0*/  @P0 LDG.E R5, desc[UR50][R2.64] ;  /* 0x0000003202050981 */ /* 0x0002a2000c1e1900 */
[----:B----4-:R-:W-:Y:S01]  /*11200*/  VIADD R7, R14, 0x7f ;  /* 0x0000007f0e077836 */ /* 0x010fe20000000000 */
[----:B------:R-:W-:Y:S01]  /*11210*/  BSSY B0, `(.L_x_2866) ;  /* 0x000002e000007945 */ /* 0x000fe20003800000 */
[----:B------:R-:W-:Y:S01]  /*11220*/  IMAD.MOV.U32 R106, RZ, RZ, RZ ;  /* 0x000000ffff6a7224 */ /* 0x000fe200078e00ff */
[----:B0-----:R-:W-:-:S13]  /*11230*/  ISETP.NE.AND P0, PT, R4, 0x1, PT ;  /* 0x000000010400780c */ /* 0x001fda0003f05270 */
[----:B------:R-:W0:Y:S08]  /*11240*/  @P0 LDC R4, c[0x0][0x44c] ;  /* 0x00011300ff040b82 */ /* 0x000e300000000800 */
[----:B------:R-:W3:Y:S01]  /*11250*/  @P0 LDC R11, c[0x0][0x450] ;  /* 0x00011400ff0b0b82 */ /* 0x000ee20000000800 */
[----:B0-----:R-:W-:-:S05]  /*11260*/  @P0 IMAD.HI.U32 R4, R7, R4, RZ ;  /* 0x0000000407040227 */ /* 0x001fca00078e00ff */
[----:B---3--:R-:W-:-:S05]  /*11270*/  @P0 SHF.R.U32.HI R7, RZ, R11, R4 ;  /* 0x0000000bff070219 */ /* 0x008fca0000011604 */
[----:B------:R-:W-:-:S04]  /*11280*/  IMAD.IADD R7, R136, 0x1, R7 ;  /* 0x0000000188077824 */ /* 0x000fc800078e0207 */
[----:B------:R-:W-:-:S05]  /*11290*/  IMAD.HI R7, R7, 0x66666667, RZ ;  /* 0x6666666707077827 */ /* 0x000fca00078e02ff */
[----:B-1----:R-:W-:-:S04]  /*112a0*/  SHF.R.U32.HI R2, RZ, 0x1f, R7 ;  /* 0x0000001fff027819 */ /* 0x002fc80000011607 */
[----:B------:R-:W-:-:S04]  /*112b0*/  LEA.HI.SX32 R2, R7, R2, 0x1a ;  /* 0x0000000207027211 */ /* 0x000fc800078fd2ff */
[----:B------:R-:W-:-:S04]  /*112c0*/  VIMNMX R137, R137, R2, PT ;  /* 0x0000000289897248 */ /* 0x000fc80003fe0100 */
[----:B------:R-:W-:Y:S01]  /*112d0*/  ISETP.GE.AND P0, PT, R137, 0x1, PT ;  /* 0x000000018900780c */ /* 0x000fe20003f06270 */
[----:B--2---:R-:W-:-:S04]  /*112e0*/  FMUL.FTZ R0, R5, R0 ;  /* 0x0000000005007220 */ /* 0x004fc80000410000 */
[----:B------:R-:W-:-:S08]  /*112f0*/  FMUL.FTZ R2, R0, UR4 ;  /* 0x0000000400027c20 */ /* 0x000fd00008410000 */
        /* <DEDUP_REMOVED lines=16> */
[----:B0-----:R-:W-:Y:S01]  /*11400*/  MOV R4, RZ ;  /* 0x000000ff00047202 */ /* 0x001fe20000000f00 */
        /* <DEDUP_REMOVED lines=14> */
.L_x_2867:
[----:B------:R-:W-:Y:S05]  /*114f0*/  BSYNC B0 ;  /* 0x0000000000007941 */ /* 0x000fea0003800000 */
.L_x_2866:
[----:B------:R-:W2:Y:S01]  /*11500*/  LDL R0, [R1+0x74] ;  /* 0x0000740001007983 */ /* 0x000ea20000100800 */
[----:B------:R-:W-:Y:S02]  /*11510*/  PLOP3.LUT P0, PT, PT, PT, PT, 0x80, 0x0 ;  /* 0x000000000000781c */ /* 0x000fe40003f0f070 */
        /* <DEDUP_REMOVED lines=25> */
[----:B-----5:R-:W-:Y:S02]  /*116b0*/  CS2R R46, SRZ ;  /* 0x00000000002e7805 */ /* 0x020fe4000001ff00 */
[----:B------:R-:W-:Y:S02]  /*116c0*/  CS2R R76, SRZ ;  /* 0x00000000004c7805 */ /* 0x000fe4000001ff00 */
[----:B------:R-:W-:Y:S02]  /*116d0*/  CS2R R60, SRZ ;  /* 0x00000000003c7805 */ /* 0x000fe4000001ff00 */
[----:B------:R-:W-:Y:S02]  /*116e0*/  CS2R R134, SRZ ;  /* 0x0000000000867805 */ /* 0x000fe4000001ff00 */
        /* <DEDUP_REMOVED lines=10> */
[----:B------:R-:W-:Y:S02]  /*11790*/  MOV R128, RZ ;  /* 0x000000ff00807202 */ /* 0x000fe40000000f00 */
[----:B------:R-:W-:Y:S01]  /*117a0*/  CS2R R40, SRZ ;  /* 0x0000000000287805 */ /* 0x000fe2000001ff00 */
[----:B------:R-:W-:Y:S01]  /*117b0*/  IMAD.MOV.U32 R98, RZ, RZ, RZ ;  /* 0x000000ffff627224 */ /* 0x000fe200078e00ff */
[----:B------:R-:W-:Y:S01]  /*117c0*/  CS2R R38, SRZ ;  /* 0x0000000000267805 */ /* 0x000fe2000001ff00 */
[----:B------:R-:W-:Y:S01]  /*117d0*/  IMAD.MOV.U32 R90, RZ, RZ, RZ ;  /* 0x000000ffff5a7224 */ /* 0x000fe200078e00ff */
[----:B------:R-:W-:Y:S02]  /*117e0*/  CS2R R56, SRZ ;  /* 0x0000000000387805 */ /* 0x000fe4000001ff00 */
[----:B------:R-:W-:-:S02]  /*117f0*/  CS2R R116, SRZ ;  /* 0x0000000000747805 */ /* 0x000fc4000001ff00 */
[----:B------:R-:W-:Y:S02]  /*11800*/  CS2R R36, SRZ ;  /* 0x0000000000247805 */ /* 0x000fe4000001ff00 */
[----:B------:R-:W-:Y:S01]  /*11810*/  CS2R R64, SRZ ;  /* 0x0000000000407805 */ /* 0x000fe2000001ff00 */
[----:B------:R-:W-:Y:S01]  /*11820*/  IMAD.MOV.U32 R82, RZ, RZ, RZ ;  /* 0x000000ffff527224 */ /* 0x000fe200078e00ff */
        /* <DEDUP_REMOVED lines=18> */
.L_x_3152:
[----:B------:R-:W1:Y:S01]  /*11950*/  LDL R3, [R1+0x2c] ;  /* 0x00002c0001037983 */ /* 0x000e620000100800 */
[----:B------:R-:W-:-:S06]  /*11960*/  ULOP3.LUT UP0, URZ, UR48, 0x9f, URZ, 0xc0, !UPT ;  /* 0x0000009f303f7892 */ /* 0x000fcc000f80c03f */
[----:B------:R-:W-:Y:S02]  /*11970*/  PLOP3.LUT P0, PT, PT, PT, UP0, 0x80, 0x0 ;  /* 0x000000000000781c */ /* 0x000fe40003f0f008 */
[----:B-1----:R-:W-:-:S04]  /*11980*/  LEA.HI R0, R3, R3, RZ, 0x1 ;  /* 0x0000000303007211 */ /* 0x002fc800078f08ff */
[----:B------:R-:W-:-:S05]  /*11990*/  LOP3.LUT R0, R0, 0x3e, RZ, 0xc0, !PT ;  /* 0x0000003e00007812 */ /* 0x000fca00078ec0ff */
[----:B------:R-:W-:-:S05]  /*119a0*/  IMAD.IADD R0, R3, 0x1, -R0 ;  /* 0x0000000103007824 */ /* 0x000fca00078e0a00 */
[----:B------:R-:W-:-:S04]  /*119b0*/  LEA R0, R0, UR48, 0xc ;  /* 0x0000003000007c11 */ /* 0x000fc8000f8e60ff */
[----:B------:R-:W-:-:S04]  /*119c0*/  SHF.R.U32.HI R0, RZ, 0x4, R0 ;  /* 0x00000004ff007819 */ /* 0x000fc80000011600 */
[----:B------:R-:W-:Y:S01]  /*119d0*/  LOP3.LUT R44, R0, 0x3fff, RZ, 0xc0, !PT ;  /* 0x00003fff002c7812 */ /* 0x000fe200078ec0ff */
[----:B------:R-:W-:Y:S06]  /*119e0*/  @!P0 BRA `(.L_x_2870) ;  /* 0x0000000000408947 */ /* 0x000fec0003800000 */
[----:B0-----:R-:W-:Y:S01]  /*119f0*/  MOV R14, 0x0 ;  /* 0x00000000000e7802 */ /* 0x001fe20000000f00 */
        /* <DEDUP_REMOVED lines=15> */
.L_x_2870:
        /* <DEDUP_REMOVED lines=13> */
.L_x_2874:
[----:B--2---:R2:W3:Y:S02]  /*11bc0*/  SYNCS.PHASECHK.TRANS64.TRYWAIT P0, [R18+URZ+0x33400], R3 ;  /* 0x03340003120075a7 */ /* 0x0044e4000800017f */
[----:B---3--:R-:W-:Y:S05]  /*11bd0*/  @!P0 NANOSLEEP.SYNCS 0x989680 ;  /* 0x009896800000895d */ /* 0x008fea0003900000 */
[----:B------:R-:W3:Y:S02]  /*11be0*/  @!P0 SYNCS.PHASECHK.TRANS64 P0, [R18+URZ+0x33400], R3 ;  /* 0x03340003120085a7 */ /* 0x000ee4000800007f */
[----:B---3--:R-:W-:Y:S05]  /*11bf0*/  @!P0 BRA `(.L_x_2874) ;  /* 0xfffffffc00f08947 */ /* 0x008fea000383ffff */
.L_x_2873:
[----:B------:R-:W-:Y:S05]  /*11c00*/  BSYNC B0 ;  /* 0x0000000000007941 */ /* 0x000fea0003800000 */
.L_x_2872:
[----:B------:R-:W-:Y:S05]  /*11c10*/  BRA `(.L_x_2875) ;  /* 0x0000007000487947 */ /* 0x000fea0003800000 */
.L_x_2871:
[----:B------:R-:W-:Y:S01]  /*11c20*/  ULOP3.LUT UP0, URZ, UR48, 0x1bf, URZ, 0xc0, !UPT ;  /* 0x000001bf303f7892 */ /* 0x000fe2000f80c03f */
[----:B------:R-:W-:Y:S01]  /*11c30*/  SHF.R.S32.HI R0, RZ, 0x1f, R129 ;  /* 0x0000001fff007819 */ /* 0x000fe20000011481 */
[----:B------:R-:W-:Y:S01]  /*11c40*/  ULDC.64 UR4, c[0x0][0x3f8] ;  /* 0x0000fe0000047ab9 */ /* 0x000fe20000000a00 */
[----:B------:R-:W-:Y:S01]  /*11c50*/  ULDC.64 UR6, c[0x0][0x408] ;  /* 0x0001020000067ab9 */ /* 0x000fe20000000a00 */
[----:B------:R-:W-:Y:S02]  /*11c60*/  IMAD.WIDE.U32 R24, R129, UR4, RZ ;  /* 0x0000000481187c25 */ /* 0x000fe4000f8e00ff */
[----:B------:R-:W-:Y:S02]  /*11c70*/  PLOP3.LUT P0, PT, PT, PT, UP0, 0x80, 0x0 ;  /* 0x000000000000781c */ /* 0x000fe40003f0f008 */
[C---:B------:R-:W-:Y:S02]  /*11c80*/  IMAD R4, R0.reuse, UR4, RZ ;  /* 0x0000000400047c24 */ /* 0x040fe4000f8e02ff */
[----:B------:R-:W-:-:S02]  /*11c90*/  IMAD R0, R0, UR6, RZ ;  /* 0x0000000600007c24 */ /* 0x000fc4000f8e02ff */
[----:B------:R-:W-:-:S04]  /*11ca0*/  IMAD.WIDE.U32 R26, R129, UR6, RZ ;  /* 0x00000006811a7c25 */ /* 0x000fc8000f8e00ff */
[C---:B------:R-:W-:Y:S02]  /*11cb0*/  IMAD R31, R129.reuse, UR7, R0 ;  /* 0x00000007811f7c24 */ /* 0x040fe4000f8e0200 */
[----:B------:R-:W-:-:S03]  /*11cc0*/  IMAD R29, R129, UR5, R4 ;  /* 0x00000005811d7c24 */ /* 0x000fc6000f8e0204 */
[----:B------:R-:W-:Y:S01]  /*11cd0*/  IADD3 R31, R31, R27, RZ ;  /* 0x0000001b1f1f7210 */ /* 0x000fe20007ffe0ff */
[----:B------:R-:W-:Y:S01]  /*11ce0*/  IMAD.IADD R29, R29, 0x1, R25 ;  /* 0x000000011d1d7824 */ /* 0x000fe200078e0219 */
[----:B------:R-:W-:Y:S06]  /*11cf0*/  @!P0 BRA `(.L_x_2876) ;  /* 0x0000000000408947 */ /* 0x000fec0003800000 */
[----:B0-----:R-:W-:Y:S01]  /*11d00*/  MOV R14, 0x0 ;  /* 0x00000000000e7802 */ /* 0x001fe20000000f00 */
[----:B------:R-:W-:Y:S01]  /*11d10*/  ULDC.64 UR4, c[0x4][0xc0] ;  /* 0x0100300000047ab9 */ /* 0x000fe20000000a00 */
[----:B------:R-:W-:Y:S01]  /*11d20*/  ULDC.64 UR6, c[0x4][0xc8] ;  /* 0x0100320000067ab9 */ /* 0x000fe20000000a00 */
[----:B------:R-:W-:Y:S01]  /*11d30*/  IMAD.U32 R4, RZ, RZ, UR4 ;  /* 0x00000004ff047e24 */ /* 0x000fe2000f8e00ff */
[----:B------:R-:W-:Y:S01]  /*11d40*/  MOV R13, RZ ;  /* 0x000000ff000d7202 */ /* 0x000fe20000000f00 */
        /* <DEDUP_REMOVED lines=8> */
[----:B------:R-:W-:-:S07]  /*11dd0*/  IMAD.MOV.U32 R12, RZ, RZ, 0x1 ;  /* 0x00000001ff0c7424 */ /* 0x000fce00078e00ff */
[----:B------:R-:W-:-:S07]  /*11de0*/  LEPC R20, `(.L_x_2876) ;  /* 0x000000001014794e */ /* 0x000fce0000000000 */
[----:B0-----:R-:W-:Y:S05]  /*11df0*/  CALL.ABS.NOINC R14 ;  /* 0x000000000e007343 */ /* 0x001fea0003c00000 */
.L_x_2876:
[----:B------:R-:W2:Y:S01]  /*11e00*/  LDL R45, [R1+0x48] ;  /* 0x00004800012d7983 */ /* 0x000ea20000100800 */
[----:B------:R-:W-:Y:S01]  /*11e10*/  ULDC.U8 UR4, c[0x0][0x410] ;  /* 0x0001040000047ab9 */ /* 0x000fe20000000000 */
[----:B------:R-:W1:Y:S01]  /*11e20*/  S2R R20, SR_TID.X ;  /* 0x0000000000147919 */ /* 0x000e620000002100 */
[----:B------:R-:W-:Y:S01]  /*11e30*/  ISETP.NE.AND P0, PT, RZ, UR4, PT ;  /* 0x00000004ff007c0c */ /* 0x000fe2000bf05270 */
[----:B------:R-:W-:Y:S01]  /*11e40*/  BSSY B0, `(.L_x_2877) ;  /* 0x00006e7000007945 */ /* 0x000fe20003800000 */
[C---:B-1----:R-:W-:Y:S02]  /*11e50*/  VIADD R42, R20.reuse, 0xffffff80 ;  /* 0xffffff80142a7836 */ /* 0x042fe40000000000 */
[----:B------:R-:W-:-:S05]  /*11e60*/  VIADD R40, R20, 0xffffff80 ;  /* 0xffffff8014287836 */ /* 0x000fca0000000000 */
[----:B------:R-:W-:-:S04]  /*11e70*/  LEA.HI R40, R40, R42, RZ, 0x1 ;  /* 0x0000002a28287211 */ /* 0x000fc800078f08ff */
[----:B------:R-:W-:-:S05]  /*11e80*/  SHF.R.S32.HI R40, RZ, 0x1, R40 ;  /* 0x00000001ff287819 */ /* 0x000fca0000011428 */
[----:B--2---:R-:W-:Y:S01]  /*11e90*/  IMAD.IADD R10, R40, 0x1, R45 ;  /* 0x00000001280a7824 */ /* 0x004fe200078e022d */
[----:B------:R-:W-:Y:S06]  /*11ea0*/  @!P0 BRA `(.L_x_2878) ;  /* 0x0000003400e08947 */ /* 0x000fec0003800000 */
        /* <DEDUP_REMOVED lines=20> */
[C---:B------:R-:W-:Y:S01]  /*11ff0*/  IMAD R13, R3.reuse, UR5, R6 ;  /* 0x00000005030d7c24 */ /* 0x040fe2000f8e0206 */
[----:B------:R-:W-:Y:S01]  /*12000*/  ULDC.64 UR4, c[0x0][0x3e8] ;  /* 0x0000fa0000047ab9 */ /* 0x000fe20000000a00 */
[----:B------:R-:W-:Y:S01]  /*12010*/  IMAD R3, R3, UR7, R0 ;  /* 0x0000000703037c24 */ /* 0x000fe2000f8e0200 */
[----:B------:R-:W-:Y:S01]  /*12020*/  IADD3 R7, P0, R8, UR4, RZ ;  /* 0x0000000408077c10 */ /* 0x000fe2000ff1e0ff */
[----:B------:R-:W-:-:S03]  /*12030*/  UMOV UR4, 0xffffffff ;  /* 0xffffffff00047882 */ /* 0x000fc60000000000 */
[----:B------:R-:W-:Y:S02]  /*12040*/  IADD3.X R13, R9, UR5, R13, P0, !PT ;  /* 0x00000005090d7c10 */ /* 0x000fe400087fe40d */
[----:B------:R-:W-:Y:S01]  /*12050*/  IADD3.X R3, R5, UR9, R3, P1, !PT ;  /* 0x0000000905037c10 */ /* 0x000fe20008ffe403 */
[----:B------:R-:W-:Y:S06]  /*12060*/  BRA.DIV UR4, `(.L_x_2879) ;  /* 0x0000022204e47947 */ /* 0x000fec000b800000 */
[----:B------:R1:W2:Y:S04]  /*12070*/  SHFL.IDX PT, R0, R13, RZ, 0x1e1f ;  /* 0x001e1fff0d007589 */ /* 0x0002a800000e0000 */
[----:B------:R-:W3:Y:S04]  /*12080*/  SHFL.IDX PT, R7, R7, RZ, 0x1e1f ;  /* 0x001e1fff07077589 */ /* 0x000ee800000e0000 */
[----:B------:R-:W4:Y:S04]  /*12090*/  SHFL.IDX PT, R3, R3, RZ, 0x1e1f ;  /* 0x001e1fff03037589 */ /* 0x000f2800000e0000 */
[----:B-1----:R-:W0:Y:S02]  /*120a0*/  SHFL.IDX PT, R39, R39, RZ, 0x1e1f ;  /* 0x001e1fff27277589 */ /* 0x002e2400000e0000 */
.L_x_3158:
[----:B------:R-:W5:Y:S01]  /*120b0*/  LDL R4, [R1+0x4c] ;  /* 0x00004c0001047983 */ /* 0x000f620000100800 */
[----:B------:R-:W-:Y:S01]  /*120c0*/  BSSY B1, `(.L_x_2880) ;  /* 0x0000052000017945 */ /* 0x000fe20003800000 */
[----:B------:R-:W-:Y:S02]  /*120d0*/  CS2R R8, SRZ ;  /* 0x0000000000087805 */ /* 0x000fe4000001ff00 */
[----:B------:R-:W-:Y:S02]  /*120e0*/  CS2R R12, SRZ ;  /* 0x00000000000c7805 */ /* 0x000fe4000001ff00 */
[----:B------:R-:W-:Y:S02]  /*120f0*/  CS2R R20, SRZ ;  /* 0x0000000000147805 */ /* 0x000fe4000001ff00 */
[----:B------:R-:W-:Y:S02]  /*12100*/  CS2R R26, SRZ ;  /* 0x00000000001a7805 */ /* 0x000fe4000001ff00 */
[----:B------:R-:W-:-:S02]  /*12110*/  CS2R R30, SRZ ;  /* 0x00000000001e7805 */ /* 0x000fc4000001ff00 */
[----:B------:R-:W-:Y:S02]  /*12120*/  CS2R R36, SRZ ;  /* 0x0000000000247805 */ /* 0x000fe4000001ff00 */
[----:B0-----:R-:W-:Y:S02]  /*12130*/  CS2R R14, SRZ ;  /* 0x00000000000e7805 */ /* 0x001fe4000001ff00 */
[----:B------:R-:W-:Y:S02]  /*12140*/  CS2R R24, SRZ ;  /* 0x0000000000187805 */ /* 0x000fe4000001ff00 */
[----:B------:R-:W-:Y:S02]  /*12150*/  CS2R R28, SRZ ;  /* 0x00000000001c7805 */ /* 0x000fe4000001ff00 */
[----:B------:R-:W-:Y:S02]  /*12160*/  CS2R R32, SRZ ;  /* 0x0000000000207805 */ /* 0x000fe4000001ff00 */
[----:B------:R-:W-:Y:S01]  /*12170*/  CS2R R34, SRZ ;  /* 0x0000000000227805 */ /* 0x000fe2000001ff00 */
[----:B-----5:R-:W-:-:S05]  /*12180*/  IMAD R43, R4, R43, RZ ;  /* 0x0000002b042b7224 */ /* 0x020fca00078e02ff */
[----:B------:R-:W-:Y:S02]  /*12190*/  ISETP.GE.AND P0, PT, R10, R43, PT ;  /* 0x0000002b0a00720c */ /* 0x000fe40003f06270 */
[----:B------:R-:W-:-:S11]  /*121a0*/  CS2R R10, SRZ ;  /* 0x00000000000a7805 */ /* 0x000fd6000001ff00 */
[----:B------:R-:W-:Y:S05]  /*121b0*/  @P0 BRA `(.L_x_2881) ;  /* 0x0000000400080947 */ /* 0x000fea0003800000 */
        /* <DEDUP_REMOVED lines=16> */
[----:B------:R-:W-:Y:S01]  /*122c0*/  @!P4 IMAD.X R9, R3, 0x1, R6, P1 ;  /* 0x000000010309c824 */ /* 0x000fe200008e0606 */
[----:B------:R-:W-:Y:S02]  /*122d0*/  @!P4 IADD3.X R5, R0, R6, RZ, P0, !PT ;  /* 0x000000060005c210 */ /* 0x000fe400007fe4ff */
[----:B------:R-:W-:Y:S02]  /*122e0*/  ISETP.GE.AND P1, PT, R42, UR4, PT ;  /* 0x000000042a007c0c */ /* 0x000fe4000bf26270 */
[----:B------:R-:W5:Y:S01]  /*122f0*/  @!P4 LD.E.64 R32, desc[UR50][R8.64] ;  /* 0x000000320820c980 */ /* 0x000f62000c101b00 */
[----:B------:R-:W-:-:S03]  /*12300*/  SHF.R.S32.HI R10, RZ, 0x1f, R47 ;  /* 0x0000001fff0a7819 */ /* 0x000fc6000001142f */
[----:B------:R0:W5:Y:S01]  /*12310*/  @!P4 LD.E.64 R30, desc[UR50][R4.64] ;  /* 0x00000032041ec980 */ /* 0x000162000c101b00 */
[C---:B------:R-:W-:Y:S02]  /*12320*/  @!P3 IADD3 R20, P4, R47.reuse, R7, RZ ;  /* 0x000000072f14b210 */ /* 0x040fe40007f9e0ff */
[----:B------:R-:W-:Y:S02]  /*12330*/  @!P3 IADD3 R24, P5, R47, R39, RZ ;  /* 0x000000272f18b210 */ /* 0x000fe40007fbe0ff */
[----:B------:R-:W-:Y:S01]  /*12340*/  SHF.R.S32.HI R11, RZ, 0x1f, R46 ;  /* 0x0000001fff0b7819 */ /* 0x000fe2000001142e */
[--C-:B------:R-:W-:Y:S01]  /*12350*/  @!P3 IMAD.X R21, R0, 0x1, R10.reuse, P4 ;  /* 0x000000010015b824 */ /* 0x100fe200020e060a */
[----:B------:R-:W-:Y:S01]  /*12360*/  @!P2 IADD3 R12, P4, R46, R7, RZ ;  /* 0x000000072e0ca210 */ /* 0x000fe20007f9e0ff */
[C---:B------:R-:W-:Y:S01]  /*12370*/  @!P3 IMAD.X R25, R3.reuse, 0x1, R10, P5 ;  /* 0x000000010319b824 */ /* 0x040fe200028e060a */
[----:B------:R-:W-:Y:S02]  /*12380*/  ISETP.GE.AND P0, PT, R226, UR4, PT ;  /* 0x00000004e2007c0c */ /* 0x000fe4000bf06270 */
[----:B------:R-:W-:Y:S01]  /*12390*/  @!P2 IADD3 R14, P5, R46, R39, RZ ;  /* 0x000000272e0ea210 */ /* 0x000fe20007fbe0ff */
[--C-:B------:R-:W-:Y:S01]  /*123a0*/  @!P2 IMAD.X R13, R0, 0x1, R11.reuse, P4 ;  /* 0x00000001000da824 */ /* 0x100fe200020e060b */
[----:B------:R-:W-:Y:S01]  /*123b0*/  SHF.R.S32.HI R6, RZ, 0x1f, R42 ;  /* 0x0000001fff067819 */ /* 0x000fe2000001142a */
[----:B------:R1:W5:Y:S01]  /*123c0*/  @!P3 LD.E.64 R26, desc[UR50][R20.64] ;  /* 0x00000032141ab980 */ /* 0x000362000c101b00 */
[C---:B------:R-:W-:Y:S01]  /*123d0*/  @!P1 IADD3 R34, P4, R42.reuse, R7, RZ ;  /* 0x000000072a229210 */ /* 0x040fe20007f9e0ff */
[----:B------:R-:W-:Y:S01]  /*123e0*/  @!P2 IMAD.X R15, R3, 0x1, R11, P5 ;  /* 0x00000001030fa824 */ /* 0x000fe200028e060b */
[----:B------:R-:W-:-:S03]  /*123f0*/  @!P1 IADD3 R10, P5, R42, R39, RZ ;  /* 0x000000272a0a9210 */ /* 0x000fc60007fbe0ff */
[--C-:B------:R-:W-:Y:S01]  /*12400*/  @!P1 IMAD.X R35, R0, 0x1, R6.reuse, P4 ;  /* 0x0000000100239824 */ /* 0x100fe200020e0606 */
[----:B------:R-:W-:Y:S01]  /*12410*/  ISETP.GE.AND P4, PT, R38, UR4, PT ;  /* 0x0000000426007c0c */ /* 0x000fe2000bf86270 */
[----:B------:R-:W-:Y:S01]  /*12420*/  @!P1 IMAD.X R11, R3, 0x1, R6, P5 ;  /* 0x00000001030b9824 */ /* 0x000fe200028e0606 */
[----:B0-----:R-:W-:Y:S02]  /*12430*/  @!P0 SHF.R.S32.HI R5, RZ, 0x1f, R226 ;  /* 0x0000001fff058819 */ /* 0x001fe400000114e2 */
[----:B------:R-:W-:-:S05]  /*12440*/  @!P0 IADD3 R8, P5, R226, R7, RZ ;  /* 0x00000007e2088210 */ /* 0x000fca0007fbe0ff */
[----:B------:R-:W-:Y:S01]  /*12450*/  @!P0 IMAD.X R9, R0, 0x1, R5, P5 ;  /* 0x0000000100098824 */ /* 0x000fe200028e0605 */
[----:B------:R-:W-:Y:S02]  /*12460*/  @!P0 IADD3 R4, P5, R226, R39, RZ ;  /* 0x00000027e2048210 */ /* 0x000fe40007fbe0ff */
[----:B------:R-:W-:Y:S02]  /*12470*/  SHF.R.S32.HI R28, RZ, 0x1f, R38 ;  /* 0x0000001fff1c7819 */ /* 0x000fe40000011426 */
[C---:B------:R-:W-:Y:S02]  /*12480*/  @!P0 IADD3.X R5, R3.reuse, R5, RZ, P5, !PT ;  /* 0x0000000503058210 */ /* 0x040fe40002ffe4ff */
[----:B-1----:R-:W-:Y:S02]  /*12490*/  CS2R R20, SRZ ;  /* 0x0000000000147805 */ /* 0x002fe4000001ff00 */
[----:B------:R-:W-:Y:S01]  /*124a0*/  @!P4 IADD3 R6, P5, R38, R7, RZ ;  /* 0x000000072606c210 */ /* 0x000fe20007fbe0ff */
[----:B------:R-:W5:Y:S04]  /*124b0*/  @!P0 LD.E.64 R36, desc[UR50][R8.64] ;  /* 0x0000003208248980 */ /* 0x000f68000c101b00 */
[--C-:B------:R-:W-:Y:S01]  /*124c0*/  @!P4 IMAD.X R7, R0, 0x1, R28.reuse, P5 ;  /* 0x000000010007c824 */ /* 0x100fe200028e061c */
[----:B------:R-:W-:Y:S01]  /*124d0*/  @!P4 IADD3 R38, P5, R38, R39, RZ ;  /* 0x000000272626c210 */ /* 0x000fe20007fbe0ff */
[----:B------:R0:W5:Y:S04]  /*124e0*/  @!P2 LD.E.64 R20, desc[UR50][R12.64] ;  /* 0x000000320c14a980 */ /* 0x000168000c101b00 */
        /* <DEDUP_REMOVED lines=15> */
.L_x_2881:
[----:B------:R-:W-:Y:S05]  /*125e0*/  BSYNC B1 ;  /* 0x0000000000017941 */ /* 0x000fea0003800000 */
.L_x_2880:
[----:B------:R-:W-:Y:S01]  /*125f0*/  ULEA.HI UR4, UR37, UR37, URZ, 0x1 ;  /* 0x0000002525047291 */ /* 0x000fe2000f8f083f */
[----:B--2---:R-:W-:Y:S01]  /*12600*/  VIADDMNMX R0, R43, -R45, 0x80, PT ;  /* 0x000000802b007446 */ /* 0x004fe2000380092d */
[----:B------:R-:W-:Y:S02]  /*12610*/  BSSY B1, `(.L_x_2882) ;  /* 0x0000008000017945 */ /* 0x000fe40003800000 */
[----:B------:R-:W-:Y:S01]  /*12620*/  ULOP3.LUT UR4, UR4, 0xfffffffe, URZ, 0xc0, !UPT ;  /* 0xfffffffe04047892 */ /* 0x000fe2000f8ec03f */
[----:B------:R-:W-:-:S03]  /*12630*/  ISETP.GE.AND P1, PT, R40, R0, PT ;  /* 0x000000002800720c */ /* 0x000fc60003f26270 */
[----:B------:R-:W-:-:S06]  /*12640*/  UIADD3 UR4, UR37, -UR4, URZ ;  /* 0x8000000425047290 */ /* 0x000fcc000fffe03f */
[----:B----4-:R-:W-:-:S05]  /*12650*/  IMAD.U32 R3, RZ, RZ, UR4 ;  /* 0x00000004ff037e24 */ /* 0x010fca000f8e00ff */
[----:B------:R-:W-:-:S04]  /*12660*/  SHF.L.U32 R3, R3, 0x1f, RZ ;  /* 0x0000001f03037819 */ /* 0x000fc800000006ff */
[----:B------:R-:W1:Y:S02]  /*12670*/  SYNCS.PHASECHK.TRANS64.TRYWAIT P0, [R18+URZ+0x33400], R3 ;  /* 0x03340003120075a7 */ /* 0x000e64000800017f */
[----:B-1----:R-:W-:Y:S05]  /*12680*/  @!P0 BRA `(.L_x_2883) ;  /* 0x0000021c00cc8947 */ /* 0x002fea0003800000 */
.L_x_3159:
[----:B------:R-:W-:Y:S05]  /*12690*/  BSYNC B1 ;  /* 0x0000000000017941 */ /* 0x000fea0003800000 */
.L_x_2882:
[----:B------:R-:W-:Y:S05]  /*126a0*/  @P1 BRA `(.L_x_2884) ;  /* 0x0000006400801947 */ /* 0x000fea0003800000 */
[----:B------:R-:W1:Y:S01]  /*126b0*/  LDL R40, [R1+0x58] ;  /* 0x0000580001287983 */ /* 0x000e620000100800 */
[----:B------:R-:W2:Y:S03]  /*126c0*/  LDC R5, c[0x0][0x3f4] ;  /* 0x0000fd00ff057b82 */ /* 0x000ea60000000800 */
[----:B0-----:R-:W4:Y:S04]  /*126d0*/  LDL R39, [R1+0x18] ;  /* 0x0000180001277983 */ /* 0x001f280000100800 */
[----:B------:R-:W4:Y:S04]  /*126e0*/  LDL R38, [R1+0x20] ;  /* 0x0000200001267983 */ /* 0x000f280000100800 */
[----:B---3--:R-:W3:Y:S04]  /*126f0*/  LDL R7, [R1+0x24] ;  /* 0x0000240001077983 */ /* 0x008ee80000100800 */
[----:B------:R-:W3:Y:S04]  /*12700*/  LDL R6, [R1+0x1c] ;  /* 0x00001c0001067983 */ /* 0x000ee80000100800 */
[----:B------:R-:W3:Y:S01]  /*12710*/  LDL R4, [R1+0x28] ;  /* 0x0000280001047983 */ /* 0x000ee20000100800 */
[----:B------:R-:W-:Y:S01]  /*12720*/  LEA.HI R41, R41, R48, RZ, 0x2 ;  /* 0x0000003029297211 */ /* 0x000fe200078f10ff */
[----:B------:R-:W-:Y:S03]  /*12730*/  BSSY B1, `(.L_x_2885) ;  /* 0x0000086000017945 */ /* 0x000fe60003800000 */
[----:B------:R-:W-:-:S02]  /*12740*/  SHF.R.S32.HI R0, RZ, 0x2, R41 ;  /* 0x00000002ff007819 */ /* 0x000fc40000011429 */
[----:B------:R-:W-:Y:S02]  /*12750*/  SHF.R.S32.HI R41, RZ, 0x1f, R41 ;  /* 0x0000001fff297819 */ /* 0x000fe40000011429 */
[----:B--2---:R-:W-:Y:S02]  /*12760*/  ISETP.GE.AND P6, PT, R226, R5, PT ;  /* 0x00000005e200720c */ /* 0x004fe40003fc6270 */
[----:B------:R-:W-:-:S04]  /*12770*/  LEA.HI R41, R41, R0, RZ, 0x2 ;  /* 0x0000000029297211 */ /* 0x000fc800078f10ff */
[----:B------:R-:W-:-:S05]  /*12780*/  LOP3.LUT R41, R41, 0xfffffffc, RZ, 0xc0, !PT ;  /* 0xfffffffc29297812 */ /* 0x000fca00078ec0ff */
[----:B------:R-:W-:-:S05]  /*12790*/  IMAD.IADD R41, R0, 0x1, -R41 ;  /* 0x0000000100297824 */ /* 0x000fca00078e0a29 */
[----:B------:R-:W-:Y:S01]  /*127a0*/  LOP3.LUT P0, RZ, R41, 0x2, RZ, 0xc0, !PT ;  /* 0x0000000229ff7812 */ /* 0x000fe2000780c0ff */
[----:B-1----:R-:W-:-:S04]  /*127b0*/  IMAD.IADD R3, R18, 0x1, R40 ;  /* 0x0000000112037824 */ /* 0x002fc800078e0228 */
[----:B------:R-:W-:Y:S01]  /*127c0*/  VIADD R0, R3, 0x20 ;  /* 0x0000002003007836 */ /* 0x000fe20000000000 */
[-C--:B----4-:R-:W-:Y:S02]  /*127d0*/  ISETP.GE.AND P1, PT, R39, R5.reuse, PT ;  /* 0x000000052700720c */ /* 0x090fe40003f26270 */
[-C--:B------:R-:W-:Y:S02]  /*127e0*/  ISETP.GE.AND P2, PT, R38, R5.reuse, PT ;  /* 0x000000052600720c */ /* 0x080fe40003f46270 */
[-C--:B---3--:R-:W-:Y:S02]  /*127f0*/  ISETP.GE.AND P3, PT, R7, R5.reuse, PT ;  /* 0x000000050700720c */ /* 0x088fe40003f66270 */
        /* <DEDUP_REMOVED lines=121> */
.L_x_2886:
[----:B------:R-:W-:Y:S05]  /*12f90*/  BSYNC B1 ;  /* 0x0000000000017941 */ /* 0x000fea0003800000 */
.L_x_2885:
[----:B------:R-:W-:Y:S01]  /*12fa0*/  BSSY B1, `(.L_x_2887) ;  /* 0x000007d000017945 */ /* 0x000fe20003800000 */
[----:B------:R-:W-:-:S03]  /*12fb0*/  @P0 IADD3 R0, R3, -0x20, RZ ;  /* 0xffffffe003000810 */ /* 0x000fc60007ffe0ff */
        /* <DEDUP_REMOVED lines=123> */
.L_x_2888:
[----:B------:R-:W-:Y:S05]  /*13770*/  BSYNC B1 ;  /* 0x0000000000017941 */ /* 0x000fea0003800000 */
.L_x_2887:
        /* <DEDUP_REMOVED lines=120> */
.L_x_2890:
[----:B------:R-:W-:Y:S05]  /*13f00*/  BSYNC B1 ;  /* 0x0000000000017941 */ /* 0x000fea0003800000 */
.L_x_2889:
        /* <DEDUP_REMOVED lines=124> */
.L_x_2892:
[----:B------:R-:W-:Y:S05]  /*146d0*/  BSYNC B1 ;  /* 0x0000000000017941 */ /* 0x000fea0003800000 */
.L_x_2891:
        /* <DEDUP_REMOVED lines=120> */
.L_x_2894:
[----:B------:R-:W-:Y:S05]  /*14e60*/  BSYNC B1 ;  /* 0x0000000000017941 */ /* 0x000fea0003800000 */
.L_x_2893:
        /* <DEDUP_REMOVED lines=124> */
.L_x_2878:
[----:B------:R-:W1:Y:S01]  /*15630*/  LDC R9, c[0x0][0x448] ;  /* 0x00011200ff097b82 */ /* 0x000e620000000800 */
[----:B------:R-:W-:Y:S01]  /*15640*/  MOV R7, R31 ;  /* 0x0000001f00077202 */ /* 0x000fe20000000f00 */
[----:B------:R-:W-:Y:S01]  /*15650*/  IMAD.MOV.U32 R4, RZ, RZ, R24 ;  /* 0x000000ffff047224 */ /* 0x000fe200078e0018 */
[----:B------:R-:W-:Y:S01]  /*15660*/  ULDC.64 UR4, c[0x0][0x3f8] ;  /* 0x0000fe0000047ab9 */ /* 0x000fe20000000a00 */
[----:B------:R-:W-:Y:S01]  /*15670*/  IMAD.MOV.U32 R6, RZ, RZ, R26 ;  /* 0x000000ffff067224 */ /* 0x000fe200078e001a */
[----:B------:R-:W-:Y:S01]  /*15680*/  ULDC.64 UR6, c[0x0][0x408] ;  /* 0x0001020000067ab9 */ /* 0x000fe20000000a00 */
        /* <DEDUP_REMOVED lines=26> */
.L_x_3165:
[----:B------:R-:W5:Y:S01]  /*15830*/  LDL R0, [R1+0x4c] ;  /* 0x00004c0001007983 */ /* 0x000f620000100800 */
[----:B------:R-:W-:Y:S01]  /*15840*/  BSSY B1, `(.L_x_2896) ;  /* 0x0000036000017945 */ /* 0x000fe20003800000 */
[----:B------:R-:W-:Y:S02]  /*15850*/  CS2R R4, SRZ ;  /* 0x0000000000047805 */ /* 0x000fe4000001ff00 */
[----:B------:R-:W-:Y:S02]  /*15860*/  CS2R R6, SRZ ;  /* 0x0000000000067805 */ /* 0x000fe4000001ff00 */
[----:B------:R-:W-:Y:S02]  /*15870*/  CS2R R12, SRZ ;  /* 0x00000000000c7805 */ /* 0x000fe4000001ff00 */
[----:B0-----:R-:W-:Y:S02]  /*15880*/  CS2R R14, SRZ ;  /* 0x00000000000e7805 */ /* 0x001fe4000001ff00 */
[----:B------:R-:W-:-:S02]  /*15890*/  CS2R R24, SRZ ;  /* 0x0000000000187805 */ /* 0x000fc4000001ff00 */
[----:B------:R-:W-:Y:S02]  /*158a0*/  CS2R R26, SRZ ;  /* 0x00000000001a7805 */ /* 0x000fe4000001ff00 */
[----:B------:R-:W-:Y:S02]  /*158b0*/  CS2R R28, SRZ ;  /* 0x00000000001c7805 */ /* 0x000fe4000001ff00 */
[----:B------:R-:W-:Y:S02]  /*158c0*/  CS2R R30, SRZ ;  /* 0x00000000001e7805 */ /* 0x000fe4000001ff00 */
[----:B------:R-:W-:Y:S02]  /*158d0*/  CS2R R32, SRZ ;  /* 0x0000000000207805 */ /* 0x000fe4000001ff00 */
[----:B------:R-:W-:Y:S01]  /*158e0*/  CS2R R34, SRZ ;  /* 0x0000000000227805 */ /* 0x000fe2000001ff00 */
[----:B-----5:R-:W-:Y:S01]  /*158f0*/  IMAD R49, R0, R9, RZ ;  /* 0x0000000900317224 */ /* 0x020fe200078e02ff */
[----:B------:R-:W-:-:S04]  /*15900*/  CS2R R8, SRZ ;  /* 0x0000000000087805 */ /* 0x000fc8000001ff00 */
[----:B------:R-:W-:Y:S02]  /*15910*/  ISETP.GE.AND P0, PT, R10, R49, PT ;  /* 0x000000310a00720c */ /* 0x000fe40003f06270 */
[----:B------:R-:W-:-:S11]  /*15920*/  CS2R R10, SRZ ;  /* 0x00000000000a7805 */ /* 0x000fd6000001ff00 */
[----:B------:R-:W-:Y:S05]  /*15930*/  @P0 BRA `(.L_x_2897) ;  /* 0x0000000000980947 */ /* 0x000fea0003800000 */
        /* <DEDUP_REMOVED lines=11> */
[----:B---3--:R-:W-:-:S04]  /*159f0*/  @!P2 IADD3 R40, P3, R16, R37, RZ ;  /* 0x000000251028a210 */ /* 0x008fc80007f7e0ff */
[----:B------:R-:W-:Y:S01]  /*15a00*/  @!P0 IMAD.SHL.U32 R38, R229, 0x10, RZ ;  /* 0x00000010e5268824 */ /* 0x000fe200078e00ff */
[----:B------:R-:W-:Y:S02]  /*15a10*/  @!P1 SHF.R.S32.HI R0, RZ, 0x1f, R20 ;  /* 0x0000001fff009819 */ /* 0x000fe40000011414 */
[C---:B------:R-:W-:Y:S01]  /*15a20*/  @!P1 IADD3 R42, P5, R20.reuse, R37, RZ ;  /* 0x00000025142a9210 */ /* 0x040fe20007fbe0ff */
[C---:B--2---:R-:W-:Y:S01]  /*15a30*/  @!P2 IMAD.X R41, R3.reuse, 0x1, R17, P3 ;  /* 0x000000010329a824 */ /* 0x044fe200018e0611 */
[----:B------:R-:W-:Y:S02]  /*15a40*/  @!P1 IADD3 R20, P4, R20, R47, RZ ;  /* 0x0000002f14149210 */ /* 0x000fe40007f9e0ff */
[C---:B------:R-:W-:Y:S01]  /*15a50*/  @!P0 IADD3 R36, P3, R38.reuse, R37, RZ ;  /* 0x0000002526248210 */ /* 0x040fe20007f7e0ff */
[----:B------:R-:W-:Y:S01]  /*15a60*/  @!P1 IMAD.X R43, R3, 0x1, R0, P5 ;  /* 0x00000001032b9824 */ /* 0x000fe200028e0600 */
[----:B------:R-:W-:Y:S01]  /*15a70*/  @!P0 SHF.R.S32.HI R8, RZ, 0x1f, R38 ;  /* 0x0000001fff088819 */ /* 0x000fe20000011426 */
[----:B----4-:R-:W-:Y:S01]  /*15a80*/  @!P1 IMAD.X R21, R45, 0x1, R0, P4 ;  /* 0x000000012d159824 */ /* 0x010fe200020e0600 */
[----:B------:R-:W-:-:S02]  /*15a90*/  @!P0 IADD3 R38, P5, R38, R47, RZ ;  /* 0x0000002f26268210 */ /* 0x000fc40007fbe0ff */
[----:B------:R-:W-:Y:S02]  /*15aa0*/  CS2R R10, SRZ ;  /* 0x00000000000a7805 */ /* 0x000fe4000001ff00 */
[----:B------:R-:W-:Y:S01]  /*15ab0*/  @!P2 IADD3 R46, P4, R16, R47, RZ ;  /* 0x0000002f102ea210 */ /* 0x000fe20007f9e0ff */
[--C-:B------:R-:W-:Y:S01]  /*15ac0*/  @!P0 IMAD.X R37, R3, 0x1, R8.reuse, P3 ;  /* 0x0000000103258824 */ /* 0x100fe200018e0608 */
[----:B------:R-:W-:Y:S01]  /*15ad0*/  CS2R R32, SRZ ;  /* 0x0000000000207805 */ /* 0x000fe2000001ff00 */
[----:B------:R-:W-:Y:S01]  /*15ae0*/  @!P0 IMAD.X R39, R45, 0x1, R8, P5 ;  /* 0x000000012d278824 */ /* 0x000fe200028e0608 */
[----:B------:R-:W-:Y:S02]  /*15af0*/  CS2R R8, SRZ ;  /* 0x0000000000087805 */ /* 0x000fe4000001ff00 */
[----:B------:R-:W-:Y:S02]  /*15b00*/  CS2R R34, SRZ ;  /* 0x0000000000227805 */ /* 0x000fe4000001ff00 */
[----:B------:R-:W-:-:S02]  /*15b10*/  CS2R R12, SRZ ;  /* 0x00000000000c7805 */ /* 0x000fc4000001ff00 */
        /* <DEDUP_REMOVED lines=8> */
.L_x_2897:
[----:B------:R-:W-:Y:S05]  /*15ba0*/  BSYNC B1 ;  /* 0x0000000000017941 */ /* 0x000fea0003800000 */
.L_x_2896:
[----:B------:R-:W3:Y:S01]  /*15bb0*/  LDL R0, [R1+0x48] ;  /* 0x0000480001007983 */ /* 0x000ee20000100800 */
[----:B------:R-:W-:Y:S01]  /*15bc0*/  ULEA.HI UR4, UR37, UR37, URZ, 0x1 ;  /* 0x0000002525047291 */ /* 0x000fe2000f8f083f */
[----:B------:R-:W-:Y:S01]  /*15bd0*/  BSSY B1, `(.L_x_2898) ;  /* 0x000000e000017945 */ /* 0x000fe20003800000 */
[----:B0-----:R-:W0:Y:S02]  /*15be0*/  S2R R20, SR_TID.X ;  /* 0x0000000000147919 */ /* 0x001e240000002100 */
[----:B------:R-:W-:-:S04]  /*15bf0*/  ULOP3.LUT UR4, UR4, 0xfffffffe, URZ, 0xc0, !UPT ;  /* 0xfffffffe04047892 */ /* 0x000fc8000f8ec03f */
[----:B------:R-:W-:-:S06]  /*15c00*/  UIADD3 UR4, UR37, -UR4, URZ ;  /* 0x8000000425047290 */ /* 0x000fcc000fffe03f */
[----:B--2---:R-:W-:-:S04]  /*15c10*/  MOV R3, UR4 ;  /* 0x0000000400037c02 */ /* 0x004fc80008000f00 */
[----:B------:R-:W-:-:S04]  /*15c20*/  SHF.L.U32 R3, R3, 0x1f, RZ ;  /* 0x0000001f03037819 */ /* 0x000fc800000006ff */
[----:B------:R-:W1:Y:S01]  /*15c30*/  SYNCS.PHASECHK.TRANS64.TRYWAIT P0, [R18+URZ+0x33400], R3 ;  /* 0x03340003120075a7 */ /* 0x000e62000800017f */
[C---:B0-----:R-:W-:Y:S02]  /*15c40*/  VIADD R21, R20.reuse, 0xffffff80 ;  /* 0xffffff8014157836 */ /* 0x041fe40000000000 */
[----:B------:R-:W-:-:S05]  /*15c50*/  VIADD R20, R20, 0xffffff80 ;  /* 0xffffff8014147836 */ /* 0x000fca0000000000 */
[----:B------:R-:W-:-:S04]  /*15c60*/  LEA.HI R20, R20, R21, RZ, 0x1 ;  /* 0x0000001514147211 */ /* 0x000fc800078f08ff */
[----:B------:R-:W-:Y:S02]  /*15c70*/  SHF.R.S32.HI R20, RZ, 0x1, R20 ;  /* 0x00000001ff147819 */ /* 0x000fe40000011414 */
[----:B---3--:R-:W-:-:S04]  /*15c80*/  VIADDMNMX R0, R49, -R0, 0x80, PT ;  /* 0x0000008031007446 */ /* 0x008fc80003800900 */
[----:B------:R-:W-:Y:S01]  /*15c90*/  ISETP.GE.AND P1, PT, R20, R0, PT ;  /* 0x000000001400720c */ /* 0x000fe20003f26270 */
[----:B-1----:R-:W-:-:S12]  /*15ca0*/  @!P0 BRA `(.L_x_2899) ;  /* 0x000001e800c88947 */ /* 0x002fd80003800000 */
.L_x_3166:
[----:B------:R-:W-:Y:S05]  /*15cb0*/  BSYNC B1 ;  /* 0x0000000000017941 */ /* 0x000fea0003800000 */
.L_x_2898:
        /* <DEDUP_REMOVED lines=10> */
[----:B------:R-:W2:Y:S01]  /*15d60*/  LDL R70, [R1+0x13c] ;  /* 0x00013c0001467983 */ /* 0x000ea20000100800 */
[----:B------:R-:W-:Y:S02]  /*15d70*/  LEA.HI R0, R48, R48, RZ, 0x1 ;  /* 0x0000003030007211 */ /* 0x000fe400078f08ff */
[----:B-----5:R-:W-:Y:S02]  /*15d80*/  LOP3.LUT R20, R24, 0xff, RZ, 0xc0, !PT ;  /* 0x000000ff18147812 */ /* 0x020fe400078ec0ff */
[----:B------:R-:W-:Y:S02]  /*15d90*/  LOP3.LUT R21, R0, 0xfffffffe, RZ, 0xc0, !PT ;  /* 0xfffffffe00157812 */ /* 0x000fe400078ec0ff */
[----:B------:R-:W-:Y:S02]  /*15da0*/  SHF.R.U32.HI R0, RZ, 0x8, R24 ;  /* 0x00000008ff007819 */ /* 0x000fe40000011618 */
[----:B------:R-:W-:Y:S01]  /*15db0*/  SHF.R.U32.HI R37, RZ, 0x8, R25 ;  /* 0x00000008ff257819 */ /* 0x000fe20000011619 */
[----:B------:R-:W-:Y:S01]  /*15dc0*/  IMAD.IADD R48, R48, 0x1, -R21 ;  /* 0x0000000130307824 */ /* 0x000fe200078e0a15 */
[----:B------:R-:W-:-:S02]  /*15dd0*/  LOP3.LUT R21, R0, 0xff, RZ, 0xc0, !PT ;  /* 0x000000ff00157812 */ /* 0x000fc400078ec0ff */
[----:B------:R-:W-:Y:S02]  /*15de0*/  SHF.R.U32.HI R39, RZ, 0x8, R26 ;  /* 0x00000008ff277819 */ /* 0x000fe4000001161a */
[----:B------:R-:W-:Y:S02]  /*15df0*/  LEA.HI R0, R3, R48, RZ, 0x1c ;  /* 0x0000003003007211 */ /* 0x000fe400078fe0ff */
[----:B----4-:R-:W-:Y:S02]  /*15e00*/  PRMT R45, R21, 0x7604, R20 ;  /* 0x00007604152d7816 */ /* 0x010fe40000000014 */
        /* <DEDUP_REMOVED lines=17> */
[----:B------:R-:W-:Y:S02]  /*15f20*/  LOP3.LUT R36, R27, 0xff, RZ, 0xc0, !PT ;  /* 0x000000ff1b247812 */ /* 0x000fe400078ec0ff */
[----:B------:R-:W-:Y:S01]  /*15f30*/  LOP3.LUT R38, R4, 0xff, RZ, 0xc0, !PT ;  /* 0x000000ff04267812 */ /* 0x000fe200078ec0ff */
[----:B------:R-:W0:Y:S01]  /*15f40*/  LDS.128 R40, [R0+0x1e200] ;  /* 0x01e2000000287984 */ /* 0x000e220000000c00 */
[----:B------:R-:W-:-:S02]  /*15f50*/  LOP3.LUT R37, R37, 0xff, RZ, 0xc0, !PT ;  /* 0x000000ff25257812 */ /* 0x000fc400078ec0ff */
[----:B------:R-:W-:Y:S02]  /*15f60*/  LOP3.LUT R39, R39, 0xff, RZ, 0xc0, !PT ;  /* 0x000000ff27277812 */ /* 0x000fe400078ec0ff */
[----:B------:R-:W-:Y:S02]  /*15f70*/  PRMT R46, R37, 0x7604, R36 ;  /* 0x00007604252e7816 */ /* 0x000fe40000000024 */
[----:B------:R-:W-:Y:S02]  /*15f80*/  PRMT R53, R39, 0x7604, R38 ;  /* 0x0000760427357816 */ /* 0x000fe40000000026 */
[----:B------:R-:W-:Y:S02]  /*15f90*/  SHF.R.U32.HI R48, RZ, 0x8, R5 ;  /* 0x00000008ff307819 */ /* 0x000fe40000011605 */
[----:B------:R-:W-:Y:S02]  /*15fa0*/  SHF.R.U32.HI R52, RZ, 0x8, R7 ;  /* 0x00000008ff347819 */ /* 0x000fe40000011607 */
[----:B------:R-:W-:-:S02]  /*15fb0*/  LOP3.LUT R47, R5, 0xff, RZ, 0xc0, !PT ;  /* 0x000000ff052f7812 */ /* 0x000fc400078ec0ff */
[----:B------:R-:W-:Y:S02]  /*15fc0*/  LOP3.LUT R48, R48, 0xff, RZ, 0xc0, !PT ;  /* 0x000000ff30307812 */ /* 0x000fe400078ec0ff */
[----:B------:R-:W-:Y:S02]  /*15fd0*/  SHF.R.U32.HI R50, RZ, 0x8, R6 ;  /* 0x00000008ff327819 */ /* 0x000fe40000011606 */
[----:B------:R-:W-:Y:S02]  /*15fe0*/  LOP3.LUT R51, R7, 0xff, RZ, 0xc0, !PT ;  /* 0x000000ff07337812 */ /* 0x000fe400078ec0ff */
[----:B------:R-:W-:Y:S02]  /*15ff0*/  LOP3.LUT R52, R52, 0xff, RZ, 0xc0, !PT ;  /* 0x000000ff34347812 */ /* 0x000fe400078ec0ff */
[----:B------:R-:W-:Y:S02]  /*16000*/  PRMT R48, R48, 0x7604, R47 ;  /* 0x0000760430307816 */ /* 0x000fe4000000002f */
[----:B------:R-:W-:-:S02]  /*16010*/  LOP3.LUT R21, R6, 0xff, RZ, 0xc0, !PT ;  /* 0x000000ff06157812 */ /* 0x000fc400078ec0ff */
[----:B------:R-:W-:Y:S02]  /*16020*/  LOP3.LUT R50, R50, 0xff, RZ, 0xc0, !PT ;  /* 0x000000ff32327812 */ /* 0x000fe400078ec0ff */
[----:B------:R-:W-:Y:S02]  /*16030*/  SHF.R.U32.HI R47, RZ, 0x10, R25 ;  /* 0x00000010ff2f7819 */ /* 0x000fe40000011619 */
[----:B------:R-:W-:Y:S02]  /*16040*/  SHF.R.U32.HI R55, RZ, 0x10, R5 ;  /* 0x00000010ff377819 */ /* 0x000fe40000011605 */
[----:B------:R-:W-:Y:S02]  /*16050*/  PRMT R52, R52, 0x7604, R51 ;  /* 0x0000760434347816 */ /* 0x000fe40000000033 */
[----:B------:R-:W-:Y:S02]  /*16060*/  SHF.R.U32.HI R51, RZ, 0x10, R27 ;  /* 0x00000010ff337819 */ /* 0x000fe4000001161b */
[----:B------:R-:W-:Y:S01]  /*16070*/  PRMT R57, R50, 0x7604, R21 ;  /* 0x0000760432397816 */ /* 0x000fe20000000015 */
[----:B------:R-:W-:Y:S01]  /*16080*/  IMAD.U32 R21, R47, 0x10000, RZ ;  /* 0x000100002f157824 */ /* 0x000fe200078e00ff */
[----:B------:R-:W-:Y:S01]  /*16090*/  SHF.L.U32 R55, R55, 0x10, RZ ;  /* 0x0000001037377819 */ /* 0x000fe200000006ff */
[----:B------:R-:W-:Y:S01]  /*160a0*/  IMAD.U32 R51, R51, 0x10000, RZ ;  /* 0x0001000033337824 */ /* 0x000fe200078e00ff */
[----:B------:R-:W-:-:S02]  /*160b0*/  LOP3.LUT R49, R49, 0xff0000, R26, 0xf8, !PT ;  /* 0x00ff000031317812 */ /* 0x000fc400078ef81a */
[----:B------:R-:W-:Y:S02]  /*160c0*/  LOP3.LUT R55, R48, 0xff0000, R55, 0xf8, !PT ;  /* 0x00ff000030377812 */ /* 0x000fe400078ef837 */
[----:B------:R-:W-:Y:S02]  /*160d0*/  LOP3.LUT R47, R20, 0xff0000, R21, 0xf8, !PT ;  /* 0x00ff0000142f7812 */ /* 0x000fe400078ef815 */
[----:B------:R-:W-:Y:S02]  /*160e0*/  LOP3.LUT R51, R46, 0xff0000, R51, 0xf8, !PT ;  /* 0x00ff00002e337812 */ /* 0x000fe400078ef833 */
[----:B------:R-:W-:Y:S02]  /*160f0*/  LOP3.LUT R54, R55, 0xff000000, R5, 0xf8, !PT ;  /* 0xff00000037367812 */ /* 0x000fe400078ef805 */
[----:B------:R-:W-:Y:S02]  /*16100*/  LOP3.LUT R47, R47, 0xff000000, R25, 0xf8, !PT ;  /* 0xff0000002f2f7812 */ /* 0x000fe400078ef819 */
[----:B------:R-:W-:-:S02]  /*16110*/  SHF.R.U32.HI R59, RZ, 0x10, R7 ;  /* 0x00000010ff3b7819 */ /* 0x000fc40000011607 */
[----:B------:R-:W-:Y:S02]  /*16120*/  LOP3.LUT R21, R45, 0xff0000, R24, 0xf8, !PT ;  /* 0x00ff00002d157812 */ /* 0x000fe400078ef818 */
[----:B------:R-:W-:Y:S01]  /*16130*/  LOP3.LUT R45, R53, 0xff0000, R4, 0xf8, !PT ;  /* 0x00ff0000352d7812 */ /* 0x000fe200078ef804 */
[----:B------:R-:W-:Y:S01]  /*16140*/  IMAD.U32 R59, R59, 0x10000, RZ ;  /* 0x000100003b3b7824 */ /* 0x000fe200078e00ff */
[----:B------:R-:W-:Y:S02]  /*16150*/  LOP3.LUT R20, R49, 0xff000000, R26, 0xf8, !PT ;  /* 0xff00000031147812 */ /* 0x000fe400078ef81a */
[----:B------:R-:W-:Y:S02]  /*16160*/  LOP3.LUT R57, R57, 0xff0000, R6, 0xf8, !PT ;  /* 0x00ff000039397812 */ /* 0x000fe400078ef806 */
[----:B------:R-:W-:Y:S02]  /*16170*/  LOP3.LUT R51, R51, 0xff000000, R27, 0xf8, !PT ;  /* 0xff00000033337812 */ /* 0x000fe400078ef81b */
[----:B------:R-:W-:-:S02]  /*16180*/  F2FP.F16.E4M3.UNPACK_B R56, R54 ;  /* 0x00000036ff38723e */ /* 0x000fc400020006ff */
[----:B0-----:R-:W-:Y:S02]  /*16190*/  F2FP.F16.E4M3.UNPACK_B R26, R41 ;  /* 0x00000029ff1a723e */ /* 0x001fe400020006ff */
[----:B------:R-:W-:Y:S02]  /*161a0*/  F2FP.F16.E4M3.UNPACK_B R27, R47 ;  /* 0x0000002fff1b723e */ /* 0x000fe400020006ff */
[----:B------:R-:W-:Y:S02]  /*161b0*/  LOP3.LUT R21, R21, 0xff000000, R24, 0xf8, !PT ;  /* 0xff00000015157812 */ /* 0x000fe400078ef818 */
[----:B------:R-:W-:Y:S02]  /*161c0*/  LOP3.LUT R45, R45, 0xff000000, R4, 0xf8, !PT ;  /* 0xff0000002d2d7812 */ /* 0x000fe400078ef804 */
[----:B------:R-:W-:Y:S01]  /*161d0*/  LOP3.LUT R4, R57, 0xff000000, R6, 0xf8, !PT ;  /* 0xff00000039047812 */ /* 0x000fe200078ef806 */
[----:B------:R-:W-:Y:S01]  /*161e0*/  HADD2.F32 R57, -RZ, R56.H0_H0 ;  /* 0x20000038ff397230 */ /* 0x000fe20000004100 */
[----:B------:R-:W-:Y:S01]  /*161f0*/  LOP3.LUT R59, R52, 0xff0000, R59, 0xf8, !PT ;  /* 0x00ff0000343b7812 */ /* 0x000fe200078ef83b */
[--C-:B------:R-:W-:Y:S01]  /*16200*/  HADD2.F32 R6, -RZ, R26.reuse.H0_H0 ;  /* 0x2000001aff067230 */ /* 0x100fe20000004100 */
[----:B------:R-:W-:Y:S01]  /*16210*/  F2FP.F16.E4M3.UNPACK_B R52, R40.H1 ;  /* 0x00000028ff34723e */ /* 0x000fe200030006ff */
[----:B------:R-:W-:Y:S01]  /*16220*/  HADD2.F32 R26, -RZ, R26.H1_H1 ;  /* 0x3000001aff1a7230 */ /* 0x000fe20000004100 */
[----:B------:R-:W-:-:S02]  /*16230*/  F2FP.F16.E4M3.UNPACK_B R54, R54.H1 ;  /* 0x00000036ff36723e */ /* 0x000fc400030006ff */
[----:B------:R-:W-:Y:S02]  /*16240*/  F2FP.F16.E4M3.UNPACK_B R47, R47.H1 ;  /* 0x0000002fff2f723e */ /* 0x000fe400030006ff */
[-C--:B------:R-:W-:Y:S02]  /*16250*/  F2FP.F16.E4M3.UNPACK_B R49, R43.reuse ;  /* 0x0000002bff31723e */ /* 0x080fe400020006ff */
[----:B------:R-:W-:Y:S01]  /*16260*/  F2FP.F16.E4M3.UNPACK_B R55, R43.H1 ;  /* 0x0000002bff37723e */ /* 0x000fe200030006ff */
[----:B------:R-:W-:Y:S01]  /*16270*/  HADD2.F32 R43, -RZ, R27.H1_H1 ;  /* 0x3000001bff2b7230 */ /* 0x000fe20000004100 */
[----:B------:R-:W-:Y:S02]  /*16280*/  LOP3.LUT R59, R59, 0xff000000, R7, 0xf8, !PT ;  /* 0xff0000003b3b7812 */ /* 0x000fe400078ef807 */
[-C--:B------:R-:W-:Y:S02]  /*16290*/  F2FP.F16.E4M3.UNPACK_B R7, R42.reuse ;  /* 0x0000002aff07723e */ /* 0x080fe400020006ff */
[----:B------:R-:W-:Y:S01]  /*162a0*/  F2FP.F16.E4M3.UNPACK_B R42, R42.H1 ;  /* 0x0000002aff2a723e */ /* 0x000fe200030006ff */
[----:B--2---:R-:W0:Y:S02]  /*162b0*/  LDS.128 R36, [R70+0x1e200] ;  /* 0x01e2000046247984 */ /* 0x004e240000000c00 */
[----:B0-----:R-:W-:-:S02]  /*162c0*/  F2FP.F16.E4M3.UNPACK_B R24, R37 ;  /* 0x00000025ff18723e */ /* 0x001fc400020006ff */
[----:B------:R-:W-:Y:S02]  /*162d0*/  F2FP.F16.E4M3.UNPACK_B R46, R37.H1 ;  /* 0x00000025ff2e723e */ /* 0x000fe400030006ff */
[-C--:B------:R-:W-:Y:S01]  /*162e0*/  F2FP.F16.E4M3.UNPACK_B R37, R36.reuse ;  /* 0x00000024ff25723e */ /* 0x080fe200020006ff */
[--C-:B------:R-:W-:Y:S01]  /*162f0*/  HADD2.F32 R25, -RZ, R24.reuse.H0_H0 ;  /* 0x20000018ff197230 */ /* 0x100fe20000004100 */
[----:B------:R-:W-:Y:S01]  /*16300*/  F2FP.F16.E4M3.UNPACK_B R50, R36.H1 ;  /* 0x00000024ff32723e */ /* 0x000fe200030006ff */
[----:B------:R-:W-:Y:S01]  /*16310*/  HADD2.F32 R36, -RZ, R27.H0_H0 ;  /* 0x2000001bff247230 */ /* 0x000fe20000004100 */
[-C--:B------:R-:W-:Y:S01]  /*16320*/  F2FP.F16.E4M3.UNPACK_B R48, R39.reuse ;  /* 0x00000027ff30723e */ /* 0x080fe200020006ff */
[----:B------:R-:W-:Y:S01]  /*16330*/  HADD2.F32 R24, -RZ, R24.H1_H1 ;  /* 0x30000018ff187230 */ /* 0x000fe20000004100 */
[----:B------:R-:W-:Y:S02]  /*16340*/  F2FP.F16.E4M3.UNPACK_B R53, R39.H1 ;  /* 0x00000027ff35723e */ /* 0x000fe400030006ff */
[----:B------:R-:W-:Y:S01]  /*16350*/  F2FP.F16.E4M3.UNPACK_B R39, R41.H1 ;  /* 0x00000029ff27723e */ /* 0x000fe200030006ff */
[C---:B------:R-:W-:Y:S01]  /*16360*/  FMUL.FTZ R58, R6.reuse, R36 ;  /* 0x00000024063a7220 */ /* 0x040fe20000410000 */
[----:B------:R-:W-:Y:S01]  /*16370*/  F2FP.F16.E4M3.UNPACK_B R41, R40 ;  /* 0x00000028ff29723e */ /* 0x000fe200020006ff */
[-C--:B------:R-:W-:Y:S01]  /*16380*/  FMUL.FTZ R40, R6, R57.reuse ;  /* 0x0000003906287220 */ /* 0x080fe20000410000 */
[-C--:B------:R-:W-:Y:S01]  /*16390*/  F2FP.F16.E4M3.UNPACK_B R5, R38.reuse ;  /* 0x00000026ff05723e */ /* 0x080fe200020006ff */
[----:B------:R-:W-:Y:S01]  /*163a0*/  HADD2.F32 R27, -RZ, R39.H0_H0 ;  /* 0x20000027ff1b7230 */ /* 0x000fe20000004100 */
[----:B------:R-:W-:Y:S01]  /*163b0*/  F2FP.F16.E4M3.UNPACK_B R38, R38.H1 ;  /* 0x00000026ff26723e */ /* 0x000fe200030006ff */
[C---:B------:R-:W-:Y:S01]  /*163c0*/  FFMA.FTZ R6, R25.reuse, R36, -R40 ;  /* 0x0000002419067223 */ /* 0x040fe20000010828 */
[----:B------:R-:W-:Y:S01]  /*163d0*/  FFMA.FTZ R25, R25, R57, R58 ;  /* 0x0000003919197223 */ /* 0x000fe2000001003a */
[----:B------:R-:W-:Y:S01]  /*163e0*/  HADD2.F32 R57, -RZ, R56.H1_H1 ;  /* 0x30000038ff397230 */ /* 0x000fe20000004100 */
[----:B------:R-:W-:Y:S01]  /*163f0*/  F2FP.F16.E4M3.UNPACK_B R58, R59 ;  /* 0x0000003bff3a723e */ /* 0x000fe200020006ff */
[----:B------:R-:W-:-:S02]  /*16400*/  HADD2.F32 R56, -RZ, R54.H0_H0 ;  /* 0x20000036ff387230 */ /* 0x000fc40000004100 */
[----:B------:R-:W-:Y:S02]  /*16410*/  HADD2.F32 R40, -RZ, R47.H0_H0 ;  /* 0x2000002fff287230 */ /* 0x000fe40000004100 */
[C---:B------:R-:W-:Y:S01]  /*16420*/  FMUL.FTZ R61, R26.reuse, R57 ;  /* 0x000000391a3d7220 */ /* 0x040fe20000410000 */
[-C--:B------:R-:W-:Y:S01]  /*16430*/  FMUL.FTZ R26, R26, R43.reuse ;  /* 0x0000002b1a1a7220 */ /* 0x080fe20000410000 */
[C---:B------:R-:W-:Y:S01]  /*16440*/  FMUL.FTZ R63, R27.reuse, R56 ;  /* 0x000000381b3f7220 */ /* 0x040fe20000410000 */
[----:B------:R-:W-:Y:S02]  /*16450*/  HADD2.F32 R36, -RZ, R46.H0_H0 ;  /* 0x2000002eff247230 */ /* 0x000fe40000004100 */
[----:B------:R-:W-:Y:S01]  /*16460*/  FMUL.FTZ R65, R27, R40 ;  /* 0x000000281b417220 */ /* 0x000fe20000410000 */
[C---:B------:R-:W-:Y:S01]  /*16470*/  FFMA.FTZ R27, R24.reuse, R43, -R61 ;  /* 0x0000002b181b7223 */ /* 0x040fe2000001083d */
[----:B------:R-:W-:Y:S01]  /*16480*/  FFMA.FTZ R24, R24, R57, R26 ;  /* 0x0000003918187223 */ /* 0x000fe2000001001a */
[----:B------:R-:W-:Y:S01]  /*16490*/  HADD2.F32 R57, -RZ, R54.H1_H1 ;  /* 0x30000036ff397230 */ /* 0x000fe20000004100 */
[----:B------:R-:W-:Y:S01]  /*164a0*/  F2FP.F16.E4M3.UNPACK_B R54, R51 ;  /* 0x00000033ff36723e */ /* 0x000fe200020006ff */
[----:B------:R-:W-:-:S02]  /*164b0*/  HADD2.F32 R39, -RZ, R39.H1_H1 ;  /* 0x30000027ff277230 */ /* 0x000fc40000004100 */
[C---:B------:R-:W-:Y:S01]  /*164c0*/  FFMA.FTZ R26, R36.reuse, R40, -R63 ;  /* 0x00000028241a7223 */ /* 0x040fe2000001083f */
[----:B------:R-:W-:Y:S02]  /*164d0*/  HADD2.F32 R60, -RZ, R58.H0_H0 ;  /* 0x2000003aff3c7230 */ /* 0x000fe40000004100 */
[----:B------:R-:W-:Y:S01]  /*164e0*/  FFMA.FTZ R36, R36, R56, R65 ;  /* 0x0000003824247223 */ /* 0x000fe20000010041 */
[----:B------:R-:W-:Y:S02]  /*164f0*/  HADD2.F32 R43, -RZ, R49.H0_H0 ;  /* 0x20000031ff2b7230 */ /* 0x000fe40000004100 */
[----:B------:R-:W-:Y:S01]  /*16500*/  FMUL.FTZ R61, R39, R57 ;  /* 0x00000039273d7220 */ /* 0x000fe20000410000 */
[----:B------:R-:W-:Y:S02]  /*16510*/  HADD2.F32 R47, -RZ, R47.H1_H1 ;  /* 0x3000002fff2f7230 */ /* 0x000fe40000004100 */
[----:B------:R-:W-:Y:S02]  /*16520*/  HADD2.F32 R46, -RZ, R46.H1_H1 ;  /* 0x3000002eff2e7230 */ /* 0x000fe40000004100 */
[----:B------:R-:W-:Y:S01]  /*16530*/  FMUL.FTZ R63, R43, R60 ;  /* 0x0000003c2b3f7220 */ /* 0x000fe20000410000 */
[----:B------:R-:W-:-:S02]  /*16540*/  HADD2.F32 R56, -RZ, R54.H0_H0 ;  /* 0x20000036ff387230 */ /* 0x000fc40000004100 */
[-C--:B------:R-:W-:Y:S01]  /*16550*/  FMUL.FTZ R62, R39, R47.reuse ;  /* 0x0000002f273e7220 */ /* 0x080fe20000410000 */
[----:B------:R-:W-:Y:S02]  /*16560*/  HADD2.F32 R40, -RZ, R48.H0_H0 ;  /* 0x20000030ff287230 */ /* 0x000fe40000004100 */
[----:B------:R-:W-:Y:S01]  /*16570*/  FFMA.FTZ R39, R46, R47, -R61 ;  /* 0x0000002f2e277223 */ /* 0x000fe2000001083d */
[----:B------:R-:W-:Y:S01]  /*16580*/  F2FP.F16.E4M3.UNPACK_B R61, R59.H1 ;  /* 0x0000003bff3d723e */ /* 0x000fe200030006ff */
[-C--:B------:R-:W-:Y:S01]  /*16590*/  FMUL.FTZ R65, R43, R56.reuse ;  /* 0x000000382b417220 */ /* 0x080fe20000410000 */
[----:B------:R-:W-:Y:S02]  /*165a0*/  HADD2.F32 R58, -RZ, R58.H1_H1 ;  /* 0x3000003aff3a7230 */ /* 0x000fe40000004100 */
[----:B------:R-:W-:Y:S01]  /*165b0*/  FFMA.FTZ R43, R40, R56, -R63 ;  /* 0x00000038282b7223 */ /* 0x000fe2000001083f */
[----:B------:R-:W-:Y:S01]  /*165c0*/  HADD2.F32 R56, -RZ, R54.H1_H1 ;  /* 0x30000036ff387230 */ /* 0x000fe20000004100 */
[----:B------:R-:W-:Y:S01]  /*165d0*/  F2FP.F16.E4M3.UNPACK_B R54, R51.H1 ;  /* 0x00000033ff36723e */ /* 0x000fe200030006ff */
[----:B------:R-:W-:-:S02]  /*165e0*/  HADD2.F32 R49, -RZ, R49.H1_H1 ;  /* 0x30000031ff317230 */ /* 0x000fc40000004100 */
[----:B------:R-:W-:Y:S01]  /*165f0*/  FFMA.FTZ R47, R46, R57, R62 ;  /* 0x000000392e2f7223 */ /* 0x000fe2000001003e */
[----:B------:R-:W-:Y:S02]  /*16600*/  HADD2.F32 R59, -RZ, R61.H0_H0 ;  /* 0x2000003dff3b7230 */ /* 0x000fe40000004100 */
[----:B------:R-:W-:Y:S01]  /*16610*/  FFMA.FTZ R40, R40, R60, R65 ;  /* 0x0000003c28287223 */ /* 0x000fe20000010041 */
[----:B------:R-:W-:Y:S02]  /*16620*/  HADD2.F32 R46, -RZ, R55.H0_H0 ;  /* 0x20000037ff2e7230 */ /* 0x000fe40000004100 */
[C---:B------:R-:W-:Y:S01]  /*16630*/  FMUL.FTZ R63, R49.reuse, R58 ;  /* 0x0000003a313f7220 */ /* 0x040fe20000410000 */
[----:B------:R-:W-:Y:S02]  /*16640*/  HADD2.F32 R57, -RZ, R54.H0_H0 ;  /* 0x20000036ff397230 */ /* 0x000fe40000004100 */
[----:B------:R-:W-:Y:S01]  /*16650*/  FMUL.FTZ R49, R49, R56 ;  /* 0x0000003831317220 */ /* 0x000fe20000410000 */
[----:B------:R-:W-:-:S02]  /*16660*/  HADD2.F32 R48, -RZ, R48.H1_H1 ;  /* 0x30000030ff307230 */ /* 0x000fc40000004100 */
[C---:B------:R-:W-:Y:S01]  /*16670*/  FMUL.FTZ R60, R46.reuse, R59 ;  /* 0x0000003b2e3c7220 */ /* 0x040fe20000410000 */
[----:B------:R-:W-:Y:S02]  /*16680*/  HADD2.F32 R51, -RZ, R53.H0_H0 ;  /* 0x20000035ff337230 */ /* 0x000fe40000004100 */
[-C--:B------:R-:W-:Y:S01]  /*16690*/  FMUL.FTZ R62, R46, R57.reuse ;  /* 0x000000392e3e7220 */ /* 0x080fe20000410000 */
[----:B------:R-:W-:Y:S02]  /*166a0*/  HADD2.F32 R61, -RZ, R61.H1_H1 ;  /* 0x3000003dff3d7230 */ /* 0x000fe40000004100 */
[C---:B------:R-:W-:Y:S01]  /*166b0*/  FFMA.FTZ R46, R48.reuse, R56, -R63 ;  /* 0x00000038302e7223 */ /* 0x040fe2000001083f */
[----:B------:R-:W-:Y:S01]  /*166c0*/  FFMA.FTZ R49, R48, R58, R49 ;  /* 0x0000003a30317223 */ /* 0x000fe20000010031 */
[C---:B------:R-:W-:Y:S01]  /*166d0*/  FFMA.FTZ R48, R51.reuse, R57, -R60 ;  /* 0x0000003933307223 */ /* 0x040fe2000001083c */
        /* <DEDUP_REMOVED lines=10> */
[----:B------:R-:W-:Y:S02]  /*16780*/  HADD2.F32 R58, -RZ, R57.H0_H0 ;  /* 0x20000039ff3a7230 */ /* 0x000fe40000004100 */
[----:B------:R-:W-:Y:S01]  /*16790*/  FMUL.FTZ R64, R56, R59 ;  /* 0x0000003b38407220 */ /* 0x000fe20000410000 */
[----:B------:R-:W-:Y:S02]  /*167a0*/  HADD2.F32 R54, -RZ, R53.H1_H1 ;  /* 0x30000035ff367230 */ /* 0x000fe40000004100 */
[----:B------:R-:W-:Y:S01]  /*167b0*/  FMUL.FTZ R56, R55, R62 ;  /* 0x0000003e37387220 */ /* 0x000fe20000410000 */
[----:B------:R-:W-:-:S02]  /*167c0*/  HADD2.F32 R53, -RZ, R50.H0_H0 ;  /* 0x20000032ff357230 */ /* 0x000fc40000004100 */
[----:B------:R-:W-:Y:S01]  /*167d0*/  FMUL.FTZ R55, R55, R58 ;  /* 0x0000003a37377220 */ /* 0x000fe20000410000 */
[----:B------:R-:W-:Y:S02]  /*167e0*/  HADD2.F32 R52, -RZ, R52.H1_H1 ;  /* 0x30000034ff347230 */ /* 0x000fe40000004100 */
[C---:B------:R-:W-:Y:S01]  /*167f0*/  FFMA.FTZ R63, R54.reuse, R59, -R63 ;  /* 0x0000003b363f7223 */ /* 0x040fe2000001083f */
[----:B------:R-:W-:Y:S02]  /*16800*/  HADD2.F32 R57, -RZ, R57.H1_H1 ;  /* 0x30000039ff397230 */ /* 0x000fe40000004100 */
[C---:B------:R-:W-:Y:S01]  /*16810*/  FFMA.FTZ R62, R53.reuse, R62, R55 ;  /* 0x0000003e353e7223 */ /* 0x040fe20000010037 */
[----:B------:R-:W-:Y:S02]  /*16820*/  HADD2.F32 R55, -RZ, R60.H1_H1 ;  /* 0x3000003cff377230 */ /* 0x000fe40000004100 */
[----:B------:R-:W-:Y:S01]  /*16830*/  FFMA.FTZ R66, R54, R61, R64 ;  /* 0x0000003d36427223 */ /* 0x000fe20000010040 */
[----:B------:R-:W-:Y:S01]  /*16840*/  FFMA.FTZ R59, R53, R58, -R56 ;  /* 0x0000003a353b7223 */ /* 0x000fe20000010838 */
        /* <DEDUP_REMOVED lines=39> */
[-C--:B------:R-:W-:Y:S01]  /*16ac0*/  FMUL.FTZ R42, R42, R37.reuse ;  /* 0x000000252a2a7220 */ /* 0x080fe20000410000 */
[----:B------:R-:W-:Y:S01]  /*16ad0*/  F2FP.SATFINITE.E4M3.F32.PACK_AB_MERGE_C R57, R57, R62, RZ ;  /* 0x0000003e3939723e */ /* 0x000fe200048070ff */
[C---:B------:R-:W-:Y:S01]  /*16ae0*/  FFMA.FTZ R54, R21.reuse, R50, -R54 ;  /* 0x0000003215367223 */ /* 0x040fe20000010836 */
[----:B------:R-:W-:Y:S01]  /*16af0*/  FFMA.FTZ R60, R21, R52, R60 ;  /* 0x00000034153c7223 */ /* 0x000fe2000001003c */
[C---:B------:R-:W-:Y:S01]  /*16b00*/  FFMA.FTZ R61, R38.reuse, R37, -R41 ;  /* 0x00000025263d7223 */ /* 0x040fe20000010829 */
[----:B------:R-:W-:Y:S01]  /*16b10*/  FFMA.FTZ R45, R38, R45, R42 ;  /* 0x0000002d262d7223 */ /* 0x000fe2000001002a */
[--C-:B------:R-:W-:Y:S01]  /*16b20*/  HADD2.F32 R21, -RZ, R20.reuse.H0_H0 ;  /* 0x20000014ff157230 */ /* 0x100fe20000004100 */
[----:B------:R-:W-:Y:S01]  /*16b30*/  F2FP.SATFINITE.E4M3.F32.PACK_AB_MERGE_C R24, R55, R58, R57 ;  /* 0x0000003a3718723e */ /* 0x000fe20004807039 */
[----:B------:R-:W-:Y:S01]  /*16b40*/  HADD2.F32 R38, -RZ, R20.H1_H1 ;  /* 0x30000014ff267230 */ /* 0x000fe20000004100 */
[----:B------:R-:W-:Y:S01]  /*16b50*/  F2FP.SATFINITE.E4M3.F32.PACK_AB_MERGE_C R54, R61, R54, RZ ;  /* 0x000000363d36723e */ /* 0x000fe200048070ff */
[----:B------:R-:W-:-:S02]  /*16b60*/  HADD2.F32 R20, -RZ, R7.H0_H0 ;  /* 0x20000007ff147230 */ /* 0x000fc40000004100 */
[--C-:B------:R-:W-:Y:S02]  /*16b70*/  HADD2.F32 R37, -RZ, R4.reuse.H0_H0 ;  /* 0x20000004ff257230 */ /* 0x100fe40000004100 */
[----:B------:R-:W-:Y:S02]  /*16b80*/  HADD2.F32 R42, -RZ, R4.H1_H1 ;  /* 0x30000004ff2a7230 */ /* 0x000fe40000004100 */
[----:B------:R-:W-:Y:S02]  /*16b90*/  HADD2.F32 R7, -RZ, R7.H1_H1 ;  /* 0x30000007ff077230 */ /* 0x000fe40000004100 */
[C---:B------:R-:W-:Y:S01]  /*16ba0*/  FMUL.FTZ R41, R20.reuse, R37 ;  /* 0x0000002514297220 */ /* 0x040fe20000410000 */
[--C-:B------:R-:W-:Y:S02]  /*16bb0*/  HADD2.F32 R4, -RZ, R5.reuse.H0_H0 ;  /* 0x20000005ff047230 */ /* 0x100fe40000004100 */
[----:B------:R-:W-:Y:S01]  /*16bc0*/  FMUL.FTZ R20, R20, R21 ;  /* 0x0000001514147220 */ /* 0x000fe20000410000 */
[----:B------:R-:W-:-:S02]  /*16bd0*/  HADD2.F32 R5, -RZ, R5.H1_H1 ;  /* 0x30000005ff057230 */ /* 0x000fc40000004100 */
[C---:B------:R-:W-:Y:S01]  /*16be0*/  FMUL.FTZ R50, R7.reuse, R42 ;  /* 0x0000002a07327220 */ /* 0x040fe20000410000 */
[-C--:B------:R-:W-:Y:S01]  /*16bf0*/  FMUL.FTZ R7, R7, R38.reuse ;  /* 0x0000002607077220 */ /* 0x080fe20000410000 */
[C---:B------:R-:W-:Y:S01]  /*16c00*/  FFMA.FTZ R41, R4.reuse, R21, -R41 ;  /* 0x0000001504297223 */ /* 0x040fe20000010829 */
[----:B------:R-:W-:Y:S01]  /*16c10*/  FFMA.FTZ R20, R4, R37, R20 ;  /* 0x0000002504147223 */ /* 0x000fe20000010014 */
[C---:B------:R-:W-:Y:S01]  /*16c20*/  FFMA.FTZ R50, R5.reuse, R38, -R50 ;  /* 0x0000002605327223 */ /* 0x040fe20000010832 */
[----:B------:R-:W-:Y:S01]  /*16c30*/  FFMA.FTZ R21, R5, R42, R7 ;  /* 0x0000002a05157223 */ /* 0x000fe20000010007 */
[----:B------:R-:W-:Y:S02]  /*16c40*/  F2FP.SATFINITE.E4M3.F32.PACK_AB_MERGE_C R5, R39, R26, RZ ;  /* 0x0000001a2705723e */ /* 0x000fe400048070ff */
[----:B------:R-:W-:Y:S02]  /*16c50*/  F2FP.SATFINITE.E4M3.F32.PACK_AB_MERGE_C R7, R63, R48, RZ ;  /* 0x000000303f07723e */ /* 0x000fe400048070ff */
[----:B------:R-:W-:-:S02]  /*16c60*/  F2FP.SATFINITE.E4M3.F32.PACK_AB_MERGE_C R4, R64, R59, RZ ;  /* 0x0000003b4004723e */ /* 0x000fc400048070ff */
[----:B------:R-:W-:Y:S02]  /*16c70*/  F2FP.SATFINITE.E4M3.F32.PACK_AB_MERGE_C R26, R45, R60, RZ ;  /* 0x0000003c2d1a723e */ /* 0x000fe400048070ff */
[----:B------:R-:W-:Y:S02]  /*16c80*/  F2FP.SATFINITE.E4M3.F32.PACK_AB_MERGE_C R5, R27, R6, R5 ;  /* 0x000000061b05723e */ /* 0x000fe40004807005 */
[----:B------:R-:W-:Y:S02]  /*16c90*/  F2FP.SATFINITE.E4M3.F32.PACK_AB_MERGE_C R7, R46, R43, R7 ;  /* 0x0000002b2e07723e */ /* 0x000fe40004807007 */
[----:B------:R-:W-:Y:S02]  /*16ca0*/  F2FP.SATFINITE.E4M3.F32.PACK_AB_MERGE_C R4, R53, R56, R4 ;  /* 0x000000383504723e */ /* 0x000fe40004807004 */
[----:B------:R-:W-:Y:S02]  /*16cb0*/  F2FP.SATFINITE.E4M3.F32.PACK_AB_MERGE_C R6, R50, R41, R54 ;  /* 0x000000293206723e */ /* 0x000fe40004807036 */
[----:B------:R-:W-:-:S02]  /*16cc0*/  F2FP.SATFINITE.E4M3.F32.PACK_AB_MERGE_C R27, R49, R40, R51 ;  /* 0x00000028311b723e */ /* 0x000fc40004807033 */
[----:B------:R-:W-:Y:S01]  /*16cd0*/  F2FP.SATFINITE.E4M3.F32.PACK_AB_MERGE_C R26, R21, R20, R26 ;  /* 0x00000014151a723e */ /* 0x000fe2000480701a */
[----:B------:R0:W-:Y:S04]  /*16ce0*/  STS.128 [R70+0x1e200], R4 ;  /* 0x01e2000446007388 */ /* 0x0001e80000000c00 */
[----:B------:R0:W-:Y:S02]  /*16cf0*/  STS.128 [R0+0x1e200], R24 ;  /* 0x01e2001800007388 */ /* 0x0001e40000000c00 */
.L_x_2901:
[----:B------:R-:W-:Y:S05]  /*16d00*/  BSYNC B1 ;  /* 0x0000000000017941 */ /* 0x000fea0003800000 */
.L_x_2900:
[----:B------:R-:W-:Y:S04]  /*16d10*/  BSSY B1, `(.L_x_2902) ;  /* 0x0000101000017945 */ /* 0x000fe80003800000 */
[----:B------:R-:W-:Y:S05]  /*16d20*/  @P1 BRA `(.L_x_2903) ;  /* 0x0000000c00fc1947 */ /* 0x000fea0003800000 */
[----:B------:R-:W2:Y:S01]  /*16d30*/  LDL R61, [R1+0x138] ;  /* 0x00013800013d7983 */ /* 0x000ea20000100800 */
[----:B0----5:R-:W-:Y:S02]  /*16d40*/  SHF.R.U32.HI R0, RZ, 0x8, R28 ;  /* 0x00000008ff007819 */ /* 0x021fe4000001161c */
[----:B------:R-:W-:Y:S02]  /*16d50*/  LOP3.LUT R5, R28, 0xff, RZ, 0xc0, !PT ;  /* 0x000000ff1c057812 */ /* 0x000fe400078ec0ff */
[----:B------:R-:W-:Y:S02]  /*16d60*/  LOP3.LUT R4, R0, 0xff, RZ, 0xc0, !PT ;  /* 0x000000ff00047812 */ /* 0x000fe400078ec0ff */
[----:B------:R-:W-:Y:S02]  /*16d70*/  LEA.HI R0, R3, R228, RZ, 0x1c ;  /* 0x000000e403007211 */ /* 0x000fe400078fe0ff */
[----:B------:R-:W-:Y:S02]  /*16d80*/  PRMT R37, R4, 0x7604, R5 ;  /* 0x0000760404257816 */ /* 0x000fe40000000005 */
[----:B------:R-:W-:-:S02]  /*16d90*/  SHF.R.U32.HI R6, RZ, 0x8, R29 ;  /* 0x00000008ff067819 */ /* 0x000fc4000001161d */
[----:B------:R-:W-:Y:S02]  /*16da0*/  SHF.R.S32.HI R5, RZ, 0x1f, R0 ;  /* 0x0000001fff057819 */ /* 0x000fe40000011400 */
[----:B------:R-:W-:Y:S02]  /*16db0*/  LOP3.LUT R7, R29, 0xff, RZ, 0xc0, !PT ;  /* 0x000000ff1d077812 */ /* 0x000fe400078ec0ff */
[----:B------:R-:W-:Y:S02]  /*16dc0*/  LOP3.LUT R6, R6, 0xff, RZ, 0xc0, !PT ;  /* 0x000000ff06067812 */ /* 0x000fe400078ec0ff */
[----:B------:R-:W-:Y:S01]  /*16dd0*/  LEA.HI R5, R5, R0, RZ, 0x2 ;  /* 0x0000000005057211 */ /* 0x000fe200078f10ff */
[----:B------:R-:W-:Y:S01]  /*16de0*/  IMAD.SHL.U32 R0, R0, 0x10, RZ ;  /* 0x0000001000007824 */ /* 0x000fe200078e00ff */
[----:B------:R-:W-:Y:S02]  /*16df0*/  PRMT R39, R6, 0x7604, R7 ;  /* 0x0000760406277816 */ /* 0x000fe40000000007 */
[----:B------:R-:W-:Y:S01]  /*16e00*/  SHF.R.U32.HI R6, RZ, 0x8, R31 ;  /* 0x00000008ff067819 */ /* 0x000fe2000001161f */
[----:B------:R-:W-:Y:S01]  /*16e10*/  IMAD.SHL.U32 R5, R5, 0x800, RZ ;  /* 0x0000080005057824 */ /* 0x000fe200078e00ff */
[----:B------:R-:W-:-:S02]  /*16e20*/  LOP3.LUT R0, R69, 0x30, R0, 0xf8, !PT ;  /* 0x0000003045007812 */ /* 0x000fc400078ef800 */
[----:B------:R-:W-:Y:S02]  /*16e30*/  LOP3.LUT R21, R31, 0xff, RZ, 0xc0, !PT ;  /* 0x000000ff1f157812 */ /* 0x000fe400078ec0ff */
[----:B------:R-:W-:Y:S02]  /*16e40*/  LOP3.LUT R6, R6, 0xff, RZ, 0xc0, !PT ;  /* 0x000000ff06067812 */ /* 0x000fe400078ec0ff */
[----:B------:R-:W-:Y:S02]  /*16e50*/  SHF.R.U32.HI R20, RZ, 0x8, R8 ;  /* 0x00000008ff147819 */ /* 0x000fe40000011608 */
[----:B------:R-:W-:Y:S02]  /*16e60*/  LOP3.LUT R0, R0, R68, RZ, 0x3c, !PT ;  /* 0x0000004400007212 */ /* 0x000fe400078e3cff */
[----:B------:R-:W-:Y:S02]  /*16e70*/  LOP3.LUT R5, R5, 0xffffe000, RZ, 0xc0, !PT ;  /* 0xffffe00005057812 */ /* 0x000fe400078ec0ff */
[----:B------:R-:W-:-:S02]  /*16e80*/  PRMT R43, R6, 0x7604, R21 ;  /* 0x00007604062b7816 */ /* 0x000fc40000000015 */
[----:B------:R-:W-:Y:S02]  /*16e90*/  LOP3.LUT R25, R8, 0xff, RZ, 0xc0, !PT ;  /* 0x000000ff08197812 */ /* 0x000fe400078ec0ff */
[----:B------:R-:W-:Y:S02]  /*16ea0*/  LOP3.LUT R20, R20, 0xff, RZ, 0xc0, !PT ;  /* 0x000000ff14147812 */ /* 0x000fe400078ec0ff */
[----:B------:R-:W-:Y:S02]  /*16eb0*/  IADD3 R21, R0, R67, R5 ;  /* 0x0000004300157210 */ /* 0x000fe40007ffe005 */
[----:B------:R-:W-:Y:S02]  /*16ec0*/  SHF.R.U32.HI R0, RZ, 0x8, R9 ;  /* 0x00000008ff007819 */ /* 0x000fe40000011609 */
[----:B----4-:R-:W-:Y:S02]  /*16ed0*/  PRMT R45, R20, 0x7604, R25 ;  /* 0x00007604142d7816 */ /* 0x010fe40000000019 */
[----:B------:R-:W-:-:S02]  /*16ee0*/  LOP3.LUT R25, R9, 0xff, RZ, 0xc0, !PT ;  /* 0x000000ff09197812 */ /* 0x000fc400078ec0ff */
[----:B------:R-:W-:Y:S02]  /*16ef0*/  SHF.R.U32.HI R24, RZ, 0x8, R11 ;  /* 0x00000008ff187819 */ /* 0x000fe4000001160b */
[----:B------:R-:W-:Y:S02]  /*16f00*/  LOP3.LUT R0, R0, 0xff, RZ, 0xc0, !PT ;  /* 0x000000ff00007812 */ /* 0x000fe400078ec0ff */
[----:B------:R-:W-:Y:S02]  /*16f10*/  SHF.R.U32.HI R20, RZ, 0x8, R10 ;  /* 0x00000008ff147819 */ /* 0x000fe4000001160a */
[----:B------:R-:W-:Y:S02]  /*16f20*/  SHF.R.U32.HI R4, RZ, 0x8, R30 ;  /* 0x00000008ff047819 */ /* 0x000fe4000001161e */
[----:B------:R-:W-:Y:S02]  /*16f30*/  LOP3.LUT R27, R10, 0xff, RZ, 0xc0, !PT ;  /* 0x000000ff0a1b7812 */ /* 0x000fe400078ec0ff */
[----:B------:R-:W-:-:S02]  /*16f40*/  LOP3.LUT R24, R24, 0xff, RZ, 0xc0, !PT ;  /* 0x000000ff18187812 */ /* 0x000fc400078ec0ff */
[----:B------:R-:W-:Y:S01]  /*16f50*/  PRMT R47, R0, 0x7604, R25 ;  /* 0x00007604002f7816 */ /* 0x000fe20000000019 */
[----:B------:R-:W-:Y:S01]  /*16f60*/  IMAD.IADD R0, R18, 0x1, R21 ;  /* 0x0000000112007824 */ /* 0x000fe200078e0215 */
[----:B------:R-:W-:Y:S02]  /*16f70*/  LOP3.LUT R20, R20, 0xff, RZ, 0xc0, !PT ;  /* 0x000000ff14147812 */ /* 0x000fe400078ec0ff */
[----:B------:R-:W-:Y:S02]  /*16f80*/  LOP3.LUT R51, R11, 0xff, RZ, 0xc0, !PT ;  /* 0x000000ff0b337812 */ /* 0x000fe400078ec0ff */
[----:B------:R-:W-:Y:S02]  /*16f90*/  LOP3.LUT R7, R30, 0xff, RZ, 0xc0, !PT ;  /* 0x000000ff1e077812 */ /* 0x000fe400078ec0ff */
[----:B------:R-:W-:Y:S02]  /*16fa0*/  LOP3.LUT R4, R4, 0xff, RZ, 0xc0, !PT ;  /* 0x000000ff04047812 */ /* 0x000fe400078ec0ff */
[----:B------:R-:W-:-:S02]  /*16fb0*/  PRMT R49, R20, 0x7604, R27 ;  /* 0x0000760414317816 */ /* 0x000fc4000000001b */
[----:B------:R-:W-:Y:S02]  /*16fc0*/  PRMT R51, R24, 0x7604, R51 ;  /* 0x0000760418337816 */ /* 0x000fe40000000033 */
[----:B------:R-:W0:Y:S01]  /*16fd0*/  LDS.128 R24, [R0+0x1e200] ;  /* 0x01e2000000187984 */ /* 0x000e220000000c00 */
[----:B------:R-:W-:Y:S02]  /*16fe0*/  PRMT R41, R4, 0x7604, R7 ;  /* 0x0000760404297816 */ /* 0x000fe40000000007 */
[----:B------:R-:W-:Y:S02]  /*16ff0*/  SHF.R.U32.HI R20, RZ, 0x10, R28 ;  /* 0x00000010ff147819 */ /* 0x000fe4000001161c */
[----:B------:R-:W-:Y:S02]  /*17000*/  SHF.R.U32.HI R36, RZ, 0x10, R29 ;  /* 0x00000010ff247819 */ /* 0x000fe4000001161d */
[----:B------:R-:W-:Y:S02]  /*17010*/  SHF.R.U32.HI R21, RZ, 0x10, R30 ;  /* 0x00000010ff157819 */ /* 0x000fe4000001161e */
[----:B------:R-:W-:-:S02]  /*17020*/  SHF.R.U32.HI R40, RZ, 0x10, R31 ;  /* 0x00000010ff287819 */ /* 0x000fc4000001161f */
[----:B------:R-:W-:Y:S02]  /*17030*/  LOP3.LUT R20, R20, 0xff, RZ, 0xc0, !PT ;  /* 0x000000ff14147812 */ /* 0x000fe400078ec0ff */
[----:B------:R-:W-:Y:S02]  /*17040*/  LOP3.LUT R36, R36, 0xff, RZ, 0xc0, !PT ;  /* 0x000000ff24247812 */ /* 0x000fe400078ec0ff */
[----:B------:R-:W-:Y:S02]  /*17050*/  LOP3.LUT R38, R21, 0xff, RZ, 0xc0, !PT ;  /* 0x000000ff15267812 */ /* 0x000fe400078ec0ff */
[----:B------:R-:W-:Y:S02]  /*17060*/  LOP3.LUT R40, R40, 0xff, RZ, 0xc0, !PT ;  /* 0x000000ff28287812 */ /* 0x000fe400078ec0ff */
[----:B------:R-:W-:Y:S02]  /*17070*/  PRMT R21, R20, 0x7054, R37 ;  /* 0x0000705414157816 */ /* 0x000fe40000000025 */
[----:B------:R-:W-:-:S02]  /*17080*/  PRMT R39, R36, 0x7054, R39 ;  /* 0x0000705424277816 */ /* 0x000fc40000000027 */
[----:B------:R-:W-:Y:S02]  /*17090*/  SHF.R.U32.HI R20, RZ, 0x10, R8 ;  /* 0x00000010ff147819 */ /* 0x000fe40000011608 */
[----:B------:R-:W-:Y:S02]  /*170a0*/  SHF.R.U32.HI R36, RZ, 0x10, R9 ;  /* 0x00000010ff247819 */ /* 0x000fe40000011609 */
[----:B------:R-:W-:Y:S02]  /*170b0*/  PRMT R43, R40, 0x7054, R43 ;  /* 0x00007054282b7816 */ /* 0x000fe4000000002b */
[----:B------:R-:W-:Y:S02]  /*170c0*/  SHF.R.U32.HI R37, RZ, 0x10, R10 ;  /* 0x00000010ff257819 */ /* 0x000fe4000001160a */
[----:B------:R-:W-:Y:S02]  /*170d0*/  SHF.R.U32.HI R40, RZ, 0x10, R11 ;  /* 0x00000010ff287819 */ /* 0x000fe4000001160b */
[----:B------:R-:W-:-:S02]  /*170e0*/  LOP3.LUT R20, R20, 0xff, RZ, 0xc0, !PT ;  /* 0x000000ff14147812 */ /* 0x000fc400078ec0ff */
[----:B------:R-:W-:Y:S02]  /*170f0*/  LOP3.LUT R36, R36, 0xff, RZ, 0xc0, !PT ;  /* 0x000000ff24247812 */ /* 0x000fe400078ec0ff */
[----:B------:R-:W-:Y:S02]  /*17100*/  PRMT R41, R38, 0x7054, R41 ;  /* 0x0000705426297816 */ /* 0x000fe40000000029 */
[----:B------:R-:W-:Y:S02]  /*17110*/  LOP3.LUT R38, R37, 0xff, RZ, 0xc0, !PT ;  /* 0x000000ff25267812 */ /* 0x000fe400078ec0ff */
[----:B------:R-:W-:Y:S02]  /*17120*/  LOP3.LUT R40, R40, 0xff, RZ, 0xc0, !PT ;  /* 0x000000ff28287812 */ /* 0x000fe400078ec0ff */
[----:B------:R-:W-:Y:S02]  /*17130*/  PRMT R37, R20, 0x7054, R45 ;  /* 0x0000705414257816 */ /* 0x000fe4000000002d */
[----:B------:R-:W-:-:S02]  /*17140*/  PRMT R45, R36, 0x7054, R47 ;  /* 0x00007054242d7816 */ /* 0x000fc4000000002f */
[----:B------:R-:W-:Y:S02]  /*17150*/  PRMT R49, R38, 0x7054, R49 ;  /* 0x0000705426317816 */ /* 0x000fe40000000031 */
[----:B------:R-:W-:Y:S02]  /*17160*/  PRMT R51, R40, 0x7054, R51 ;  /* 0x0000705428337816 */ /* 0x000fe40000000033 */
[----:B------:R-:W-:Y:S02]  /*17170*/  LOP3.LUT R48, R45, 0xff000000, R9, 0xf8, !PT ;  /* 0xff0000002d307812 */ /* 0x000fe400078ef809 */
[----:B------:R-:W-:Y:S02]  /*17180*/  LOP3.LUT R37, R37, 0xff000000, R8, 0xf8, !PT ;  /* 0xff00000025257812 */ /* 0x000fe400078ef808 */
[----:B------:R-:W-:Y:S02]  /*17190*/  LOP3.LUT R36, R39, 0xff000000, R29, 0xf8, !PT ;  /* 0xff00000027247812 */ /* 0x000fe400078ef81d */
[----:B------:R-:W-:-:S02]  /*171a0*/  LOP3.LUT R8, R49, 0xff000000, R10, 0xf8, !PT ;  /* 0xff00000031087812 */ /* 0x000fc400078ef80a */
[----:B------:R-:W-:Y:S02]  /*171b0*/  LOP3.LUT R51, R51, 0xff000000, R11, 0xf8, !PT ;  /* 0xff00000033337812 */ /* 0x000fe400078ef80b */
[----:B------:R-:W-:Y:S02]  /*171c0*/  F2FP.F16.E4M3.UNPACK_B R49, R48 ;  /* 0x00000030ff31723e */ /* 0x000fe400020006ff */
[----:B0-----:R-:W-:Y:S02]  /*171d0*/  F2FP.F16.E4M3.UNPACK_B R11, R25 ;  /* 0x00000019ff0b723e */ /* 0x001fe400020006ff */
[----:B------:R-:W-:Y:S01]  /*171e0*/  F2FP.F16.E4M3.UNPACK_B R40, R36 ;  /* 0x00000024ff28723e */ /* 0x000fe200020006ff */
[--C-:B------:R-:W-:Y:S01]  /*171f0*/  HADD2.F32 R50, -RZ, R49.reuse.H0_H0 ;  /* 0x20000031ff327230 */ /* 0x100fe20000004100 */
[----:B------:R-:W-:Y:S01]  /*17200*/  LOP3.LUT R47, R43, 0xff000000, R31, 0xf8, !PT ;  /* 0xff0000002b2f7812 */ /* 0x000fe200078ef81f */
[----:B------:R-:W-:Y:S01]  /*17210*/  HADD2.F32 R49, -RZ, R49.H1_H1 ;  /* 0x30000031ff317230 */ /* 0x000fe20000004100 */
[----:B------:R-:W-:Y:S01]  /*17220*/  LOP3.LUT R20, R41, 0xff000000, R30, 0xf8, !PT ;  /* 0xff00000029147812 */ /* 0x000fe200078ef81e */
[--C-:B------:R-:W-:Y:S01]  /*17230*/  HADD2.F32 R46, -RZ, R40.reuse.H0_H0 ;  /* 0x20000028ff2e7230 */ /* 0x100fe20000004100 */
[-C--:B------:R-:W-:Y:S01]  /*17240*/  F2FP.F16.E4M3.UNPACK_B R31, R24.reuse ;  /* 0x00000018ff1f723e */ /* 0x080fe200020006ff */
[----:B------:R-:W-:Y:S01]  /*17250*/  HADD2.F32 R40, -RZ, R40.H1_H1 ;  /* 0x30000028ff287230 */ /* 0x000fe20000004100 */
[----:B------:R-:W-:-:S02]  /*17260*/  F2FP.F16.E4M3.UNPACK_B R43, R24.H1 ;  /* 0x00000018ff2b723e */ /* 0x000fc400030006ff */
[----:B------:R-:W-:Y:S02]  /*17270*/  F2FP.F16.E4M3.UNPACK_B R30, R25.H1 ;  /* 0x00000019ff1e723e */ /* 0x000fe400030006ff */
[----:B------:R-:W-:Y:S02]  /*17280*/  F2FP.F16.E4M3.UNPACK_B R48, R48.H1 ;  /* 0x00000030ff30723e */ /* 0x000fe400030006ff */
[----:B------:R-:W-:Y:S02]  /*17290*/  F2FP.F16.E4M3.UNPACK_B R36, R36.H1 ;  /* 0x00000024ff24723e */ /* 0x000fe400030006ff */
[-C--:B------:R-:W-:Y:S02]  /*172a0*/  F2FP.F16.E4M3.UNPACK_B R42, R27.reuse ;  /* 0x0000001bff2a723e */ /* 0x080fe400020006ff */
[----:B------:R-:W-:Y:S01]  /*172b0*/  F2FP.F16.E4M3.UNPACK_B R45, R27.H1 ;  /* 0x0000001bff2d723e */ /* 0x000fe200030006ff */
[----:B------:R-:W-:Y:S01]  /*172c0*/  HADD2.F32 R27, -RZ, R36.H0_H0 ;  /* 0x20000024ff1b7230 */ /* 0x000fe20000004100 */
[----:B------:R-:W-:Y:S01]  /*172d0*/  LOP3.LUT R21, R21, 0xff000000, R28, 0xf8, !PT ;  /* 0xff00000015157812 */ /* 0x000fe200078ef81c */
[----:B--2---:R-:W0:Y:S02]  /*172e0*/  LDS.128 R4, [R61+0x1e200] ;  /* 0x01e200003d047984 */ /* 0x004e240000000c00 */
        /* <DEDUP_REMOVED lines=9> */
[----:B------:R-:W-:Y:S01]  /*17380*/  HADD2.F32 R10, -RZ, R10.H1_H1 ;  /* 0x3000000aff0a7230 */ /* 0x000fe20000004100 */
[----:B------:R-:W-:Y:S01]  /*17390*/  F2FP.F16.E4M3.UNPACK_B R39, R4.H1 ;  /* 0x00000004ff27723e */ /* 0x000fe200030006ff */
[----:B------:R-:W-:Y:S01]  /*173a0*/  FFMA.FTZ R5, R9, R46, -R24 ;  /* 0x0000002e09057223 */ /* 0x000fe20000010818 */
[----:B------:R-:W-:-:S02]  /*173b0*/  HADD2.F32 R46, -RZ, R48.H0_H0 ;  /* 0x20000030ff2e7230 */ /* 0x000fc40000004100 */
[----:B------:R-:W-:Y:S01]  /*173c0*/  FFMA.FTZ R9, R9, R50, R25 ;  /* 0x0000003209097223 */ /* 0x000fe20000010019 */
[--C-:B------:R-:W-:Y:S02]  /*173d0*/  HADD2.F32 R24, -RZ, R30.reuse.H0_H0 ;  /* 0x2000001eff187230 */ /* 0x100fe40000004100 */
[C---:B------:R-:W-:Y:S01]  /*173e0*/  FMUL.FTZ R53, R11.reuse, R49 ;  /* 0x000000310b357220 */ /* 0x040fe20000410000 */
[----:B------:R-:W-:Y:S02]  /*173f0*/  HADD2.F32 R25, -RZ, R29.H0_H0 ;  /* 0x2000001dff197230 */ /* 0x000fe40000004100 */
[----:B------:R-:W-:Y:S01]  /*17400*/  FMUL.FTZ R50, R11, R40 ;  /* 0x000000280b327220 */ /* 0x000fe20000410000 */
[----:B------:R-:W-:Y:S02]  /*17410*/  HADD2.F32 R30, -RZ, R30.H1_H1 ;  /* 0x3000001eff1e7230 */ /* 0x000fe40000004100 */
[C---:B------:R-:W-:Y:S01]  /*17420*/  FMUL.FTZ R52, R24.reuse, R46 ;  /* 0x0000002e18347220 */ /* 0x040fe20000410000 */
[----:B------:R-:W-:Y:S01]  /*17430*/  FMUL.FTZ R55, R24, R27 ;  /* 0x0000001b18377220 */ /* 0x000fe20000410000 */
[C---:B------:R-:W-:Y:S01]  /*17440*/  FFMA.FTZ R24, R10.reuse, R40, -R53 ;  /* 0x000000280a187223 */ /* 0x040fe20000010835 */
[----:B------:R-:W-:Y:S01]  /*17450*/  FFMA.FTZ R10, R10, R49, R50 ;  /* 0x000000310a0a7223 */ /* 0x000fe20000010032 */
[C---:B------:R-:W-:Y:S01]  /*17460*/  FFMA.FTZ R11, R25.reuse, R27, -R52 ;  /* 0x0000001b190b7223 */ /* 0x040fe20000010834 */
[----:B------:R-:W-:Y:S01]  /*17470*/  FFMA.FTZ R25, R25, R46, R55 ;  /* 0x0000002e19197223 */ /* 0x000fe20000010037 */
[----:B------:R-:W-:Y:S01]  /*17480*/  F2FP.F16.E4M3.UNPACK_B R50, R51 ;  /* 0x00000033ff32723e */ /* 0x000fe200020006ff */
[----:B------:R-:W-:Y:S01]  /*17490*/  HADD2.F32 R40, -RZ, R36.H1_H1 ;  /* 0x30000024ff287230 */ /* 0x000fe20000004100 */
[-C--:B------:R-:W-:Y:S01]  /*174a0*/  F2FP.F16.E4M3.UNPACK_B R46, R47.reuse ;  /* 0x0000002fff2e723e */ /* 0x080fe200020006ff */
[----:B------:R-:W-:Y:S01]  /*174b0*/  HADD2.F32 R49, -RZ, R48.H1_H1 ;  /* 0x30000030ff317230 */ /* 0x000fe20000004100 */
[----:B------:R-:W-:Y:S01]  /*174c0*/  F2FP.F16.E4M3.UNPACK_B R47, R47.H1 ;  /* 0x0000002fff2f723e */ /* 0x000fe200030006ff */
[----:B------:R-:W-:-:S02]  /*174d0*/  HADD2.F32 R52, -RZ, R50.H0_H0 ;  /* 0x20000032ff347230 */ /* 0x000fc40000004100 */
[C---:B------:R-:W-:Y:S01]  /*174e0*/  FMUL.FTZ R56, R30.reuse, R40 ;  /* 0x000000281e387220 */ /* 0x040fe20000410000 */
[----:B------:R-:W-:Y:S02]  /*174f0*/  HADD2.F32 R36, -RZ, R42.H0_H0 ;  /* 0x2000002aff247230 */ /* 0x000fe40000004100 */
[-C--:B------:R-:W-:Y:S01]  /*17500*/  FMUL.FTZ R54, R30, R49.reuse ;  /* 0x000000311e367220 */ /* 0x080fe20000410000 */
[----:B------:R-:W-:Y:S01]  /*17510*/  HADD2.F32 R48, -RZ, R46.H0_H0 ;  /* 0x2000002eff307230 */ /* 0x000fe20000004100 */
[----:B------:R-:W-:Y:S01]  /*17520*/  F2FP.F16.E4M3.UNPACK_B R28, R4 ;  /* 0x00000004ff1c723e */ /* 0x000fe200020006ff */
[----:B------:R-:W-:Y:S02]  /*17530*/  HADD2.F32 R29, -RZ, R29.H1_H1 ;  /* 0x3000001dff1d7230 */ /* 0x000fe40000004100 */
[C---:B------:R-:W-:Y:S01]  /*17540*/  FMUL.FTZ R58, R36.reuse, R52 ;  /* 0x00000034243a7220 */ /* 0x040fe20000410000 */
[--C-:B------:R-:W-:Y:S02]  /*17550*/  HADD2.F32 R27, -RZ, R38.reuse.H0_H0 ;  /* 0x20000026ff1b7230 */ /* 0x100fe40000004100 */
[----:B------:R-:W-:Y:S01]  /*17560*/  FMUL.FTZ R53, R36, R48 ;  /* 0x0000003024357220 */ /* 0x000fe20000410000 */
[----:B------:R-:W-:Y:S01]  /*17570*/  F2FP.F16.E4M3.UNPACK_B R4, R6 ;  /* 0x00000006ff04723e */ /* 0x000fe200020006ff */
[C---:B------:R-:W-:Y:S01]  /*17580*/  FFMA.FTZ R30, R29.reuse, R40, -R54 ;  /* 0x000000281d1e7223 */ /* 0x040fe20000010836 */
[----:B------:R-:W-:Y:S01]  /*17590*/  FFMA.FTZ R36, R29, R49, R56 ;  /* 0x000000311d247223 */ /* 0x000fe20000010038 */
[C---:B------:R-:W-:Y:S01]  /*175a0*/  FFMA.FTZ R29, R27.reuse, R48, -R58 ;  /* 0x000000301b1d7223 */ /* 0x040fe2000001083a */
[----:B------:R-:W-:Y:S01]  /*175b0*/  FFMA.FTZ R27, R27, R52, R53 ;  /* 0x000000341b1b7223 */ /* 0x000fe20000010035 */
[----:B------:R-:W-:Y:S01]  /*175c0*/  F2FP.F16.E4M3.UNPACK_B R48, R51.H1 ;  /* 0x00000033ff30723e */ /* 0x000fe200030006ff */
[----:B------:R-:W-:Y:S01]  /*175d0*/  HADD2.F32 R40, -RZ, R38.H1_H1 ;  /* 0x30000026ff287230 */ /* 0x000fe20000004100 */
[----:B------:R-:W-:Y:S01]  /*175e0*/  F2FP.F16.E4M3.UNPACK_B R7, R6.H1 ;  /* 0x00000006ff07723e */ /* 0x000fe200030006ff */
[----:B------:R-:W-:Y:S01]  /*175f0*/  HADD2.F32 R53, -RZ, R50.H1_H1 ;  /* 0x30000032ff357230 */ /* 0x000fe20000004100 */
[-C--:B------:R-:W-:Y:S01]  /*17600*/  F2FP.F16.E4M3.UNPACK_B R6, R26.reuse ;  /* 0x0000001aff06723e */ /* 0x080fe200020006ff */
[----:B------:R-:W-:Y:S01]  /*17610*/  HADD2.F32 R38, -RZ, R42.H1_H1 ;  /* 0x3000002aff267230 */ /* 0x000fe20000004100 */
[----:B------:R-:W-:Y:S01]  /*17620*/  F2FP.F16.E4M3.UNPACK_B R26, R26.H1 ;  /* 0x0000001aff1a723e */ /* 0x000fe200030006ff */
[----:B------:R-:W-:Y:S01]  /*17630*/  HADD2.F32 R49, -RZ, R46.H1_H1 ;  /* 0x3000002eff317230 */ /* 0x000fe20000004100 */
[----:B------:R-:W-:Y:S01]  /*17640*/  F2FP.SATFINITE.E4M3.F32.PACK_AB_MERGE_C R11, R30, R11, RZ ;  /* 0x0000000b1e0b723e */ /* 0x000fe200048070ff */
[----:B------:R-:W-:-:S02]  /*17650*/  HADD2.F32 R55, -RZ, R48.H0_H0 ;  /* 0x20000030ff377230 */ /* 0x000fc40000004100 */
[C---:B------:R-:W-:Y:S01]  /*17660*/  FMUL.FTZ R57, R38.reuse, R53 ;  /* 0x0000003526397220 */ /* 0x040fe20000410000 */
[----:B------:R-:W-:Y:S02]  /*17670*/  HADD2.F32 R46, -RZ, R45.H0_H0 ;  /* 0x2000002dff2e7230 */ /* 0x000fe40000004100 */
[-C--:B------:R-:W-:Y:S01]  /*17680*/  FMUL.FTZ R50, R38, R49.reuse ;  /* 0x0000003126327220 */ /* 0x080fe20000410000 */
[----:B------:R-:W-:Y:S02]  /*17690*/  HADD2.F32 R51, -RZ, R47.H0_H0 ;  /* 0x2000002fff337230 */ /* 0x000fe40000004100 */
[----:B------:R-:W-:Y:S01]  /*176a0*/  FFMA.FTZ R38, R40, R49, -R57 ;  /* 0x0000003128267223 */ /* 0x000fe20000010839 */
[----:B------:R-:W-:Y:S02]  /*176b0*/  HADD2.F32 R42, -RZ, R41.H0_H0 ;  /* 0x20000029ff2a7230 */ /* 0x000fe40000004100 */
[----:B------:R-:W-:Y:S01]  /*176c0*/  FMUL.FTZ R59, R46, R55 ;  /* 0x000000372e3b7220 */ /* 0x000fe20000410000 */
[----:B------:R-:W-:Y:S01]  /*176d0*/  FFMA.FTZ R40, R40, R53, R50 ;  /* 0x0000003528287223 */ /* 0x000fe20000010032 */
[----:B------:R-:W-:Y:S01]  /*176e0*/  FMUL.FTZ R46, R46, R51 ;  /* 0x000000332e2e7220 */ /* 0x000fe20000410000 */
[----:B------:R-:W-:Y:S01]  /*176f0*/  HADD2.F32 R49, -RZ, R47.H1_H1 ;  /* 0x3000002fff317230 */ /* 0x000fe20000004100 */
[----:B------:R-:W-:Y:S01]  /*17700*/  F2FP.F16.E4M3.UNPACK_B R50, R37.H1 ;  /* 0x00000025ff32723e */ /* 0x000fe200030006ff */
[C---:B------:R-:W-:Y:S01]  /*17710*/  FFMA.FTZ R59, R42.reuse, R51, -R59 ;  /* 0x000000332a3b7223 */ /* 0x040fe2000001083b */
[----:B------:R-:W-:Y:S01]  /*17720*/  F2FP.F16.E4M3.UNPACK_B R47, R21.H1 ;  /* 0x00000015ff2f723e */ /* 0x000fe200030006ff */
[----:B------:R-:W-:Y:S01]  /*17730*/  FFMA.FTZ R55, R42, R55, R46 ;  /* 0x000000372a377223 */ /* 0x000fe2000001002e */
[----:B------:R-:W-:Y:S01]  /*17740*/  HADD2.F32 R51, -RZ, R48.H1_H1 ;  /* 0x30000030ff337230 */ /* 0x000fe20000004100 */
[----:B------:R-:W-:Y:S01]  /*17750*/  F2FP.SATFINITE.E4M3.F32.PACK_AB_MERGE_C R25, R36, R25, RZ ;  /* 0x000000192419723e */ /* 0x000fe200048070ff */
[----:B------:R-:W-:Y:S01]  /*17760*/  HADD2.F32 R46, -RZ, R45.H1_H1 ;  /* 0x3000002dff2e7230 */ /* 0x000fe20000004100 */
[----:B------:R-:W-:Y:S01]  /*17770*/  F2FP.SATFINITE.E4M3.F32.PACK_AB_MERGE_C R5, R24, R5, R11 ;  /* 0x000000051805723e */ /* 0x000fe2000480700b */
[----:B------:R-:W-:Y:S01]  /*17780*/  HADD2.F32 R52, -RZ, R50.H0_H0 ;  /* 0x20000032ff347230 */ /* 0x000fe20000004100 */
[----:B------:R-:W-:Y:S01]  /*17790*/  F2FP.SATFINITE.E4M3.F32.PACK_AB_MERGE_C R9, R10, R9, R25 ;  /* 0x000000090a09723e */ /* 0x000fe20004807019 */
[----:B------:R-:W-:-:S02]  /*177a0*/  HADD2.F32 R45, -RZ, R43.H0_H0 ;  /* 0x2000002bff2d7230 */ /* 0x000fc40000004100 */
        /* <DEDUP_REMOVED lines=9> */
[----:B------:R-:W-:Y:S02]  /*17840*/  HADD2.F32 R43, -RZ, R43.H1_H1 ;  /* 0x3000002bff2b7230 */ /* 0x000fe40000004100 */
[----:B------:R-:W-:Y:S01]  /*17850*/  FFMA.FTZ R60, R42, R51, R54 ;  /* 0x000000332a3c7223 */ /* 0x000fe20000010036 */
[C---:B------:R-:W-:Y:S01]  /*17860*/  FFMA.FTZ R49, R41.reuse, R48, -R46 ;  /* 0x0000003029317223 */ /* 0x040fe2000001082e */
        /* <DEDUP_REMOVED lines=9> */
[----:B------:R-:W-:Y:S01]  /*17900*/  FFMA.FTZ R54, R39, R42, -R48 ;  /* 0x0000002a27367223 */ /* 0x000fe20000010830 */
[----:B------:R-:W-:-:S02]  /*17910*/  HADD2.F32 R37, -RZ, R31.H0_H0 ;  /* 0x2000001fff257230 */ /* 0x000fc40000004100 */
[----:B------:R-:W-:Y:S01]  /*17920*/  FFMA.FTZ R43, R39, R50, R43 ;  /* 0x00000032272b7223 */ /* 0x000fe2000001002b */
[----:B------:R-:W-:Y:S01]  /*17930*/  HADD2.F32 R42, -RZ, R41.H0_H0 ;  /* 0x20000029ff2a7230 */ /* 0x000fe20000004100 */
[----:B------:R-:W-:Y:S01]  /*17940*/  F2FP.F16.E4M3.UNPACK_B R39, R8.H1 ;  /* 0x00000008ff27723e */ /* 0x000fe200030006ff */
        /* <DEDUP_REMOVED lines=8> */
[----:B------:R-:W-:Y:S02]  /*179d0*/  HADD2.F32 R28, -RZ, R28.H1_H1 ;  /* 0x3000001cff1c7230 */ /* 0x000fe40000004100 */
[C---:B------:R-:W-:Y:S01]  /*179e0*/  FMUL.FTZ R37, R31.reuse, R45 ;  /* 0x0000002d1f257220 */ /* 0x040fe20000410000 */
[-C--:B------:R-:W-:Y:S01]  /*179f0*/  F2FP.F16.E4M3.UNPACK_B R21, R20.reuse.H1 ;  /* 0x00000014ff15723e */ /* 0x080fe200030006ff */
[-C--:B------:R-:W-:Y:S01]  /*17a00*/  FMUL.FTZ R46, R31, R41.reuse ;  /* 0x000000291f2e7220 */ /* 0x080fe20000410000 */
[----:B------:R-:W-:Y:S02]  /*17a10*/  HADD2.F32 R42, -RZ, R39.H0_H0 ;  /* 0x20000027ff2a7230 */ /* 0x000fe40000004100 */
[C---:B------:R-:W-:Y:S01]  /*17a20*/  FFMA.FTZ R41, R28.reuse, R41, -R37 ;  /* 0x000000291c297223 */ /* 0x040fe20000010825 */
[----:B------:R-:W-:Y:S02]  /*17a30*/  HADD2.F32 R31, -RZ, R26.H0_H0 ;  /* 0x2000001aff1f7230 */ /* 0x000fe40000004100 */
[----:B------:R-:W-:Y:S01]  /*17a40*/  FFMA.FTZ R45, R28, R45, R46 ;  /* 0x0000002d1c2d7223 */ /* 0x000fe2000001002e */
[--C-:B------:R-:W-:Y:S01]  /*17a50*/  HADD2.F32 R28, -RZ, R21.reuse.H0_H0 ;  /* 0x20000015ff1c7230 */ /* 0x100fe20000004100 */
[----:B------:R-:W-:Y:S01]  /*17a60*/  F2FP.F16.E4M3.UNPACK_B R20, R20 ;  /* 0x00000014ff14723e */ /* 0x000fe200020006ff */
[----:B------:R-:W-:-:S02]  /*17a70*/  HADD2.F32 R37, -RZ, R21.H1_H1 ;  /* 0x30000015ff257230 */ /* 0x000fc40000004100 */
[C---:B------:R-:W-:Y:S01]  /*17a80*/  FMUL.FTZ R46, R31.reuse, R42 ;  /* 0x0000002a1f2e7220 */ /* 0x040fe20000410000 */
[----:B------:R-:W-:Y:S02]  /*17a90*/  HADD2.F32 R21, -RZ, R7.H0_H0 ;  /* 0x20000007ff157230 */ /* 0x000fe40000004100 */
[----:B------:R-:W-:Y:S01]  /*17aa0*/  FMUL.FTZ R56, R31, R28 ;  /* 0x0000001c1f387220 */ /* 0x000fe20000410000 */
[----:B------:R-:W-:Y:S01]  /*17ab0*/  HADD2.F32 R39, -RZ, R39.H1_H1 ;  /* 0x30000027ff277230 */ /* 0x000fe20000004100 */
[----:B------:R-:W-:Y:S01]  /*17ac0*/  F2FP.F16.E4M3.UNPACK_B R8, R8 ;  /* 0x00000008ff08723e */ /* 0x000fe200020006ff */
[----:B------:R-:W-:Y:S02]  /*17ad0*/  HADD2.F32 R26, -RZ, R26.H1_H1 ;  /* 0x3000001aff1a7230 */ /* 0x000fe40000004100 */
[C---:B------:R-:W-:Y:S01]  /*17ae0*/  FFMA.FTZ R46, R21.reuse, R28, -R46 ;  /* 0x0000001c152e7223 */ /* 0x040fe2000001082e */
[----:B------:R-:W-:Y:S02]  /*17af0*/  HADD2.F32 R7, -RZ, R7.H1_H1 ;  /* 0x30000007ff077230 */ /* 0x000fe40000004100 */
[----:B------:R-:W-:Y:S01]  /*17b00*/  FFMA.FTZ R56, R21, R42, R56 ;  /* 0x0000002a15387223 */ /* 0x000fe20000010038 */
[----:B------:R-:W-:-:S02]  /*17b10*/  HADD2.F32 R21, -RZ, R20.H0_H0 ;  /* 0x20000014ff157230 */ /* 0x000fc40000004100 */
[C---:B------:R-:W-:Y:S01]  /*17b20*/  FMUL.FTZ R28, R26.reuse, R39 ;  /* 0x000000271a1c7220 */ /* 0x040fe20000410000 */
[----:B------:R-:W-:Y:S01]  /*17b30*/  FMUL.FTZ R26, R26, R37 ;  /* 0x000000251a1a7220 */ /* 0x000fe20000410000 */
[----:B------:R-:W-:Y:S01]  /*17b40*/  HADD2.F32 R31, -RZ, R20.H1_H1 ;  /* 0x30000014ff1f7230 */ /* 0x000fe20000004100 */
[----:B------:R-:W-:Y:S01]  /*17b50*/  F2FP.SATFINITE.E4M3.F32.PACK_AB_MERGE_C R11, R40, R27, R55 ;  /* 0x0000001b280b723e */ /* 0x000fe20004807037 */
[C---:B------:R-:W-:Y:S01]  /*17b60*/  FFMA.FTZ R51, R7.reuse, R37, -R28 ;  /* 0x0000002507337223 */ /* 0x040fe2000001081c */
[----:B------:R-:W-:Y:S01]  /*17b70*/  FFMA.FTZ R53, R7, R39, R26 ;  /* 0x0000002707357223 */ /* 0x000fe2000001001a */
[----:B------:R-:W-:Y:S02]  /*17b80*/  HADD2.F32 R20, -RZ, R8.H0_H0 ;  /* 0x20000008ff147230 */ /* 0x000fe40000004100 */
[----:B------:R-:W-:Y:S01]  /*17b90*/  HADD2.F32 R7, -RZ, R6.H0_H0 ;  /* 0x20000006ff077230 */ /* 0x000fe20000004100 */
[----:B------:R-:W-:Y:S01]  /*17ba0*/  F2FP.SATFINITE.E4M3.F32.PACK_AB_MERGE_C R46, R51, R46, RZ ;  /* 0x0000002e332e723e */ /* 0x000fe200048070ff */
[----:B------:R-:W-:Y:S01]  /*17bb0*/  HADD2.F32 R37, -RZ, R8.H1_H1 ;  /* 0x30000008ff257230 */ /* 0x000fe20000004100 */
[----:B------:R-:W-:Y:S01]  /*17bc0*/  F2FP.SATFINITE.E4M3.F32.PACK_AB_MERGE_C R53, R53, R56, RZ ;  /* 0x000000383535723e */ /* 0x000fe200048070ff */
[----:B------:R-:W-:-:S02]  /*17bd0*/  HADD2.F32 R8, -RZ, R6.H1_H1 ;  /* 0x30000006ff087230 */ /* 0x000fc40000004100 */
[CC--:B------:R-:W-:Y:S01]  /*17be0*/  FMUL.FTZ R39, R7.reuse, R20.reuse ;  /* 0x0000001407277220 */ /* 0x0c0fe20000410000 */
[--C-:B------:R-:W-:Y:S02]  /*17bf0*/  HADD2.F32 R6, -RZ, R4.reuse.H0_H0 ;  /* 0x20000004ff067230 */ /* 0x100fe40000004100 */
        /* <DEDUP_REMOVED lines=18> */
.L_x_2903:
[----:B------:R-:W-:Y:S05]  /*17d20*/  BSYNC B1 ;  /* 0x0000000000017941 */ /* 0x000fea0003800000 */
.L_x_2902:
[----:B------:R-:W-:Y:S05]  /*17d30*/  @P2 BRA `(.L_x_2884) ;  /* 0x0000000c00dc2947 */ /* 0x000fea0003800000 */
[----:B------:R-:W2:Y:S01]  /*17d40*/  LDL R49, [R1+0x134] ;  /* 0x0001340001317983 */ /* 0x000ea20000100800 */
[----:B01---5:R-:W-:Y:S02]  /*17d50*/  SHF.R.U32.HI R4, RZ, 0x8, R32 ;  /* 0x00000008ff047819 */ /* 0x023fe40000011620 */
[----:B------:R-:W-:Y:S02]  /*17d60*/  LOP3.LUT R0, R32, 0xff, RZ, 0xc0, !PT ;  /* 0x000000ff20007812 */ /* 0x000fe400078ec0ff */
        /* <DEDUP_REMOVED lines=17> */
[----:B------:R-:W-:Y:S01]  /*17e80*/  PRMT R20, R7, 0x7604, R6 ;  /* 0x0000760407147816 */ /* 0x000fe20000000006 */
[----:B------:R-:W-:Y:S01]  /*17e90*/  IMAD.IADD R0, R18, 0x1, R3 ;  /* 0x0000000112007824 */ /* 0x000fe200078e0203 */
[----:B------:R-:W-:-:S02]  /*17ea0*/  SHF.R.U32.HI R5, RZ, 0x8, R35 ;  /* 0x00000008ff057819 */ /* 0x000fc40000011623 */
[----:B------:R-:W-:Y:S02]  /*17eb0*/  SHF.R.U32.HI R7, RZ, 0x8, R12 ;  /* 0x00000008ff077819 */ /* 0x000fe4000001160c */
[----:B------:R-:W-:Y:S02]  /*17ec0*/  SHF.R.U32.HI R8, RZ, 0x8, R13 ;  /* 0x00000008ff087819 */ /* 0x000fe4000001160d */
[----:B------:R-:W-:Y:S02]  /*17ed0*/  PRMT R25, R9, 0x7604, R4 ;  /* 0x0000760409197816 */ /* 0x000fe40000000004 */
[----:B------:R-:W-:Y:S02]  /*17ee0*/  LOP3.LUT R4, R35, 0xff, RZ, 0xc0, !PT ;  /* 0x000000ff23047812 */ /* 0x000fe400078ec0ff */
[----:B------:R-:W-:Y:S02]  /*17ef0*/  LOP3.LUT R6, R12, 0xff, RZ, 0xc0, !PT ;  /* 0x000000ff0c067812 */ /* 0x000fe400078ec0ff */
[----:B------:R-:W-:-:S02]  /*17f00*/  LOP3.LUT R5, R5, 0xff, RZ, 0xc0, !PT ;  /* 0x000000ff05057812 */ /* 0x000fc400078ec0ff */
[----:B------:R-:W-:Y:S02]  /*17f10*/  LOP3.LUT R7, R7, 0xff, RZ, 0xc0, !PT ;  /* 0x000000ff07077812 */ /* 0x000fe400078ec0ff */
[----:B------:R-:W-:Y:S02]  /*17f20*/  LOP3.LUT R3, R8, 0xff, RZ, 0xc0, !PT ;  /* 0x000000ff08037812 */ /* 0x000fe400078ec0ff */
[----:B------:R-:W0:Y:S01]  /*17f30*/  LDS.128 R8, [R0+0x1e200] ;  /* 0x01e2000000087984 */ /* 0x000e220000000c00 */
[----:B------:R-:W-:Y:S02]  /*17f40*/  PRMT R24, R5, 0x7604, R4 ;  /* 0x0000760405187816 */ /* 0x000fe40000000004 */
[----:B------:R-:W-:Y:S02]  /*17f50*/  PRMT R29, R7, 0x7604, R6 ;  /* 0x00007604071d7816 */ /* 0x000fe40000000006 */
[----:B------:R-:W-:Y:S02]  /*17f60*/  SHF.R.U32.HI R31, RZ, 0x8, R15 ;  /* 0x00000008ff1f7819 */ /* 0x000fe4000001160f */
[----:B------:R-:W-:-:S02]  /*17f70*/  LOP3.LUT R30, R15, 0xff, RZ, 0xc0, !PT ;  /* 0x000000ff0f1e7812 */ /* 0x000fc400078ec0ff */
[----:B------:R-:W-:Y:S02]  /*17f80*/  LOP3.LUT R31, R31, 0xff, RZ, 0xc0, !PT ;  /* 0x000000ff1f1f7812 */ /* 0x000fe400078ec0ff */
[----:B------:R-:W-:Y:S02]  /*17f90*/  LOP3.LUT R26, R13, 0xff, RZ, 0xc0, !PT ;  /* 0x000000ff0d1a7812 */ /* 0x000fe400078ec0ff */
[----:B------:R-:W-:Y:S02]  /*17fa0*/  PRMT R30, R31, 0x7604, R30 ;  /* 0x000076041f1e7816 */ /* 0x000fe4000000001e */
[----:B------:R-:W-:Y:S02]  /*17fb0*/  SHF.R.U32.HI R28, RZ, 0x8, R14 ;  /* 0x00000008ff1c7819 */ /* 0x000fe4000001160e */
[----:B------:R-:W-:Y:S02]  /*17fc0*/  PRMT R26, R3, 0x7604, R26 ;  /* 0x00007604031a7816 */ /* 0x000fe4000000001a */
[----:B------:R-:W-:-:S02]  /*17fd0*/  SHF.R.U32.HI R31, RZ, 0x10, R13 ;  /* 0x00000010ff1f7819 */ /* 0x000fc4000001160d */
[----:B------:R-:W-:Y:S02]  /*17fe0*/  SHF.R.U32.HI R3, RZ, 0x10, R33 ;  /* 0x00000010ff037819 */ /* 0x000fe40000011621 */
[----:B------:R-:W-:Y:S01]  /*17ff0*/  LOP3.LUT R27, R14, 0xff, RZ, 0xc0, !PT ;  /* 0x000000ff0e1b7812 */ /* 0x000fe200078ec0ff */
[----:B------:R-:W-:Y:S01]  /*18000*/  IMAD.U32 R31, R31, 0x10000, RZ ;  /* 0x000100001f1f7824 */ /* 0x000fe200078e00ff */
[----:B------:R-:W-:Y:S01]  /*18010*/  LOP3.LUT R28, R28, 0xff, RZ, 0xc0, !PT ;  /* 0x000000ff1c1c7812 */ /* 0x000fe200078ec0ff */
[----:B------:R-:W-:Y:S01]  /*18020*/  IMAD.U32 R3, R3, 0x10000, RZ ;  /* 0x0001000003037824 */ /* 0x000fe200078e00ff */
[----:B------:R-:W-:Y:S02]  /*18030*/  SHF.R.U32.HI R39, RZ, 0x10, R15 ;  /* 0x00000010ff277819 */ /* 0x000fe4000001160f */
[----:B------:R-:W-:Y:S02]  /*18040*/  PRMT R37, R28, 0x7604, R27 ;  /* 0x000076041c257816 */ /* 0x000fe4000000001b */
[----:B------:R-:W-:Y:S01]  /*18050*/  LOP3.LUT R21, R21, 0xff0000, R32, 0xf8, !PT ;  /* 0x00ff000015157812 */ /* 0x000fe200078ef820 */
[----:B------:R-:W-:Y:S01]  /*18060*/  IMAD.U32 R39, R39, 0x10000, RZ ;  /* 0x0001000027277824 */ /* 0x000fe200078e00ff */
[----:B------:R-:W-:-:S02]  /*18070*/  SHF.R.U32.HI R27, RZ, 0x10, R35 ;  /* 0x00000010ff1b7819 */ /* 0x000fc40000011623 */
[----:B------:R-:W-:Y:S02]  /*18080*/  LOP3.LUT R31, R26, 0xff0000, R31, 0xf8, !PT ;  /* 0x00ff00001a1f7812 */ /* 0x000fe400078ef81f */
[----:B------:R-:W-:Y:S02]  /*18090*/  LOP3.LUT R3, R20, 0xff0000, R3, 0xf8, !PT ;  /* 0x00ff000014037812 */ /* 0x000fe400078ef803 */
[----:B------:R-:W-:Y:S02]  /*180a0*/  LOP3.LUT R20, R21, 0xff000000, R32, 0xf8, !PT ;  /* 0xff00000015147812 */ /* 0x000fe400078ef820 */
[----:B------:R-:W-:Y:S02]  /*180b0*/  SHF.L.U32 R27, R27, 0x10, RZ ;  /* 0x000000101b1b7819 */ /* 0x000fe400000006ff */
[----:B------:R-:W-:Y:S02]  /*180c0*/  LOP3.LUT R21, R37, 0xff0000, R14, 0xf8, !PT ;  /* 0x00ff000025157812 */ /* 0x000fe400078ef80e */
[----:B------:R-:W-:-:S02]  /*180d0*/  LOP3.LUT R37, R31, 0xff000000, R13, 0xf8, !PT ;  /* 0xff0000001f257812 */ /* 0x000fc400078ef80d */
[----:B------:R-:W-:Y:S02]  /*180e0*/  LOP3.LUT R26, R3, 0xff000000, R33, 0xf8, !PT ;  /* 0xff000000031a7812 */ /* 0x000fe400078ef821 */
[----:B------:R-:W-:Y:S02]  /*180f0*/  LOP3.LUT R27, R24, 0xff0000, R27, 0xf8, !PT ;  /* 0x00ff0000181b7812 */ /* 0x000fe400078ef81b */
[----:B------:R-:W-:Y:S02]  /*18100*/  LOP3.LUT R41, R30, 0xff0000, R39, 0xf8, !PT ;  /* 0x00ff00001e297812 */ /* 0x000fe400078ef827 */
[----:B------:R-:W-:Y:S02]  /*18110*/  F2FP.F16.E4M3.UNPACK_B R38, R37 ;  /* 0x00000025ff26723e */ /* 0x000fe400020006ff */
[----:B0-----:R-:W-:Y:S02]  /*18120*/  F2FP.F16.E4M3.UNPACK_B R24, R9 ;  /* 0x00000009ff18723e */ /* 0x001fe400020006ff */
[----:B------:R-:W-:Y:S01]  /*18130*/  F2FP.F16.E4M3.UNPACK_B R30, R26 ;  /* 0x0000001aff1e723e */ /* 0x000fe200020006ff */
[--C-:B------:R-:W-:Y:S01]  /*18140*/  HADD2.F32 R40, -RZ, R38.reuse.H0_H0 ;  /* 0x20000026ff287230 */ /* 0x100fe20000004100 */
[----:B------:R-:W-:Y:S01]  /*18150*/  LOP3.LUT R29, R29, 0xff0000, R12, 0xf8, !PT ;  /* 0x00ff00001d1d7812 */ /* 0x000fe200078ef80c */
[----:B------:R-:W-:Y:S01]  /*18160*/  HADD2.F32 R38, -RZ, R38.H1_H1 ;  /* 0x30000026ff267230 */ /* 0x000fe20000004100 */
[----:B------:R-:W-:-:S02]  /*18170*/  LOP3.LUT R41, R41, 0xff000000, R15, 0xf8, !PT ;  /* 0xff00000029297812 */ /* 0x000fc400078ef80f */
[----:B------:R-:W-:Y:S02]  /*18180*/  LOP3.LUT R25, R25, 0xff0000, R34, 0xf8, !PT ;  /* 0x00ff000019197812 */ /* 0x000fe400078ef822 */
[----:B------:R-:W-:Y:S01]  /*18190*/  LOP3.LUT R36, R27, 0xff000000, R35, 0xf8, !PT ;  /* 0xff0000001b247812 */ /* 0x000fe200078ef823 */
[--C-:B------:R-:W-:Y:S01]  /*181a0*/  HADD2.F32 R35, -RZ, R30.reuse.H0_H0 ;  /* 0x2000001eff237230 */ /* 0x100fe20000004100 */
[----:B------:R-:W-:Y:S01]  /*181b0*/  LOP3.LUT R39, R29, 0xff000000, R12, 0xf8, !PT ;  /* 0xff0000001d277812 */ /* 0x000fe200078ef80c */
[----:B------:R-:W-:Y:S01]  /*181c0*/  HADD2.F32 R30, -RZ, R30.H1_H1 ;  /* 0x3000001eff1e7230 */ /* 0x000fe20000004100 */
[----:B------:R-:W-:Y:S02]  /*181d0*/  LOP3.LUT R3, R25, 0xff000000, R34, 0xf8, !PT ;  /* 0xff00000019037812 */ /* 0x000fe400078ef822 */
[----:B------:R-:W-:Y:S02]  /*181e0*/  LOP3.LUT R12, R21, 0xff000000, R14, 0xf8, !PT ;  /* 0xff000000150c7812 */ /* 0x000fe400078ef80e */
[----:B------:R-:W-:-:S02]  /*181f0*/  F2FP.F16.E4M3.UNPACK_B R25, R9.H1 ;  /* 0x00000009ff19723e */ /* 0x000fc400030006ff */
[-C--:B------:R-:W-:Y:S02]  /*18200*/  F2FP.F16.E4M3.UNPACK_B R31, R11.reuse ;  /* 0x0000000bff1f723e */ /* 0x080fe400020006ff */
[----:B------:R-:W-:Y:S02]  /*18210*/  F2FP.F16.E4M3.UNPACK_B R34, R11.H1 ;  /* 0x0000000bff22723e */ /* 0x000fe400030006ff */
[----:B------:R-:W-:Y:S02]  /*18220*/  F2FP.F16.E4M3.UNPACK_B R26, R26.H1 ;  /* 0x0000001aff1a723e */ /* 0x000fe400030006ff */
[-C--:B------:R-:W-:Y:S02]  /*18230*/  F2FP.F16.E4M3.UNPACK_B R32, R8.reuse ;  /* 0x00000008ff20723e */ /* 0x080fe400020006ff */
[----:B------:R-:W-:Y:S01]  /*18240*/  F2FP.F16.E4M3.UNPACK_B R33, R8.H1 ;  /* 0x00000008ff21723e */ /* 0x000fe200030006ff */
[----:B------:R-:W-:Y:S01]  /*18250*/  HADD2.F32 R8, -RZ, R24.H1_H1 ;  /* 0x30000018ff087230 */ /* 0x000fe20000004100 */
[----:B------:R-:W-:-:S04]  /*18260*/  F2FP.F16.E4M3.UNPACK_B R37, R37.H1 ;  /* 0x00000025ff25723e */ /* 0x000fc800030006ff */
[----:B------:R-:W-:Y:S01]  /*18270*/  FMUL.FTZ R43, R8, R30 ;  /* 0x0000001e082b7220 */ /* 0x000fe20000410000 */
[----:B--2---:R-:W0:Y:S02]  /*18280*/  LDS.128 R4, [R49+0x1e200] ;  /* 0x01e2000031047984 */ /* 0x004e240000000c00 */
[-C--:B0-----:R-:W-:Y:S02]  /*18290*/  F2FP.F16.E4M3.UNPACK_B R13, R5.reuse ;  /* 0x00000005ff0d723e */ /* 0x081fe400020006ff */
[----:B------:R-:W-:Y:S01]  /*182a0*/  F2FP.F16.E4M3.UNPACK_B R15, R5.H1 ;  /* 0x00000005ff0f723e */ /* 0x000fe200030006ff */
[----:B------:R-:W-:Y:S01]  /*182b0*/  HADD2.F32 R5, -RZ, R24.H0_H0 ;  /* 0x20000018ff057230 */ /* 0x000fe20000004100 */
[-C--:B------:R-:W-:Y:S01]  /*182c0*/  F2FP.F16.E4M3.UNPACK_B R28, R7.reuse ;  /* 0x00000007ff1c723e */ /* 0x080fe200020006ff */
[--C-:B------:R-:W-:Y:S01]  /*182d0*/  HADD2.F32 R14, -RZ, R13.reuse.H0_H0 ;  /* 0x2000000dff0e7230 */ /* 0x100fe20000004100 */
[----:B------:R-:W-:Y:S01]  /*182e0*/  F2FP.F16.E4M3.UNPACK_B R29, R7.H1 ;  /* 0x00000007ff1d723e */ /* 0x000fe200030006ff */
[----:B------:R-:W-:-:S02]  /*182f0*/  HADD2.F32 R13, -RZ, R13.H1_H1 ;  /* 0x3000000dff0d7230 */ /* 0x000fc40000004100 */
[C---:B------:R-:W-:Y:S01]  /*18300*/  FMUL.FTZ R9, R5.reuse, R40 ;  /* 0x0000002805097220 */ /* 0x040fe20000410000 */
[-C--:B------:R-:W-:Y:S01]  /*18310*/  FMUL.FTZ R11, R5, R35.reuse ;  /* 0x00000023050b7220 */ /* 0x080fe20000410000 */
[----:B------:R-:W-:Y:S01]  /*18320*/  HADD2.F32 R24, -RZ, R15.H0_H0 ;  /* 0x2000000fff187230 */ /* 0x000fe20000004100 */
[----:B------:R-:W-:Y:S01]  /*18330*/  F2FP.F16.E4M3.UNPACK_B R27, R4.H1 ;  /* 0x00000004ff1b723e */ /* 0x000fe200030006ff */
[C---:B------:R-:W-:Y:S01]  /*18340*/  FFMA.FTZ R5, R14.reuse, R35, -R9 ;  /* 0x000000230e057223 */ /* 0x040fe20000010809 */
[----:B------:R-:W-:Y:S01]  /*18350*/  FFMA.FTZ R9, R14, R40, R11 ;  /* 0x000000280e097223 */ /* 0x000fe2000001000b */
[----:B------:R-:W-:Y:S02]  /*18360*/  HADD2.F32 R11, -RZ, R25.H0_H0 ;  /* 0x20000019ff0b7230 */ /* 0x000fe40000004100 */
[----:B------:R-:W-:Y:S01]  /*18370*/  FMUL.FTZ R14, R8, R38 ;  /* 0x00000026080e7220 */ /* 0x000fe20000410000 */
[----:B------:R-:W-:Y:S01]  /*18380*/  HADD2.F32 R35, -RZ, R26.H0_H0 ;  /* 0x2000001aff237230 */ /* 0x000fe20000004100 */
[----:B------:R-:W-:Y:S01]  /*18390*/  F2FP.F16.E4M3.UNPACK_B R21, R4 ;  /* 0x00000004ff15723e */ /* 0x000fe200020006ff */
[----:B------:R-:W-:-:S02]  /*183a0*/  HADD2.F32 R40, -RZ, R37.H0_H0 ;  /* 0x20000025ff287230 */ /* 0x000fc40000004100 */
[C---:B------:R-:W-:Y:S01]  /*183b0*/  FFMA.FTZ R8, R13.reuse, R30, -R14 ;  /* 0x0000001e0d087223 */ /* 0x040fe2000001080e */
[----:B------:R-:W-:Y:S01]  /*183c0*/  FFMA.FTZ R14, R13, R38, R43 ;  /* 0x000000260d0e7223 */ /* 0x000fe2000001002b */
[C---:B------:R-:W-:Y:S01]  /*183d0*/  FMUL.FTZ R47, R11.reuse, R35 ;  /* 0x000000230b2f7220 */ /* 0x040fe20000410000 */
[----:B------:R-:W-:Y:S02]  /*183e0*/  HADD2.F32 R30, -RZ, R26.H1_H1 ;  /* 0x3000001aff1e7230 */ /* 0x000fe40000004100 */
[-C--:B----4-:R-:W-:Y:S01]  /*183f0*/  FMUL.FTZ R45, R11, R40.reuse ;  /* 0x000000280b2d7220 */ /* 0x090fe20000410000 */
[----:B------:R-:W-:Y:S02]  /*18400*/  HADD2.F32 R38, -RZ, R37.H1_H1 ;  /* 0x30000025ff267230 */ /* 0x000fe40000004100 */
[C---:B------:R-:W-:Y:S01]  /*18410*/  FFMA.FTZ R13, R24.reuse, R40, R47 ;  /* 0x00000028180d7223 */ /* 0x040fe2000001002f */
[----:B------:R-:W-:Y:S01]  /*18420*/  F2FP.F16.E4M3.UNPACK_B R40, R41 ;  /* 0x00000029ff28723e */ /* 0x000fe200020006ff */
[----:B------:R-:W-:Y:S01]  /*18430*/  FFMA.FTZ R11, R24, R35, -R45 ;  /* 0x00000023180b7223 */ /* 0x000fe2000001082d */
[-C--:B------:R-:W-:Y:S01]  /*18440*/  F2FP.F16.E4M3.UNPACK_B R35, R36.reuse ;  /* 0x00000024ff23723e */ /* 0x080fe200020006ff */
        /* <DEDUP_REMOVED lines=8> */
[----:B------:R-:W-:Y:S02]  /*184d0*/  HADD2.F32 R15, -RZ, R15.H1_H1 ;  /* 0x3000000fff0f7230 */ /* 0x000fe40000004100 */
[C---:B------:R-:W-:Y:S01]  /*184e0*/  FMUL.FTZ R48, R26.reuse, R42 ;  /* 0x0000002a1a307220 */ /* 0x040fe20000410000 */
[--C-:B------:R-:W-:Y:S02]  /*184f0*/  HADD2.F32 R25, -RZ, R28.reuse.H0_H0 ;  /* 0x2000001cff197230 */ /* 0x100fe40000004100 */
[-C--:B------:R-:W-:Y:S01]  /*18500*/  FMUL.FTZ R45, R26, R37.reuse ;  /* 0x000000251a2d7220 */ /* 0x080fe20000410000 */
[----:B------:R-:W-:Y:S01]  /*18510*/  F2FP.F16.E4M3.UNPACK_B R4, R6 ;  /* 0x00000006ff04723e */ /* 0x000fe200020006ff */
[C---:B------:R-:W-:Y:S01]  /*18520*/  FFMA.FTZ R24, R15.reuse, R30, -R46 ;  /* 0x0000001e0f187223 */ /* 0x040fe2000001082e */
[----:B------:R-:W-:Y:S01]  /*18530*/  FFMA.FTZ R26, R15, R38, R43 ;  /* 0x000000260f1a7223 */ /* 0x000fe2000001002b */
[----:B------:R-:W-:Y:S01]  /*18540*/  FFMA.FTZ R15, R25, R37, -R48 ;  /* 0x00000025190f7223 */ /* 0x000fe20000010830 */
[----:B------:R-:W-:-:S02]  /*18550*/  HADD2.F32 R30, -RZ, R28.H1_H1 ;  /* 0x3000001cff1e7230 */ /* 0x000fc40000004100 */
[----:B------:R-:W-:Y:S01]  /*18560*/  FFMA.FTZ R25, R25, R42, R45 ;  /* 0x0000002a19197223 */ /* 0x000fe2000001002d */
[----:B------:R-:W-:Y:S01]  /*18570*/  HADD2.F32 R37, -RZ, R35.H1_H1 ;  /* 0x30000023ff257230 */ /* 0x000fe20000004100 */
[----:B------:R-:W-:Y:S01]  /*18580*/  F2FP.F16.E4M3.UNPACK_B R7, R6.H1 ;  /* 0x00000006ff07723e */ /* 0x000fe200030006ff */
[----:B------:R-:W-:Y:S01]  /*18590*/  HADD2.F32 R43, -RZ, R40.H1_H1 ;  /* 0x30000028ff2b7230 */ /* 0x000fe20000004100 */
[-C--:B------:R-:W-:Y:S01]  /*185a0*/  F2FP.F16.E4M3.UNPACK_B R6, R10.reuse ;  /* 0x0000000aff06723e */ /* 0x080fe200020006ff */
[----:B------:R-:W-:Y:S01]  /*185b0*/  HADD2.F32 R28, -RZ, R31.H1_H1 ;  /* 0x3000001fff1c7230 */ /* 0x000fe20000004100 */
[----:B------:R-:W-:Y:S01]  /*185c0*/  F2FP.F16.E4M3.UNPACK_B R10, R10.H1 ;  /* 0x0000000aff0a723e */ /* 0x000fe200030006ff */
        /* <DEDUP_REMOVED lines=20> */
[----:B------:R-:W-:Y:S01]  /*18710*/  F2FP.SATFINITE.E4M3.F32.PACK_AB_MERGE_C R13, R26, R13, RZ ;  /* 0x0000000d1a0d723e */ /* 0x000fe200048070ff */
        /* <DEDUP_REMOVED lines=24> */
[-C--:B------:R-:W-:Y:S01]  /*188a0*/  F2FP.F16.E4M3.UNPACK_B R34, R12.reuse.H1 ;  /* 0x0000000cff22723e */ /* 0x080fe200030006ff */
[----:B------:R-:W-:Y:S02]  /*188b0*/  HADD2.F32 R39, -RZ, R39.H1_H1 ;  /* 0x30000027ff277230 */ /* 0x000fe40000004100 */
[C---:B------:R-:W-:Y:S01]  /*188c0*/  FMUL.FTZ R35, R29.reuse, R33 ;  /* 0x000000211d237220 */ /* 0x040fe20000410000 */
[----:B------:R-:W-:Y:S02]  /*188d0*/  HADD2.F32 R32, -RZ, R32.H1_H1 ;  /* 0x30000020ff207230 */ /* 0x000fe40000004100 */
[----:B------:R-:W-:Y:S01]  /*188e0*/  FMUL.FTZ R29, R29, R27 ;  /* 0x0000001b1d1d7220 */ /* 0x000fe20000410000 */
[----:B------:R-:W-:Y:S01]  /*188f0*/  HADD2.F32 R20, -RZ, R21.H0_H0 ;  /* 0x20000015ff147230 */ /* 0x000fe20000004100 */
[----:B------:R-:W-:Y:S01]  /*18900*/  F2FP.F16.E4M3.UNPACK_B R12, R12 ;  /* 0x0000000cff0c723e */ /* 0x000fe200020006ff */
        /* <DEDUP_REMOVED lines=13> */
[----:B------:R-:W-:Y:S01]  /*189e0*/  F2FP.SATFINITE.E4M3.F32.PACK_AB_MERGE_C R45, R50, R45, RZ ;  /* 0x0000002d322d723e */ /* 0x000fe200048070ff */
[----:B------:R-:W-:Y:S02]  /*189f0*/  HADD2.F32 R29, -RZ, R20.H1_H1 ;  /* 0x30000014ff1d7230 */ /* 0x000fe40000004100 */
[C---:B------:R-:W-:Y:S01]  /*18a00*/  FMUL.FTZ R39, R27.reuse, R31 ;  /* 0x0000001f1b277220 */ /* 0x040fe20000410000 */
[----:B------:R-:W-:Y:S02]  /*18a10*/  HADD2.F32 R20, -RZ, R7.H0_H0 ;  /* 0x20000007ff147230 */ /* 0x000fe40000004100 */
[----:B------:R-:W-:Y:S01]  /*18a20*/  FMUL.FTZ R27, R27, R21 ;  /* 0x000000151b1b7220 */ /* 0x000fe20000410000 */
[----:B------:R-:W-:Y:S01]  /*18a30*/  HADD2.F32 R34, -RZ, R34.H1_H1 ;  /* 0x30000022ff227230 */ /* 0x000fe20000004100 */
[----:B------:R-:W-:Y:S01]  /*18a40*/  F2FP.SATFINITE.E4M3.F32.PACK_AB_MERGE_C R40, R40, R41, RZ ;  /* 0x000000292828723e */ /* 0x000fe200048070ff */
[----:B------:R-:W-:-:S02]  /*18a50*/  HADD2.F32 R10, -RZ, R10.H1_H1 ;  /* 0x3000000aff0a7230 */ /* 0x000fc40000004100 */
[C---:B------:R-:W-:Y:S01]  /*18a60*/  FFMA.FTZ R39, R20.reuse, R21, -R39 ;  /* 0x0000001514277223 */ /* 0x040fe20000010827 */
[----:B------:R-:W-:Y:S02]  /*18a70*/  HADD2.F32 R7, -RZ, R7.H1_H1 ;  /* 0x30000007ff077230 */ /* 0x000fe40000004100 */
[----:B------:R-:W-:Y:S01]  /*18a80*/  FFMA.FTZ R31, R20, R31, R27 ;  /* 0x0000001f141f7223 */ /* 0x000fe2000001001b */
[----:B------:R-:W-:Y:S02]  /*18a90*/  HADD2.F32 R20, -RZ, R12.H0_H0 ;  /* 0x2000000cff147230 */ /* 0x000fe40000004100 */
[CC--:B------:R-:W-:Y:S01]  /*18aa0*/  FMUL.FTZ R38, R10.reuse, R34.reuse ;  /* 0x000000220a267220 */ /* 0x0c0fe20000410000 */
[----:B------:R-:W-:Y:S01]  /*18ab0*/  FMUL.FTZ R21, R10, R29 ;  /* 0x0000001d0a157220 */ /* 0x000fe20000410000 */
[--C-:B------:R-:W-:Y:S01]  /*18ac0*/  HADD2.F32 R10, -RZ, R3.reuse.H0_H0 ;  /* 0x20000003ff0a7230 */ /* 0x100fe20000004100 */
[----:B------:R-:W-:Y:S01]  /*18ad0*/  F2FP.SATFINITE.E4M3.F32.PACK_AB_MERGE_C R5, R8, R5, R11 ;  /* 0x000000050805723e */ /* 0x000fe2000480700b */
[C---:B------:R-:W-:Y:S01]  /*18ae0*/  FFMA.FTZ R38, R7.reuse, R29, -R38 ;  /* 0x0000001d07267223 */ /* 0x040fe20000010826 */
[----:B------:R-:W-:Y:S01]  /*18af0*/  FFMA.FTZ R42, R7, R34, R21 ;  /* 0x00000022072a7223 */ /* 0x000fe20000010015 */
[----:B------:R-:W-:Y:S01]  /*18b00*/  HADD2.F32 R7, -RZ, R6.H0_H0 ;  /* 0x20000006ff077230 */ /* 0x000fe20000004100 */
[----:B------:R-:W-:Y:S01]  /*18b10*/  F2FP.SATFINITE.E4M3.F32.PACK_AB_MERGE_C R9, R14, R9, R13 ;  /* 0x000000090e09723e */ /* 0x000fe2000480700d */
[----:B------:R-:W-:Y:S01]  /*18b20*/  HADD2.F32 R21, -RZ, R3.H1_H1 ;  /* 0x30000003ff157230 */ /* 0x000fe20000004100 */
[----:B------:R-:W-:Y:S01]  /*18b30*/  F2FP.SATFINITE.E4M3.F32.PACK_AB_MERGE_C R38, R38, R39, RZ ;  /* 0x000000272626723e */ /* 0x000fe200048070ff */
[----:B------:R-:W-:-:S02]  /*18b40*/  HADD2.F32 R27, -RZ, R12.H1_H1 ;  /* 0x3000000cff1b7230 */ /* 0x000fc40000004100 */
[C---:B------:R-:W-:Y:S01]  /*18b50*/  FMUL.FTZ R12, R7.reuse, R20 ;  /* 0x00000014070c7220 */ /* 0x040fe20000410000 */
[----:B------:R-:W-:Y:S02]  /*18b60*/  HADD2.F32 R6, -RZ, R6.H1_H1 ;  /* 0x30000006ff067230 */ /* 0x000fe40000004100 */
[-C--:B------:R-:W-:Y:S01]  /*18b70*/  FMUL.FTZ R7, R7, R10.reuse ;  /* 0x0000000a07077220 */ /* 0x080fe20000410000 */
        /* <DEDUP_REMOVED lines=14> */
[----:B------:R-:W-:Y:S02]  /*18c60*/  F2FP.SATFINITE.E4M3.F32.PACK_AB_MERGE_C R11, R30, R25, R45 ;  /* 0x000000191e0b723e */ /* 0x000fe4000480702d */
[----:B------:R-:W-:Y:S01]  /*18c70*/  F2FP.SATFINITE.E4M3.F32.PACK_AB_MERGE_C R8, R32, R33, R40 ;  /* 0x000000212008723e */ /* 0x000fe20004807028 */
[----:B------:R2:W-:Y:S01]  /*18c80*/  STS.128 [R49+0x1e200], R4 ;  /* 0x01e2000431007388 */ /* 0x0005e20000000c00 */
[----:B------:R-:W-:-:S05]  /*18c90*/  F2FP.SATFINITE.E4M3.F32.PACK_AB_MERGE_C R10, R27, R10, R31 ;  /* 0x0000000a1b0a723e */ /* 0x000fca000480701f */
[----:B------:R2:W-:Y:S02]  /*18ca0*/  STS.128 [R0+0x1e200], R8 ;  /* 0x01e2000800007388 */ /* 0x0005e40000000c00 */
.L_x_2884:
[----:B------:R-:W-:Y:S05]  /*18cb0*/  BSYNC B0 ;  /* 0x0000000000007941 */ /* 0x000fea0003800000 */
.L_x_2877:
        /* <DEDUP_REMOVED lines=8> */
.L_x_2875:
[----:B0-23--:R-:W-:-:S05]  /*18d40*/  IMAD.U32 R0, RZ, RZ, UR49 ;  /* 0x00000031ff007e24 */ /* 0x00dfca000f8e00ff */
[----:B------:R-:W-:-:S13]  /*18d50*/  ISETP.NE.AND P0, PT, R0, 0x3, PT ;  /* 0x000000030000780c */ /* 0x000fda0003f05270 */
[----:B------:R-:W-:Y:S05]  /*18d60*/  @!P0 BRA `(.L_x_2904) ;  /* 0x0000000000048947 */ /* 0x000fea0003800000 */
[----:B------:R-:W-:Y:S01]  /*18d70*/  BPT.TRAP 0x1 ;  /* 0x000000040000795c */ /* 0x000fe20000300000 */
.L_x_2904:
[----:B------:R-:W2:Y:S01]  /*18d80*/  LDL R0, [R1] ;  /* 0x0000000001007983 */ /* 0x000ea20000100800 */
[----:B-1--4-:R-:W-:Y:S01]  /*18d90*/  IMAD R3, R222, 0x8, R18 ;  /* 0x00000008de037824 */ /* 0x012fe200078e0212 */
[----:B--2---:R-:W-:-:S04]  /*18da0*/  SHF.L.U32 R0, R0, 0x1f, RZ ;  /* 0x0000001f00007819 */ /* 0x004fc800000006ff */
[----:B------:R0:W1:Y:S01]  /*18db0*/  SYNCS.PHASECHK.TRANS64.TRYWAIT P1, [R3+URZ+0x33430], R0 ;  /* 0x03343000030075a7 */ /* 0x000062000802017f */
[----:B------:R-:W-:Y:S05]  /*18dc0*/  @!P0 BRA `(.L_x_2905) ;  /* 0x0000000000048947 */ /* 0x000fea0003800000 */
[----:B------:R-:W-:Y:S01]  /*18dd0*/  BPT.TRAP 0x1 ;  /* 0x000000040000795c */ /* 0x000fe20000300000 */
.L_x_2905:
[----:B-1----:R-:W-:Y:S05]  /*18de0*/  @P1 BRA `(.L_x_2906) ;  /* 0x0000000000081947 */ /* 0x002fea0003800000 */
[----:B------:R-:W1:Y:S02]  /*18df0*/  SYNCS.PHASECHK.TRANS64.TRYWAIT P1, [R3+URZ+0x33430], R0 ;  /* 0x03343000030075a7 */ /* 0x000e64000802017f */
[----:B-1----:R-:W-:Y:S05]  /*18e00*/  @!P1 BRA `(.L_x_2907) ;  /* 0x000001b800849947 */ /* 0x002fea0003800000 */
.L_x_2906:
[----:B------:R-:W-:Y:S05]  /*18e10*/  WARPSYNC.ALL ;  /* 0x0000000000007948 */ /* 0x000fea0003800000 */
[----:B01----:R-:W-:Y:S01]  /*18e20*/  VIADD R0, R18, 0x24200 ;  /* 0x0002420012007836 */ /* 0x003fe20000000000 */
[----:B------:R-:W-:Y:S01]  /*18e30*/  R2UR UR24, R44 ;  /* 0x000000002c1872ca */ /* 0x000fe200000e0000 */
[----:B-----5:R-:W-:Y:S01]  /*18e40*/  IMAD.MOV.U32 R5, RZ, RZ, -0x7fffffe0 ;  /* 0x80000020ff057424 */ /* 0x020fe200078e00ff */
[----:B------:R-:W-:Y:S01]  /*18e50*/  WARPGROUP.ARRIVE ;  /* 0x00000000000079c5 */ /* 0x000fe20000000000 */
[----:B------:R-:W-:Y:S01]  /*18e60*/  UMOV UR25, 0x80000020 ;  /* 0x8000002000197882 */ /* 0x000fe20000000000 */
[----:B------:R-:W-:Y:S01]  /*18e70*/  SHF.R.U32.HI R0, RZ, 0x4, R0 ;  /* 0x00000004ff007819 */ /* 0x000fe20000011600 */
[----:B------:R-:W-:Y:S01]  /*18e80*/  UMOV UR5, UR25 ;  /* 0x0000001900057c82 */ /* 0x000fe20008000000 */
[----:B------:R-:W-:Y:S01]  /*18e90*/  R2UR UR27, R5 ;  /* 0x00000000051b72ca */ /* 0x000fe200000e0000 */
[----:B------:R-:W-:Y:S01]  /*18ea0*/  IMAD.MOV.U32 R9, RZ, RZ, -0x7fffffe0 ;  /* 0x80000020ff097424 */ /* 0x000fe200078e00ff */
[----:B------:R-:W-:Y:S01]  /*18eb0*/  LOP3.LUT R0, R0, 0x3fff, RZ, 0xc0, !PT ;  /* 0x00003fff00007812 */ /* 0x000fe200078ec0ff */
[----:B------:R-:W-:Y:S01]  /*18ec0*/  UMOV UR9, UR25 ;  /* 0x0000001900097c82 */ /* 0x000fe20008000000 */
[----:B------:R-:W-:Y:S01]  /*18ed0*/  MOV R7, 0x80000020 ;  /* 0x8000002000077802 */ /* 0x000fe20000000f00 */
[----:B------:R-:W-:Y:S01]  /*18ee0*/  UMOV UR13, UR25 ;  /* 0x00000019000d7c82 */ /* 0x000fe20008000000 */
[----:B------:R-:W-:Y:S01]  /*18ef0*/  LOP3.LUT R20, R0, 0x10000, RZ, 0xfc, !PT ;  /* 0x0001000000147812 */ /* 0x000fe200078efcff */
[----:B------:R-:W-:Y:S01]  /*18f00*/  ULOP3.LUT UR24, UR24, 0x10000, URZ, 0xfc, !UPT ;  /* 0x0001000018187892 */ /* 0x000fe2000f8efc3f */
[----:B------:R-:W-:Y:S01]  /*18f10*/  R2UR UR7, R7 ;  /* 0x00000000070772ca */ /* 0x000fe200000e0000 */
[----:B------:R-:W-:Y:S01]  /*18f20*/  UMOV UR17, UR25 ;  /* 0x0000001900117c82 */ /* 0x000fe20008000000 */
[----:B------:R-:W-:Y:S01]  /*18f30*/  R2UR UR11, R9 ;  /* 0x00000000090b72ca */ /* 0x000fe200000e0000 */
[----:B------:R-:W-:Y:S01]  /*18f40*/  IMAD R4, R222, 0x780, R20 ;  /* 0x00000780de047824 */ /* 0x000fe200078e0214 */
[----:B------:R-:W-:Y:S01]  /*18f50*/  R2UR UR15, R7 ;  /* 0x00000000070f72ca */ /* 0x000fe200000e0000 */
[----:B------:R-:W-:Y:S01]  /*18f60*/  IMAD.MOV.U32 R7, RZ, RZ, -0x7fffffe0 ;  /* 0x80000020ff077424 */ /* 0x000fe200078e00ff */
[----:B------:R-:W-:Y:S01]  /*18f70*/  UMOV UR4, UR24 ;  /* 0x0000001800047c82 */ /* 0x000fe20008000000 */
[C---:B------:R-:W-:Y:S01]  /*18f80*/  VIADD R6, R4.reuse, 0x80 ;  /* 0x0000008004067836 */ /* 0x040fe20000000000 */
[C---:B------:R-:W-:Y:S01]  /*18f90*/  R2UR UR26, R4.reuse ;  /* 0x00000000041a72ca */ /* 0x040fe200000e0000 */
[----:B------:R-:W-:Y:S01]  /*18fa0*/  VIADD R8, R4, 0x100 ;  /* 0x0000010004087836 */ /* 0x000fe20000000000 */
[----:B------:R-:W-:Y:S01]  /*18fb0*/  UMOV UR8, UR24 ;  /* 0x0000001800087c82 */ /* 0x000fe20008000000 */
[----:B------:R-:W-:Y:S01]  /*18fc0*/  UMOV UR12, UR24 ;  /* 0x00000018000c7c82 */ /* 0x000fe20008000000 */
[----:B------:R-:W-:Y:S01]  /*18fd0*/  R2UR UR6, R6 ;  /* 0x00000000060672ca */ /* 0x000fe200000e0000 */
[----:B------:R-:W-:Y:S01]  /*18fe0*/  VIADD R6, R4, 0x180 ;  /* 0x0000018004067836 */ /* 0x000fe20000000000 */
[----:B------:R-:W-:Y:S01]  /*18ff0*/  R2UR UR10, R8 ;  /* 0x00000000080a72ca */ /* 0x000fe200000e0000 */
[----:B------:R-:W-:Y:S01]  /*19000*/  VIADD R8, R4, 0x200 ;  /* 0x0000020004087836 */ /* 0x000fe20000000000 */
[----:B------:R-:W-:Y:S01]  /*19010*/  R2UR UR19, R9 ;  /* 0x00000000091372ca */ /* 0x000fe200000e0000 */
[----:B------:R-:W-:Y:S01]  /*19020*/  UMOV UR16, UR24 ;  /* 0x0000001800107c82 */ /* 0x000fe20008000000 */
[----:B------:R-:W-:Y:S01]  /*19030*/  R2UR UR14, R6 ;  /* 0x00000000060e72ca */ /* 0x000fe200000e0000 */
[----:B------:R-:W-:Y:S01]  /*19040*/  VIADD R6, R4, 0x2 ;  /* 0x0000000204067836 */ /* 0x000fe20000000000 */
[----:B------:R-:W-:Y:S01]  /*19050*/  R2UR UR18, R8 ;  /* 0x00000000081272ca */ /* 0x000fe200000e0000 */
[----:B------:R-:W-:Y:S01]  /*19060*/  QGMMA.64x32x32.F32.E4M3.E4M3 R88, gdesc[UR24], RZ, !UPT, gsb0 ;  /* 0x00600000185879f3 */ /* 0x000fe2000c0008ff */
[----:B------:R-:W-:-:S02]  /*19070*/  VIADD R8, R4, 0x82 ;  /* 0x0000008204087836 */ /* 0x000fc40000000000 */
[----:B------:R-:W-:Y:S02]  /*19080*/  IMAD.MOV.U32 R9, RZ, RZ, -0x7fffffe0 ;  /* 0x80000020ff097424 */ /* 0x000fe400078e00ff */
[----:B------:R-:W-:Y:S02]  /*19090*/  VIADD R10, R4, 0x102 ;  /* 0x00000102040a7836 */ /* 0x000fe40000000000 */
[----:B------:R-:W-:Y:S02]  /*190a0*/  IMAD.MOV.U32 R11, RZ, RZ, -0x7fffffe0 ;  /* 0x80000020ff0b7424 */ /* 0x000fe400078e00ff */
[----:B------:R-:W-:-:S05]  /*190b0*/  IMAD.MOV.U32 R5, RZ, RZ, -0x7fffffe0 ;  /* 0x80000020ff057424 */ /* 0x000fca00078e00ff */
[----:B------:R-:W-:Y:S01]  /*190c0*/  R2UR UR47, R5 ;  /* 0x00000000052f72ca */ /* 0x000fe200000e0000 */
[----:B------:R-:W-:Y:S02]  /*190d0*/  WARPGROUP.DEPBAR.LE gsb0, 0x0 ;  /* 0x00008000000079c5 */ /* 0x000fe40000010000 */
[----:B------:R-:W-:-:S06]  /*190e0*/  WARPGROUP.ARRIVE ;  /* 0x00000000000079c5 */ /* 0x000fcc0000000000 */
[----:B------:R-:W-:Y:S01]  /*190f0*/  QGMMA.64x32x32.F32.E4M3.E4M3 R72, gdesc[UR4], RZ, !UPT, gsb0 ;  /* 0x00600000044879f3 */ /* 0x000fe2000c0008ff */
[----:B------:R-:W-:Y:S01]  /*19100*/  R2UR UR6, R6 ;  /* 0x00000000060672ca */ /* 0x000fe200000e0000 */
[----:B------:R-:W-:Y:S01]  /*19110*/  UIADD3 UR4, UR24, 0x2, URZ ;  /* 0x0000000218047890 */ /* 0x000fe2000fffe03f */
[----:B------:R-:W-:Y:S01]  /*19120*/  R2UR UR7, R7 ;  /* 0x00000000070772ca */ /* 0x000fe200000e0000 */
[----:B------:R-:W-:Y:S01]  /*19130*/  UMOV UR5, 0x80000020 ;  /* 0x8000002000057882 */ /* 0x000fe20000000000 */
[----:B------:R-:W-:Y:S01]  /*19140*/  IMAD.MOV.U32 R7, RZ, RZ, -0x7fffffe0 ;  /* 0x80000020ff077424 */ /* 0x000fe200078e00ff */
[----:B------:R-:W-:Y:S01]  /*19150*/  IADD3 R6, R4, 0x182, RZ ;  /* 0x0000018204067810 */ /* 0x000fe20007ffe0ff */
[----:B------:R-:W-:Y:S02]  /*19160*/  UMOV UR21, UR5 ;  /* 0x0000000500157c82 */ /* 0x000fe40008000000 */
[----:B------:R-:W-:Y:S01]  /*19170*/  UMOV UR20, UR4 ;  /* 0x0000000400147c82 */ /* 0x000fe20008000000 */
        /* <DEDUP_REMOVED lines=11> */
[----:B------:R-:W-:Y:S02]  /*19230*/  R2UR UR23, R9 ;  /* 0x00000000091772ca */ /* 0x000fe400000e0000 */
[----:B------:R-:W-:Y:S01]  /*19240*/  MOV R9, 0x80000020 ;  /* 0x8000002000097802 */ /* 0x000fe20000000f00 */
        /* <DEDUP_REMOVED lines=164> */
[----:B------:R-:W-:Y:S01]  /*19c90*/  UMOV UR45, UR21 ;  /* 0x00000015002d7c82 */ /* 0x000fe20008000000 */
[----:B------:R-:W-:Y:S02]  /*19ca0*/  IMAD.MOV.U32 R7, RZ, RZ, -0x7fffffe0 ;  /* 0x80000020ff077424 */ /* 0x000fe400078e00ff */
[----:B------:R-:W-:Y:S01]  /*19cb0*/  VIADD R4, R4, 0x702 ;  /* 0x0000070204047836 */ /* 0x000fe20000000000 */
[----:B------:R-:W-:-:S04]  /*19cc0*/  UMOV UR44, UR20 ;  /* 0x00000014002c7c82 */ /* 0x000fc80008000000 */
[----:B------:R-:W-:Y:S01]  /*19cd0*/  R2UR UR46, R4 ;  /* 0x00000000042e72ca */ /* 0x000fe200000e0000 */
        /* <DEDUP_REMOVED lines=39> */
.L_x_2908:
[----:B------:R-:W2:Y:S01]  /*19f50*/  LDL R0, [R1+0x5c] ;  /* 0x00005c0001007983 */ /* 0x000ea20000100800 */
[----:B------:R-:W0:Y:S03]  /*19f60*/  LDC R4, c[0x0][0x448] ;  /* 0x00011200ff047b82 */ /* 0x000e260000000800 */
[----:B------:R-:W2:Y:S04]  /*19f70*/  LDL R110, [R1+0x48] ;  /* 0x00004800016e7983 */ /* 0x000ea80000100800 */
[----:B------:R-:W3:Y:S04]  /*19f80*/  LDL R104, [R1+0x50] ;  /* 0x0000500001687983 */ /* 0x000ee80000100800 */
[----:B------:R-:W4:Y:S04]  /*19f90*/  LDL R8, [R1+0x54] ;  /* 0x0000540001087983 */ /* 0x000f280000100800 */
[----:B------:R-:W5:Y:S01]  /*19fa0*/  LDL R108, [R1+0x4c] ;  /* 0x00004c00016c7983 */ /* 0x000f620000100800 */
[----:B0-----:R-:W-:-:S13]  /*19fb0*/  ISETP.NE.AND P4, PT, R4, 0x1, PT ;  /* 0x000000010400780c */ /* 0x001fda0003f85270 */
[----:B------:R-:W0:Y:S08]  /*19fc0*/  @P4 LDC R5, c[0x0][0x44c] ;  /* 0x00011300ff054b82 */ /* 0x000e300000000800 */
[----:B------:R-:W1:Y:S01]  /*19fd0*/  @P4 LDC R7, c[0x0][0x450] ;  /* 0x00011400ff074b82 */ /* 0x000e620000000800 */
[----:B--2---:R-:W-:-:S05]  /*19fe0*/  IADD3 R6, R0, R110, RZ ;  /* 0x0000006e00067210 */ /* 0x004fca0007ffe0ff */
[----:B0-----:R-:W-:-:S05]  /*19ff0*/  @P4 IMAD.HI.U32 R0, R6, R5, RZ ;  /* 0x0000000506004227 */ /* 0x001fca00078e00ff */
[----:B-1----:R-:W-:-:S05]  /*1a000*/  @P4 SHF.R.U32.HI R6, RZ, R7, R0 ;  /* 0x00000007ff064219 */ /* 0x002fca0000011600 */
[----:B------:R-:W0:Y:S01]  /*1a010*/  SHFL.IDX PT, R7, R6, 0x1, 0x1c1f ;  /* 0x003c1f0006077f89 */ /* 0x000e2200000e0000 */
[C---:B------:R-:W-:Y:S02]  /*1a020*/  IMAD R0, R106.reuse, -0xa0, RZ ;  /* 0xffffff606a007824 */ /* 0x040fe400078e02ff */
[----:B---3--:R-:W-:-:S03]  /*1a030*/  IMAD R4, R106, -0xa0, R104 ;  /* 0xffffff606a047824 */ /* 0x008fc600078e0268 */
[C---:B----4-:R-:W-:Y:S02]  /*1a040*/  IADD3 R0, -R8.reuse, 0xa1, R0 ;  /* 0x000000a108007810 */ /* 0x050fe40007ffe100 */
[----:B------:R-:W-:Y:S02]  /*1a050*/  IADD3 R4, -R8, 0xa0, R4 ;  /* 0x000000a008047810 */ /* 0x000fe40007ffe104 */
[----:B-----5:R-:W-:-:S04]  /*1a060*/  IADD3 R5, -R108, R0, R104 ;  /* 0x000000006c057210 */ /* 0x020fc80007ffe168 */
[----:B0-----:R-:W-:-:S04]  /*1a070*/  VIADDMNMX R0, R7, R5, R4, PT ;  /* 0x0000000507007246 */ /* 0x001fc80003800104 */
        /* <DEDUP_REMOVED lines=117> */
[----:B------:R-:W-:-:S04]  /*1a7d0*/  FMNMX.FTZ R39, R131, R0, !PT ;  /* 0x0000000083277209 */ /* 0x000fc80007810000 */
[----:B------:R-:W-:-:S05]  /*1a7e0*/  FMNMX.FTZ R10, R8, R39, !PT ;  /* 0x00000027080a7209 */ /* 0x000fca0007810000 */
[----:B------:R-:W0:Y:S04]  /*1a7f0*/  SHFL.BFLY PT, R39, R10, 0x2, 0x1f ;  /* 0x0c401f000a277f89 */ /* 0x000e2800000e0000 */
[----:B------:R-:W1:Y:S01]  /*1a800*/  SHFL.IDX PT, R6, R6, RZ, 0x1c1f ;  /* 0x001c1fff06067589 */ /* 0x000e6200000e0000 */
[----:B0-----:R-:W-:-:S05]  /*1a810*/  FMNMX.FTZ R12, R10, R39, !PT ;  /* 0x000000270a0c7209 */ /* 0x001fca0007810000 */
[----:B------:R-:W0:Y:S01]  /*1a820*/  SHFL.BFLY PT, R39, R12, 0x1, 0x1f ;  /* 0x0c201f000c277f89 */ /* 0x000e2200000e0000 */
[----:B-1----:R-:W-:-:S04]  /*1a830*/  VIADDMNMX R4, R6, R5, R4, PT ;  /* 0x0000000506047246 */ /* 0x002fc80003800104 */
[C---:B------:R-:W-:Y:S02]  /*1a840*/  ISETP.GT.AND P2, PT, R4.reuse, 0x1, PT ;  /* 0x000000010400780c */ /* 0x040fe40003f44270 */
[----:B------:R-:W-:Y:S02]  /*1a850*/  ISETP.GT.AND P3, PT, R4, 0x8, PT ;  /* 0x000000080400780c */ /* 0x000fe40003f64270 */
[----:B0-----:R-:W-:-:S04]  /*1a860*/  FMNMX.FTZ R0, R12, R39, !PT ;  /* 0x000000270c007209 */ /* 0x001fc80007810000 */
[----:B------:R-:W-:Y:S01]  /*1a870*/  FSETP.NEU.FTZ.AND P1, PT, R0, -INF , PT ;  /* 0xff8000000000780b */ /* 0x000fe20003f3d000 */
[----:B------:R-:W-:-:S05]  /*1a880*/  FFMA.FTZ R39, R2, R0, -8 ;  /* 0xc100000002277423 */ /* 0x000fca0000010000 */
[----:B------:R-:W-:Y:S02]  /*1a890*/  FSEL R39, R39, RZ, P1 ;  /* 0x000000ff27277208 */ /* 0x000fe40000800000 */
[----:B------:R-:W-:Y:S02]  /*1a8a0*/  ISETP.GT.AND P1, PT, R4, RZ, PT ;  /* 0x000000ff0400720c */ /* 0x000fe40003f24270 */
[----:B------:R-:W-:Y:S01]  /*1a8b0*/  FSEL R89, R89, -INF , P2 ;  /* 0xff80000059597808 */ /* 0x000fe20001000000 */
[----:B------:R-:W-:-:S01]  /*1a8c0*/  FFMA.FTZ R91, R2, R91, -R39 ;  /* 0x0000005b025b7223 */ /* 0x000fc20000010827 */
[----:B------:R-:W-:Y:S01]  /*1a8d0*/  FFMA.FTZ R5, R2, R11, -R39 ;  /* 0x0000000b02057223 */ /* 0x000fe20000010827 */
[----:B------:R-:W-:Y:S02]  /*1a8e0*/  FSEL R11, R88, -INF , P1 ;  /* 0xff800000580b7808 */ /* 0x000fe40000800000 */
[----:B------:R0:W-:Y:S01]  /*1a8f0*/  MUFU.EX2 R10, R91 ;  /* 0x0000005b000a7308 */ /* 0x0001e20000000800 */
[----:B------:R-:W-:-:S02]  /*1a900*/  ISETP.GT.AND P1, PT, R4, 0x9, PT ;  /* 0x000000090400780c */ /* 0x000fc40003f24270 */
[----:B------:R-:W-:Y:S02]  /*1a910*/  FMNMX.FTZ R14, R11, R89, !PT ;  /* 0x000000590b0e7209 */ /* 0x000fe40007810000 */
[----:B------:R-:W-:Y:S02]  /*1a920*/  ISETP.GT.AND P2, PT, R4, 0x10, PT ;  /* 0x000000100400780c */ /* 0x000fe40003f44270 */
[----:B0-----:R-:W-:Y:S02]  /*1a930*/  FSEL R91, R92, -INF , P3 ;  /* 0xff8000005c5b7808 */ /* 0x001fe40001800000 */
[----:B------:R-:W-:Y:S02]  /*1a940*/  FSEL R93, R93, -INF , P1 ;  /* 0xff8000005d5d7808 */ /* 0x000fe40000800000 */
[----:B------:R-:W-:Y:S01]  /*1a950*/  FMNMX.FTZ R14, R91, R14, !PT ;  /* 0x0000000e5b0e7209 */ /* 0x000fe20007810000 */
[----:B------:R-:W-:-:S01]  /*1a960*/  FFMA.FTZ R12, R2, R95, -R39 ;  /* 0x0000005f020c7223 */ /* 0x000fc20000010827 */
[----:B------:R-:W-:-:S02]  /*1a970*/  ISETP.GT.AND P1, PT, R4, 0x11, PT ;  /* 0x000000110400780c */ /* 0x000fc40003f24270 */
[----:B------:R-:W-:Y:S02]  /*1a980*/  FSEL R95, R96, -INF , P2 ;  /* 0xff800000605f7808 */ /* 0x000fe40001000000 */
[----:B------:R-:W-:Y:S02]  /*1a990*/  FMNMX.FTZ R14, R93, R14, !PT ;  /* 0x0000000e5d0e7209 */ /* 0x000fe40007810000 */
[----:B------:R-:W-:Y:S02]  /*1a9a0*/  ISETP.GT.AND P2, PT, R4, 0x18, PT ;  /* 0x000000180400780c */ /* 0x000fe40003f44270 */
[----:B------:R-:W-:Y:S02]  /*1a9b0*/  FSEL R97, R97, -INF , P1 ;  /* 0xff80000061617808 */ /* 0x000fe40000800000 */
[----:B------:R-:W-:Y:S01]  /*1a9c0*/  FMNMX.FTZ R14, R95, R14, !PT ;  /* 0x0000000e5f0e7209 */ /* 0x000fe20007810000 */
[----:B------:R-:W-:Y:S01]  /*1a9d0*/  FFMA.FTZ R6, R2, R99, -R39 ;  /* 0x0000006302067223 */ /* 0x000fe20000010827 */
[----:B------:R-:W-:-:S02]  /*1a9e0*/  ISETP.GT.AND P1, PT, R4, 0x19, PT ;  /* 0x000000190400780c */ /* 0x000fc40003f24270 */
[----:B------:R-:W-:Y:S02]  /*1a9f0*/  FSEL R99, R100, -INF , P2 ;  /* 0xff80000064637808 */ /* 0x000fe40001000000 */
[----:B------:R-:W-:Y:S02]  /*1aa00*/  FMNMX.FTZ R14, R97, R14, !PT ;  /* 0x0000000e610e7209 */ /* 0x000fe40007810000 */
[----:B------:R-:W-:Y:S02]  /*1aa10*/  FSEL R101, R101, -INF , P1 ;  /* 0xff80000065657808 */ /* 0x000fe40000800000 */
[----:B------:R-:W-:Y:S02]  /*1aa20*/  ISETP.GT.AND P1, PT, R4, 0x20, PT ;  /* 0x000000200400780c */ /* 0x000fe40003f24270 */
        /* <DEDUP_REMOVED lines=8> */
[C-C-:B------:R-:W-:Y:S01]  /*1aab0*/  FFMA.FTZ R34, R2.reuse, R15, -R39.reuse ;  /* 0x0000000f02227223 */ /* 0x140fe20000010827 */
[----:B------:R-:W-:-:S01]  /*1aac0*/  FFMA.FTZ R15, R2, R75, -R39 ;  /* 0x0000004b020f7223 */ /* 0x000fc20000010827 */
        /* <DEDUP_REMOVED lines=11> */
[----:B------:R-:W-:Y:S01]  /*1ab80*/  FMNMX.FTZ R30, R133, R30, !PT ;  /* 0x0000001e851e7209 */ /* 0x000fe20007810000 */
[----:B------:R0:W-:Y:S01]  /*1ab90*/  MUFU.EX2 R14, R34 ;  /* 0x00000022000e7308 */ /* 0x0001e20000000800 */
[----:B------:R-:W-:-:S02]  /*1aba0*/  ISETP.GT.AND P2, PT, R4, 0x39, PT ;  /* 0x000000390400780c */ /* 0x000fc40003f44270 */
[----:B------:R-:W-:Y:S01]  /*1abb0*/  FMNMX.FTZ R30, R81, R30, !PT ;  /* 0x0000001e511e7209 */ /* 0x000fe20007810000 */
[----:B0-----:R-:W-:-:S01]  /*1abc0*/  FFMA.FTZ R34, R2, R79, -R39 ;  /* 0x0000004f02227223 */ /* 0x001fc20000010827 */
[----:B------:R-:W-:Y:S02]  /*1abd0*/  FSEL R79, R84, -INF , P1 ;  /* 0xff800000544f7808 */ /* 0x000fe40000800000 */
[----:B------:R-:W-:Y:S02]  /*1abe0*/  FSEL R85, R85, -INF , P2 ;  /* 0xff80000055557808 */ /* 0x000fe40001000000 */
[----:B------:R-:W-:Y:S02]  /*1abf0*/  ISETP.GT.AND P1, PT, R4, 0x40, PT ;  /* 0x000000400400780c */ /* 0x000fe40003f24270 */
[----:B------:R-:W-:Y:S01]  /*1ac00*/  FMNMX.FTZ R30, R79, R30, !PT ;  /* 0x0000001e4f1e7209 */ /* 0x000fe20007810000 */
[----:B------:R-:W-:Y:S01]  /*1ac10*/  FFMA.FTZ R215, R2, R105, -R39 ;  /* 0x0000006902d77223 */ /* 0x000fe20000010827 */
[----:B------:R-:W-:-:S02]  /*1ac20*/  ISETP.GT.AND P2, PT, R4, 0x41, PT ;  /* 0x000000410400780c */ /* 0x000fc40003f44270 */
[----:B------:R-:W-:Y:S02]  /*1ac30*/  FSEL R105, R56, -INF , P1 ;  /* 0xff80000038697808 */ /* 0x000fe40000800000 */
[----:B------:R-:W-:Y:S02]  /*1ac40*/  FMNMX.FTZ R30, R85, R30, !PT ;  /* 0x0000001e551e7209 */ /* 0x000fe40007810000 */
[----:B------:R-:W-:Y:S02]  /*1ac50*/  ISETP.GT.AND P1, PT, R4, 0x48, PT ;  /* 0x000000480400780c */ /* 0x000fe40003f24270 */
        /* <DEDUP_REMOVED lines=76> */
[----:B------:R-:W-:Y:S02]  /*1b120*/  FSEL R37, R37, -INF , P2 ;  /* 0xff80000025257808 */ /* 0x000fe40001000000 */
[----:B------:R-:W-:-:S04]  /*1b130*/  FMNMX.FTZ R44, R71, R44, !PT ;  /* 0x0000002c472c7209 */ /* 0x000fc80007810000 */
[----:B------:R-:W-:-:S05]  /*1b140*/  FMNMX.FTZ R4, R37, R44, !PT ;  /* 0x0000002c25047209 */ /* 0x000fca0007810000 */
[----:B------:R-:W0:Y:S01]  /*1b150*/  SHFL.BFLY PT, R33, R4, 0x2, 0x1f ;  /* 0x0c401f0004217f89 */ /* 0x000e2200000e0000 */
[----:B------:R-:W-:-:S01]  /*1b160*/  FFMA.FTZ R28, R2, R43, -R39 ;  /* 0x0000002b021c7223 */ /* 0x000fc20000010827 */
[----:B0-----:R-:W-:-:S05]  /*1b170*/  FMNMX.FTZ R43, R4, R33, !PT ;  /* 0x00000021042b7209 */ /* 0x001fca0007810000 */
[----:B------:R-:W0:Y:S01]  /*1b180*/  SHFL.BFLY PT, R4, R43, 0x1, 0x1f ;  /* 0x0c201f002b047f89 */ /* 0x000e2200000e0000 */
[----:B------:R-:W-:-:S01]  /*1b190*/  FFMA.FTZ R7, R2, R7, -R39 ;  /* 0x0000000702077223 */ /* 0x000fc20000010827 */
[----:B------:R-:W-:Y:S01]  /*1b1a0*/  FFMA.FTZ R9, R2, R9, -R39 ;  /* 0x0000000902097223 */ /* 0x000fe20000010827 */
[----:B0-----:R-:W-:-:S04]  /*1b1b0*/  FMNMX.FTZ R4, R43, R4, !PT ;  /* 0x000000042b047209 */ /* 0x001fc80007810000 */
[----:B------:R-:W-:Y:S01]  /*1b1c0*/  FSETP.NEU.FTZ.AND P1, PT, R4, -INF , PT ;  /* 0xff8000000400780b */ /* 0x000fe20003f3d000 */
[----:B------:R-:W-:-:S05]  /*1b1d0*/  FFMA.FTZ R54, R2, R4, -8 ;  /* 0xc100000002367423 */ /* 0x000fca0000010004 */
[----:B------:R-:W-:-:S05]  /*1b1e0*/  FSEL R54, R54, RZ, P1 ;  /* 0x000000ff36367208 */ /* 0x000fca0000800000 */
[C-C-:B------:R-:W-:Y:S01]  /*1b1f0*/  FFMA.FTZ R216, R2.reuse, R11, -R54.reuse ;  /* 0x0000000b02d87223 */ /* 0x140fe20000010836 */
[----:B------:R-:W-:-:S01]  /*1b200*/  FFMA.FTZ R11, R2, R89, -R54 ;  /* 0x00000059020b7223 */ /* 0x000fc20000010836 */
[C-C-:B------:R-:W-:Y:S01]  /*1b210*/  FFMA.FTZ R43, R2.reuse, R91, -R54.reuse ;  /* 0x0000005b022b7223 */ /* 0x140fe20000010836 */
[----:B------:R-:W0:Y:S01]  /*1b220*/  MUFU.EX2 R7, R7 ;  /* 0x0000000700077308 */ /* 0x000e220000000800 */
[----:B------:R-:W-:-:S01]  /*1b230*/  FFMA.FTZ R56, R2, R93, -R54 ;  /* 0x0000005d02387223 */ /* 0x000fc20000010836 */
[----:B------:R-:W-:-:S06]  /*1b240*/  FFMA.FTZ R218, R2, R95, -R54 ;  /* 0x0000005f02da7223 */ /* 0x000fcc0000010836 */
[----:B------:R-:W-:Y:S08]  /*1b250*/  MUFU.EX2 R216, R216 ;  /* 0x000000d800d87308 */ /* 0x000ff00000000800 */
[----:B------:R-:W1:Y:S08]  /*1b260*/  MUFU.EX2 R11, R11 ;  /* 0x0000000b000b7308 */ /* 0x000e700000000800 */
[----:B------:R-:W2:Y:S08]  /*1b270*/  MUFU.EX2 R9, R9 ;  /* 0x0000000900097308 */ /* 0x000eb00000000800 */
[----:B------:R-:W3:Y:S01]  /*1b280*/  MUFU.EX2 R43, R43 ;  /* 0x0000002b002b7308 */ /* 0x000ee20000000800 */
[----:B------:R-:W-:-:S07]  /*1b290*/  FFMA.FTZ R36, R2, R51, -R39 ;  /* 0x0000003302247223 */ /* 0x000fce0000010827 */
[----:B------:R-:W4:Y:S01]  /*1b2a0*/  MUFU.EX2 R12, R12 ;  /* 0x0000000c000c7308 */ /* 0x000f220000000800 */
[----:B------:R-:W-:-:S07]  /*1b2b0*/  FFMA.FTZ R51, R2, R99, -R54 ;  /* 0x0000006302337223 */ /* 0x000fce0000010836 */
[----:B------:R5:W-:Y:S08]  /*1b2c0*/  MUFU.EX2 R38, R50 ;  /* 0x0000003200267308 */ /* 0x000bf00000000800 */
[----:B------:R-:W4:Y:S01]  /*1b2d0*/  MUFU.EX2 R56, R56 ;  /* 0x0000003800387308 */ /* 0x000f220000000800 */
[----:B-----5:R-:W-:-:S01]  /*1b2e0*/  FFMA.FTZ R50, R2, R35, -R39 ;  /* 0x0000002302327223 */ /* 0x020fc20000010827 */
[----:B------:R-:W-:Y:S01]  /*1b2f0*/  FFMA.FTZ R35, R2, R97, -R54 ;  /* 0x0000006102237223 */ /* 0x000fe20000010836 */
[----:B0-----:R-:W-:-:S05]  /*1b300*/  FADD.FTZ R72, R7, R10 ;  /* 0x0000000a07487221 */ /* 0x001fca0000010000 */
[----:B------:R-:W0:Y:S01]  /*1b310*/  MUFU.EX2 R5, R5 ;  /* 0x0000000500057308 */ /* 0x000e220000000800 */
[----:B------:R-:W-:-:S01]  /*1b320*/  FFMA.FTZ R13, R2, R13, -R39 ;  /* 0x0000000d020d7223 */ /* 0x000fc20000010827 */
[----:B-1----:R-:W-:-:S06]  /*1b330*/  FADD.FTZ R70, R216, R11 ;  /* 0x0000000bd8467221 */ /* 0x002fcc0000010000 */
[----:B------:R-:W1:Y:S01]  /*1b340*/  MUFU.EX2 R218, R218 ;  /* 0x000000da00da7308 */ /* 0x000e620000000800 */
[----:B------:R-:W-:-:S01]  /*1b350*/  FFMA.FTZ R48, R2, R27, -R39 ;  /* 0x0000001b02307223 */ /* 0x000fc20000010827 */
[C---:B------:R-:W-:Y:S01]  /*1b360*/  FFMA.FTZ R203, R2.reuse, R31, -R39 ;  /* 0x0000001f02cb7223 */ /* 0x040fe20000010827 */
[----:B------:R-:W-:-:S01]  /*1b370*/  FFMA.FTZ R58, R2, R101, -R54 ;  /* 0x00000065023a7223 */ /* 0x000fc20000010836 */
[C-C-:B------:R-:W-:Y:S01]  /*1b380*/  FFMA.FTZ R21, R2.reuse, R21, -R39.reuse ;  /* 0x0000001502157223 */ /* 0x140fe20000010827 */
[----:B------:R-:W-:-:S03]  /*1b390*/  FFMA.FTZ R87, R2, R87, -R39 ;  /* 0x0000005702577223 */ /* 0x000fc60000010827 */
[----:B------:R-:W5:Y:S01]  /*1b3a0*/  MUFU.EX2 R35, R35 ;  /* 0x0000002300237308 */ /* 0x000f620000000800 */
[----:B------:R-:W-:-:S01]  /*1b3b0*/  FFMA.FTZ R205, R2, R117, -R39 ;  /* 0x0000007502cd7223 */ /* 0x000fc20000010827 */
[C-C-:B------:R-:W-:Y:S01]  /*1b3c0*/  FFMA.FTZ R29, R2.reuse, R119, -R39.reuse ;  /* 0x00000077021d7223 */ /* 0x140fe20000010827 */
[----:B------:R-:W-:-:S01]  /*1b3d0*/  FFMA.FTZ R44, R2, R47, -R39 ;  /* 0x0000002f022c7223 */ /* 0x000fc20000010827 */
[C-C-:B------:R-:W-:Y:S01]  /*1b3e0*/  FFMA.FTZ R207, R2.reuse, R121, -R39.reuse ;  /* 0x0000007902cf7223 */ /* 0x140fe20000010827 */
[----:B------:R-:W-:-:S01]  /*1b3f0*/  FFMA.FTZ R33, R2, R55, -R39 ;  /* 0x0000003702217223 */ /* 0x000fc20000010827 */
[C-C-:B------:R-:W-:Y:S01]  /*1b400*/  FFMA.FTZ R201, R2.reuse, R125, -R39.reuse ;  /* 0x0000007d02c97223 */ /* 0x140fe20000010827 */
[----:B------:R-:W-:-:S01]  /*1b410*/  FFMA.FTZ R27, R2, R127, -R39 ;  /* 0x0000007f021b7223 */ /* 0x000fc20000010827 */
[----:B------:R3:W-:Y:S01]  /*1b420*/  MUFU.EX2 R42, R46 ;  /* 0x0000002e002a7308 */ /* 0x0007e20000000800 */
[----:B------:R-:W-:-:S01]  /*1b430*/  FFMA.FTZ R52, R2, R129, -R39 ;  /* 0x0000008102347223 */ /* 0x000fc20000010827 */
[C---:B------:R-:W-:Y:S01]  /*1b440*/  FFMA.FTZ R31, R2.reuse, R131, -R39 ;  /* 0x00000083021f7223 */ /* 0x040fe20000010827 */
[----:B------:R-:W-:-:S01]  /*1b450*/  FFMA.FTZ R66, R2, R69, -R54 ;  /* 0x0000004502427223 */ /* 0x000fc20000010836 */
[----:B------:R-:W-:Y:S01]  /*1b460*/  FFMA.FTZ R8, R2, R8, -R39 ;  /* 0x0000000802087223 */ /* 0x000fe20000010827 */
[----:B------:R-:W-:-:S02]  /*1b470*/  VIADD R3, R3, 0x33440 ;  /* 0x0003344003037836 */ /* 0x000fc40000000000 */
[----:B--2---:R-:W-:Y:S01]  /*1b480*/  FADD.FTZ R69, R9, R72 ;  /* 0x0000004809457221 */ /* 0x004fe20000010000 */
[----:B------:R-:W-:Y:S01]  /*1b490*/  IMAD.U32 R68, RZ, RZ, UR38 ;  /* 0x00000026ff447e24 */ /* 0x000fe2000f8e00ff */
[----:B------:R-:W2:Y:S01]  /*1b4a0*/  MUFU.EX2 R6, R6 ;  /* 0x0000000600067308 */ /* 0x000ea20000000800 */
[----:B---3--:R-:W-:-:S01]  /*1b4b0*/  FFMA.FTZ R46, R2, R123, -R39 ;  /* 0x0000007b022e7223 */ /* 0x008fc20000010827 */
[----:B------:R-:W-:Y:S01]  /*1b4c0*/  FFMA.FTZ R39, R2, R59, -R54 ;  /* 0x0000003b02277223 */ /* 0x000fe20000010836 */
[----:B------:R-:W-:-:S01]  /*1b4d0*/  FADD.FTZ R59, R43, R70 ;  /* 0x000000462b3b7221 */ /* 0x000fc20000010000 */
[----:B------:R-:W-:-:S04]  /*1b4e0*/  FFMA.FTZ R212, R2, R103, -R54 ;  /* 0x0000006702d47223 */ /* 0x000fc80000010836 */
[----:B------:R-:W3:Y:S01]  /*1b4f0*/  MUFU.EX2 R51, R51 ;  /* 0x0000003300337308 */ /* 0x000ee20000000800 */
[----:B----4-:R-:W-:-:S01]  /*1b500*/  FADD.FTZ R70, R12, R69 ;  /* 0x000000450c467221 */ /* 0x010fc20000010000 */
[----:B------:R-:W-:Y:S01]  /*1b510*/  PRMT R3, R68, 0x654, R3 ;  /* 0x0000065444037816 */ /* 0x000fe20000000003 */
[----:B------:R-:W-:-:S01]  /*1b520*/  FADD.FTZ R59, R56, R59 ;  /* 0x0000003b383b7221 */ /* 0x000fc20000010000 */
[C-C-:B------:R-:W-:Y:S01]  /*1b530*/  FFMA.FTZ R47, R2.reuse, R73, -R54.reuse ;  /* 0x00000049022f7223 */ /* 0x140fe20000010836 */
[----:B------:R-:W-:-:S03]  /*1b540*/  FFMA.FTZ R68, R2, R45, -R54 ;  /* 0x0000002d02447223 */ /* 0x000fc60000010836 */
[----:B------:R-:W4:Y:S01]  /*1b550*/  MUFU.EX2 R13, R13 ;  /* 0x0000000d000d7308 */ /* 0x000f220000000800 */
[----:B------:R-:W-:-:S01]  /*1b560*/  FFMA.FTZ R45, R2, R49, -R54 ;  /* 0x00000031022d7223 */ /* 0x000fc20000010836 */
[----:B0-----:R-:W-:Y:S01]  /*1b570*/  FADD.FTZ R49, R5, R70 ;  /* 0x0000004605317221 */ /* 0x001fe20000010000 */
[----:B-1----:R-:W-:-:S05]  /*1b580*/  FADD.FTZ R70, R218, R59 ;  /* 0x0000003bda467221 */ /* 0x002fca0000010000 */
[----:B------:R-:W0:Y:S01]  /*1b590*/  MUFU.EX2 R58, R58 ;  /* 0x0000003a003a7308 */ /* 0x000e220000000800 */
[----:B------:R-:W-:-:S01]  /*1b5a0*/  FFMA.FTZ R60, R2, R75, -R54 ;  /* 0x0000004b023c7223 */ /* 0x000fc20000010836 */
[----:B-----5:R-:W-:-:S06]  /*1b5b0*/  FADD.FTZ R70, R35, R70 ;  /* 0x0000004623467221 */ /* 0x020fcc0000010000 */
[----:B------:R-:W1:Y:S01]  /*1b5c0*/  MUFU.EX2 R26, R26 ;  /* 0x0000001a001a7308 */ /* 0x000e620000000800 */
[----:B------:R-:W-:-:S07]  /*1b5d0*/  FFMA.FTZ R73, R2, R77, -R54 ;  /* 0x0000004d02497223 */ /* 0x000fce0000010836 */
[----:B------:R-:W5:Y:S01]  /*1b5e0*/  MUFU.EX2 R212, R212 ;  /* 0x000000d400d47308 */ /* 0x000f620000000800 */
[----:B--2---:R-:W-:-:S01]  /*1b5f0*/  FADD.FTZ R72, R6, R49 ;  /* 0x0000003106487221 */ /* 0x004fc20000010000 */
[----:B---3--:R-:W-:Y:S01]  /*1b600*/  FADD.FTZ R49, R51, R70 ;  /* 0x0000004633317221 */ /* 0x008fe20000010000 */
[----:B------:R-:W-:-:S05]  /*1b610*/  FFMA.FTZ R214, R2, R133, -R54 ;  /* 0x0000008502d67223 */ /* 0x000fca0000010836 */
[----:B------:R-:W-:Y:S01]  /*1b620*/  MUFU.EX2 R15, R15 ;  /* 0x0000000f000f7308 */ /* 0x000fe20000000800 */
[----:B------:R-:W-:-:S01]  /*1b630*/  FFMA.FTZ R55, R2, R81, -R54 ;  /* 0x0000005102377223 */ /* 0x000fc20000010836 */
[----:B------:R-:W-:-:S06]  /*1b640*/  FFMA.FTZ R62, R2, R79, -R54 ;  /* 0x0000004f023e7223 */ /* 0x000fcc0000010836 */
[----:B------:R-:W-:Y:S01]  /*1b650*/  MUFU.EX2 R34, R34 ;  /* 0x0000002200227308 */ /* 0x000fe20000000800 */
[----:B------:R-:W-:-:S07]  /*1b660*/  F2FP.SATFINITE.E4M3.F32.PACK_AB_MERGE_C R217, R12, R9, RZ ;  /* 0x000000090cd9723e */ /* 0x000fce00048070ff */
[----:B------:R-:W-:Y:S01]  /*1b670*/  MUFU.EX2 R215, R215 ;  /* 0x000000d700d77308 */ /* 0x000fe20000000800 */
[----:B------:R-:W-:-:S01]  /*1b680*/  FFMA.FTZ R208, R2, R105, -R54 ;  /* 0x0000006902d07223 */ /* 0x000fc20000010836 */
[C-C-:B------:R-:W-:Y:S01]  /*1b690*/  FFMA.FTZ R57, R2.reuse, R57, -R54.reuse ;  /* 0x0000003902397223 */ /* 0x140fe20000010836 */
[----:B------:R-:W-:-:S05]  /*1b6a0*/  FFMA.FTZ R64, R2, R83, -R54 ;  /* 0x0000005302407223 */ /* 0x000fca0000010836 */
[----:B------:R-:W-:Y:S01]  /*1b6b0*/  MUFU.EX2 R209, R209 ;  /* 0x000000d100d17308 */ /* 0x000fe20000000800 */
[----:B------:R-:W-:-:S07]  /*1b6c0*/  FFMA.FTZ R210, R2, R107, -R54 ;  /* 0x0000006b02d27223 */ /* 0x000fce0000010836 */
[----:B------:R-:W-:Y:S08]  /*1b6d0*/  MUFU.EX2 R40, R40 ;  /* 0x0000002800287308 */ /* 0x000ff00000000800 */
[----:B------:R-:W-:Y:S01]  /*1b6e0*/  MUFU.EX2 R41, R41 ;  /* 0x0000002900297308 */ /* 0x000fe20000000800 */
[----:B------:R-:W-:-:S01]  /*1b6f0*/  FFMA.FTZ R204, R2, R109, -R54 ;  /* 0x0000006d02cc7223 */ /* 0x000fc20000010836 */
[----:B------:R2:W-:Y:S06]  /*1b700*/  SYNCS.ARRIVE.TRANS64.RED.A1T0 RZ, [R3+URZ], RZ ;  /* 0x000000ff03ff79a7 */ /* 0x0005ec000810043f */
[----:B------:R-:W3:Y:S01]  /*1b710*/  MUFU.EX2 R47, R47 ;  /* 0x0000002f002f7308 */ /* 0x000ee20000000800 */
[----:B----4-:R-:W-:-:S01]  /*1b720*/  FADD.FTZ R59, R13, R72 ;  /* 0x000000480d3b7221 */ /* 0x010fc20000010000 */
[----:B0-----:R-:W-:-:S06]  /*1b730*/  FADD.FTZ R49, R58, R49 ;  /* 0x000000313a317221 */ /* 0x001fcc0000010000 */
[----:B------:R-:W0:Y:S01]  /*1b740*/  MUFU.EX2 R60, R60 ;  /* 0x0000003c003c7308 */ /* 0x000e220000000800 */
[----:B-1----:R-:W-:-:S01]  /*1b750*/  FADD.FTZ R59, R26, R59 ;  /* 0x0000003b1a3b7221 */ /* 0x002fc20000010000 */
[----:B-----5:R-:W-:-:S06]  /*1b760*/  FADD.FTZ R70, R212, R49 ;  /* 0x00000031d4467221 */ /* 0x020fcc0000010000 */
[----:B------:R-:W1:Y:S08]  /*1b770*/  MUFU.EX2 R21, R21 ;  /* 0x0000001500157308 */ /* 0x000e700000000800 */
[----:B------:R-:W4:Y:S01]  /*1b780*/  MUFU.EX2 R73, R73 ;  /* 0x0000004900497308 */ /* 0x000f220000000800 */
[----:B------:R-:W-:-:S01]  /*1b790*/  FADD.FTZ R72, R14, R59 ;  /* 0x0000003b0e487221 */ /* 0x000fc20000010000 */
[----:B------:R-:W-:Y:S01]  /*1b7a0*/  FFMA.FTZ R75, R2, R85, -R54 ;  /* 0x00000055024b7223 */ /* 0x000fe20000010836 */
[----:B---3--:R-:W-:-:S05]  /*1b7b0*/  FADD.FTZ R49, R47, R70 ;  /* 0x000000462f317221 */ /* 0x008fca0000010000 */
[----:B------:R-:W3:Y:S01]  /*1b7c0*/  MUFU.EX2 R214, R214 ;  /* 0x000000d600d67308 */ /* 0x000ee20000000800 */
[----:B------:R-:W-:-:S01]  /*1b7d0*/  FADD.FTZ R72, R15, R72 ;  /* 0x000000480f487221 */ /* 0x000fc20000010000 */
[----:B0-----:R-:W-:-:S06]  /*1b7e0*/  FADD.FTZ R12, R60, R49 ;  /* 0x000000313c0c7221 */ /* 0x001fcc0000010000 */
[----:B------:R-:W0:Y:S01]  /*1b7f0*/  MUFU.EX2 R55, R55 ;  /* 0x0000003700377308 */ /* 0x000e220000000800 */
[----:B-1----:R-:W-:-:S01]  /*1b800*/  FADD.FTZ R59, R21, R72 ;  /* 0x00000048153b7221 */ /* 0x002fc20000010000 */
[----:B------:R-:W-:Y:S01]  /*1b810*/  F2FP.SATFINITE.E4M3.F32.PACK_AB_MERGE_C R219, R26, R13, RZ ;  /* 0x0000000d1adb723e */ /* 0x000fe200048070ff */
[----:B----4-:R-:W-:-:S05]  /*1b820*/  FADD.FTZ R13, R73, R12 ;  /* 0x0000000c490d7221 */ /* 0x010fca0000010000 */
[----:B------:R-:W1:Y:S01]  /*1b830*/  MUFU.EX2 R62, R62 ;  /* 0x0000003e003e7308 */ /* 0x000e620000000800 */
[----:B------:R-:W-:-:S01]  /*1b840*/  FADD.FTZ R26, R34, R59 ;  /* 0x0000003b221a7221 */ /* 0x000fc20000010000 */
[----:B---3--:R-:W-:-:S06]  /*1b850*/  FADD.FTZ R12, R214, R13 ;  /* 0x0000000dd60c7221 */ /* 0x008fcc0000010000 */
[----:B------:R-:W3:Y:S01]  /*1b860*/  MUFU.EX2 R75, R75 ;  /* 0x0000004b004b7308 */ /* 0x000ee20000000800 */
[----:B------:R-:W-:Y:S01]  /*1b870*/  F2FP.SATFINITE.E4M3.F32.PACK_AB_MERGE_C R56, R56, R43, RZ ;  /* 0x0000002b3838723e */ /* 0x000fe200048070ff */
[----:B------:R-:W-:-:S06]  /*1b880*/  FADD.FTZ R43, R215, R26 ;  /* 0x0000001ad72b7221 */ /* 0x000fcc0000010000 */
[----:B------:R-:W4:Y:S01]  /*1b890*/  MUFU.EX2 R87, R87 ;  /* 0x0000005700577308 */ /* 0x000f220000000800 */
[----:B------:R-:W-:-:S01]  /*1b8a0*/  FFMA.FTZ R77, R2, R61, -R54 ;  /* 0x0000003d024d7223 */ /* 0x000fc20000010836 */
[----:B0-----:R-:W-:-:S06]  /*1b8b0*/  FADD.FTZ R13, R55, R12 ;  /* 0x0000000c370d7221 */ /* 0x001fcc0000010000 */
[----:B------:R-:W0:Y:S01]  /*1b8c0*/  MUFU.EX2 R208, R208 ;  /* 0x000000d000d07308 */ /* 0x000e220000000800 */
[----:B------:R-:W-:-:S01]  /*1b8d0*/  FADD.FTZ R43, R30, R43 ;  /* 0x0000002b1e2b7221 */ /* 0x000fc20000010000 */
[----:B------:R-:W-:Y:S01]  /*1b8e0*/  F2FP.SATFINITE.E4M3.F32.PACK_AB_MERGE_C R217, R10, R7, R217 ;  /* 0x000000070ad9723e */ /* 0x000fe200048070d9 */
[----:B-1----:R-:W-:-:S05]  /*1b8f0*/  FADD.FTZ R10, R62, R13 ;  /* 0x0000000d3e0a7221 */ /* 0x002fca0000010000 */
[----:B------:R-:W1:Y:S01]  /*1b900*/  MUFU.EX2 R57, R57 ;  /* 0x0000003900397308 */ /* 0x000e620000000800 */
[----:B------:R-:W-:-:S01]  /*1b910*/  FADD.FTZ R26, R38, R43 ;  /* 0x0000002b261a7221 */ /* 0x000fc20000010000 */
[C---:B---3--:R-:W-:Y:S01]  /*1b920*/  F2FP.SATFINITE.E4M3.F32.PACK_AB_MERGE_C R62, R75.reuse, R62, RZ ;  /* 0x0000003e4b3e723e */ /* 0x048fe200048070ff */
[----:B------:R-:W-:-:S05]  /*1b930*/  FADD.FTZ R75, R75, R10 ;  /* 0x0000000a4b4b7221 */ /* 0x000fca0000010000 */
[----:B------:R-:W3:Y:S01]  /*1b940*/  MUFU.EX2 R64, R64 ;  /* 0x0000004000407308 */ /* 0x000ee20000000800 */
[----:B------:R-:W-:-:S01]  /*1b950*/  FFMA.FTZ R61, R2, R65, -R54 ;  /* 0x00000041023d7223 */ /* 0x000fc20000010836 */
[----:B----4-:R-:W-:Y:S01]  /*1b960*/  FADD.FTZ R26, R87, R26 ;  /* 0x0000001a571a7221 */ /* 0x010fe20000010000 */
[----:B------:R-:W-:-:S05]  /*1b970*/  F2FP.SATFINITE.E4M3.F32.PACK_AB_MERGE_C R219, R6, R5, R219 ;  /* 0x0000000506db723e */ /* 0x000fca00048070db */
[----:B------:R-:W4:Y:S01]  /*1b980*/  MUFU.EX2 R77, R77 ;  /* 0x0000004d004d7308 */ /* 0x000f220000000800 */
[----:B0-----:R-:W-:-:S01]  /*1b990*/  FADD.FTZ R6, R208, R75 ;  /* 0x0000004bd0067221 */ /* 0x001fc20000010000 */
[----:B------:R-:W-:Y:S01]  /*1b9a0*/  FFMA.FTZ R65, R2, R135, -R54 ;  /* 0x0000008702417223 */ /* 0x000fe20000010836 */
[----:B------:R-:W-:-:S05]  /*1b9b0*/  FADD.FTZ R7, R209, R26 ;  /* 0x0000001ad1077221 */ /* 0x000fca0000010000 */
[----:B------:R-:W0:Y:S01]  /*1b9c0*/  MUFU.EX2 R210, R210 ;  /* 0x000000d200d27308 */ /* 0x000e220000000800 */
[----:B-1----:R-:W-:-:S01]  /*1b9d0*/  FADD.FTZ R5, R57, R6 ;  /* 0x0000000639057221 */ /* 0x002fc20000010000 */
[----:B------:R-:W-:-:S06]  /*1b9e0*/  FADD.FTZ R10, R40, R7 ;  /* 0x00000007280a7221 */ /* 0x000fcc0000010000 */
[----:B------:R-:W1:Y:S01]  /*1b9f0*/  MUFU.EX2 R211, R211 ;  /* 0x000000d300d37308 */ /* 0x000e620000000800 */
[----:B---3--:R-:W-:-:S07]  /*1ba00*/  FADD.FTZ R6, R64, R5 ;  /* 0x0000000540067221 */ /* 0x008fce0000010000 */
[----:B------:R-:W3:Y:S01]  /*1ba10*/  MUFU.EX2 R61, R61 ;  /* 0x0000003d003d7308 */ /* 0x000ee20000000800 */
[----:B------:R-:W-:-:S01]  /*1ba20*/  FADD.FTZ R7, R41, R10 ;  /* 0x0000000a29077221 */ /* 0x000fc20000010000 */
[----:B----4-:R-:W-:-:S06]  /*1ba30*/  F2FP.SATFINITE.E4M3.F32.PACK_AB_MERGE_C R64, R77, R64, RZ ;  /* 0x000000404d40723e */ /* 0x010fcc00048070ff */
[----:B------:R-:W4:Y:S01]  /*1ba40*/  MUFU.EX2 R24, R24 ;  /* 0x0000001800187308 */ /* 0x000f220000000800 */
[----:B------:R-:W-:-:S01]  /*1ba50*/  FADD.FTZ R77, R77, R6 ;  /* 0x000000064d4d7221 */ /* 0x000fc20000010000 */
[----:B--2---:R-:W-:-:S06]  /*1ba60*/  FFMA.FTZ R3, R2, R137, -R54 ;  /* 0x0000008902037223 */ /* 0x004fcc0000010836 */
[----:B------:R-:W2:Y:S01]  /*1ba70*/  MUFU.EX2 R65, R65 ;  /* 0x0000004100417308 */ /* 0x000ea20000000800 */
[C---:B------:R-:W-:Y:S01]  /*1ba80*/  F2FP.SATFINITE.E4M3.F32.PACK_AB_MERGE_C R41, R42.reuse, R41, RZ ;  /* 0x000000292a29723e */ /* 0x040fe200048070ff */
[----:B------:R-:W-:Y:S01]  /*1ba90*/  FADD.FTZ R42, R42, R7 ;  /* 0x000000072a2a7221 */ /* 0x000fe20000010000 */
[----:B0-----:R-:W-:-:S05]  /*1baa0*/  FADD.FTZ R6, R210, R77 ;  /* 0x0000004dd2067221 */ /* 0x001fca0000010000 */
[----:B------:R-:W0:Y:S01]  /*1bab0*/  MUFU.EX2 R66, R66 ;  /* 0x0000004200427308 */ /* 0x000e220000000800 */
[----:B------:R-:W-:Y:S01]  /*1bac0*/  F2FP.SATFINITE.E4M3.F32.PACK_AB_MERGE_C R213, R34, R21, RZ ;  /* 0x0000001522d5723e */ /* 0x000fe200048070ff */
[----:B-1----:R-:W-:Y:S01]  /*1bad0*/  FADD.FTZ R5, R211, R42 ;  /* 0x0000002ad3057221 */ /* 0x002fe20000010000 */
[----:B---3--:R-:W-:-:S05]  /*1bae0*/  FADD.FTZ R10, R61, R6 ;  /* 0x000000063d0a7221 */ /* 0x008fca0000010000 */
[----:B------:R-:W1:Y:S01]  /*1baf0*/  MUFU.EX2 R204, R204 ;  /* 0x000000cc00cc7308 */ /* 0x000e620000000800 */
[----:B------:R-:W-:Y:S01]  /*1bb00*/  F2FP.SATFINITE.E4M3.F32.PACK_AB_MERGE_C R213, R15, R14, R213 ;  /* 0x0000000e0fd5723e */ /* 0x000fe200048070d5 */
[----:B----4-:R-:W-:Y:S01]  /*1bb10*/  FADD.FTZ R14, R24, R5 ;  /* 0x00000005180e7221 */ /* 0x010fe20000010000 */
[----:B--2---:R-:W-:-:S05]  /*1bb20*/  FADD.FTZ R5, R65, R10 ;  /* 0x0000000a41057221 */ /* 0x004fca0000010000 */
[----:B------:R-:W2:Y:S01]  /*1bb30*/  MUFU.EX2 R3, R3 ;  /* 0x0000000300037308 */ /* 0x000ea20000000800 */
[----:B------:R-:W-:-:S01]  /*1bb40*/  FFMA.FTZ R206, R2, R111, -R54 ;  /* 0x0000006f02ce7223 */ /* 0x000fc20000010836 */
[----:B0-----:R-:W-:-:S06]  /*1bb50*/  FADD.FTZ R5, R66, R5 ;  /* 0x0000000542057221 */ /* 0x001fcc0000010000 */
[----:B------:R-:W0:Y:S01]  /*1bb60*/  MUFU.EX2 R39, R39 ;  /* 0x0000002700277308 */ /* 0x000e220000000800 */
[----:B-1----:R-:W-:-:S07]  /*1bb70*/  FADD.FTZ R10, R204, R5 ;  /* 0x00000005cc0a7221 */ /* 0x002fce0000010000 */
[----:B------:R-:W1:Y:S01]  /*1bb80*/  MUFU.EX2 R68, R68 ;  /* 0x0000004400447308 */ /* 0x000e620000000800 */
[----:B------:R-:W-:-:S01]  /*1bb90*/  FFMA.FTZ R63, R2, R63, -R54 ;  /* 0x0000003f023f7223 */ /* 0x000fc20000010836 */
[----:B------:R-:W-:Y:S01]  /*1bba0*/  FFMA.FTZ R53, R2, R53, -R54 ;  /* 0x0000003502357223 */ /* 0x000fe20000010836 */
[----:B--2---:R-:W-:-:S05]  /*1bbb0*/  FADD.FTZ R10, R3, R10 ;  /* 0x0000000a030a7221 */ /* 0x004fca0000010000 */
[----:B------:R-:W2:Y:S01]  /*1bbc0*/  MUFU.EX2 R206, R206 ;  /* 0x000000ce00ce7308 */ /* 0x000ea20000000800 */
[----:B------:R-:W-:Y:S01]  /*1bbd0*/  F2FP.SATFINITE.E4M3.F32.PACK_AB_MERGE_C R216, R11, R216, R56 ;  /* 0x000000d80bd8723e */ /* 0x000fe20004807038 */
[----:B0-----:R-:W-:Y:S01]  /*1bbe0*/  FADD.FTZ R5, R39, R10 ;  /* 0x0000000a27057221 */ /* 0x001fe20000010000 */
[----:B------:R-:W-:-:S01]  /*1bbf0*/  FFMA.FTZ R200, R2, R113, -R54 ;  /* 0x0000007102c87223 */ /* 0x000fc20000010836 */
[----:B------:R-:W0:Y:S04]  /*1bc00*/  @P4 LDC R11, c[0x0][0x44c] ;  /* 0x00011300ff0b4b82 */ /* 0x000e280000000800 */
[----:B------:R-:W3:Y:S01]  /*1bc10*/  MUFU.EX2 R45, R45 ;  /* 0x0000002d002d7308 */ /* 0x000ee20000000800 */
[----:B-1----:R-:W-:-:S07]  /*1bc20*/  FADD.FTZ R5, R68, R5 ;  /* 0x0000000544057221 */ /* 0x002fce0000010000 */
[----:B------:R-:W-:Y:S08]  /*1bc30*/  MUFU.EX2 R9, R63 ;  /* 0x0000003f00097308 */ /* 0x000ff00000000800 */
[----:B------:R-:W1:Y:S01]  /*1bc40*/  MUFU.EX2 R12, R53 ;  /* 0x00000035000c7308 */ /* 0x000e620000000800 */
[----:B--2---:R-:W-:-:S07]  /*1bc50*/  FADD.FTZ R10, R206, R5 ;  /* 0x00000005ce0a7221 */ /* 0x004fce0000010000 */
[----:B------:R-:W2:Y:S01]  /*1bc60*/  MUFU.EX2 R200, R200 ;  /* 0x000000c800c87308 */ /* 0x000ea20000000800 */
[----:B---3--:R-:W-:-:S01]  /*1bc70*/  FADD.FTZ R10, R45, R10 ;  /* 0x0000000a2d0a7221 */ /* 0x008fc20000010000 */
[----:B-1----:R-:W-:-:S03]  /*1bc80*/  F2FP.SATFINITE.E4M3.F32.PACK_AB_MERGE_C R5, R12, R9, RZ ;  /* 0x000000090c05723e */ /* 0x002fc600048070ff */
[----:B------:R-:W-:-:S04]  /*1bc90*/  FADD.FTZ R9, R9, R10 ;  /* 0x0000000a09097221 */ /* 0x000fc80000010000 */
[----:B------:R-:W-:-:S04]  /*1bca0*/  FADD.FTZ R9, R12, R9 ;  /* 0x000000090c097221 */ /* 0x000fc80000010000 */
[----:B--2---:R-:W-:Y:S01]  /*1bcb0*/  FADD.FTZ R12, R200, R9 ;  /* 0x00000009c80c7221 */ /* 0x004fe20000010000 */
[----:B0-----:R-:W-:Y:S02]  /*1bcc0*/  @P4 IMAD.HI.U32 R9, R110, R11, RZ ;  /* 0x0000000b6e094227 */ /* 0x001fe400078e00ff */
[----:B------:R-:W2:Y:S01]  /*1bcd0*/  LDL R11, [R1+0x44] ;  /* 0x00004400010b7983 */ /* 0x000ea20000100800 */
[----:B------:R-:W0:Y:S08]  /*1bce0*/  MUFU.EX2 R25, R25 ;  /* 0x0000001900197308 */ /* 0x000e300000000800 */
[----:B------:R-:W1:Y:S08]  /*1bcf0*/  MUFU.EX2 R32, R32 ;  /* 0x0000002000207308 */ /* 0x000e700000000800 */
[----:B------:R-:W3:Y:S01]  /*1bd00*/  MUFU.EX2 R205, R205 ;  /* 0x000000cd00cd7308 */ /* 0x000ee20000000800 */
[----:B0-----:R-:W-:-:S07]  /*1bd10*/  FADD.FTZ R7, R25, R14 ;  /* 0x0000000e19077221 */ /* 0x001fce0000010000 */
[----:B------:R-:W0:Y:S01]  /*1bd20*/  MUFU.EX2 R28, R28 ;  /* 0x0000001c001c7308 */ /* 0x000e220000000800 */
[C---:B-1----:R-:W-:Y:S01]  /*1bd30*/  F2FP.SATFINITE.E4M3.F32.PACK_AB_MERGE_C R25, R32.reuse, R25, RZ ;  /* 0x000000192019723e */ /* 0x042fe200048070ff */
[----:B------:R-:W-:-:S06]  /*1bd40*/  FADD.FTZ R32, R32, R7 ;  /* 0x0000000720207221 */ /* 0x000fcc0000010000 */
[----:B------:R-:W1:Y:S01]  /*1bd50*/  MUFU.EX2 R29, R29 ;  /* 0x0000001d001d7308 */ /* 0x000e620000000800 */
[----:B---3--:R-:W-:-:S07]  /*1bd60*/  FADD.FTZ R7, R205, R32 ;  /* 0x00000020cd077221 */ /* 0x008fce0000010000 */
[----:B------:R-:W3:Y:S01]  /*1bd70*/  MUFU.EX2 R44, R44 ;  /* 0x0000002c002c7308 */ /* 0x000ee20000000800 */
[----:B0-----:R-:W-:-:S07]  /*1bd80*/  FADD.FTZ R14, R28, R7 ;  /* 0x000000071c0e7221 */ /* 0x001fce0000010000 */
[----:B------:R-:W0:Y:S01]  /*1bd90*/  MUFU.EX2 R207, R207 ;  /* 0x000000cf00cf7308 */ /* 0x000e220000000800 */
[----:B-1----:R-:W-:-:S07]  /*1bda0*/  FADD.FTZ R7, R29, R14 ;  /* 0x0000000e1d077221 */ /* 0x002fce0000010000 */
[----:B------:R-:W1:Y:S01]  /*1bdb0*/  MUFU.EX2 R36, R36 ;  /* 0x0000002400247308 */ /* 0x000e620000000800 */
[----:B------:R-:W-:-:S01]  /*1bdc0*/  FFMA.FTZ R139, R2, R139, -R54 ;  /* 0x0000008b028b7223 */ /* 0x000fc20000010836 */
[----:B------:R-:W-:-:S06]  /*1bdd0*/  F2FP.SATFINITE.E4M3.F32.PACK_AB_MERGE_C R39, R68, R39, RZ ;  /* 0x000000274427723e */ /* 0x000fcc00048070ff */
[----:B------:R-:W-:Y:S01]  /*1bde0*/  MUFU.EX2 R46, R46 ;  /* 0x0000002e002e7308 */ /* 0x000fe20000000800 */
[C---:B---3--:R-:W-:Y:S01]  /*1bdf0*/  F2FP.SATFINITE.E4M3.F32.PACK_AB_MERGE_C R29, R44.reuse, R29, RZ ;  /* 0x0000001d2c1d723e */ /* 0x048fe200048070ff */
[----:B------:R-:W-:-:S06]  /*1be00*/  FADD.FTZ R44, R44, R7 ;  /* 0x000000072c2c7221 */ /* 0x000fcc0000010000 */
[----:B------:R-:W3:Y:S01]  /*1be10*/  MUFU.EX2 R33, R33 ;  /* 0x0000002100217308 */ /* 0x000ee20000000800 */
[----:B------:R-:W-:-:S01]  /*1be20*/  FFMA.FTZ R67, R2, R67, -R54 ;  /* 0x0000004302437223 */ /* 0x000fc20000010836 */
[----:B------:R-:W-:Y:S01]  /*1be30*/  FFMA.FTZ R141, R2, R141, -R54 ;  /* 0x0000008d028d7223 */ /* 0x000fe20000010836 */
[----:B------:R-:W-:Y:S02]  /*1be40*/  F2FP.SATFINITE.E4M3.F32.PACK_AB_MERGE_C R211, R24, R211, R25 ;  /* 0x000000d318d3723e */ /* 0x000fe40004807019 */
[----:B------:R-:W-:Y:S01]  /*1be50*/  F2FP.SATFINITE.E4M3.F32.PACK_AB_MERGE_C R204, R3, R204, R39 ;  /* 0x000000cc03cc723e */ /* 0x000fe20004807027 */
[----:B0-----:R-:W-:-:S01]  /*1be60*/  FADD.FTZ R3, R207, R44 ;  /* 0x0000002ccf037221 */ /* 0x001fc20000010000 */
[----:B------:R-:W0:Y:S01]  /*1be70*/  @P4 LDC R24, c[0x0][0x450] ;  /* 0x00011400ff184b82 */ /* 0x000e220000000800 */
[----:B------:R-:W4:Y:S02]  /*1be80*/  MUFU.EX2 R201, R201 ;  /* 0x000000c900c97308 */ /* 0x000f240000000800 */
[----:B-1----:R-:W-:-:S06]  /*1be90*/  FADD.FTZ R3, R36, R3 ;  /* 0x0000000324037221 */ /* 0x002fcc0000010000 */
[----:B------:R-:W1:Y:S01]  /*1bea0*/  MUFU.EX2 R139, R139 ;  /* 0x0000008b008b7308 */ /* 0x000e620000000800 */
[----:B------:R-:W-:-:S01]  /*1beb0*/  FFMA.FTZ R115, R2, R115, -R54 ;  /* 0x0000007302737223 */ /* 0x000fc20000010836 */
[----:B---3--:R-:W-:Y:S01]  /*1bec0*/  F2FP.SATFINITE.E4M3.F32.PACK_AB_MERGE_C R7, R33, R46, RZ ;  /* 0x0000002e2107723e */ /* 0x008fe200048070ff */
[----:B------:R-:W-:-:S05]  /*1bed0*/  FADD.FTZ R46, R46, R3 ;  /* 0x000000032e2e7221 */ /* 0x000fca0000010000 */
[----:B------:R-:W3:Y:S08]  /*1bee0*/  MUFU.EX2 R48, R48 ;  /* 0x0000003000307308 */ /* 0x000ef00000000800 */
[----:B------:R-:W-:Y:S08]  /*1bef0*/  MUFU.EX2 R67, R67 ;  /* 0x0000004300437308 */ /* 0x000ff00000000800 */
[----:B------:R-:W5:Y:S01]  /*1bf00*/  MUFU.EX2 R6, R141 ;  /* 0x0000008d00067308 */ /* 0x000f620000000800 */
[----:B------:R-:W-:-:S01]  /*1bf10*/  FFMA.FTZ R143, R2, R143, -R54 ;  /* 0x0000008f028f7223 */ /* 0x000fc20000010836 */
[----:B------:R-:W-:-:S06]  /*1bf20*/  FADD.FTZ R46, R33, R46 ;  /* 0x0000002e212e7221 */ /* 0x000fcc0000010000 */
[----:B------:R-:W0:Y:S01]  /*1bf30*/  MUFU.EX2 R27, R27 ;  /* 0x0000001b001b7308 */ /* 0x000e220000000800 */
[----:B------:R-:W-:-:S01]  /*1bf40*/  FFMA.FTZ R71, R2, R71, -R54 ;  /* 0x0000004702477223 */ /* 0x000fc20000010836 */
[----:B----4-:R-:W-:-:S06]  /*1bf50*/  FADD.FTZ R3, R201, R46 ;  /* 0x0000002ec9037221 */ /* 0x010fcc0000010000 */
[----:B------:R-:W4:Y:S01]  /*1bf60*/  MUFU.EX2 R52, R52 ;  /* 0x0000003400347308 */ /* 0x000f220000000800 */
[----:B-1----:R-:W-:-:S07]  /*1bf70*/  FADD.FTZ R12, R139, R12 ;  /* 0x0000000c8b0c7221 */ /* 0x002fce0000010000 */
[----:B------:R-:W1:Y:S01]  /*1bf80*/  MUFU.EX2 R115, R115 ;  /* 0x0000007300737308 */ /* 0x000e620000000800 */
[----:B------:R-:W-:Y:S01]  /*1bf90*/  F2FP.SATFINITE.E4M3.F32.PACK_AB_MERGE_C R206, R45, R206, R5 ;  /* 0x000000ce2dce723e */ /* 0x000fe20004807005 */
[----:B---3--:R-:W-:Y:S01]  /*1bfa0*/  FADD.FTZ R14, R48, R3 ;  /* 0x00000003300e7221 */ /* 0x008fe20000010000 */
[----:B-----5:R-:W-:-:S05]  /*1bfb0*/  F2FP.SATFINITE.E4M3.F32.PACK_AB_MERGE_C R5, R6, R67, RZ ;  /* 0x000000430605723e */ /* 0x020fca00048070ff */
[----:B------:R-:W3:Y:S01]  /*1bfc0*/  MUFU.EX2 R203, R203 ;  /* 0x000000cb00cb7308 */ /* 0x000ee20000000800 */
[----:B------:R-:W-:-:S01]  /*1bfd0*/  FADD.FTZ R67, R67, R12 ;  /* 0x0000000c43437221 */ /* 0x000fc20000010000 */
[----:B------:R-:W-:-:S06]  /*1bfe0*/  F2FP.SATFINITE.E4M3.F32.PACK_AB_MERGE_C R207, R36, R207, R7 ;  /* 0x000000cf24cf723e */ /* 0x000fcc0004807007 */
[----:B------:R-:W5:Y:S01]  /*1bff0*/  MUFU.EX2 R202, R143 ;  /* 0x0000008f00ca7308 */ /* 0x000f620000000800 */
[----:B------:R-:W-:Y:S02]  /*1c000*/  IMAD.MOV.U32 R7, RZ, RZ, R110 ;  /* 0x000000ffff077224 */ /* 0x000fe400078e006e */
[----:B0-----:R-:W-:Y:S01]  /*1c010*/  FADD.FTZ R3, R27, R14 ;  /* 0x0000000e1b037221 */ /* 0x001fe20000010000 */
[----:B------:R-:W-:-:S04]  /*1c020*/  @P4 SHF.R.U32.HI R7, RZ, R24, R9 ;  /* 0x00000018ff074219 */ /* 0x000fc80000011609 */
[----:B------:R-:W0:Y:S01]  /*1c030*/  MUFU.EX2 R50, R50 ;  /* 0x0000003200327308 */ /* 0x000e220000000800 */
[----:B------:R-:W-:-:S07]  /*1c040*/  FADD.FTZ R6, R6, R67 ;  /* 0x0000004306067221 */ /* 0x000fce0000010000 */
[----:B------:R-:W0:Y:S01]  /*1c050*/  MUFU.EX2 R71, R71 ;  /* 0x0000004700477308 */ /* 0x000e220000000800 */
[C---:B----4-:R-:W-:Y:S01]  /*1c060*/  F2FP.SATFINITE.E4M3.F32.PACK_AB_MERGE_C R27, R52.reuse, R27, RZ ;  /* 0x0000001b341b723e */ /* 0x050fe200048070ff */
[----:B------:R-:W-:-:S06]  /*1c070*/  FADD.FTZ R52, R52, R3 ;  /* 0x0000000334347221 */ /* 0x000fcc0000010000 */
[----:B------:R-:W-:Y:S01]  /*1c080*/  MUFU.EX2 R31, R31 ;  /* 0x0000001f001f7308 */ /* 0x000fe20000000800 */
[----:B------:R-:W-:-:S07]  /*1c090*/  IADD3 R9, R7, R104, -R108 ;  /* 0x0000006807097210 */ /* 0x000fce0007ffe86c */
[----:B------:R-:W4:Y:S01]  /*1c0a0*/  MUFU.EX2 R8, R8 ;  /* 0x0000000800087308 */ /* 0x000f220000000800 */
[----:B-1----:R-:W-:-:S01]  /*1c0b0*/  FADD.FTZ R3, R115, R6 ;  /* 0x0000000673037221 */ /* 0x002fc20000010000 */
[----:B------:R-:W-:Y:S01]  /*1c0c0*/  F2FP.SATFINITE.E4M3.F32.PACK_AB_MERGE_C R200, R139, R200, R5 ;  /* 0x000000c88bc8723e */ /* 0x000fe20004807005 */
[----:B---3--:R-:W-:-:S01]  /*1c0d0*/  FADD.FTZ R5, R203, R52 ;  /* 0x00000034cb057221 */ /* 0x008fc20000010000 */
[----:B------:R-:W-:-:S04]  /*1c0e0*/  IMAD.HI R9, R9, 0x66666667, RZ ;  /* 0x6666666709097827 */ /* 0x000fc800078e02ff */
[----:B-----5:R-:W-:-:S01]  /*1c0f0*/  FADD.FTZ R6, R202, R3 ;  /* 0x00000003ca067221 */ /* 0x020fc20000010000 */
[----:B0-----:R-:W-:-:S03]  /*1c100*/  FADD.FTZ R12, R50, R5 ;  /* 0x00000005320c7221 */ /* 0x001fc60000010000 */
[----:B------:R-:W-:-:S01]  /*1c110*/  FADD.FTZ R13, R71, R6 ;  /* 0x00000006470d7221 */ /* 0x000fc20000010000 */
[----:B------:R-:W-:Y:S01]  /*1c120*/  SHF.R.U32.HI R6, RZ, 0x1f, R9 ;  /* 0x0000001fff067819 */ /* 0x000fe20000011609 */
[----:B------:R-:W-:-:S03]  /*1c130*/  FFMA.FTZ R37, R2, R37, -R54 ;  /* 0x0000002502257223 */ /* 0x000fc60000010836 */
[----:B------:R-:W-:Y:S02]  /*1c140*/  LEA.HI.SX32 R6, R9, R6, 0x1a ;  /* 0x0000000609067211 */ /* 0x000fe400078fd2ff */
[C---:B----4-:R-:W-:Y:S01]  /*1c150*/  F2FP.SATFINITE.E4M3.F32.PACK_AB_MERGE_C R3, R8.reuse, R31, RZ ;  /* 0x0000001f0803723e */ /* 0x050fe200048070ff */
[----:B------:R-:W-:Y:S01]  /*1c160*/  FADD.FTZ R31, R31, R12 ;  /* 0x0000000c1f1f7221 */ /* 0x000fe20000010000 */
[----:B------:R-:W0:Y:S03]  /*1c170*/  MUFU.EX2 R10, R37 ;  /* 0x00000025000a7308 */ /* 0x000e260000000800 */
[----:B------:R-:W-:-:S01]  /*1c180*/  FADD.FTZ R12, R8, R31 ;  /* 0x0000001f080c7221 */ /* 0x000fc20000010000 */
[----:B------:R-:W-:Y:S01]  /*1c190*/  VIADD R8, R106, 0xfffffffe ;  /* 0xfffffffe6a087836 */ /* 0x000fe20000000000 */
[----:B------:R-:W-:Y:S02]  /*1c1a0*/  F2FP.SATFINITE.E4M3.F32.PACK_AB_MERGE_C R51, R58, R51, RZ ;  /* 0x000000333a33723e */ /* 0x000fe400048070ff */
[----:B------:R-:W-:-:S02]  /*1c1b0*/  F2FP.SATFINITE.E4M3.F32.PACK_AB_MERGE_C R60, R73, R60, RZ ;  /* 0x0000003c493c723e */ /* 0x000fc400048070ff */
[----:B------:R-:W-:Y:S02]  /*1c1c0*/  F2FP.SATFINITE.E4M3.F32.PACK_AB_MERGE_C R38, R87, R38, RZ ;  /* 0x000000265726723e */ /* 0x000fe400048070ff */
[----:B------:R-:W-:Y:S02]  /*1c1d0*/  F2FP.SATFINITE.E4M3.F32.PACK_AB_MERGE_C R65, R66, R65, RZ ;  /* 0x000000414241723e */ /* 0x000fe400048070ff */
[----:B------:R-:W-:Y:S02]  /*1c1e0*/  LOP3.LUT R22, R22, 0xfffffff7, RZ, 0xc0, !PT ;  /* 0xfffffff716167812 */ /* 0x000fe400078ec0ff */
[C---:B0-----:R-:W-:Y:S01]  /*1c1f0*/  F2FP.SATFINITE.E4M3.F32.PACK_AB_MERGE_C R7, R10.reuse, R71, RZ ;  /* 0x000000470a07723e */ /* 0x041fe200048070ff */
[----:B------:R-:W-:-:S01]  /*1c200*/  FADD.FTZ R13, R10, R13 ;  /* 0x0000000d0a0d7221 */ /* 0x000fc20000010000 */
[----:B------:R-:W-:Y:S02]  /*1c210*/  F2FP.SATFINITE.E4M3.F32.PACK_AB_MERGE_C R218, R35, R218, R51 ;  /* 0x000000da23da723e */ /* 0x000fe40004807033 */
[----:B------:R-:W-:-:S02]  /*1c220*/  CS2R R24, SRZ ;  /* 0x0000000000187805 */ /* 0x000fc4000001ff00 */
[----:B------:R-:W-:Y:S02]  /*1c230*/  F2FP.SATFINITE.E4M3.F32.PACK_AB_MERGE_C R212, R47, R212, R60 ;  /* 0x000000d42fd4723e */ /* 0x000fe4000480703c */
[----:B------:R-:W-:Y:S02]  /*1c240*/  CS2R R32, SRZ ;  /* 0x0000000000207805 */ /* 0x000fe4000001ff00 */
[----:B------:R-:W-:Y:S02]  /*1c250*/  F2FP.SATFINITE.E4M3.F32.PACK_AB_MERGE_C R214, R55, R214, R62 ;  /* 0x000000d637d6723e */ /* 0x000fe4000480703e */
[----:B------:R-:W-:Y:S02]  /*1c260*/  CS2R R34, SRZ ;  /* 0x0000000000227805 */ /* 0x000fe4000001ff00 */
        /* <DEDUP_REMOVED lines=16> */
[----:B------:R-:W-:Y:S02]  /*1c370*/  @P4 LOP3.LUT R22, R22, 0x8, RZ, 0xfc, !PT ;  /* 0x0000000816164812 */ /* 0x000fe400078efcff */
        /* <DEDUP_REMOVED lines=36> */
[----:B--2---:R-:W-:-:S04]  /*1c5c0*/  VIMNMX R21, R11, R6, !PT ;  /* 0x000000060b157248 */ /* 0x004fc80007fe0100 */
[----:B------:R-:W-:Y:S02]  /*1c5d0*/  ISETP.GE.AND P1, PT, R8, R21, PT ;  /* 0x000000150800720c */ /* 0x000fe40003f26270 */
[----:B------:R-:W-:-:S11]  /*1c5e0*/  CS2R R118, SRZ ;  /* 0x0000000000767805 */ /* 0x000fd6000001ff00 */
[----:B------:R-:W-:Y:S05]  /*1c5f0*/  @!P1 BRA `(.L_x_2909) ;  /* 0x0000004400289947 */ /* 0x000fea0003800000 */
[----:B------:R0:W5:Y:S01]  /*1c600*/  LDL.LU R9, [R1] ;  /* 0x0000000001097983 */ /* 0x0001620000300800 */
        /* <DEDUP_REMOVED lines=51> */
.L_x_2921:
[----:B------:R-:W2:Y:S01]  /*1c940*/  LDL R4, [R1+0x2c] ;  /* 0x00002c0001047983 */ /* 0x000ea20000100800 */
[----:B------:R-:W-:Y:S01]  /*1c950*/  ISETP.NE.AND P1, PT, R3, 0x1, PT ;  /* 0x000000010300780c */ /* 0x000fe20003f25270 */
[----:B------:R-:W-:Y:S05]  /*1c960*/  YIELD ;  /* 0x0000000000007946 */ /* 0x000fea0003800000 */
[----:B------:R-:W-:Y:S02]  /*1c970*/  SEL R0, RZ, 0x1, P1 ;  /* 0x00000001ff007807 */ /* 0x000fe40000800000 */
[----:B--2---:R-:W-:Y:S02]  /*1c980*/  ISETP.NE.AND P1, PT, R4, RZ, PT ;  /* 0x000000ff0400720c */ /* 0x004fe40003f25270 */
[----:B-----5:R-:W-:-:S05]  /*1c990*/  LOP3.LUT R4, R9, R0, RZ, 0x3c, !PT ;  /* 0x0000000009047212 */ /* 0x020fca00078e3cff */
[----:B------:R0:W-:Y:S06]  /*1c9a0*/  STL [R1], R4 ;  /* 0x0000000401007387 */ /* 0x0001ec0000100800 */
[----:B------:R-:W-:Y:S05]  /*1c9b0*/  @P1 BRA `(.L_x_2910) ;  /* 0x00000000003c1947 */ /* 0x000fea0003800000 */
[----:B------:R-:W-:Y:S05]  /*1c9c0*/  @!P0 BRA `(.L_x_2911) ;  /* 0x0000000000048947 */ /* 0x000fea0003800000 */
[----:B------:R-:W-:Y:S01]  /*1c9d0*/  BPT.TRAP 0x1 ;  /* 0x000000040000795c */ /* 0x000fe20000300000 */
.L_x_2911:
[----:B------:R-:W-:-:S05]  /*1c9e0*/  VIADD R0, R3, 0x1 ;  /* 0x0000000103007836 */ /* 0x000fca0000000000 */
[----:B------:R-:W-:-:S04]  /*1c9f0*/  ISETP.NE.AND P2, PT, R0, 0x2, PT ;  /* 0x000000020000780c */ /* 0x000fc80003f45270 */
[----:B------:R-:W-:Y:S02]  /*1ca00*/  SEL R5, R0, RZ, P2 ;  /* 0x000000ff00057207 */ /* 0x000fe40001000000 */
[----:B------:R-:W-:Y:S02]  /*1ca10*/  SHF.L.U32 R0, R4, 0x1f, RZ ;  /* 0x0000001f04007819 */ /* 0x000fe400000006ff */
[----:B------:R-:W-:-:S04]  /*1ca20*/  LEA R5, R5, R18, 0x3 ;  /* 0x0000001205057211 */ /* 0x000fc800078e18ff */
[----:B------:R1:W2:Y:S01]  /*1ca30*/  SYNCS.PHASECHK.TRANS64.TRYWAIT P2, [R5+URZ+0x33430], R0 ;  /* 0x03343000050075a7 */ /* 0x0002a2000804017f */
[----:B------:R-:W-:Y:S05]  /*1ca40*/  @!P0 BRA `(.L_x_2912) ;  /* 0x0000000000048947 */ /* 0x000fea0003800000 */
[----:B------:R-:W-:Y:S01]  /*1ca50*/  BPT.TRAP 0x1 ;  /* 0x000000040000795c */ /* 0x000fe20000300000 */
.L_x_2912:
[----:B------:R-:W-:Y:S04]  /*1ca60*/  BSSY B0, `(.L_x_2910) ;  /* 0x0000004000007945 */ /* 0x000fe80003800000 */
[----:B--2---:R-:W-:Y:S05]  /*1ca70*/  @P2 BRA `(.L_x_2913) ;  /* 0x0000000000082947 */ /* 0x004fea0003800000 */
[----:B------:R-:W2:Y:S02]  /*1ca80*/  SYNCS.PHASECHK.TRANS64.TRYWAIT P2, [R5+URZ+0x33430], R0 ;  /* 0x03343000050075a7 */ /* 0x000ea4000804017f */
[----:B--2---:R-:W-:Y:S05]  /*1ca90*/  @!P2 BRA `(.L_x_2914) ;  /* 0x0000017c0074a947 */ /* 0x004fea0003800000 */
.L_x_2913:
[----:B------:R-:W-:Y:S05]  /*1caa0*/  BSYNC B0 ;  /* 0x0000000000007941 */ /* 0x000fea0003800000 */
.L_x_2910:
[----:B-12---:R-:W1:Y:S01]  /*1cab0*/  S2R R0, SR_TID.X ;  /* 0x0000000000007919 */ /* 0x006e620000002100 */
[----:B------:R-:W-:Y:S01]  /*1cac0*/  VIADD R222, R3, 0x1 ;  /* 0x0000000103de7836 */ /* 0x000fe20000000000 */
[----:B------:R-:W-:Y:S05]  /*1cad0*/  WARPSYNC.ALL ;  /* 0x0000000000007948 */ /* 0x000fea0003800000 */
[C---:B------:R-:W-:Y:S01]  /*1cae0*/  ISETP.NE.AND P2, PT, R222.reuse, 0x2, PT ;  /* 0x00000002de00780c */ /* 0x040fe20003f45270 */
[----:B------:R-:W-:Y:S01]  /*1caf0*/  IMAD.MOV.U32 R5, RZ, RZ, -0x7fffffe0 ;  /* 0x80000020ff057424 */ /* 0x000fe200078e00ff */
[----:B------:R-:W-:Y:S01]  /*1cb00*/  UMOV UR44, UR24 ;  /* 0x00000018002c7c82 */ /* 0x000fe20008000000 */
[----:B------:R-:W-:Y:S01]  /*1cb10*/  UMOV UR45, UR25 ;  /* 0x00000019002d7c82 */ /* 0x000fe20008000000 */
[----:B------:R-:W-:Y:S01]  /*1cb20*/  SEL R222, R222, RZ, P2 ;  /* 0x000000ffdede7207 */ /* 0x000fe20001000000 */
[----:B------:R-:W-:Y:S01]  /*1cb30*/  IMAD.MOV.U32 R121, RZ, RZ, -0x7fffffe0 ;  /* 0x80000020ff797424 */ /* 0x000fe200078e00ff */
[----:B------:R-:W-:Y:S01]  /*1cb40*/  R2UR UR47, R5 ;  /* 0x00000000052f72ca */ /* 0x000fe200000e0000 */
[----:B------:R-:W-:Y:S01]  /*1cb50*/  UMOV UR40, UR24 ;  /* 0x0000001800287c82 */ /* 0x000fe20008000000 */
[----:B------:R-:W-:Y:S01]  /*1cb60*/  UMOV UR41, UR25 ;  /* 0x0000001900297c82 */ /* 0x000fe20008000000 */
[----:B0-----:R-:W-:Y:S01]  /*1cb70*/  IMAD R4, R222, 0x780, R20 ;  /* 0x00000780de047824 */ /* 0x001fe200078e0214 */
[----:B------:R-:W-:Y:S01]  /*1cb80*/  R2UR UR43, R121 ;  /* 0x00000000792b72ca */ /* 0x000fe200000e0000 */
[----:B------:R-:W-:Y:S01]  /*1cb90*/  IMAD.MOV.U32 R15, RZ, RZ, -0x7fffffe0 ;  /* 0x80000020ff0f7424 */ /* 0x000fe200078e00ff */
[----:B------:R-:W-:Y:S01]  /*1cba0*/  MOV R7, 0x80000020 ;  /* 0x8000002000077802 */ /* 0x000fe20000000f00 */
[C---:B------:R-:W-:Y:S01]  /*1cbb0*/  VIADD R120, R4.reuse, 0x80 ;  /* 0x0000008004787836 */ /* 0x040fe20000000000 */
[C---:B------:R-:W-:Y:S01]  /*1cbc0*/  R2UR UR46, R4.reuse ;  /* 0x00000000042e72ca */ /* 0x040fe200000e0000 */
[C---:B------:R-:W-:Y:S01]  /*1cbd0*/  VIADD R6, R4.reuse, 0x100 ;  /* 0x0000010004067836 */ /* 0x040fe20000000000 */
[----:B------:R-:W-:Y:S01]  /*1cbe0*/  R2UR UR27, R7 ;  /* 0x00000000071b72ca */ /* 0x000fe200000e0000 */
[----:B------:R-:W-:Y:S01]  /*1cbf0*/  VIADD R14, R4, 0x180 ;  /* 0x00000180040e7836 */ /* 0x000fe20000000000 */
[----:B------:R-:W-:Y:S01]  /*1cc00*/  R2UR UR42, R120 ;  /* 0x00000000782a72ca */ /* 0x000fe200000e0000 */
[----:B------:R-:W-:Y:S01]  /*1cc10*/  UMOV UR32, UR24 ;  /* 0x0000001800207c82 */ /* 0x000fe20008000000 */
[----:B------:R-:W-:Y:S01]  /*1cc20*/  R2UR UR26, R6 ;  /* 0x00000000061a72ca */ /* 0x000fe200000e0000 */
[----:B------:R-:W-:Y:S01]  /*1cc30*/  UMOV UR33, UR25 ;  /* 0x0000001900217c82 */ /* 0x000fe20008000000 */
[----:B------:R-:W-:Y:S01]  /*1cc40*/  R2UR UR34, R14 ;  /* 0x000000000e2272ca */ /* 0x000fe200000e0000 */
[----:B------:R-:W-:Y:S01]  /*1cc50*/  VIADD R120, R4, 0x200 ;  /* 0x0000020004787836 */ /* 0x000fe20000000000 */
[----:B------:R-:W-:Y:S01]  /*1cc60*/  R2UR UR35, R15 ;  /* 0x000000000f2372ca */ /* 0x000fe200000e0000 */
[----:B------:R-:W-:Y:S01]  /*1cc70*/  UMOV UR28, UR24 ;  /* 0x00000018001c7c82 */ /* 0x000fe20008000000 */
[----:B-1----:R-:W-:Y:S01]  /*1cc80*/  SHF.R.U32.HI R0, RZ, 0x7, R0 ;  /* 0x00000007ff007819 */ /* 0x002fe20000011600 */
[----:B------:R-:W-:Y:S01]  /*1cc90*/  UMOV UR29, UR25 ;  /* 0x00000019001d7c82 */ /* 0x000fe20008000000 */
[----:B------:R-:W-:Y:S01]  /*1cca0*/  R2UR UR30, R120 ;  /* 0x00000000781e72ca */ /* 0x000fe200000e0000 */
[----:B------:R-:W-:Y:S01]  /*1ccb0*/  VIADD R6, R4, 0x2 ;  /* 0x0000000204067836 */ /* 0x000fe20000000000 */
[----:B------:R-:W-:Y:S01]  /*1ccc0*/  R2UR UR31, R121 ;  /* 0x00000000791f72ca */ /* 0x000fe200000e0000 */
[----:B------:R-:W-:Y:S01]  /*1ccd0*/  VIADD R0, R0, 0x8 ;  /* 0x0000000800007836 */ /* 0x000fe20000000000 */
[----:B------:R-:W-:Y:S01]  /*1cce0*/  R2UR UR7, R7 ;  /* 0x00000000070772ca */ /* 0x000fe200000e0000 */
[----:B------:R-:W-:Y:S01]  /*1ccf0*/  VIADD R14, R4, 0x82 ;  /* 0x00000082040e7836 */ /* 0x000fe20000000000 */
[----:B------:R-:W-:Y:S01]  /*1cd00*/  R2UR UR6, R6 ;  /* 0x00000000060672ca */ /* 0x000fe200000e0000 */
[----:B------:R-:W-:Y:S01]  /*1cd10*/  IMAD.MOV.U32 R15, RZ, RZ, -0x7fffffe0 ;  /* 0x80000020ff0f7424 */ /* 0x000fe200078e00ff */
[----:B------:R0:W-:Y:S01]  /*1cd20*/  BAR.SYNC.DEFER_BLOCKING R0, 0x100 ;  /* 0x000400000000751d */ /* 0x0001e20000010000 */
[----:B------:R-:W-:-:S02]  /*1cd30*/  VIADD R6, R4, 0x102 ;  /* 0x0000010204067836 */ /* 0x000fc40000000000 */
[----:B------:R-:W-:Y:S02]  /*1cd40*/  IMAD.MOV.U32 R7, RZ, RZ, -0x7fffffe0 ;  /* 0x80000020ff077424 */ /* 0x000fe400078e00ff */
[----:B------:R-:W-:Y:S01]  /*1cd50*/  IMAD.MOV.U32 R5, RZ, RZ, -0x7fffffe0 ;  /* 0x80000020ff057424 */ /* 0x000fe200078e00ff */
        /* <DEDUP_REMOVED lines=15> */
[----:B------:R-:W-:Y:S02]  /*1ce50*/  WARPGROUP.DEPBAR.LE gsb0, 0x0 ;  /* 0x00008000000079c5 */ /* 0x000fe40000010000 */
[----:B------:R-:W-:-:S06]  /*1ce60*/  WARPGROUP.ARRIVE ;  /* 0x00000000000079c5 */ /* 0x000fcc0000000000 */
[----:B------:R-:W-:Y:S03]  /*1ce70*/  QGMMA.64x32x32.F32.E4M3.E4M3 R152, gdesc[UR24], RZ, !UPT, gsb0 ;  /* 0x00600000189879f3 */ /* 0x000fe6000c0008ff */
[----:B------:R-:W-:Y:S02]  /*1ce80*/  WARPGROUP.DEPBAR.LE gsb0, 0x0 ;  /* 0x00008000000079c5 */ /* 0x000fe40000010000 */
[----:B------:R-:W-:-:S06]  /*1ce90*/  WARPGROUP.ARRIVE ;  /* 0x00000000000079c5 */ /* 0x000fcc0000000000 */
[----:B------:R-:W-:Y:S01]  /*1cea0*/  QGMMA.64x32x32.F32.E4M3.E4M3 R136, gdesc[UR32], RZ, !UPT, gsb0 ;  /* 0x00600000208879f3 */ /* 0x000fe2000c0008ff */
[----:B------:R-:W-:Y:S01]  /*1ceb0*/  UMOV UR32, UR4 ;  /* 0x0000000400207c82 */ /* 0x000fe20008000000 */
[----:B------:R-:W-:Y:S01]  /*1cec0*/  UMOV UR33, UR5 ;  /* 0x0000000500217c82 */ /* 0x000fe20008000000 */
        /* <DEDUP_REMOVED lines=51> */
[----:B------:R-:W-:-:S03]  /*1d200*/  IMAD.MOV.U32 R7, RZ, RZ, -0x7fffffe0 ;  /* 0x80000020ff077424 */ /* 0x000fc600078e00ff */
        /* <DEDUP_REMOVED lines=113> */
[C---:B------:R-:W-:Y:S02]  /*1d920*/  VIADD R6, R4.reuse, 0x682 ;  /* 0x0000068204067836 */ /* 0x040fe40000000000 */
[----:B------:R-:W-:Y:S02]  /*1d930*/  IMAD.MOV.U32 R7, RZ, RZ, -0x7fffffe0 ;  /* 0x80000020ff077424 */ /* 0x000fe400078e00ff */
[----:B------:R-:W-:Y:S01]  /*1d940*/  VIADD R4, R4, 0x702 ;  /* 0x0000070204047836 */ /* 0x000fe20000000000 */
        /* <DEDUP_REMOVED lines=30> */
[----:B0-----:R-:W-:Y:S05]  /*1db30*/  @P1 BRA `(.L_x_2915) ;  /* 0x0000000000281947 */ /* 0x001fea0003800000 */
[----:B------:R-:W-:Y:S05]  /*1db40*/  @!P0 BRA `(.L_x_2916) ;  /* 0x0000000000048947 */ /* 0x000fea0003800000 */
[----:B------:R-:W-:Y:S01]  /*1db50*/  BPT.TRAP 0x1 ;  /* 0x000000040000795c */ /* 0x000fe20000300000 */
.L_x_2916:
[----:B------:R-:W-:Y:S01]  /*1db60*/  SHF.L.U32 R0, R9, 0x1f, RZ ;  /* 0x0000001f09007819 */ /* 0x000fe200000006ff */
[----:B------:R-:W-:-:S04]  /*1db70*/  IMAD R4, R3, 0x8, R18 ;  /* 0x0000000803047824 */ /* 0x000fc800078e0212 */
[----:B------:R0:W1:Y:S01]  /*1db80*/  SYNCS.PHASECHK.TRANS64.TRYWAIT P1, [R4+URZ+0x33450], R0 ;  /* 0x03345000040075a7 */ /* 0x000062000802017f */
[----:B------:R-:W-:Y:S05]  /*1db90*/  @!P0 BRA `(.L_x_2917) ;  /* 0x0000000000048947 */ /* 0x000fea0003800000 */
[----:B------:R-:W-:Y:S01]  /*1dba0*/  BPT.TRAP 0x1 ;  /* 0x000000040000795c */ /* 0x000fe20000300000 */
.L_x_2917:
[----:B-1----:R-:W-:Y:S05]  /*1dbb0*/  @P1 BRA `(.L_x_2915) ;  /* 0x0000000000081947 */ /* 0x002fea0003800000 */
[----:B------:R-:W1:Y:S02]  /*1dbc0*/  SYNCS.PHASECHK.TRANS64.TRYWAIT P1, [R4+URZ+0x33450], R0 ;  /* 0x03345000040075a7 */ /* 0x000e64000802017f */
[----:B-1----:R-:W-:Y:S05]  /*1dbd0*/  @!P1 BRA `(.L_x_2918) ;  /* 0x0000016c00389947 */ /* 0x002fea0003800000 */
.L_x_2915:
[----:B01----:R-:W-:Y:S01]  /*1dbe0*/  VIADD R0, R18, 0x200 ;  /* 0x0000020012007836 */ /* 0x003fe20000000000 */
[----:B------:R-:W-:Y:S05]  /*1dbf0*/  WARPSYNC.ALL ;  /* 0x0000000000007948 */ /* 0x000fea0003800000 */
[----:B------:R-:W-:Y:S01]  /*1dc00*/  SHF.R.U32.HI R0, RZ, 0x4, R0 ;  /* 0x00000004ff007819 */ /* 0x000fe20000011600 */
[----:B------:R-:W-:Y:S01]  /*1dc10*/  IMAD.MOV.U32 R5, RZ, RZ, -0x3ffffff0 ;  /* 0xc0000010ff057424 */ /* 0x000fe200078e00ff */
[----:B------:R-:W-:Y:S01]  /*1dc20*/  WARPGROUP.ARRIVE ;  /* 0x00000000000079c5 */ /* 0x000fe20000000000 */
[----:B------:R-:W-:Y:S01]  /*1dc30*/  IMAD.MOV.U32 R7, RZ, RZ, -0x3ffffff0 ;  /* 0xc0000010ff077424 */ /* 0x000fe200078e00ff */
[----:B------:R-:W-:-:S04]  /*1dc40*/  LOP3.LUT R0, R0, 0x3fff, RZ, 0xc0, !PT ;  /* 0x00003fff00007812 */ /* 0x000fc800078ec0ff */
[----:B------:R-:W0:Y:S01]  /*1dc50*/  S2R R9, SR_TID.X ;  /* 0x0000000000097919 */ /* 0x000e220000002100 */
[----:B------:R-:W-:Y:S01]  /*1dc60*/  R2UR UR7, R5 ;  /* 0x00000000050772ca */ /* 0x000fe200000e0000 */
[----:B------:R-:W-:Y:S01]  /*1dc70*/  IMAD.MOV.U32 R5, RZ, RZ, -0x3ffffff0 ;  /* 0xc0000010ff057424 */ /* 0x000fe200078e00ff */
[----:B------:R-:W-:-:S05]  /*1dc80*/  LOP3.LUT R0, R0, 0x10000, RZ, 0xfc, !PT ;  /* 0x0001000000007812 */ /* 0x000fca00078efcff */
[----:B------:R-:W-:-:S05]  /*1dc90*/  IMAD R4, R3, 0x780, R0 ;  /* 0x0000078003047824 */ /* 0x000fca00078e0200 */
[C---:B------:R-:W-:Y:S02]  /*1dca0*/  R2UR UR6, R4.reuse ;  /* 0x00000000040672ca */ /* 0x040fe400000e0000 */
[----:B------:R-:W-:-:S11]  /*1dcb0*/  IADD3 R6, R4, 0x180, RZ ;  /* 0x0000018004067810 */ /* 0x000fd60007ffe0ff */
        /* <DEDUP_REMOVED lines=13> */
[----:B------:R-:W-:Y:S02]  /*1dd90*/  IMAD.MOV.U32 R7, RZ, RZ, -0x3ffffff0 ;  /* 0xc0000010ff077424 */ /* 0x000fe400078e00ff */
[----:B------:R-:W-:Y:S01]  /*1dda0*/  VIADD R4, R4, 0x600 ;  /* 0x0000060004047836 */ /* 0x000fe20000000000 */
[----:B------:R-:W-:Y:S02]  /*1ddb0*/  WARPGROUP.DEPBAR.LE gsb0, 0x0 ;  /* 0x00008000000079c5 */ /* 0x000fe40000010000 */
[----:B------:R-:W-:-:S11]  /*1ddc0*/  WARPGROUP.ARRIVE ;  /* 0x00000000000079c5 */ /* 0x000fd60000000000 */
        /* <DEDUP_REMOVED lines=15> */
.L_x_2919:
[----:B------:R-:W2:Y:S01]  /*1dec0*/  LDL R14, [R1+0x48] ;  /* 0x00004800010e7983 */ /* 0x000ea20000100800 */
[----:B------:R-:W1:Y:S03]  /*1ded0*/  LDC R4, c[0x0][0x448] ;  /* 0x00011200ff047b82 */ /* 0x000e660000000800 */
[----:B0-----:R-:W2:Y:S04]  /*1dee0*/  LDL R0, [R1+0x5c] ;  /* 0x00005c0001007983 */ /* 0x001ea80000100800 */
[----:B------:R-:W3:Y:S04]  /*1def0*/  LDL R9, [R1+0x54] ;  /* 0x0000540001097983 */ /* 0x000ee80000100800 */
[----:B------:R-:W4:Y:S04]  /*1df00*/  LDL R7, [R1+0x50] ;  /* 0x0000500001077983 */ /* 0x000f280000100800 */
[----:B------:R-:W4:Y:S01]  /*1df10*/  LDL R6, [R1+0x4c] ;  /* 0x00004c0001067983 */ /* 0x000f220000100800 */
[----:B------:R-:W-:-:S04]  /*1df20*/  LOP3.LUT R22, R22, 0xfffffeff, RZ, 0xc0, !PT ;  /* 0xfffffeff16167812 */ /* 0x000fc800078ec0ff */
[----:B------:R-:W-:Y:S02]  /*1df30*/  @P0 LOP3.LUT R22, R22, 0x100, RZ, 0xfc, !PT ;  /* 0x0000010016160812 */ /* 0x000fe400078efcff */
[----:B-1----:R-:W-:Y:S02]  /*1df40*/  ISETP.NE.AND P1, PT, R4, 0x1, PT ;  /* 0x000000010400780c */ /* 0x002fe40003f25270 */
[----:B------:R-:W-:-:S11]  /*1df50*/  LOP3.LUT R22, R22, 0xfffffdff, RZ, 0xc0, !PT ;  /* 0xfffffdff16167812 */ /* 0x000fd600078ec0ff */
[----:B------:R-:W0:Y:S08]  /*1df60*/  @P1 LDC R5, c[0x0][0x44c] ;  /* 0x00011300ff051b82 */ /* 0x000e300000000800 */
[----:B------:R-:W1:Y:S01]  /*1df70*/  @P1 LDC R4, c[0x0][0x450] ;  /* 0x00011400ff041b82 */ /* 0x000e620000000800 */
[----:B--2---:R-:W-:-:S04]  /*1df80*/  IMAD.IADD R0, R0, 0x1, R14 ;  /* 0x0000000100007824 */ /* 0x004fc800078e020e */
[----:B0-----:R-:W-:-:S05]  /*1df90*/  @P1 IMAD.HI.U32 R5, R0, R5, RZ ;  /* 0x0000000500051227 */ /* 0x001fca00078e00ff */
[----:B-1----:R-:W-:Y:S01]  /*1dfa0*/  @P1 SHF.R.U32.HI R0, RZ, R4, R5 ;  /* 0x00000004ff001219 */ /* 0x002fe20000011605 */
[----:B------:R-:W-:-:S04]  /*1dfb0*/  IMAD R5, R8, -0xa0, RZ ;  /* 0xffffff6008057824 */ /* 0x000fc800078e02ff */
[----:B------:R-:W0:Y:S01]  /*1dfc0*/  SHFL.IDX PT, R4, R0, RZ, 0x1c1f ;  /* 0x001c1fff00047589 */ /* 0x000e2200000e0000 */
[----:B---3--:R-:W-:-:S03]  /*1dfd0*/  IADD3 R5, -R9, 0x1, R5 ;  /* 0x0000000109057810 */ /* 0x008fc60007ffe105 */
[----:B------:R-:W1:Y:S01]  /*1dfe0*/  SHFL.IDX PT, R0, R0, 0x1, 0x1c1f ;  /* 0x003c1f0000007f89 */ /* 0x000e6200000e0000 */
[----:B----4-:R-:W-:-:S04]  /*1dff0*/  IADD3 R5, -R6, R5, R7 ;  /* 0x0000000506057210 */ /* 0x010fc80007ffe107 */
[----:B0-----:R-:W-:-:S04]  /*1e000*/  IADD3 R4, R5, R4, RZ ;  /* 0x0000000405047210 */ /* 0x001fc80007ffe0ff */
[C---:B------:R-:W-:Y:S01]  /*1e010*/  ISETP.GT.AND P3, PT, R4.reuse, RZ, PT ;  /* 0x000000ff0400720c */ /* 0x040fe20003f64270 */
[----:B-1----:R-:W-:Y:S01]  /*1e020*/  IMAD.IADD R0, R5, 0x1, R0 ;  /* 0x0000000105007824 */ /* 0x002fe200078e0200 */
[C---:B------:R-:W-:Y:S02]  /*1e030*/  ISETP.GT.AND P4, PT, R4.reuse, 0x1, PT ;  /* 0x000000010400780c */ /* 0x040fe40003f84270 */
[C---:B------:R-:W-:Y:S02]  /*1e040*/  ISETP.GT.AND P2, PT, R4.reuse, 0x8, PT ;  /* 0x000000080400780c */ /* 0x040fe40003f44270 */
[----:B------:R-:W-:Y:S02]  /*1e050*/  ISETP.GT.AND P1, PT, R4, 0x9, PT ;  /* 0x000000090400780c */ /* 0x000fe40003f24270 */
        /* <DEDUP_REMOVED lines=8> */
[----:B------:R-:W-:Y:S02]  /*1e0e0*/  FSEL R192, R192, -INF , P3 ;  /* 0xff800000c0c07808 */ /* 0x000fe40001800000 */
[----:B------:R-:W-:Y:S02]  /*1e0f0*/  FSEL R193, R193, -INF , P4 ;  /* 0xff800000c1c17808 */ /* 0x000fe40002000000 */
[----:B------:R-:W-:Y:S02]  /*1e100*/  FSEL R196, R196, -INF , P2 ;  /* 0xff800000c4c47808 */ /* 0x000fe40001000000 */
[----:B------:R-:W-:Y:S02]  /*1e110*/  FSEL R197, R197, -INF , P1 ;  /* 0xff800000c5c57808 */ /* 0x000fe40000800000 */
        /* <DEDUP_REMOVED lines=8> */
[C---:B------:R-:W-:Y:S02]  /*1e1a0*/  ISETP.GT.AND P3, PT, R4.reuse, 0x30, PT ;  /* 0x000000300400780c */ /* 0x040fe40003f64270 */
        /* <DEDUP_REMOVED lines=51> */
[----:B------:R-:W-:Y:S02]  /*1e4e0*/  FMNMX.FTZ R4, R184, R10, !PT ;  /* 0x0000000ab8047209 */ /* 0x000fe40007810000 */
[----:B------:R-:W-:-:S02]  /*1e4f0*/  FSEL R128, R128, -INF , P3 ;  /* 0xff80000080807808 */ /* 0x000fc40001800000 */
[----:B------:R-:W-:Y:S02]  /*1e500*/  FMNMX.FTZ R4, R185, R4, !PT ;  /* 0x00000004b9047209 */ /* 0x000fe40007810000 */
[----:B------:R-:W-:Y:S02]  /*1e510*/  ISETP.GT.AND P3, PT, R0, RZ, PT ;  /* 0x000000ff0000720c */ /* 0x000fe40003f64270 */
[----:B------:R-:W-:Y:S02]  /*1e520*/  FMNMX.FTZ R4, R188, R4, !PT ;  /* 0x00000004bc047209 */ /* 0x000fe40007810000 */
[----:B------:R-:W-:Y:S02]  /*1e530*/  FSEL R186, R186, -INF , P3 ;  /* 0xff800000baba7808 */ /* 0x000fe40001800000 */
[----:B------:R-:W-:Y:S02]  /*1e540*/  FMNMX.FTZ R4, R189, R4, !PT ;  /* 0x00000004bd047209 */ /* 0x000fe40007810000 */
[----:B------:R-:W-:-:S02]  /*1e550*/  ISETP.GT.AND P3, PT, R0, 0x1, PT ;  /* 0x000000010000780c */ /* 0x000fc40003f64270 */
[----:B------:R-:W-:Y:S02]  /*1e560*/  FMNMX.FTZ R4, R192, R4, !PT ;  /* 0x00000004c0047209 */ /* 0x000fe40007810000 */
        /* <DEDUP_REMOVED lines=67> */
[----:B------:R-:W-:Y:S02]  /*1e9a0*/  FSEL R133, R133, -INF , P1 ;  /* 0xff80000085857808 */ /* 0x000fe40000800000 */
[----:B------:R-:W-:Y:S02]  /*1e9b0*/  FMNMX.FTZ R4, R132, R4, !PT ;  /* 0x0000000484047209 */ /* 0x000fe40007810000 */
[----:B------:R-:W-:Y:S02]  /*1e9c0*/  FSEL R155, R155, -INF , P3 ;  /* 0xff8000009b9b7808 */ /* 0x000fe40001800000 */
[----:B------:R-:W-:-:S02]  /*1e9d0*/  ISETP.GT.AND P3, PT, R0, 0x48, PT ;  /* 0x000000480000780c */ /* 0x000fc40003f64270 */
[----:B------:R-:W-:Y:S02]  /*1e9e0*/  FMNMX.FTZ R4, R133, R4, !PT ;  /* 0x0000000485047209 */ /* 0x000fe40007810000 */
[----:B------:R-:W-:Y:S02]  /*1e9f0*/  FSEL R158, R158, -INF , P3 ;  /* 0xff8000009e9e7808 */ /* 0x000fe40001800000 */
[C---:B------:R-:W-:Y:S01]  /*1ea00*/  ISETP.GT.AND P3, PT, R0.reuse, 0x49, PT ;  /* 0x000000490000780c */ /* 0x040fe20003f64270 */
[----:B------:R-:W0:Y:S01]  /*1ea10*/  SHFL.BFLY PT, R5, R4, 0x2, 0x1f ;  /* 0x0c401f0004057f89 */ /* 0x000e2200000e0000 */
[C---:B------:R-:W-:Y:S02]  /*1ea20*/  ISETP.GT.AND P0, PT, R0.reuse, 0x81, PT ;  /* 0x000000810000780c */ /* 0x040fe40003f04270 */
[----:B------:R-:W-:Y:S02]  /*1ea30*/  FSEL R159, R159, -INF , P3 ;  /* 0xff8000009f9f7808 */ /* 0x000fe40001800000 */
[----:B------:R-:W-:-:S02]  /*1ea40*/  ISETP.GT.AND P3, PT, R0, 0x50, PT ;  /* 0x000000500000780c */ /* 0x000fc40003f64270 */
[----:B------:R-:W-:Y:S02]  /*1ea50*/  ISETP.GT.AND P1, PT, R0, 0x89, PT ;  /* 0x000000890000780c */ /* 0x000fe40003f24270 */
[----:B------:R-:W-:Y:S02]  /*1ea60*/  FSEL R162, R162, -INF , P3 ;  /* 0xff800000a2a27808 */ /* 0x000fe40001800000 */
[C---:B------:R-:W-:Y:S02]  /*1ea70*/  ISETP.GT.AND P3, PT, R0.reuse, 0x51, PT ;  /* 0x000000510000780c */ /* 0x040fe40003f64270 */
[C---:B------:R-:W-:Y:S02]  /*1ea80*/  ISETP.GT.AND P2, PT, R0.reuse, 0x90, PT ;  /* 0x000000900000780c */ /* 0x040fe40003f44270 */
[----:B------:R-:W-:Y:S02]  /*1ea90*/  FSEL R163, R163, -INF , P3 ;  /* 0xff800000a3a37808 */ /* 0x000fe40001800000 */
[----:B------:R-:W-:-:S02]  /*1eaa0*/  ISETP.GT.AND P3, PT, R0, 0x58, PT ;  /* 0x000000580000780c */ /* 0x000fc40003f64270 */
[----:B------:R-:W-:Y:S02]  /*1eab0*/  @P0 LOP3.LUT R22, R22, 0x200, RZ, 0xfc, !PT ;  /* 0x0000020016160812 */ /* 0x000fe400078efcff */
[----:B------:R-:W-:Y:S02]  /*1eac0*/  FSEL R166, R166, -INF , P3 ;  /* 0xff800000a6a67808 */ /* 0x000fe40001800000 */
[----:B------:R-:W-:Y:S02]  /*1ead0*/  ISETP.GT.AND P3, PT, R0, 0x59, PT ;  /* 0x000000590000780c */ /* 0x000fe40003f64270 */
[----:B0-----:R-:W-:Y:S02]  /*1eae0*/  FMNMX.FTZ R4, R4, R5, !PT ;  /* 0x0000000504047209 */ /* 0x001fe40007810000 */
[----:B------:R-:W-:Y:S02]  /*1eaf0*/  FSEL R167, R167, -INF , P3 ;  /* 0xff800000a7a77808 */ /* 0x000fe40001800000 */
[C---:B------:R-:W-:Y:S01]  /*1eb00*/  ISETP.GT.AND P3, PT, R0.reuse, 0x60, PT ;  /* 0x000000600000780c */ /* 0x040fe20003f64270 */
[----:B------:R-:W0:Y:S01]  /*1eb10*/  SHFL.BFLY PT, R5, R4, 0x1, 0x1f ;  /* 0x0c201f0004057f89 */ /* 0x000e2200000e0000 */
[----:B------:R-:W-:-:S02]  /*1eb20*/  ISETP.GT.AND P4, PT, R0, 0x98, PT ;  /* 0x000000980000780c */ /* 0x000fc40003f84270 */
[----:B------:R-:W-:Y:S02]  /*1eb30*/  FSEL R138, R138, -INF , P3 ;  /* 0xff8000008a8a7808 */ /* 0x000fe40001800000 */
[C---:B------:R-:W-:Y:S02]  /*1eb40*/  ISETP.GT.AND P3, PT, R0.reuse, 0x61, PT ;  /* 0x000000610000780c */ /* 0x040fe40003f64270 */
[C---:B------:R-:W-:Y:S02]  /*1eb50*/  ISETP.GT.AND P5, PT, R0.reuse, 0x99, PT ;  /* 0x000000990000780c */ /* 0x040fe40003fa4270 */
[----:B------:R-:W-:Y:S02]  /*1eb60*/  FSEL R139, R139, -INF , P3 ;  /* 0xff8000008b8b7808 */ /* 0x000fe40001800000 */
[C---:B------:R-:W-:Y:S02]  /*1eb70*/  ISETP.GT.AND P3, PT, R0.reuse, 0x68, PT ;  /* 0x000000680000780c */ /* 0x040fe40003f64270 */
[----:B------:R-:W-:-:S02]  /*1eb80*/  ISETP.GT.AND P0, PT, R0, 0x80, PT ;  /* 0x000000800000780c */ /* 0x000fc40003f04270 */
[----:B------:R-:W-:Y:S02]  /*1eb90*/  FSEL R142, R142, -INF , P3 ;  /* 0xff8000008e8e7808 */ /* 0x000fe40001800000 */
[----:B------:R-:W-:Y:S02]  /*1eba0*/  ISETP.GT.AND P3, PT, R0, 0x69, PT ;  /* 0x000000690000780c */ /* 0x000fe40003f64270 */
[----:B------:R-:W-:Y:S02]  /*1ebb0*/  FSEL R122, R122, -INF , P0 ;  /* 0xff8000007a7a7808 */ /* 0x000fe40000000000 */
[----:B------:R-:W-:Y:S02]  /*1ebc0*/  FSEL R143, R143, -INF , P3 ;  /* 0xff8000008f8f7808 */ /* 0x000fe40001800000 */
[----:B------:R-:W-:Y:S02]  /*1ebd0*/  ISETP.GT.AND P3, PT, R0, 0x70, PT ;  /* 0x000000700000780c */ /* 0x000fe40003f64270 */
[----:B0-----:R-:W-:-:S02]  /*1ebe0*/  FMNMX.FTZ R4, R4, R5, !PT ;  /* 0x0000000504047209 */ /* 0x001fc40007810000 */
[----:B------:R-:W-:Y:S02]  /*1ebf0*/  FSEL R146, R146, -INF , P3 ;  /* 0xff80000092927808 */ /* 0x000fe40001800000 */
[----:B------:R-:W-:Y:S01]  /*1ec00*/  ISETP.GT.AND P3, PT, R0, 0x71, PT ;  /* 0x000000710000780c */ /* 0x000fe20003f64270 */
[----:B------:R-:W-:-:S01]  /*1ec10*/  FFMA.FTZ R7, R2, R4, -8 ;  /* 0xc100000002077423 */ /* 0x000fc20000010004 */
[----:B------:R-:W-:Y:S02]  /*1ec20*/  FSETP.NEU.FTZ.AND P6, PT, R4, -INF , PT ;  /* 0xff8000000400780b */ /* 0x000fe40003fdd000 */
[----:B------:R-:W-:Y:S02]  /*1ec30*/  FSEL R147, R147, -INF , P3 ;  /* 0xff80000093937808 */ /* 0x000fe40001800000 */
[----:B------:R-:W-:Y:S02]  /*1ec40*/  ISETP.GT.AND P3, PT, R0, 0x78, PT ;  /* 0x000000780000780c */ /* 0x000fe40003f64270 */
[----:B------:R-:W-:-:S02]  /*1ec50*/  FSEL R5, R4, RZ, P6 ;  /* 0x000000ff04057208 */ /* 0x000fc40003000000 */
[----:B------:R-:W-:Y:S02]  /*1ec60*/  FSEL R150, R150, -INF , P3 ;  /* 0xff80000096967808 */ /* 0x000fe40001800000 */
[----:B------:R-:W-:Y:S01]  /*1ec70*/  ISETP.GT.AND P3, PT, R0, 0x79, PT ;  /* 0x000000790000780c */ /* 0x000fe20003f64270 */
[----:B------:R-:W-:Y:S01]  /*1ec80*/  FADD.FTZ R5, -R5, R10 ;  /* 0x0000000a05057221 */ /* 0x000fe20000010100 */
[----:B------:R-:W-:Y:S01]  /*1ec90*/  FSEL R7, R7, RZ, P6 ;  /* 0x000000ff07077208 */ /* 0x000fe20003000000 */
[----:B------:R-:W-:Y:S01]  /*1eca0*/  IMAD R10, R222, 0x8, R18 ;  /* 0x00000008de0a7824 */ /* 0x000fe200078e0212 */
[----:B------:R-:W-:Y:S01]  /*1ecb0*/  FSEL R151, R151, -INF , P3 ;  /* 0xff80000097977808 */ /* 0x000fe20001800000 */
[----:B------:R-:W-:Y:S01]  /*1ecc0*/  FMUL.FTZ R5, R2, R5 ;  /* 0x0000000502057220 */ /* 0x000fe20000410000 */
[----:B------:R-:W-:Y:S01]  /*1ecd0*/  ISETP.GT.AND P3, PT, R0, 0x91, PT ;  /* 0x000000910000780c */ /* 0x000fe20003f64270 */
[--C-:B------:R-:W-:Y:S01]  /*1ece0*/  FFMA.FTZ R184, R2, R184, -R7.reuse ;  /* 0x000000b802b87223 */ /* 0x100fe20000010807 */
[----:B------:R-:W-:Y:S01]  /*1ecf0*/  ISETP.GT.AND P6, PT, R0, 0x88, PT ;  /* 0x000000880000780c */ /* 0x000fe20003fc4270 */
[--C-:B------:R-:W-:Y:S01]  /*1ed00*/  FFMA.FTZ R185, R2, R185, -R7.reuse ;  /* 0x000000b902b97223 */ /* 0x100fe20000010807 */
[----:B------:R-:W-:Y:S01]  /*1ed10*/  FMNMX.FTZ R0, R186, R11, !PT ;  /* 0x0000000bba007209 */ /* 0x000fe20007810000 */
[----:B------:R-:W-:Y:S01]  /*1ed20*/  MUFU.EX2 R5, R5 ;  /* 0x0000000500057308 */ /* 0x000fe20000000800 */
[----:B------:R-:W-:Y:S01]  /*1ed30*/  LOP3.LUT P0, RZ, R22, 0x200, RZ, 0xc0, !PT ;  /* 0x0000020016ff7812 */ /* 0x000fe2000780c0ff */
[C-C-:B------:R-:W-:Y:S01]  /*1ed40*/  FFMA.FTZ R188, R2.reuse, R188, -R7.reuse ;  /* 0x000000bc02bc7223 */ /* 0x140fe20000010807 */
[----:B------:R-:W-:Y:S01]  /*1ed50*/  FMNMX.FTZ R0, R187, R0, !PT ;  /* 0x00000000bb007209 */ /* 0x000fe20007810000 */
[C-C-:B------:R-:W-:Y:S01]  /*1ed60*/  FFMA.FTZ R189, R2.reuse, R189, -R7.reuse ;  /* 0x000000bd02bd7223 */ /* 0x140fe20000010807 */
[----:B------:R-:W-:Y:S01]  /*1ed70*/  FSEL R123, R123, -INF , P0 ;  /* 0xff8000007b7b7808 */ /* 0x000fe20000000000 */
[--C-:B------:R-:W-:Y:S01]  /*1ed80*/  FFMA.FTZ R192, R2, R192, -R7.reuse ;  /* 0x000000c002c07223 */ /* 0x100fe20000010807 */
[----:B------:R-:W-:Y:S01]  /*1ed90*/  FMNMX.FTZ R0, R190, R0, !PT ;  /* 0x00000000be007209 */ /* 0x000fe20007810000 */
[----:B------:R-:W0:Y:S01]  /*1eda0*/  MUFU.EX2 R184, R184 ;  /* 0x000000b800b87308 */ /* 0x000e220000000800 */
[----:B------:R-:W-:Y:S01]  /*1edb0*/  FSEL R126, R126, -INF , P6 ;  /* 0xff8000007e7e7808 */ /* 0x000fe20003000000 */
[----:B------:R-:W-:Y:S01]  /*1edc0*/  VIADD R10, R10, 0x33440 ;  /* 0x000334400a0a7836 */ /* 0x000fe20000000000 */
[----:B------:R-:W-:Y:S01]  /*1edd0*/  FMNMX.FTZ R0, R191, R0, !PT ;  /* 0x00000000bf007209 */ /* 0x000fe20007810000 */
[C-C-:B------:R-:W-:Y:S01]  /*1ede0*/  FFMA.FTZ R193, R2.reuse, R193, -R7.reuse ;  /* 0x000000c102c17223 */ /* 0x140fe20000010807 */
[----:B------:R-:W-:Y:S01]  /*1edf0*/  FSEL R127, R127, -INF , P1 ;  /* 0xff8000007f7f7808 */ /* 0x000fe20000800000 */
[--C-:B------:R-:W-:Y:S01]  /*1ee00*/  FFMA.FTZ R196, R2, R196, -R7.reuse ;  /* 0x000000c402c47223 */ /* 0x100fe20000010807 */
[----:B------:R-:W-:Y:S01]  /*1ee10*/  FMNMX.FTZ R0, R194, R0, !PT ;  /* 0x00000000c2007209 */ /* 0x000fe20007810000 */
[----:B------:R-:W1:Y:S01]  /*1ee20*/  MUFU.EX2 R185, R185 ;  /* 0x000000b900b97308 */ /* 0x000e620000000800 */
[----:B------:R-:W-:Y:S01]  /*1ee30*/  FSEL R130, R130, -INF , P2 ;  /* 0xff80000082827808 */ /* 0x000fe20001000000 */
[C-C-:B------:R-:W-:Y:S01]  /*1ee40*/  FFMA.FTZ R197, R2.reuse, R197, -R7.reuse ;  /* 0x000000c502c57223 */ /* 0x140fe20000010807 */
[----:B------:R-:W-:Y:S01]  /*1ee50*/  FMNMX.FTZ R0, R195, R0, !PT ;  /* 0x00000000c3007209 */ /* 0x000fe20007810000 */
[C-C-:B------:R-:W-:Y:S01]  /*1ee60*/  FFMA.FTZ R168, R2.reuse, R168, -R7.reuse ;  /* 0x000000a802a87223 */ /* 0x140fe20000010807 */
[----:B------:R-:W-:Y:S01]  /*1ee70*/  FSEL R131, R131, -INF , P3 ;  /* 0xff80000083837808 */ /* 0x000fe20001800000 */
[--C-:B------:R-:W-:Y:S01]  /*1ee80*/  FFMA.FTZ R169, R2, R169, -R7.reuse ;  /* 0x000000a902a97223 */ /* 0x100fe20000010807 */
[----:B------:R-:W-:Y:S01]  /*1ee90*/  FMNMX.FTZ R0, R198, R0, !PT ;  /* 0x00000000c6007209 */ /* 0x000fe20007810000 */
[----:B------:R-:W2:Y:S01]  /*1eea0*/  MUFU.EX2 R188, R188 ;  /* 0x000000bc00bc7308 */ /* 0x000ea20000000800 */
[----:B------:R-:W-:Y:S01]  /*1eeb0*/  FSEL R134, R134, -INF , P4 ;  /* 0xff80000086867808 */ /* 0x000fe20002000000 */
[----:B0-----:R-:W-:Y:S01]  /*1eec0*/  FFMA.FTZ R13, R5, R13, R184 ;  /* 0x0000000d050d7223 */ /* 0x001fe200000100b8 */
[----:B------:R-:W-:Y:S01]  /*1eed0*/  FMNMX.FTZ R0, R199, R0, !PT ;  /* 0x00000000c7007209 */ /* 0x000fe20007810000 */
[C-C-:B------:R-:W-:Y:S01]  /*1eee0*/  FFMA.FTZ R172, R2.reuse, R172, -R7.reuse ;  /* 0x000000ac02ac7223 */ /* 0x140fe20000010807 */
[----:B------:R-:W-:Y:S01]  /*1eef0*/  FSEL R135, R135, -INF , P5 ;  /* 0xff80000087877808 */ /* 0x000fe20002800000 */
[--C-:B------:R-:W-:Y:S01]  /*1ef00*/  FFMA.FTZ R173, R2, R173, -R7.reuse ;  /* 0x000000ad02ad7223 */ /* 0x100fe20000010807 */
[----:B------:R-:W-:Y:S01]  /*1ef10*/  FMNMX.FTZ R0, R170, R0, !PT ;  /* 0x00000000aa007209 */ /* 0x000fe20007810000 */
[----:B------:R-:W0:Y:S01]  /*1ef20*/  MUFU.EX2 R189, R189 ;  /* 0x000000bd00bd7308 */ /* 0x000e220000000800 */
[----:B------:R-:W-:-:S01]  /*1ef30*/  FFMA.FTZ R176, R2, R176, -R7 ;  /* 0x000000b002b07223 */ /* 0x000fc20000010807 */
[C-C-:B------:R-:W-:Y:S01]  /*1ef40*/  FFMA.FTZ R177, R2.reuse, R177, -R7.reuse ;  /* 0x000000b102b17223 */ /* 0x140fe20000010807 */
[----:B------:R-:W-:Y:S01]  /*1ef50*/  FMNMX.FTZ R0, R171, R0, !PT ;  /* 0x00000000ab007209 */ /* 0x000fe20007810000 */
[C-C-:B------:R-:W-:Y:S01]  /*1ef60*/  FFMA.FTZ R180, R2.reuse, R180, -R7.reuse ;  /* 0x000000b402b47223 */ /* 0x140fe20000010807 */
[----:B------:R-:W-:-:S01]  /*1ef70*/  FFMA.FTZ R181, R2, R181, -R7 ;  /* 0x000000b502b57223 */ /* 0x000fc20000010807 */
[--C-:B------:R-:W-:Y:S01]  /*1ef80*/  FFMA.FTZ R152, R2, R152, -R7.reuse ;  /* 0x0000009802987223 */ /* 0x100fe20000010807 */
[----:B------:R-:W-:Y:S01]  /*1ef90*/  FMNMX.FTZ R0, R174, R0, !PT ;  /* 0x00000000ae007209 */ /* 0x000fe20007810000 */
[----:B------:R-:W-:Y:S01]  /*1efa0*/  MUFU.EX2 R192, R192 ;  /* 0x000000c000c07308 */ /* 0x000fe20000000800 */
        /* <DEDUP_REMOVED lines=35> */
[----:B------:R-:W-:Y:S01]  /*1f1e0*/  FFMA.FTZ R7, R2, R133, -R7 ;  /* 0x0000008502077223 */ /* 0x000fe20000010807 */
[----:B------:R-:W-:-:S02]  /*1f1f0*/  LOP3.LUT P0, RZ, R22, 0x100, RZ, 0xc0, !PT ;  /* 0x0000010016ff7812 */ /* 0x000fc4000780c0ff */
        /* <DEDUP_REMOVED lines=29> */
[----:B------:R-:W-:-:S05]  /*1f3d0*/  FMNMX.FTZ R0, R135, R0, !PT ;  /* 0x0000000087007209 */ /* 0x000fca0007810000 */
[----:B------:R-:W3:Y:S01]  /*1f3e0*/  SHFL.BFLY PT, R6, R0, 0x2, 0x1f ;  /* 0x0c401f0000067f89 */ /* 0x000ee200000e0000 */
[----:B------:R-:W-:Y:S08]  /*1f3f0*/  MUFU.EX2 R157, R157 ;  /* 0x0000009d009d7308 */ /* 0x000ff00000000800 */
[----:B------:R-:W-:Y:S08]  /*1f400*/  MUFU.EX2 R160, R160 ;  /* 0x000000a000a07308 */ /* 0x000ff00000000800 */
[----:B------:R-:W-:Y:S01]  /*1f410*/  MUFU.EX2 R161, R161 ;  /* 0x000000a100a17308 */ /* 0x000fe20000000800 */
[----:B---3--:R-:W-:-:S07]  /*1f420*/  FMNMX.FTZ R0, R0, R6, !PT ;  /* 0x0000000600007209 */ /* 0x008fce0007810000 */
[----:B------:R-:W-:Y:S01]  /*1f430*/  MUFU.EX2 R164, R164 ;  /* 0x000000a400a47308 */ /* 0x000fe20000000800 */
[----:B------:R-:W3:Y:S07]  /*1f440*/  SHFL.BFLY PT, R6, R0, 0x1, 0x1f ;  /* 0x0c201f0000067f89 */ /* 0x000eee00000e0000 */
[----:B------:R-:W-:Y:S08]  /*1f450*/  MUFU.EX2 R165, R165 ;  /* 0x000000a500a57308 */ /* 0x000ff00000000800 */
[----:B------:R-:W-:Y:S08]  /*1f460*/  MUFU.EX2 R136, R136 ;  /* 0x0000008800887308 */ /* 0x000ff00000000800 */
[----:B------:R-:W-:Y:S01]  /*1f470*/  MUFU.EX2 R137, R137 ;  /* 0x0000008900897308 */ /* 0x000fe20000000800 */
[----:B---3--:R-:W-:-:S04]  /*1f480*/  FMNMX.FTZ R0, R0, R6, !PT ;  /* 0x0000000600007209 */ /* 0x008fc80007810000 */
[----:B------:R-:W-:Y:S01]  /*1f490*/  FSETP.NEU.FTZ.AND P1, PT, R0, -INF , PT ;  /* 0xff8000000000780b */ /* 0x000fe20003f3d000 */
[----:B------:R-:W-:-:S02]  /*1f4a0*/  FFMA.FTZ R9, R2, R0, -8 ;  /* 0xc100000002097423 */ /* 0x000fc40000010000 */
[----:B------:R-:W-:Y:S01]  /*1f4b0*/  MUFU.EX2 R140, R140 ;  /* 0x0000008c008c7308 */ /* 0x000fe20000000800 */
[----:B------:R-:W-:Y:S02]  /*1f4c0*/  FSEL R6, R0, RZ, P1 ;  /* 0x000000ff00067208 */ /* 0x000fe40000800000 */
[----:B------:R-:W-:-:S03]  /*1f4d0*/  FSEL R9, R9, RZ, P1 ;  /* 0x000000ff09097208 */ /* 0x000fc60000800000 */
[----:B------:R-:W-:Y:S01]  /*1f4e0*/  FADD.FTZ R6, -R6, R11 ;  /* 0x0000000b06067221 */ /* 0x000fe20000010100 */
[----:B------:R-:W-:Y:S02]  /*1f4f0*/  IMAD.U32 R11, RZ, RZ, UR38 ;  /* 0x00000026ff0b7e24 */ /* 0x000fe4000f8e00ff */
[C-C-:B------:R-:W-:Y:S01]  /*1f500*/  FFMA.FTZ R186, R2.reuse, R186, -R9.reuse ;  /* 0x000000ba02ba7223 */ /* 0x140fe20000010809 */
[----:B------:R-:W-:-:S01]  /*1f510*/  FFMA.FTZ R187, R2, R187, -R9 ;  /* 0x000000bb02bb7223 */ /* 0x000fc20000010809 */
[C---:B------:R-:W-:Y:S01]  /*1f520*/  FMUL.FTZ R6, R2.reuse, R6 ;  /* 0x0000000602067220 */ /* 0x040fe20000410000 */
[----:B------:R-:W-:-:S01]  /*1f530*/  FFMA.FTZ R190, R2, R190, -R9 ;  /* 0x000000be02be7223 */ /* 0x000fc20000010809 */
[C-C-:B------:R-:W-:Y:S01]  /*1f540*/  FFMA.FTZ R191, R2.reuse, R191, -R9.reuse ;  /* 0x000000bf02bf7223 */ /* 0x140fe20000010809 */
[----:B------:R-:W-:-:S01]  /*1f550*/  FFMA.FTZ R194, R2, R194, -R9 ;  /* 0x000000c202c27223 */ /* 0x000fc20000010809 */
[----:B------:R-:W-:Y:S01]  /*1f560*/  MUFU.EX2 R186, R186 ;  /* 0x000000ba00ba7308 */ /* 0x000fe20000000800 */
[----:B------:R-:W-:-:S01]  /*1f570*/  FFMA.FTZ R195, R2, R195, -R9 ;  /* 0x000000c302c37223 */ /* 0x000fc20000010809 */
[----:B------:R-:W-:Y:S01]  /*1f580*/  PRMT R10, R11, 0x654, R10 ;  /* 0x000006540b0a7816 */ /* 0x000fe2000000000a */
[----:B------:R-:W-:-:S01]  /*1f590*/  FFMA.FTZ R198, R2, R198, -R9 ;  /* 0x000000c602c67223 */ /* 0x000fc20000010809 */
[C-C-:B------:R-:W-:Y:S01]  /*1f5a0*/  FFMA.FTZ R199, R2.reuse, R199, -R9.reuse ;  /* 0x000000c702c77223 */ /* 0x140fe20000010809 */
[----:B------:R-:W-:-:S01]  /*1f5b0*/  FFMA.FTZ R170, R2, R170, -R9 ;  /* 0x000000aa02aa7223 */ /* 0x000fc20000010809 */
[----:B------:R1:W-:Y:S01]  /*1f5c0*/  SYNCS.ARRIVE.TRANS64.RED.A1T0 RZ, [R10+URZ], RZ ;  /* 0x000000ff0aff79a7 */ /* 0x0003e2000810043f */
[----:B------:R-:W-:-:S01]  /*1f5d0*/  FFMA.FTZ R171, R2, R171, -R9 ;  /* 0x000000ab02ab7223 */ /* 0x000fc20000010809 */
[----:B------:R-:W3:Y:S01]  /*1f5e0*/  MUFU.EX2 R6, R6 ;  /* 0x0000000600067308 */ /* 0x000ee20000000800 */
[----:B------:R-:W-:-:S01]  /*1f5f0*/  FFMA.FTZ R174, R2, R174, -R9 ;  /* 0x000000ae02ae7223 */ /* 0x000fc20000010809 */
[C-C-:B------:R-:W-:Y:S01]  /*1f600*/  FFMA.FTZ R175, R2.reuse, R175, -R9.reuse ;  /* 0x000000af02af7223 */ /* 0x140fe20000010809 */
[----:B------:R-:W-:-:S01]  /*1f610*/  FFMA.FTZ R178, R2, R178, -R9 ;  /* 0x000000b202b27223 */ /* 0x000fc20000010809 */
[C-C-:B------:R-:W-:Y:S01]  /*1f620*/  FFMA.FTZ R179, R2.reuse, R179, -R9.reuse ;  /* 0x000000b302b37223 */ /* 0x140fe20000010809 */
[----:B------:R-:W-:-:S01]  /*1f630*/  FFMA.FTZ R182, R2, R182, -R9 ;  /* 0x000000b602b67223 */ /* 0x000fc20000010809 */
[----:B-1----:R-:W-:Y:S01]  /*1f640*/  FADD.FTZ R10, R185, R13 ;  /* 0x0000000db90a7221 */ /* 0x002fe20000010000 */
[----:B------:R-:W-:-:S01]  /*1f650*/  FFMA.FTZ R183, R2, R183, -R9 ;  /* 0x000000b702b77223 */ /* 0x000fc20000010809 */
[----:B------:R-:W1:Y:S01]  /*1f660*/  MUFU.EX2 R187, R187 ;  /* 0x000000bb00bb7308 */ /* 0x000e620000000800 */
[----:B------:R-:W-:-:S01]  /*1f670*/  FFMA.FTZ R154, R2, R154, -R9 ;  /* 0x0000009a029a7223 */ /* 0x000fc20000010809 */
[----:B--2---:R-:W-:Y:S01]  /*1f680*/  FADD.FTZ R10, R188, R10 ;  /* 0x0000000abc0a7221 */ /* 0x004fe20000010000 */
[----:B------:R-:W-:-:S01]  /*1f690*/  FFMA.FTZ R155, R2, R155, -R9 ;  /* 0x0000009b029b7223 */ /* 0x000fc20000010809 */
[C-C-:B------:R-:W-:Y:S01]  /*1f6a0*/  FFMA.FTZ R158, R2.reuse, R158, -R9.reuse ;  /* 0x0000009e029e7223 */ /* 0x140fe20000010809 */
[----:B------:R-:W-:-:S01]  /*1f6b0*/  FFMA.FTZ R159, R2, R159, -R9 ;  /* 0x0000009f029f7223 */ /* 0x000fc20000010809 */
[----:B0-----:R-:W-:Y:S01]  /*1f6c0*/  FADD.FTZ R10, R189, R10 ;  /* 0x0000000abd0a7221 */ /* 0x001fe20000010000 */
[----:B------:R-:W-:-:S01]  /*1f6d0*/  FFMA.FTZ R162, R2, R162, -R9 ;  /* 0x000000a202a27223 */ /* 0x000fc20000010809 */
[----:B------:R-:W0:Y:S01]  /*1f6e0*/  MUFU.EX2 R190, R190 ;  /* 0x000000be00be7308 */ /* 0x000e220000000800 */
[----:B---3--:R-:W-:-:S01]  /*1f6f0*/  FFMA.FTZ R12, R6, R12, R186 ;  /* 0x0000000c060c7223 */ /* 0x008fc200000100ba */
[----:B------:R-:W-:Y:S01]  /*1f700*/  FADD.FTZ R10, R192, R10 ;  /* 0x0000000ac00a7221 */ /* 0x000fe20000010000 */
[----:B------:R-:W-:-:S01]  /*1f710*/  FFMA.FTZ R163, R2, R163, -R9 ;  /* 0x000000a302a37223 */ /* 0x000fc20000010809 */
[C-C-:B------:R-:W-:Y:S01]  /*1f720*/  FFMA.FTZ R166, R2.reuse, R166, -R9.reuse ;  /* 0x000000a602a67223 */ /* 0x140fe20000010809 */
[----:B------:R-:W-:-:S01]  /*1f730*/  FFMA.FTZ R167, R2, R167, -R9 ;  /* 0x000000a702a77223 */ /* 0x000fc20000010809 */
[----:B------:R-:W-:Y:S01]  /*1f740*/  FADD.FTZ R10, R193, R10 ;  /* 0x0000000ac10a7221 */ /* 0x000fe20000010000 */
[----:B------:R-:W-:-:S01]  /*1f750*/  FFMA.FTZ R138, R2, R138, -R9 ;  /* 0x0000008a028a7223 */ /* 0x000fc20000010809 */
[----:B------:R-:W2:Y:S01]  /*1f760*/  MUFU.EX2 R191, R191 ;  /* 0x000000bf00bf7308 */ /* 0x000ea20000000800 */
        /* <DEDUP_REMOVED lines=8> */
[----:B0-----:R-:W-:-:S01]  /*1f7f0*/  FADD.FTZ R11, R190, R11 ;  /* 0x0000000bbe0b7221 */ /* 0x001fc20000010000 */
[----:B------:R-:W-:Y:S01]  /*1f800*/  FADD.FTZ R10, R168, R10 ;  /* 0x0000000aa80a7221 */ /* 0x000fe20000010000 */
[----:B------:R-:W-:-:S01]  /*1f810*/  FFMA.FTZ R147, R2, R147, -R9 ;  /* 0x0000009302937223 */ /* 0x000fc20000010809 */
[C-C-:B------:R-:W-:Y:S01]  /*1f820*/  FFMA.FTZ R150, R2.reuse, R150, -R9.reuse ;  /* 0x0000009602967223 */ /* 0x140fe20000010809 */
[----:B------:R-:W-:-:S01]  /*1f830*/  FFMA.FTZ R151, R2, R151, -R9 ;  /* 0x0000009702977223 */ /* 0x000fc20000010809 */
[----:B------:R-:W-:Y:S01]  /*1f840*/  FADD.FTZ R10, R169, R10 ;  /* 0x0000000aa90a7221 */ /* 0x000fe20000010000 */
[----:B------:R-:W-:-:S01]  /*1f850*/  FFMA.FTZ R122, R2, R122, -R9 ;  /* 0x0000007a027a7223 */ /* 0x000fc20000010809 */
[----:B------:R-:W0:Y:S01]  /*1f860*/  MUFU.EX2 R195, R195 ;  /* 0x000000c300c37308 */ /* 0x000e220000000800 */
[----:B--2---:R-:W-:-:S01]  /*1f870*/  FADD.FTZ R11, R191, R11 ;  /* 0x0000000bbf0b7221 */ /* 0x004fc20000010000 */
        /* <DEDUP_REMOVED lines=12> */
[----:B------:R-:W-:-:S02]  /*1f940*/  FADD.FTZ R10, R177, R10 ;  /* 0x0000000ab10a7221 */ /* 0x000fc40000010000 */
        /* <DEDUP_REMOVED lines=26> */
[----:B------:R-:W-:-:S06]  /*1faf0*/  FADD.FTZ R10, R140, R10 ;  /* 0x0000000a8c0a7221 */ /* 0x000fcc0000010000 */
        /* <DEDUP_REMOVED lines=82> */
.L_x_2920:
[----:B------:R-:W-:Y:S01]  /*20020*/  F2FP.SATFINITE.E4M3.F32.PACK_AB_MERGE_C R9, R9, R134, RZ ;  /* 0x000000860909723e */ /* 0x000fe200048070ff */
[----:B------:R-:W-:Y:S01]  /*20030*/  IMAD R3, R3, 0x8, R18 ;  /* 0x0000000803037824 */ /* 0x000fe200078e0212 */
[----:B------:R-:W-:Y:S01]  /*20040*/  ISETP.GT.AND P1, PT, R8, R21, PT ;  /* 0x000000150800720c */ /* 0x000fe20003f24270 */
[----:B------:R-:W-:Y:S01]  /*20050*/  IMAD.U32 R10, RZ, RZ, UR38 ;  /* 0x00000026ff0a7e24 */ /* 0x000fe2000f8e00ff */
[----:B------:R-:W-:Y:S01]  /*20060*/  F2FP.SATFINITE.E4M3.F32.PACK_AB_MERGE_C R130, R131, R130, R9 ;  /* 0x000000828382723e */ /* 0x000fe20004807009 */
[----:B------:R-:W-:Y:S01]  /*20070*/  VIADD R3, R3, 0x33460 ;  /* 0x0003346003037836 */ /* 0x000fe20000000000 */
[----:B------:R0:W5:Y:S01]  /*20080*/  LDL R9, [R1] ;  /* 0x0000000001097983 */ /* 0x0001620000100800 */
        /* <DEDUP_REMOVED lines=137> */
[----:B------:R-:W-:Y:S01]  /*20920*/  MOV R11, R0 ;  /* 0x00000000000b7202 */ /* 0x000fe20000000f00 */
[----:B------:R-:W-:Y:S01]  /*20930*/  IMAD.MOV.U32 R10, RZ, RZ, R4 ;  /* 0x000000ffff0a7224 */ /* 0x000fe200078e0004 */
[----:B------:R-:W-:Y:S01]  /*20940*/  MOV R214, R180 ;  /* 0x000000b400d67202 */ /* 0x000fe20000000f00 */
[----:B-1----:R-:W-:Y:S01]  /*20950*/  IMAD.MOV.U32 R3, RZ, RZ, R222 ;  /* 0x000000ffff037224 */ /* 0x002fe200078e00de */
        /* <DEDUP_REMOVED lines=18> */
[----:B------:R-:W-:Y:S01]  /*20a80*/  IMAD.MOV.U32 R203, RZ, RZ, R130 ;  /* 0x000000ffffcb7224 */ /* 0x000fe200078e0082 */
[----:B0-----:R-:W-:Y:S06]  /*20a90*/  @P1 BRA `(.L_x_2921) ;  /* 0xffffffbc00a81947 */ /* 0x001fec000383ffff */
.L_x_2909:
[----:B------:R-:W2:Y:S02]  /*20aa0*/  LDL R3, [R1+0x44] ;  /* 0x0000440001037983 */ /* 0x000ea40000100800 */
[----:B--2---:R-:W-:-:S13]  /*20ab0*/  ISETP.GE.AND P1, PT, R8, R3, PT ;  /* 0x000000030800720c */ /* 0x004fda0003f26270 */
[----:B------:R-:W-:Y:S05]  /*20ac0*/  @!P1 BRA `(.L_x_2922) ;  /* 0x0000003400609947 */ /* 0x000fea0003800000 */
[----:B-----5:R0:W5:Y:S01]  /*20ad0*/  LDL.LU R9, [R1] ;  /* 0x0000000001097983 */ /* 0x0201620000300800 */
[----:B------:R-:W-:Y:S02]  /*20ae0*/  IMAD.MOV.U32 R11, RZ, RZ, R0 ;  /* 0x000000ffff0b7224 */ /* 0x000fe400078e0000 */
[----:B------:R-:W-:Y:S02]  /*20af0*/  IMAD.MOV.U32 R10, RZ, RZ, R4 ;  /* 0x000000ffff0a7224 */ /* 0x000fe400078e0004 */
[----:B------:R-:W-:-:S07]  /*20b00*/  IMAD.MOV.U32 R3, RZ, RZ, R222 ;  /* 0x000000ffff037224 */ /* 0x000fce00078e00de */
.L_x_2934:
[----:B------:R-:W2:Y:S01]  /*20b10*/  LDL R4, [R1+0x2c] ;  /* 0x00002c0001047983 */ /* 0x000ea20000100800 */
[----:B------:R-:W-:Y:S01]  /*20b20*/  VIADD R222, R3, 0x1 ;  /* 0x0000000103de7836 */ /* 0x000fe20000000000 */
[----:B------:R-:W-:Y:S05]  /*20b30*/  YIELD ;  /* 0x0000000000007946 */ /* 0x000fea0003800000 */
[----:B------:R-:W-:-:S04]  /*20b40*/  ISETP.NE.AND P1, PT, R222, 0x2, PT ;  /* 0x00000002de00780c */ /* 0x000fc80003f25270 */
[----:B------:R-:W-:Y:S02]  /*20b50*/  SEL R0, RZ, 0x1, P1 ;  /* 0x00000001ff007807 */ /* 0x000fe40000800000 */
[----:B------:R-:W-:Y:S02]  /*20b60*/  SEL R222, R222, RZ, P1 ;  /* 0x000000ffdede7207 */ /* 0x000fe40000800000 */
[----:B--2---:R-:W-:Y:S02]  /*20b70*/  ISETP.NE.AND P2, PT, R4, RZ, PT ;  /* 0x000000ff0400720c */ /* 0x004fe40003f45270 */
[----:B-----5:R-:W-:-:S05]  /*20b80*/  LOP3.LUT R4, R9, R0, RZ, 0x3c, !PT ;  /* 0x0000000009047212 */ /* 0x020fca00078e3cff */
[----:B------:R1:W-:Y:S06]  /*20b90*/  STL [R1], R4 ;  /* 0x0000000401007387 */ /* 0x0003ec0000100800 */
[----:B------:R-:W-:Y:S05]  /*20ba0*/  @P2 BRA `(.L_x_2923) ;  /* 0x0000000000302947 */ /* 0x000fea0003800000 */
[----:B------:R-:W-:Y:S05]  /*20bb0*/  @!P0 BRA `(.L_x_2924) ;  /* 0x0000000000048947 */ /* 0x000fea0003800000 */
[----:B------:R-:W-:Y:S01]  /*20bc0*/  BPT.TRAP 0x1 ;  /* 0x000000040000795c */ /* 0x000fe20000300000 */
.L_x_2924:
[----:B------:R-:W-:Y:S02]  /*20bd0*/  LEA R0, R222, R18, 0x3 ;  /* 0x00000012de007211 */ /* 0x000fe400078e18ff */
[----:B------:R-:W-:-:S04]  /*20be0*/  SHF.L.U32 R5, R4, 0x1f, RZ ;  /* 0x0000001f04057819 */ /* 0x000fc800000006ff */
[----:B------:R2:W3:Y:S01]  /*20bf0*/  SYNCS.PHASECHK.TRANS64.TRYWAIT P1, [R0+URZ+0x33430], R5 ;  /* 0x03343005000075a7 */ /* 0x0004e2000802017f */
[----:B------:R-:W-:Y:S05]  /*20c00*/  @!P0 BRA `(.L_x_2925) ;  /* 0x0000000000048947 */ /* 0x000fea0003800000 */
[----:B------:R-:W-:Y:S01]  /*20c10*/  BPT.TRAP 0x1 ;  /* 0x000000040000795c */ /* 0x000fe20000300000 */
.L_x_2925:
[----:B------:R-:W-:Y:S04]  /*20c20*/  BSSY B0, `(.L_x_2923) ;  /* 0x0000004000007945 */ /* 0x000fe80003800000 */
[----:B---3--:R-:W-:Y:S05]  /*20c30*/  @P1 BRA `(.L_x_2926) ;  /* 0x0000000000081947 */ /* 0x008fea0003800000 */
[----:B------:R-:W3:Y:S02]  /*20c40*/  SYNCS.PHASECHK.TRANS64.TRYWAIT P1, [R0+URZ+0x33430], R5 ;  /* 0x03343005000075a7 */ /* 0x000ee4000802017f */
[----:B---3--:R-:W-:Y:S05]  /*20c50*/  @!P1 BRA `(.L_x_2927) ;  /* 0x0000013c002c9947 */ /* 0x008fea0003800000 */
.L_x_2926:
[----:B------:R-:W-:Y:S05]  /*20c60*/  BSYNC B0 ;  /* 0x0000000000007941 */ /* 0x000fea0003800000 */
.L_x_2923:
[----:B--23--:R-:W2:Y:S01]  /*20c70*/  S2R R0, SR_TID.X ;  /* 0x0000000000007919 */ /* 0x00cea20000002100 */
[----:B------:R-:W-:Y:S05]  /*20c80*/  WARPSYNC.ALL ;  /* 0x0000000000007948 */ /* 0x000fea0003800000 */
[----:B-1----:R-:W-:Y:S01]  /*20c90*/  IMAD R4, R222, 0x780, R20 ;  /* 0x00000780de047824 */ /* 0x002fe200078e0214 */
[----:B------:R-:W-:Y:S01]  /*20ca0*/  UMOV UR44, UR24 ;  /* 0x00000018002c7c82 */ /* 0x000fe20008000000 */
[----:B------:R-:W-:Y:S01]  /*20cb0*/  IMAD.MOV.U32 R5, RZ, RZ, -0x7fffffe0 ;  /* 0x80000020ff057424 */ /* 0x000fe200078e00ff */
[----:B------:R-:W-:Y:S01]  /*20cc0*/  UMOV UR45, UR25 ;  /* 0x00000019002d7c82 */ /* 0x000fe20008000000 */
[C---:B------:R-:W-:Y:S01]  /*20cd0*/  VIADD R120, R4.reuse, 0x80 ;  /* 0x0000008004787836 */ /* 0x040fe20000000000 */
[----:B------:R-:W-:Y:S01]  /*20ce0*/  R2UR UR46, R4 ;  /* 0x00000000042e72ca */ /* 0x000fe200000e0000 */
[----:B------:R-:W-:Y:S01]  /*20cf0*/  IMAD.MOV.U32 R121, RZ, RZ, -0x7fffffe0 ;  /* 0x80000020ff797424 */ /* 0x000fe200078e00ff */
[----:B------:R-:W-:Y:S01]  /*20d00*/  R2UR UR47, R5 ;  /* 0x00000000052f72ca */ /* 0x000fe200000e0000 */
[----:B------:R-:W-:Y:S01]  /*20d10*/  UMOV UR40, UR24 ;  /* 0x0000001800287c82 */ /* 0x000fe20008000000 */
[----:B------:R-:W-:Y:S01]  /*20d20*/  R2UR UR42, R120 ;  /* 0x00000000782a72ca */ /* 0x000fe200000e0000 */
[----:B------:R-:W-:Y:S01]  /*20d30*/  UMOV UR41, UR25 ;  /* 0x0000001900297c82 */ /* 0x000fe20008000000 */
[----:B------:R-:W-:Y:S01]  /*20d40*/  R2UR UR43, R121 ;  /* 0x00000000792b72ca */ /* 0x000fe200000e0000 */
[C---:B------:R-:W-:Y:S01]  /*20d50*/  VIADD R6, R4.reuse, 0x100 ;  /* 0x0000010004067836 */ /* 0x040fe20000000000 */
[----:B------:R-:W-:Y:S01]  /*20d60*/  MOV R15, 0x80000020 ;  /* 0x80000020000f7802 */ /* 0x000fe20000000f00 */
[----:B------:R-:W-:Y:S01]  /*20d70*/  IMAD.MOV.U32 R7, RZ, RZ, -0x7fffffe0 ;  /* 0x80000020ff077424 */ /* 0x000fe200078e00ff */
[----:B------:R-:W-:Y:S01]  /*20d80*/  UMOV UR32, UR24 ;  /* 0x0000001800207c82 */ /* 0x000fe20008000000 */
[----:B------:R-:W-:Y:S01]  /*20d90*/  VIADD R14, R4, 0x180 ;  /* 0x00000180040e7836 */ /* 0x000fe20000000000 */
[----:B------:R-:W-:Y:S01]  /*20da0*/  R2UR UR26, R6 ;  /* 0x00000000061a72ca */ /* 0x000fe200000e0000 */
[----:B------:R-:W-:Y:S01]  /*20db0*/  UMOV UR33, UR25 ;  /* 0x0000001900217c82 */ /* 0x000fe20008000000 */
[----:B------:R-:W-:Y:S01]  /*20dc0*/  R2UR UR27, R7 ;  /* 0x00000000071b72ca */ /* 0x000fe200000e0000 */
[----:B------:R-:W-:Y:S01]  /*20dd0*/  VIADD R120, R4, 0x200 ;  /* 0x0000020004787836 */ /* 0x000fe20000000000 */
[----:B------:R-:W-:Y:S01]  /*20de0*/  R2UR UR34, R14 ;  /* 0x000000000e2272ca */ /* 0x000fe200000e0000 */
[----:B------:R-:W-:Y:S01]  /*20df0*/  UMOV UR28, UR24 ;  /* 0x00000018001c7c82 */ /* 0x000fe20008000000 */
[----:B------:R-:W-:Y:S01]  /*20e00*/  R2UR UR35, R15 ;  /* 0x000000000f2372ca */ /* 0x000fe200000e0000 */
[----:B------:R-:W-:Y:S01]  /*20e10*/  UMOV UR29, UR25 ;  /* 0x00000019001d7c82 */ /* 0x000fe20008000000 */
[----:B------:R-:W-:Y:S01]  /*20e20*/  R2UR UR30, R120 ;  /* 0x00000000781e72ca */ /* 0x000fe200000e0000 */
[C---:B------:R-:W-:Y:S01]  /*20e30*/  VIADD R6, R4.reuse, 0x2 ;  /* 0x0000000204067836 */ /* 0x040fe20000000000 */
[----:B--2---:R-:W-:Y:S01]  /*20e40*/  SHF.R.U32.HI R0, RZ, 0x7, R0 ;  /* 0x00000007ff007819 */ /* 0x004fe20000011600 */
[----:B------:R-:W-:Y:S01]  /*20e50*/  VIADD R14, R4, 0x82 ;  /* 0x00000082040e7836 */ /* 0x000fe20000000000 */
[----:B------:R-:W-:Y:S01]  /*20e60*/  R2UR UR31, R121 ;  /* 0x00000000791f72ca */ /* 0x000fe200000e0000 */
[----:B------:R-:W-:Y:S01]  /*20e70*/  IMAD.MOV.U32 R15, RZ, RZ, -0x7fffffe0 ;  /* 0x80000020ff0f7424 */ /* 0x000fe200078e00ff */
[----:B------:R-:W-:Y:S01]  /*20e80*/  R2UR UR6, R6 ;  /* 0x00000000060672ca */ /* 0x000fe200000e0000 */
[----:B------:R-:W-:Y:S01]  /*20e90*/  VIADD R0, R0, 0x8 ;  /* 0x0000000800007836 */ /* 0x000fe20000000000 */
[----:B------:R-:W-:Y:S01]  /*20ea0*/  R2UR UR7, R7 ;  /* 0x00000000070772ca */ /* 0x000fe200000e0000 */
[----:B------:R-:W-:-:S02]  /*20eb0*/  VIADD R6, R4, 0x102 ;  /* 0x0000010204067836 */ /* 0x000fc40000000000 */
[----:B------:R-:W-:Y:S01]  /*20ec0*/  IMAD.MOV.U32 R7, RZ, RZ, -0x7fffffe0 ;  /* 0x80000020ff077424 */ /* 0x000fe200078e00ff */
[----:B------:R1:W-:Y:S01]  /*20ed0*/  BAR.SYNC.DEFER_BLOCKING R0, 0x100 ;  /* 0x000400000000751d */ /* 0x0003e20000010000 */
[----:B------:R-:W-:-:S05]  /*20ee0*/  IMAD.MOV.U32 R5, RZ, RZ, -0x7fffffe0 ;  /* 0x80000020ff057424 */ /* 0x000fca00078e00ff */
        /* <DEDUP_REMOVED lines=221> */
[----:B-1----:R-:W-:Y:S05]  /*21cc0*/  @P2 BRA `(.L_x_2928) ;  /* 0x0000000000282947 */ /* 0x002fea0003800000 */
[----:B------:R-:W-:Y:S05]  /*21cd0*/  @!P0 BRA `(.L_x_2929) ;  /* 0x0000000000048947 */ /* 0x000fea0003800000 */
[----:B------:R-:W-:Y:S01]  /*21ce0*/  BPT.TRAP 0x1 ;  /* 0x000000040000795c */ /* 0x000fe20000300000 */
.L_x_2929:
[----:B------:R-:W-:Y:S01]  /*21cf0*/  SHF.L.U32 R0, R9, 0x1f, RZ ;  /* 0x0000001f09007819 */ /* 0x000fe200000006ff */
[----:B------:R-:W-:-:S04]  /*21d00*/  IMAD R4, R3, 0x8, R18 ;  /* 0x0000000803047824 */ /* 0x000fc800078e0212 */
[----:B------:R1:W2:Y:S01]  /*21d10*/  SYNCS.PHASECHK.TRANS64.TRYWAIT P1, [R4+URZ+0x33450], R0 ;  /* 0x03345000040075a7 */ /* 0x0002a2000802017f */
[----:B------:R-:W-:Y:S05]  /*21d20*/  @!P0 BRA `(.L_x_2930) ;  /* 0x0000000000048947 */ /* 0x000fea0003800000 */
[----:B------:R-:W-:Y:S01]  /*21d30*/  BPT.TRAP 0x1 ;  /* 0x000000040000795c */ /* 0x000fe20000300000 */
.L_x_2930:
[----:B--2---:R-:W-:Y:S05]  /*21d40*/  @P1 BRA `(.L_x_2928) ;  /* 0x0000000000081947 */ /* 0x004fea0003800000 */
[----:B------:R-:W2:Y:S02]  /*21d50*/  SYNCS.PHASECHK.TRANS64.TRYWAIT P1, [R4+URZ+0x33450], R0 ;  /* 0x03345000040075a7 */ /* 0x000ea4000802017f */
[----:B--2---:R-:W-:Y:S05]  /*21d60*/  @!P1 BRA `(.L_x_2931) ;  /* 0x0000012800fc9947 */ /* 0x004fea0003800000 */
.L_x_2928:
[----:B-12---:R-:W-:Y:S01]  /*21d70*/  VIADD R0, R18, 0x200 ;  /* 0x0000020012007836 */ /* 0x006fe20000000000 */
[----:B------:R-:W-:Y:S05]  /*21d80*/  WARPSYNC.ALL ;  /* 0x0000000000007948 */ /* 0x000fea0003800000 */
[----:B------:R-:W-:Y:S01]  /*21d90*/  SHF.R.U32.HI R0, RZ, 0x4, R0 ;  /* 0x00000004ff007819 */ /* 0x000fe20000011600 */
[----:B------:R-:W-:Y:S01]  /*21da0*/  IMAD.MOV.U32 R5, RZ, RZ, -0x3ffffff0 ;  /* 0xc0000010ff057424 */ /* 0x000fe200078e00ff */
[----:B------:R-:W-:Y:S01]  /*21db0*/  WARPGROUP.ARRIVE ;  /* 0x00000000000079c5 */ /* 0x000fe20000000000 */
[----:B------:R-:W-:-:S05]  /*21dc0*/  MOV R7, 0xc0000010 ;  /* 0xc000001000077802 */ /* 0x000fca0000000f00 */
[----:B------:R-:W1:Y:S01]  /*21dd0*/  S2R R9, SR_TID.X ;  /* 0x0000000000097919 */ /* 0x000e620000002100 */
[----:B------:R-:W-:Y:S02]  /*21de0*/  LOP3.LUT R0, R0, 0x3fff, RZ, 0xc0, !PT ;  /* 0x00003fff00007812 */ /* 0x000fe400078ec0ff */
[----:B------:R-:W-:Y:S01]  /*21df0*/  R2UR UR7, R5 ;  /* 0x00000000050772ca */ /* 0x000fe200000e0000 */
[----:B------:R-:W-:Y:S01]  /*21e00*/  IMAD.MOV.U32 R5, RZ, RZ, -0x3ffffff0 ;  /* 0xc0000010ff057424 */ /* 0x000fe200078e00ff */
        /* <DEDUP_REMOVED lines=9> */
[----:B-1----:R-:W-:-:S04]  /*21ea0*/  SHF.R.U32.HI R9, RZ, 0x7, R9 ;  /* 0x00000007ff097819 */ /* 0x002fc80000011609 */
        /* <DEDUP_REMOVED lines=26> */
.L_x_2932:
[----:B-1----:R-:W-:Y:S01]  /*22050*/  IMAD R0, R222, 0x8, R18 ;  /* 0x00000008de007824 */ /* 0x002fe200078e0212 */
[----:B------:R-:W-:-:S03]  /*22060*/  MOV R4, UR38 ;  /* 0x0000002600047c02 */ /* 0x000fc60008000f00 */
[----:B------:R-:W-:-:S05]  /*22070*/  VIADD R0, R0, 0x33440 ;  /* 0x0003344000007836 */ /* 0x000fca0000000000 */
[----:B------:R-:W-:-:S04]  /*22080*/  PRMT R0, R4, 0x654, R0 ;  /* 0x0000065404007816 */ /* 0x000fc80000000000 */
[----:B------:R1:W-:Y:S02]  /*22090*/  SYNCS.ARRIVE.TRANS64.RED.A1T0 RZ, [R0+URZ], RZ ;  /* 0x000000ff00ff79a7 */ /* 0x0003e4000810043f */
[----:B-1----:R-:W-:-:S04]  /*220a0*/  FMNMX.FTZ R0, R184, R10, !PT ;  /* 0x0000000ab8007209 */ /* 0x002fc80007810000 */
        /* <DEDUP_REMOVED lines=39> */
[----:B------:R-:W1:Y:S02]  /*22320*/  SHFL.BFLY PT, R4, R0, 0x2, 0x1f ;  /* 0x0c401f0000047f89 */ /* 0x000e6400000e0000 */
[----:B-1----:R-:W-:-:S05]  /*22330*/  FMNMX.FTZ R4, R0, R4, !PT ;  /* 0x0000000400047209 */ /* 0x002fca0007810000 */
[----:B------:R-:W1:Y:S02]  /*22340*/  SHFL.BFLY PT, R0, R4, 0x1, 0x1f ;  /* 0x0c201f0004007f89 */ /* 0x000e6400000e0000 */
[----:B-1----:R-:W-:Y:S02]  /*22350*/  FMNMX.FTZ R4, R4, R0, !PT ;  /* 0x0000000004047209 */ /* 0x002fe40007810000 */
        /* <DEDUP_REMOVED lines=46> */
[----:B-1----:R-:W-:Y:S01]  /*22640*/  FMNMX.FTZ R0, R0, R5, !PT ;  /* 0x0000000500007209 */ /* 0x002fe20007810000 */
        /* <DEDUP_REMOVED lines=9> */
[----:B------:R-:W1:Y:S01]  /*226e0*/  MUFU.EX2 R184, R184 ;  /* 0x000000b800b87308 */ /* 0x000e620000000800 */
        /* <DEDUP_REMOVED lines=31> */
[----:B------:R-:W3:Y:S01]  /*228e0*/  MUFU.EX2 R187, R187 ;  /* 0x000000bb00bb7308 */ /* 0x000ee20000000800 */
[----:B--2---:R-:W-:-:S01]  /*228f0*/  FFMA.FTZ R12, R7, R12, R186 ;  /* 0x0000000c070c7223 */ /* 0x004fc200000100ba */
        /* <DEDUP_REMOVED lines=15> */
[----:B---3--:R-:W-:-:S01]  /*229f0*/  FADD.FTZ R11, R187, R12 ;  /* 0x0000000cbb0b7221 */ /* 0x008fc20000010000 */
[C---:B------:R-:W-:Y:S01]  /*22a00*/  FFMA.FTZ R164, R2.reuse, R164, -R5 ;  /* 0x000000a402a47223 */ /* 0x040fe20000010805 */
[----:B------:R-:W-:-:S01]  /*22a10*/  FFMA.FTZ R166, R2, R166, -R9 ;  /* 0x000000a602a67223 */ /* 0x000fc20000010809 */
[C---:B------:R-:W-:Y:S01]  /*22a20*/  FFMA.FTZ R165, R2.reuse, R165, -R5 ;  /* 0x000000a502a57223 */ /* 0x040fe20000010805 */
[----:B------:R-:W-:-:S01]  /*22a30*/  FFMA.FTZ R167, R2, R167, -R9 ;  /* 0x000000a702a77223 */ /* 0x000fc20000010809 */
[C---:B------:R-:W-:Y:S01]  /*22a40*/  FFMA.FTZ R136, R2.reuse, R136, -R5 ;  /* 0x0000008802887223 */ /* 0x040fe20000010805 */
[----:B------:R-:W-:-:S01]  /*22a50*/  FFMA.FTZ R138, R2, R138, -R9 ;  /* 0x0000008a028a7223 */ /* 0x000fc20000010809 */
[----:B------:R-:W3:Y:S01]  /*22a60*/  MUFU.EX2 R189, R189 ;  /* 0x000000bd00bd7308 */ /* 0x000ee20000000800 */
        /* <DEDUP_REMOVED lines=40> */
[----:B---3--:R-:W-:-:S07]  /*22cf0*/  FADD.FTZ R11, R194, R11 ;  /* 0x0000000bc20b7221 */ /* 0x008fce0000010000 */
[----:B------:R-:W3:Y:S01]  /*22d00*/  MUFU.EX2 R196, R196 ;  /* 0x000000c400c47308 */ /* 0x000ee20000000800 */
[----:B--2---:R-:W-:-:S07]  /*22d10*/  FADD.FTZ R10, R193, R10 ;  /* 0x0000000ac10a7221 */ /* 0x004fce0000010000 */
[----:B------:R-:W2:Y:S01]  /*22d20*/  MUFU.EX2 R198, R198 ;  /* 0x000000c600c67308 */ /* 0x000ea20000000800 */
[----:B-1----:R-:W-:-:S07]  /*22d30*/  FADD.FTZ R11, R195, R11 ;  /* 0x0000000bc30b7221 */ /* 0x002fce0000010000 */
        /* <DEDUP_REMOVED lines=131> */
[----:B-1----:R-:W-:-:S01]  /*23570*/  FADD.FTZ R11, R134, R11 ;  /* 0x0000000b860b7221 */ /* 0x002fc20000010000 */
[----:B---3--:R-:W-:-:S03]  /*23580*/  FADD.FTZ R13, R5, R10 ;  /* 0x0000000a050d7221 */ /* 0x008fc60000010000 */
[----:B--2---:R-:W-:Y:S01]  /*23590*/  FADD.FTZ R12, R9, R11 ;  /* 0x0000000b090c7221 */ /* 0x004fe20000010000 */
[----:B------:R-:W-:Y:S06]  /*235a0*/  @!P0 BRA `(.L_x_2933) ;  /* 0x0000000000048947 */ /* 0x000fec0003800000 */
[----:B------:R-:W-:Y:S01]  /*235b0*/  BPT.TRAP 0x1 ;  /* 0x000000040000795c */ /* 0x000fe20000300000 */
.L_x_2933:
[----:B------:R-:W2:Y:S01]  /*235c0*/  LDL R11, [R1+0x44] ;  /* 0x00004400010b7983 */ /* 0x000ea20000100800 */
[----:B------:R-:W-:Y:S01]  /*235d0*/  F2FP.SATFINITE.E4M3.F32.PACK_AB_MERGE_C R9, R9, R134, RZ ;  /* 0x000000860909723e */ /* 0x000fe200048070ff */
[----:B------:R-:W-:Y:S01]  /*235e0*/  IMAD R3, R3, 0x8, R18 ;  /* 0x0000000803037824 */ /* 0x000fe200078e0212 */
[----:B------:R-:W-:Y:S01]  /*235f0*/  F2FP.SATFINITE.E4M3.F32.PACK_AB_MERGE_C R188, R189, R188, RZ ;  /* 0x000000bcbdbc723e */ /* 0x000fe200048070ff */
[----:B------:R-:W-:Y:S01]  /*23600*/  IMAD.U32 R10, RZ, RZ, UR38 ;  /* 0x00000026ff0a7e24 */ /* 0x000fe2000f8e00ff */
[----:B------:R-:W-:Y:S01]  /*23610*/  F2FP.SATFINITE.E4M3.F32.PACK_AB_MERGE_C R130, R131, R130, R9 ;  /* 0x000000828382723e */ /* 0x000fe20004807009 */
[----:B------:R-:W-:Y:S01]  /*23620*/  VIADD R3, R3, 0x33460 ;  /* 0x0003346003037836 */ /* 0x000fe20000000000 */
[----:B------:R1:W5:Y:S01]  /*23630*/  LDL R9, [R1] ;  /* 0x0000000001097983 */ /* 0x0003620000100800 */
        /* <DEDUP_REMOVED lines=136> */
[----:B------:R-:W-:Y:S01]  /*23ec0*/  MOV R217, R190 ;  /* 0x000000be00d97202 */ /* 0x000fe20000000f00 */
[----:B---3--:R-:W-:Y:S01]  /*23ed0*/  IMAD.MOV.U32 R3, RZ, RZ, R222 ;  /* 0x000000ffff037224 */ /* 0x008fe200078e00de */
        /* <DEDUP_REMOVED lines=19> */
[C---:B--2---:R-:W-:Y:S01]  /*24010*/  ISETP.GT.AND P1, PT, R8.reuse, R11, PT ;  /* 0x0000000b0800720c */ /* 0x044fe20003f24270 */
[----:B------:R-:W-:Y:S02]  /*24020*/  VIADD R8, R8, 0xffffffff ;  /* 0xffffffff08087836 */ /* 0x000fe40000000000 */
[----:B------:R-:W-:-:S10]  /*24030*/  IMAD.MOV.U32 R11, RZ, RZ, R0 ;  /* 0x000000ffff0b7224 */ /* 0x000fd400078e0000 */
[----:B-1----:R-:W-:Y:S05]  /*24040*/  @P1 BRA `(.L_x_2934) ;  /* 0xffffffc800b01947 */ /* 0x002fea000383ffff */
.L_x_2922:
[----:B------:R-:W-:Y:S05]  /*24050*/  WARPSYNC.ALL ;  /* 0x0000000000007948 */ /* 0x000fea0003800000 */
[----:B------:R-:W-:Y:S06]  /*24060*/  BAR.ARV 0x8, 0x180 ;  /* 0x0206000000007b1d */ /* 0x000fec0000002000 */
[----:B------:R-:W-:Y:S05]  /*24070*/  @!P0 BRA `(.L_x_2935) ;  /* 0x0000000000048947 */ /* 0x000fea0003800000 */
[----:B------:R-:W-:Y:S01]  /*24080*/  BPT.TRAP 0x1 ;  /* 0x000000040000795c */ /* 0x000fe20000300000 */
.L_x_2935:
[----:B------:R-:W2:Y:S01]  /*24090*/  LDL R5, [R1] ;  /* 0x0000000001057983 */ /* 0x000ea20000100800 */
[----:B------:R-:W-:Y:S01]  /*240a0*/  IMAD R3, R222, 0x8, R18 ;  /* 0x00000008de037824 */ /* 0x000fe200078e0212 */
[----:B--2---:R-:W-:-:S04]  /*240b0*/  SHF.L.U32 R6, R5, 0x1f, RZ ;  /* 0x0000001f05067819 */ /* 0x004fc800000006ff */
[----:B------:R1:W2:Y:S01]  /*240c0*/  SYNCS.PHASECHK.TRANS64.TRYWAIT P1, [R3+URZ+0x33450], R6 ;  /* 0x03345006030075a7 */ /* 0x0002a2000802017f */
[----:B------:R-:W-:Y:S05]  /*240d0*/  @!P0 BRA `(.L_x_2936) ;  /* 0x0000000000048947 */ /* 0x000fea0003800000 */
[----:B------:R-:W-:Y:S01]  /*240e0*/  BPT.TRAP 0x1 ;  /* 0x000000040000795c */ /* 0x000fe20000300000 */
.L_x_2936:
[----:B------:R-:W-:-:S05]  /*240f0*/  VIADD R18, R18, 0x200 ;  /* 0x0000020012127836 */ /* 0x000fca0000000000 */
[----:B------:R-:W-:-:S04]  /*24100*/  SHF.R.U32.HI R18, RZ, 0x4, R18 ;  /* 0x00000004ff127819 */ /* 0x000fc80000011612 */
[----:B------:R-:W-:-:S04]  /*24110*/  LOP3.LUT R18, R18, 0x3fff, RZ, 0xc0, !PT ;  /* 0x00003fff12127812 */ /* 0x000fc800078ec0ff */
[----:B------:R-:W-:Y:S01]  /*24120*/  LOP3.LUT R7, R18, 0x10000, RZ, 0xfc, !PT ;  /* 0x0001000012077812 */ /* 0x000fe200078efcff */
[----:B--2---:R-:W-:Y:S06]  /*24130*/  @P1 BRA `(.L_x_2937) ;  /* 0x0000000000081947 */ /* 0x004fec0003800000 */
[----:B------:R-:W2:Y:S02]  /*24140*/  SYNCS.PHASECHK.TRANS64.TRYWAIT P1, [R3+URZ+0x33450], R6 ;  /* 0x03345006030075a7 */ /* 0x000ea4000802017f */
[----:B--2---:R-:W-:Y:S05]  /*24150*/  @!P1 BRA `(.L_x_2938) ;  /* 0x0000010800149947 */ /* 0x004fea0003800000 */
.L_x_2937:
[----:B-12---:R-:W-:Y:S01]  /*24160*/  IMAD R6, R222, 0x780, R7 ;  /* 0x00000780de067824 */ /* 0x006fe200078e0207 */
[----:B------:R-:W2:Y:S01]  /*24170*/  LDL R5, [R1+0x70] ;  /* 0x0000700001057983 */ /* 0x000ea20000100800 */
[----:B------:R-:W-:Y:S01]  /*24180*/  IMAD.MOV.U32 R7, RZ, RZ, -0x3ffffff0 ;  /* 0xc0000010ff077424 */ /* 0x000fe200078e00ff */
[----:B------:R-:W-:Y:S05]  /*24190*/  WARPSYNC.ALL ;  /* 0x0000000000007948 */ /* 0x000fea0003800000 */
[C---:B------:R-:W-:Y:S01]  /*241a0*/  R2UR UR6, R6.reuse ;  /* 0x00000000060672ca */ /* 0x040fe200000e0000 */
[----:B------:R-:W3:Y:S01]  /*241b0*/  LDL R15, [R1+0x60] ;  /* 0x00006000010f7983 */ /* 0x000ee20000100800 */
[----:B------:R-:W-:Y:S01]  /*241c0*/  R2UR UR7, R7 ;  /* 0x00000000070772ca */ /* 0x000fe200000e0000 */
[----:B------:R-:W-:Y:S01]  /*241d0*/  WARPGROUP.ARRIVE ;  /* 0x00000000000079c5 */ /* 0x000fe20000000000 */
[----:B------:R-:W-:Y:S01]  /*241e0*/  VIADD R8, R6, 0x180 ;  /* 0x0000018006087836 */ /* 0x000fe20000000000 */
[----:B------:R-:W-:Y:S01]  /*241f0*/  ULDC.64 UR4, c[0x0][0x9a0] ;  /* 0x0002680000047ab9 */ /* 0x000fe20000000a00 */
[----:B-----5:R-:W-:Y:S01]  /*24200*/  IMAD.MOV.U32 R9, RZ, RZ, -0x3ffffff0 ;  /* 0xc0000010ff097424 */ /* 0x020fe200078e00ff */
[----:B------:R-:W-:-:S04]  /*24210*/  ISETP.NE.U32.AND P1, PT, RZ, UR4, PT ;  /* 0x00000004ff007c0c */ /* 0x000fc8000bf25070 */
[----:B------:R-:W-:-:S04]  /*24220*/  ISETP.NE.AND.EX P1, PT, RZ, UR5, PT, P1 ;  /* 0x00000005ff007c0c */ /* 0x000fc8000bf25310 */
[----:B------:R-:W-:Y:S01]  /*24230*/  QGMMA.64x192x32.F32.E4M3.E4M3 R24, R216, gdesc[UR4], R24, gsb0 ;  /* 0x02e00004d8187df3 */ /* 0x000fe20008000818 */
[----:B------:R-:W-:Y:S01]  /*24240*/  R2UR UR6, R8 ;  /* 0x00000000080672ca */ /* 0x000fe200000e0000 */
[----:B------:R-:W-:Y:S01]  /*24250*/  VIADD R8, R6, 0x300 ;  /* 0x0000030006087836 */ /* 0x000fe20000000000 */
[----:B------:R-:W-:Y:S01]  /*24260*/  R2UR UR7, R9 ;  /* 0x00000000090772ca */ /* 0x000fe200000e0000 */
[----:B------:R-:W-:-:S05]  /*24270*/  IMAD.MOV.U32 R9, RZ, RZ, -0x3ffffff0 ;  /* 0xc0000010ff097424 */ /* 0x000fca00078e00ff */
[----:B------:R-:W2:Y:S01]  /*24280*/  @P1 LDC.64 R10, c[0x0][0x9c8] ;  /* 0x00027200ff0a1b82 */ /* 0x000ea20000000a00 */
[----:B------:R-:W-:Y:S02]  /*24290*/  WARPGROUP.DEPBAR.LE gsb0, 0x0 ;  /* 0x00008000000079c5 */ /* 0x000fe40000010000 */
[----:B------:R-:W-:-:S08]  /*242a0*/  WARPGROUP.ARRIVE ;  /* 0x00000000000079c5 */ /* 0x000fd00000000000 */
[----:B------:R-:W-:Y:S01]  /*242b0*/  QGMMA.64x192x32.F32.E4M3.E4M3 R24, R212, gdesc[UR4], R24, gsb0 ;  /* 0x02e00004d4187df3 */ /* 0x000fe20008000818 */
[----:B------:R-:W-:Y:S02]  /*242c0*/  R2UR UR6, R8 ;  /* 0x00000000080672ca */ /* 0x000fe400000e0000 */
[----:B------:R-:W-:Y:S02]  /*242d0*/  R2UR UR7, R9 ;  /* 0x00000000090772ca */ /* 0x000fe400000e0000 */
[----:B------:R-:W1:Y:S01]  /*242e0*/  @P1 LDC.64 R8, c[0x0][0x9d0] ;  /* 0x00027400ff081b82 */ /* 0x000e620000000a00 */
[----:B--2---:R-:W-:-:S04]  /*242f0*/  @P1 IMAD R14, R5, R10, RZ ;  /* 0x0000000a050e1224 */ /* 0x004fc800078e02ff */
[C---:B---3--:R-:W-:Y:S02]  /*24300*/  @P1 IMAD R5, R15.reuse, R11, R14 ;  /* 0x0000000b0f051224 */ /* 0x048fe400078e020e */
[----:B------:R-:W-:-:S04]  /*24310*/  @P1 IMAD.WIDE.U32 R10, R15, R10, RZ ;  /* 0x0000000a0f0a1225 */ /* 0x000fc800078e00ff */
[----:B------:R-:W-:Y:S01]  /*24320*/  @P1 IMAD.IADD R11, R11, 0x1, R5 ;  /* 0x000000010b0b1824 */ /* 0x000fe200078e0205 */
[----:B------:R-:W-:Y:S01]  /*24330*/  MOV R5, 0x3f800000 ;  /* 0x3f80000000057802 */ /* 0x000fe20000000f00 */
[----:B-1----:R-:W-:-:S04]  /*24340*/  @P1 IMAD.WIDE.U32 R10, R225, R8, R10 ;  /* 0x00000008e10a1225 */ /* 0x002fc800078e000a */
[----:B------:R-:W-:Y:S01]  /*24350*/  @P1 IMAD R9, R225, R9, R11 ;  /* 0x00000009e1091224 */ /* 0x000fe200078e020b */
[----:B------:R-:W-:-:S04]  /*24360*/  @P1 LEA R8, P2, R10, UR4, 0x2 ;  /* 0x000000040a081c11 */ /* 0x000fc8000f8410ff */
[----:B------:R-:W-:-:S05]  /*24370*/  @P1 LEA.HI.X R9, R10, UR5, R9, 0x2, P2 ;  /* 0x000000050a091c11 */ /* 0x000fca00090f1409 */
[----:B------:R1:W2:Y:S01]  /*24380*/  @P1 LDG.E R5, desc[UR50][R8.64] ;  /* 0x0000003208051981 */ /* 0x0002a2000c1e1900 */
[----:B------:R-:W-:Y:S02]  /*24390*/  WARPGROUP.DEPBAR.LE gsb0, 0x0 ;  /* 0x00008000000079c5 */ /* 0x000fe40000010000 */
[----:B------:R-:W-:-:S06]  /*243a0*/  WARPGROUP.ARRIVE ;  /* 0x00000000000079c5 */ /* 0x000fcc0000000000 */
[----:B------:R-:W-:Y:S01]  /*243b0*/  QGMMA.64x192x32.F32.E4M3.E4M3 R24, R208, gdesc[UR4], R24, gsb0 ;  /* 0x02e00004d0187df3 */ /* 0x000fe20008000818 */
[----:B-1----:R-:W-:Y:S02]  /*243c0*/  VIADD R8, R6, 0x480 ;  /* 0x0000048006087836 */ /* 0x002fe40000000000 */
[----:B------:R-:W-:-:S03]  /*243d0*/  IMAD.MOV.U32 R9, RZ, RZ, -0x3ffffff0 ;  /* 0xc0000010ff097424 */ /* 0x000fc600078e00ff */
[----:B------:R-:W-:Y:S02]  /*243e0*/  R2UR UR6, R8 ;  /* 0x00000000080672ca */ /* 0x000fe400000e0000 */
[----:B------:R-:W-:Y:S01]  /*243f0*/  R2UR UR7, R9 ;  /* 0x00000000090772ca */ /* 0x000fe200000e0000 */
[----:B------:R-:W-:Y:S02]  /*24400*/  VIADD R6, R6, 0x600 ;  /* 0x0000060006067836 */ /* 0x000fe40000000000 */
[----:B------:R-:W-:Y:S01]  /*24410*/  IMAD.MOV.U32 R7, RZ, RZ, -0x3ffffff0 ;  /* 0xc0000010ff077424 */ /* 0x000fe200078e00ff */
[----:B------:R-:W1:Y:S01]  /*24420*/  SHFL.BFLY PT, R11, R12, 0x2, 0x1f ;  /* 0x0c401f000c0b7f89 */ /* 0x000e6200000e0000 */
[----:B------:R-:W-:Y:S02]  /*24430*/  WARPGROUP.DEPBAR.LE gsb0, 0x0 ;  /* 0x00008000000079c5 */ /* 0x000fe40000010000 */
[----:B------:R-:W-:-:S06]  /*24440*/  WARPGROUP.ARRIVE ;  /* 0x00000000000079c5 */ /* 0x000fcc0000000000 */
[----:B------:R-:W-:Y:S01]  /*24450*/  QGMMA.64x192x32.F32.E4M3.E4M3 R24, R204, gdesc[UR4], R24, gsb0 ;  /* 0x02e00004cc187df3 */ /* 0x000fe20008000818 */
[----:B------:R-:W-:Y:S02]  /*24460*/  R2UR UR6, R6 ;  /* 0x00000000060672ca */ /* 0x000fe400000e0000 */
[----:B------:R-:W-:Y:S01]  /*24470*/  R2UR UR7, R7 ;  /* 0x00000000070772ca */ /* 0x000fe200000e0000 */
[----:B------:R-:W3:Y:S01]  /*24480*/  SHFL.BFLY PT, R6, R13, 0x2, 0x1f ;  /* 0x0c401f000d067f89 */ /* 0x000ee200000e0000 */
[----:B-1----:R-:W-:-:S05]  /*24490*/  FADD.FTZ R11, R11, R12 ;  /* 0x0000000c0b0b7221 */ /* 0x002fca0000010000 */
[----:B------:R-:W1:Y:S01]  /*244a0*/  SHFL.BFLY PT, R8, R11, 0x1, 0x1f ;  /* 0x0c201f000b087f89 */ /* 0x000e6200000e0000 */
[----:B---3--:R-:W-:-:S05]  /*244b0*/  FADD.FTZ R6, R6, R13 ;  /* 0x0000000d06067221 */ /* 0x008fca0000010000 */
[----:B------:R-:W3:Y:S01]  /*244c0*/  SHFL.BFLY PT, R7, R6, 0x1, 0x1f ;  /* 0x0c201f0006077f89 */ /* 0x000ee200000e0000 */
[----:B-1----:R-:W-:-:S01]  /*244d0*/  FADD.FTZ R15, R11, R8 ;  /* 0x000000080b0f7221 */ /* 0x002fc20000010000 */
[----:B------:R-:W-:-:S03]  /*244e0*/  IMAD.MOV.U32 R8, RZ, RZ, RZ ;  /* 0x000000ffff087224 */ /* 0x000fc600078e00ff */
[----:B------:R-:W-:-:S05]  /*244f0*/  FMUL.FTZ R12, R15, 0.00390625 ;  /* 0x3b8000000f0c7820 */ /* 0x000fca0000410000 */
[----:B------:R-:W-:Y:S01]  /*24500*/  FSETP.NE.FTZ.AND P3, PT, R12, RZ, PT ;  /* 0x000000ff0c00720b */ /* 0x000fe20003f75000 */
[----:B---3--:R-:W-:-:S05]  /*24510*/  FADD.FTZ R14, R6, R7 ;  /* 0x00000007060e7221 */ /* 0x008fca0000010000 */
[C---:B------:R-:W-:Y:S01]  /*24520*/  FSETP.NE.FTZ.AND P1, PT, R14.reuse, RZ, PT ;  /* 0x000000ff0e00720b */ /* 0x040fe20003f35000 */
[----:B------:R-:W-:-:S05]  /*24530*/  FMUL.FTZ R18, R14, 0.00390625 ;  /* 0x3b8000000e127820 */ /* 0x000fca0000410000 */
[----:B------:R-:W-:-:S07]  /*24540*/  FSETP.NE.FTZ.AND P2, PT, R18, RZ, PT ;  /* 0x000000ff1200720b */ /* 0x000fce0003f55000 */
[----:B------:R-:W-:Y:S01]  /*24550*/  @P1 MUFU.RCP R8, R14 ;  /* 0x0000000e00081308 */ /* 0x000fe20000001000 */
[----:B------:R-:W-:Y:S01]  /*24560*/  FSETP.NE.FTZ.AND P1, PT, R15, RZ, PT ;  /* 0x000000ff0f00720b */ /* 0x000fe20003f35000 */
[----:B------:R-:W-:-:S06]  /*24570*/  IMAD.MOV.U32 R10, RZ, RZ, RZ ;  /* 0x000000ffff0a7224 */ /* 0x000fcc00078e00ff */
[----:B------:R-:W1:Y:S01]  /*24580*/  @P3 MUFU.LG2 R9, R12 ;  /* 0x0000000c00093308 */ /* 0x000e620000000c00 */
[----:B------:R-:W-:Y:S02]  /*24590*/  WARPGROUP.DEPBAR.LE gsb0, 0x0 ;  /* 0x00008000000079c5 */ /* 0x000fe40000010000 */
[----:B------:R-:W-:-:S06]  /*245a0*/  WARPGROUP.ARRIVE ;  /* 0x00000000000079c5 */ /* 0x000fcc0000000000 */
[----:B------:R-:W-:Y:S01]  /*245b0*/  QGMMA.64x192x32.F32.E4M3.E4M3 R24, R200, gdesc[UR4], R24, gsb0 ;  /* 0x02e00004c8187df3 */ /* 0x000fe20008000818 */
[----:B------:R-:W3:Y:S08]  /*245c0*/  @P2 MUFU.LG2 R6, R18 ;  /* 0x0000001200062308 */ /* 0x000ef00000000c00 */
[----:B------:R-:W4:Y:S01]  /*245d0*/  @P1 MUFU.RCP R10, R15 ;  /* 0x0000000f000a1308 */ /* 0x000f220000001000 */
[C---:B------:R-:W-:Y:S01]  /*245e0*/  @P2 FMUL.FTZ R7, R2.reuse, 0.69314718246459960938 ;  /* 0x3f31721802072820 */ /* 0x040fe20000410000 */
[----:B------:R-:W-:Y:S01]  /*245f0*/  @P3 FMUL.FTZ R2, R2, 0.69314718246459960938 ;  /* 0x3f31721802023820 */ /* 0x000fe20000410000 */
[----:B-1----:R-:W-:Y:S01]  /*24600*/  @P3 FMUL.FTZ R9, R9, 0.69314718246459960938 ;  /* 0x3f31721809093820 */ /* 0x002fe20000410000 */
[----:B------:R-:W-:-:S02]  /*24610*/  IMAD.MOV.U32 R151, RZ, RZ, -0x800000 ;  /* 0xff800000ff977424 */ /* 0x000fc400078e00ff */
[----:B------:R-:W-:Y:S02]  /*24620*/  IMAD.MOV.U32 R150, RZ, RZ, -0x800000 ;  /* 0xff800000ff967424 */ /* 0x000fe400078e00ff */
[----:B---3--:R-:W-:Y:S01]  /*24630*/  @P2 FMUL.FTZ R6, R6, 0.69314718246459960938 ;  /* 0x3f31721806062820 */ /* 0x008fe20000410000 */
[----:B------:R-:W-:-:S01]  /*24640*/  @P3 FFMA.FTZ R151, R2, R0, R9 ;  /* 0x0000000002973223 */ /* 0x000fc20000010009 */
[----:B--2---:R-:W-:Y:S02]  /*24650*/  FMUL.FTZ R2, R8, R5 ;  /* 0x0000000508027220 */ /* 0x004fe40000410000 */
[----:B------:R-:W-:-:S01]  /*24660*/  @P2 FFMA.FTZ R150, R7, R4, R6 ;  /* 0x0000000407962223 */ /* 0x000fc20000010006 */
[----:B----4-:R-:W-:Y:S01]  /*24670*/  FMUL.FTZ R0, R10, R5 ;  /* 0x000000050a007220 */ /* 0x010fe20000410000 */
[----:B------:R-:W-:Y:S02]  /*24680*/  WARPGROUP.DEPBAR.LE gsb0, 0x0 ;  /* 0x00008000000079c5 */ /* 0x000fe40000010000 */
[----:B------:R-:W-:Y:S05]  /*24690*/  @!P0 BRA `(.L_x_2939) ;  /* 0x0000000000048947 */ /* 0x000fea0003800000 */
[----:B------:R-:W-:Y:S01]  /*246a0*/  BPT.TRAP 0x1 ;  /* 0x000000040000795c */ /* 0x000fe20000300000 */
.L_x_2939:
[----:B------:R-:W2:Y:S01]  /*246b0*/  LDL.LU R13, [R1] ;  /* 0x00000000010d7983 */ /* 0x000ea20000300800 */
[----:B------:R-:W-:Y:S01]  /*246c0*/  VIADD R222, R222, 0x1 ;  /* 0x00000001dede7836 */ /* 0x000fe20000000000 */
[----:B------:R-:W-:Y:S01]  /*246d0*/  IADD3 R5, R3, 0x33460, RZ ;  /* 0x0003346003057810 */ /* 0x000fe20007ffe0ff */
[----:B------:R-:W-:Y:S02]  /*246e0*/  IMAD.U32 R6, RZ, RZ, UR38 ;  /* 0x00000026ff067e24 */ /* 0x000fe4000f8e00ff */
[-C--:B------:R-:W-:Y:S01]  /*246f0*/  FMUL.FTZ R12, R64, R2.reuse ;  /* 0x00000002400c7220 */ /* 0x080fe20000410000 */
[-C--:B------:R-:W-:Y:S01]  /*24700*/  FMUL.FTZ R3, R32, R2.reuse ;  /* 0x0000000220037220 */ /* 0x080fe20000410000 */
[----:B------:R-:W-:Y:S01]  /*24710*/  ISETP.NE.AND P1, PT, R222, 0x2, PT ;  /* 0x00000002de00780c */ /* 0x000fe20003f25270 */
        /* <DEDUP_REMOVED lines=47> */
[----:B------:R-:W-:Y:S01]  /*24a10*/  SEL R2, RZ, 0x1, P1 ;  /* 0x00000001ff027807 */ /* 0x000fe20000800000 */
[-C--:B------:R-:W-:Y:S01]  /*24a20*/  FMUL.FTZ R92, R42, R0.reuse ;  /* 0x000000002a5c7220 */ /* 0x080fe20000410000 */
[-C--:B------:R-:W-:Y:S01]  /*24a30*/  FMUL.FTZ R42, R79, R0.reuse ;  /* 0x000000004f2a7220 */ /* 0x080fe20000410000 */
[-C--:B------:R-:W-:Y:S01]  /*24a40*/  FMUL.FTZ R137, R38, R0.reuse ;  /* 0x0000000026897220 */ /* 0x080fe20000410000 */
[-C--:B------:R-:W-:Y:S01]  /*24a50*/  FMUL.FTZ R138, R43, R0.reuse ;  /* 0x000000002b8a7220 */ /* 0x080fe20000410000 */
        /* <DEDUP_REMOVED lines=25> */
[-C--:B-1----:R-:W-:Y:S01]  /*24bf0*/  FMUL.FTZ R5, R119, R0.reuse ;  /* 0x0000000077057220 */ /* 0x082fe20000410000 */
        /* <DEDUP_REMOVED lines=20> */
[----:B------:R-:W-:Y:S01]  /*24d40*/  SEL R222, R222, RZ, P1 ;  /* 0x000000ffdede7207 */ /* 0x000fe20000800000 */
[----:B------:R-:W-:Y:S01]  /*24d50*/  UIADD3 UR37, UR37, 0x1, URZ ;  /* 0x0000000125257890 */ /* 0x000fe2000fffe03f */
[----:B--2---:R-:W-:-:S05]  /*24d60*/  LOP3.LUT R13, R13, R2, RZ, 0x3c, !PT ;  /* 0x000000020d0d7212 */ /* 0x004fca00078e3cff */
[----:B------:R1:W-:Y:S06]  /*24d70*/  STL [R1], R13 ;  /* 0x0000000d01007387 */ /* 0x0003ec0000100800 */
.L_x_2868:
[----:B------:R-:W-:Y:S05]  /*24d80*/  WARPSYNC.ALL ;  /* 0x0000000000007948 */ /* 0x000fea0003800000 */
[----:B------:R-:W2:Y:S01]  /*24d90*/  LDL R166, [R1+0x64] ;  /* 0x0000640001a67983 */ /* 0x000ea20000100800 */
[----:B------:R-:W3:Y:S01]  /*24da0*/  S2UR UR38, SR_CgaCtaId ;  /* 0x00000000002679c3 */ /* 0x000ee20000008800 */
[----:B------:R-:W-:Y:S01]  /*24db0*/  UMOV UR4, 0x400 ;  /* 0x0000040000047882 */ /* 0x000fe20000000000 */
[----:B------:R-:W-:Y:S01]  /*24dc0*/  BSSY B0, `(.L_x_2940) ;  /* 0x00005c3000007945 */ /* 0x000fe20003800000 */
[----:B---3--:R-:W-:-:S06]  /*24dd0*/  ULEA UR4, UR38, UR4, 0x18 ;  /* 0x0000000426047291 */ /* 0x008fcc000f8ec03f */
[----:B------:R-:W-:Y:S01]  /*24de0*/  IMAD.U32 R18, RZ, RZ, UR4 ;  /* 0x00000004ff127e24 */ /* 0x000fe2000f8e00ff */
[----:B------:R-:W-:Y:S06]  /*24df0*/  BAR.SYNC.DEFER_BLOCKING 0x5, 0x180 ;  /* 0x0146000000007b1d */ /* 0x000fec0000010000 */
[----:B------:R3:W4:Y:S02]  /*24e00*/  LDS.128 R28, [R18+0x334d0] ;  /* 0x0334d000121c7984 */ /* 0x0007240000000c00 */
[----:B------:R-:W-:Y:S06]  /*24e10*/  BAR.ARV 0x4, 0x180 ;  /* 0x0106000000007b1d */ /* 0x000fec0000002000 */
[----:B--2---:R-:W-:-:S13]  /*24e20*/  ISETP.NE.AND P1, PT, R166, RZ, PT ;  /* 0x000000ffa600720c */ /* 0x004fda0003f25270 */
[----:B------:R-:W2:Y:S02]  /*24e30*/  @!P1 LDC R166, c[0x0][0xad4] ;  /* 0x0002b500ffa69b82 */ /* 0x000ea40000000800 */
[----:B--2---:R3:W-:Y:S01]  /*24e40*/  @!P1 STL [R1+0x64], R166 ;  /* 0x000064a601009387 */ /* 0x0047e20000100800 */
[----:B----4-:R-:W-:Y:S05]  /*24e50*/  @P0 BRA `(.L_x_2941) ;  /* 0x0000004c00640947 */ /* 0x010fea0003800000 */
[----:B------:R-:W2:Y:S01]  /*24e60*/  LDL R26, [R1+0x144] ;  /* 0x00014400011a7983 */ /* 0x000ea20000100800 */
[----:B------:R-:W-:Y:S01]  /*24e70*/  ULDC.64 UR4, c[0x4][0x38] ;  /* 0x01000e0000047ab9 */ /* 0x000fe20000000a00 */
[----:B-1----:R-:W1:Y:S01]  /*24e80*/  S2R R13, SR_SWINHI ;  /* 0x00000000000d7919 */ /* 0x002e620000002f00 */
[----:B------:R-:W4:Y:S01]  /*24e90*/  S2R R167, SR_TID.X ;  /* 0x0000000000a77919 */ /* 0x000f220000002100 */
[----:B------:R-:W-:Y:S02]  /*24ea0*/  MOV R80, R18 ;  /* 0x0000001200507202 */ /* 0x000fe40000000f00 */
[----:B-1----:R-:W-:Y:S01]  /*24eb0*/  MOV R81, R13 ;  /* 0x0000000d00517202 */ /* 0x002fe20000000f00 */
[----:B----4-:R-:W-:-:S05]  /*24ec0*/  IMAD.SHL.U32 R0, R167, 0x4, RZ ;  /* 0x00000004a7007824 */ /* 0x010fca00078e00ff */
[----:B------:R-:W-:-:S04]  /*24ed0*/  LOP3.LUT R0, R0, 0xc, RZ, 0xc0, !PT ;  /* 0x0000000c00007812 */ /* 0x000fc800078ec0ff */
[----:B------:R-:W-:-:S05]  /*24ee0*/  IADD3 R24, P0, R0, UR4, RZ ;  /* 0x0000000400187c10 */ /* 0x000fca000ff1e0ff */
[----:B------:R-:W-:-:S05]  /*24ef0*/  IMAD.X R25, RZ, RZ, UR5, P0 ;  /* 0x00000005ff197e24 */ /* 0x000fca00080e06ff */
[----:B------:R1:W5:Y:S01]  /*24f00*/  LDG.E.CONSTANT R0, desc[UR50][R24.64] ;  /* 0x0000003218007981 */ /* 0x000362000c1e9900 */
[----:B------:R-:W-:Y:S01]  /*24f10*/  LOP3.LUT P0, R2, R167, 0x3, RZ, 0xc0, !PT ;  /* 0x00000003a7027812 */ /* 0x000fe2000780c0ff */
[----:B------:R-:W-:-:S03]  /*24f20*/  UMOV UR4, 0xffffffff ;  /* 0xffffffff00047882 */ /* 0x000fc60000000000 */
[----:B------:R-:W-:-:S04]  /*24f30*/  ISETP.EQ.OR P0, PT, R2, 0x3, !P0 ;  /* 0x000000030200780c */ /* 0x000fc80004702670 */
[----:B------:R-:W-:Y:S02]  /*24f40*/  SEL R2, R4, R149, P0 ;  /* 0x0000009504027207 */ /* 0x000fe40000000000 */
[----:B------:R-:W-:Y:S02]  /*24f50*/  SEL R13, R148, R20, P0 ;  /* 0x00000014940d7207 */ /* 0x000fe40000000000 */
[----:B------:R-:W-:Y:S02]  /*24f60*/  SEL R149, R149, R4, P0 ;  /* 0x0000000495957207 */ /* 0x000fe40000000000 */
[----:B------:R-:W-:Y:S01]  /*24f70*/  SEL R148, R20, R148, P0 ;  /* 0x0000009414947207 */ /* 0x000fe20000000000 */
[----:B--2---:R-:W-:-:S03]  /*24f80*/  IMAD.WIDE R54, R26, 0x2, R80 ;  /* 0x000000021a367825 */ /* 0x004fc600078e0250 */
[C---:B------:R-:W-:Y:S02]  /*24f90*/  IADD3 R59, P3, R54.reuse, 0x8060, RZ ;  /* 0x00008060363b7810 */ /* 0x040fe40007f7e0ff */
[----:B------:R-:W-:Y:S02]  /*24fa0*/  IADD3 R69, P1, R54, 0x8000, RZ ;  /* 0x0000800036457810 */ /* 0x000fe40007f3e0ff */
[----:B------:R-:W-:Y:S02]  /*24fb0*/  LOP3.LUT R58, R59, 0x380, RZ, 0xc0, !PT ;  /* 0x000003803b3a7812 */ /* 0x000fe400078ec0ff */
[----:B------:R-:W-:Y:S02]  /*24fc0*/  LOP3.LUT R68, R69, 0x380, RZ, 0xc0, !PT ;  /* 0x0000038045447812 */ /* 0x000fe400078ec0ff */
[----:B------:R-:W-:Y:S02]  /*24fd0*/  SHF.R.U64 R58, R58, 0x3, RZ ;  /* 0x000000033a3a7819 */ /* 0x000fe400000012ff */
[----:B------:R-:W-:-:S02]  /*24fe0*/  SHF.R.U64 R68, R68, 0x3, RZ ;  /* 0x0000000344447819 */ /* 0x000fc400000012ff */
[----:B------:R-:W-:Y:S01]  /*24ff0*/  LOP3.LUT R58, R58, R59, RZ, 0x3c, !PT ;  /* 0x0000003b3a3a7212 */ /* 0x000fe200078e3cff */
[----:B------:R-:W-:Y:S01]  /*25000*/  IMAD.X R59, RZ, RZ, R55, P3 ;  /* 0x000000ffff3b7224 */ /* 0x000fe200018e0637 */
[C---:B------:R-:W-:Y:S02]  /*25010*/  IADD3 R63, P4, R54.reuse, 0x8040, RZ ;  /* 0x00008040363f7810 */ /* 0x040fe40007f9e0ff */
[C---:B------:R-:W-:Y:S02]  /*25020*/  IADD3 R67, P5, R54.reuse, 0x8020, RZ ;  /* 0x0000802036437810 */ /* 0x040fe40007fbe0ff */
[C---:B------:R-:W-:Y:S02]  /*25030*/  IADD3 R71, P2, R54.reuse, 0x4060, RZ ;  /* 0x0000406036477810 */ /* 0x040fe40007f5e0ff */
[----:B------:R-:W-:Y:S02]  /*25040*/  IADD3 R73, P3, R54, 0x4040, RZ ;  /* 0x0000404036497810 */ /* 0x000fe40007f7e0ff */
[----:B------:R-:W-:-:S02]  /*25050*/  LOP3.LUT R68, R68, R69, RZ, 0x3c, !PT ;  /* 0x0000004544447212 */ /* 0x000fc400078e3cff */
[----:B------:R-:W-:Y:S02]  /*25060*/  LOP3.LUT R62, R63, 0x380, RZ, 0xc0, !PT ;  /* 0x000003803f3e7812 */ /* 0x000fe400078ec0ff */
[----:B------:R-:W-:Y:S02]  /*25070*/  LOP3.LUT R66, R67, 0x380, RZ, 0xc0, !PT ;  /* 0x0000038043427812 */ /* 0x000fe400078ec0ff */
[----:B------:R-:W-:Y:S02]  /*25080*/  LOP3.LUT R70, R71, 0x380, RZ, 0xc0, !PT ;  /* 0x0000038047467812 */ /* 0x000fe400078ec0ff */
[----:B------:R-:W-:Y:S02]  /*25090*/  LOP3.LUT R72, R73, 0x380, RZ, 0xc0, !PT ;  /* 0x0000038049487812 */ /* 0x000fe400078ec0ff */
[----:B------:R-:W-:Y:S02]  /*250a0*/  IADD3.X R69, RZ, R55, RZ, P1, !PT ;  /* 0x00000037ff457210 */ /* 0x000fe40000ffe4ff */
[----:B------:R-:W-:-:S02]  /*250b0*/  IADD3 R27, P1, R54, 0x60, RZ ;  /* 0x00000060361b7810 */ /* 0x000fc40007f3e0ff */
[----:B------:R-:W-:Y:S02]  /*250c0*/  SHF.R.U64 R62, R62, 0x3, RZ ;  /* 0x000000033e3e7819 */ /* 0x000fe400000012ff */
[----:B------:R-:W-:Y:S02]  /*250d0*/  SHF.R.U64 R66, R66, 0x3, RZ ;  /* 0x0000000342427819 */ /* 0x000fe400000012ff */
        /* <DEDUP_REMOVED lines=13> */
[C---:B-1----:R-:W-:Y:S02]  /*251b0*/  IADD3 R25, P5, R54.reuse, 0x4000, RZ ;  /* 0x0000400036197810 */ /* 0x042fe40007fbe0ff */
        /* <DEDUP_REMOVED lines=39> */
[----:B------:R-:W-:Y:S01]  /*25430*/  SEL R32, R32, R33, P0 ;  /* 0x0000002120207207 */ /* 0x000fe20000000000 */
[----:B-----5:R-:W-:Y:S01]  /*25440*/  SHFL.IDX PT, R28, R28, R0, 0x1c1f ;  /* 0x001c1f001c1c7589 */ /* 0x020fe200000e0000 */
[----:B------:R-:W-:Y:S02]  /*25450*/  SEL R3, R14, R133, P0 ;  /* 0x000000850e037207 */ /* 0x000fe40000000000 */
[----:B------:R-:W-:-:S02]  /*25460*/  SEL R33, R88, R121, P0 ;  /* 0x0000007958217207 */ /* 0x000fc40000000000 */
[----:B------:R-:W-:Y:S02]  /*25470*/  SEL R34, R121, R88, P0 ;  /* 0x0000005879227207 */ /* 0x000fe40000000000 */
[----:B------:R-:W-:Y:S01]  /*25480*/  SEL R119, R6, R127, P0 ;  /* 0x0000007f06777207 */ /* 0x000fe20000000000 */
[----:B------:R-:W-:Y:S01]  /*25490*/  SHFL.IDX PT, R3, R3, R0, 0x1c1f ;  /* 0x001c1f0003037589 */ /* 0x000fe200000e0000 */
[----:B------:R-:W-:Y:S02]  /*254a0*/  SEL R146, R127, R6, P0 ;  /* 0x000000067f927207 */ /* 0x000fe40000000000 */
[----:B------:R-:W-:Y:S01]  /*254b0*/  SEL R133, R133, R14, P0 ;  /* 0x0000000e85857207 */ /* 0x000fe20000000000 */
[----:B------:R-:W-:Y:S01]  /*254c0*/  SHFL.IDX PT, R33, R33, R0, 0x1c1f ;  /* 0x001c1f0021217589 */ /* 0x000fe200000e0000 */
[----:B------:R-:W-:Y:S02]  /*254d0*/  LOP3.LUT R121, R0, 0x2, RZ, 0x3c, !PT ;  /* 0x0000000200797812 */ /* 0x000fe400078e3cff */
        /* <DEDUP_REMOVED lines=40> */
[----:B------:R-:W4:Y:S01]  /*25760*/  SHFL.IDX PT, R9, R106, R0, 0x1c1f ;  /* 0x001c1f006a097589 */ /* 0x000f2200000e0000 */
[----:B------:R-:W-:Y:S01]  /*25770*/  SEL R27, R128, R11, P0 ;  /* 0x0000000b801b7207 */ /* 0x000fe20000000000 */
[----:B------:R-:W-:Y:S01]  /*25780*/  IMAD.MOV.U32 R128, RZ, RZ, RZ ;  /* 0x000000ffff807224 */ /* 0x000fe200078e00ff */
        /* <DEDUP_REMOVED lines=8> */
[----:B------:R-:W-:Y:S02]  /*25810*/  SEL R56, R56, R57, P0 ;  /* 0x0000003938387207 */ /* 0x000fe40000000000 */
[----:B------:R-:W-:Y:S01]  /*25820*/  SEL R57, R104, R65, P0 ;  /* 0x0000004168397207 */ /* 0x000fe20000000000 */
[----:B------:R-:W3:Y:S01]  /*25830*/  SHFL.IDX PT, R27, R27, R121, 0x1c1f ;  /* 0x001c1f791b1b7589 */ /* 0x000ee200000e0000 */
        /* <DEDUP_REMOVED lines=10> */
[----:B-1----:R-:W-:Y:S01]  /*258e0*/  SEL R124, R3, R4, P0 ;  /* 0x00000004037c7207 */ /* 0x002fe20000000000 */
[----:B------:R-:W1:Y:S01]  /*258f0*/  SHFL.IDX PT, R54, R54, R121, 0x1c1f ;  /* 0x001c1f7936367589 */ /* 0x000e6200000e0000 */
[----:B------:R-:W-:-:S02]  /*25900*/  SEL R3, R4, R3, P0 ;  /* 0x0000000304037207 */ /* 0x000fc40000000000 */
[----:B------:R-:W-:Y:S01]  /*25910*/  SEL R65, R105, R141, P0 ;  /* 0x0000008d69417207 */ /* 0x000fe20000000000 */
[----:B------:R-:W-:Y:S01]  /*25920*/  SHFL.IDX PT, R55, R55, R0, 0x1c1f ;  /* 0x001c1f0037377589 */ /* 0x000fe200000e0000 */
[----:B------:R-:W-:Y:S02]  /*25930*/  SEL R66, R141, R105, P0 ;  /* 0x000000698d427207 */ /* 0x000fe40000000000 */
[----:B--2---:R-:W-:Y:S01]  /*25940*/  SEL R4, R5, R6, P0 ;  /* 0x0000000605047207 */ /* 0x004fe20000000000 */
[----:B------:R-:W2:Y:S01]  /*25950*/  SHFL.IDX PT, R56, R56, R121, 0x1c1f ;  /* 0x001c1f7938387589 */ /* 0x000ea200000e0000 */
[----:B------:R-:W-:Y:S02]  /*25960*/  SEL R5, R6, R5, P0 ;  /* 0x0000000506057207 */ /* 0x000fe40000000000 */
[----:B------:R-:W-:Y:S01]  /*25970*/  SEL R6, R7, R8, P0 ;  /* 0x0000000807067207 */ /* 0x000fe20000000000 */
[----:B------:R-:W-:Y:S01]  /*25980*/  SHFL.IDX PT, R57, R57, R0, 0x1c1f ;  /* 0x001c1f0039397589 */ /* 0x000fe200000e0000 */
[----:B------:R-:W-:-:S02]  /*25990*/  SEL R7, R8, R7, P0 ;  /* 0x0000000708077207 */ /* 0x000fc40000000000 */
[----:B------:R-:W-:Y:S01]  /*259a0*/  SEL R69, R100, R140, P0 ;  /* 0x0000008c64457207 */ /* 0x000fe20000000000 */
[----:B------:R-:W2:Y:S01]  /*259b0*/  SHFL.IDX PT, R58, R58, R121, 0x1c1f ;  /* 0x001c1f793a3a7589 */ /* 0x000ea200000e0000 */
[----:B------:R-:W-:Y:S02]  /*259c0*/  SEL R70, R140, R100, P0 ;  /* 0x000000648c467207 */ /* 0x000fe40000000000 */
[----:B----4-:R-:W-:Y:S01]  /*259d0*/  SEL R8, R9, R10, P0 ;  /* 0x0000000a09087207 */ /* 0x010fe20000000000 */
        /* <DEDUP_REMOVED lines=28> */
[----:B0-----:R-:W-:Y:S02]  /*25ba0*/  SEL R21, R24, R25, P0 ;  /* 0x0000001918157207 */ /* 0x001fe40000000000 */
        /* <DEDUP_REMOVED lines=33> */
[----:B---3--:R-:W-:Y:S01]  /*25dc0*/  SEL R25, R26, R27, P0 ;  /* 0x0000001b1a197207 */ /* 0x008fe20000000000 */
        /* <DEDUP_REMOVED lines=9> */
[----:B------:R-:W3:Y:S01]  /*25e60*/  SHFL.IDX PT, R92, R147, R121, 0x1c1f ;  /* 0x001c1f79935c7589 */ /* 0x000ee200000e0000 */
[----:B------:R-:W-:Y:S02]  /*25e70*/  SEL R35, R52, R35, P0 ;  /* 0x0000002334237207 */ /* 0x000fe40000000000 */
[----:B-1----:R-:W-:Y:S01]  /*25e80*/  SEL R52, R53, R54, P0 ;  /* 0x0000003635347207 */ /* 0x002fe20000000000 */
[----:B------:R-:W1:Y:S01]  /*25e90*/  SHFL.IDX PT, R86, R145, R121, 0x1c1f ;  /* 0x001c1f7991567589 */ /* 0x000e6200000e0000 */
[----:B------:R-:W-:-:S02]  /*25ea0*/  SEL R53, R54, R53, P0 ;  /* 0x0000003536357207 */ /* 0x000fc40000000000 */
[----:B--2---:R-:W-:Y:S01]  /*25eb0*/  SEL R54, R55, R56, P0 ;  /* 0x0000003837367207 */ /* 0x004fe20000000000 */
[----:B------:R-:W2:Y:S01]  /*25ec0*/  SHFL.IDX PT, R88, R146, R121, 0x1c1f ;  /* 0x001c1f7992587589 */ /* 0x000ea200000e0000 */
[----:B------:R-:W-:Y:S02]  /*25ed0*/  SEL R55, R56, R55, P0 ;  /* 0x0000003738377207 */ /* 0x000fe40000000000 */
[----:B------:R-:W-:Y:S01]  /*25ee0*/  SEL R56, R57, R58, P0 ;  /* 0x0000003a39387207 */ /* 0x000fe20000000000 */
[----:B------:R-:W2:Y:S01]  /*25ef0*/  SHFL.IDX PT, R84, R143, R121, 0x1c1f ;  /* 0x001c1f798f547589 */ /* 0x000ea200000e0000 */
[----:B------:R-:W-:Y:S02]  /*25f00*/  SEL R57, R58, R57, P0 ;  /* 0x000000393a397207 */ /* 0x000fe40000000000 */
[----:B----4-:R-:W-:Y:S01]  /*25f10*/  SEL R58, R59, R60, P0 ;  /* 0x0000003c3b3a7207 */ /* 0x010fe20000000000 */
        /* <DEDUP_REMOVED lines=25> */
[----:B-1----:R-:W-:Y:S02]  /*260b0*/  SEL R112, R114, R86, P0 ;  /* 0x0000005672707207 */ /* 0x002fe40000000000 */
[----:B--2---:R-:W-:Y:S01]  /*260c0*/  SEL R117, R119, R88, P0 ;  /* 0x0000005877757207 */ /* 0x004fe20000000000 */
[----:B------:R-:W-:Y:S01]  /*260d0*/  SHFL.IDX PT, R91, R91, R0, 0x1c1f ;  /* 0x001c1f005b5b7589 */ /* 0x000fe200000e0000 */
[----:B------:R-:W-:-:S02]  /*260e0*/  SEL R116, R118, R84, P0 ;  /* 0x0000005476747207 */ /* 0x000fc40000000000 */
[----:B----4-:R-:W-:Y:S01]  /*260f0*/  SEL R72, R73, R74, P0 ;  /* 0x0000004a49487207 */ /* 0x010fe20000000000 */
        /* <DEDUP_REMOVED lines=10> */
[----:B------:R-:W-:-:S03]  /*261a0*/  SEL R77, R78, R77, P0 ;  /* 0x0000004d4e4d7207 */ /* 0x000fc60000000000 */
        /* <DEDUP_REMOVED lines=10> */
[----:B------:R-:W4:Y:S04]  /*26250*/  SHFL.IDX PT, R44, R44, R121, 0x1c1f ;  /* 0x001c1f792c2c7589 */ /* 0x000f2800000e0000 */
[----:B------:R-:W-:Y:S01]  /*26260*/  SHFL.IDX PT, R47, R47, R121, 0x1c1f ;  /* 0x001c1f792f2f7589 */ /* 0x000fe200000e0000 */
        /* <DEDUP_REMOVED lines=12> */
[----:B------:R-:W3:Y:S01]  /*26330*/  SHFL.IDX PT, R38, R38, R121, 0x1c1f ;  /* 0x001c1f7926267589 */ /* 0x000ee200000e0000 */
[----:B----4-:R-:W-:Y:S02]  /*26340*/  SEL R88, R89, R44, P0 ;  /* 0x0000002c59587207 */ /* 0x010fe40000000000 */
[----:B------:R-:W-:Y:S01]  /*26350*/  SEL R89, R44, R89, P0 ;  /* 0x000000592c597207 */ /* 0x000fe20000000000 */
        /* <DEDUP_REMOVED lines=8> */
[----:B------:R-:W-:Y:S02]  /*263e0*/  SEL R96, R97, R40, P0 ;  /* 0x0000002861607207 */ /* 0x000fe40000000000 */
[----:B------:R-:W-:Y:S01]  /*263f0*/  SEL R97, R40, R97, P0 ;  /* 0x0000006128617207 */ /* 0x000fe20000000000 */
[----:B------:R-:W0:Y:S01]  /*26400*/  SHFL.IDX PT, R127, R152, R0, 0x1c1f ;  /* 0x001c1f00987f7589 */ /* 0x000e2200000e0000 */
[----:B--2---:R-:W-:-:S02]  /*26410*/  SEL R98, R99, R43, P0 ;  /* 0x0000002b63627207 */ /* 0x004fc40000000000 */
[----:B------:R-:W-:Y:S01]  /*26420*/  SEL R99, R43, R99, P0 ;  /* 0x000000632b637207 */ /* 0x000fe20000000000 */
[----:B------:R2:W0:Y:S01]  /*26430*/  SHFL.IDX PT, R125, R125, R0, 0x1c1f ;  /* 0x001c1f007d7d7589 */ /* 0x00042200000e0000 */
[----:B---3--:R-:W-:Y:S02]  /*26440*/  SEL R100, R101, R38, P0 ;  /* 0x0000002665647207 */ /* 0x008fe40000000000 */
[----:B------:R-:W-:Y:S01]  /*26450*/  SEL R101, R38, R101, P0 ;  /* 0x0000006526657207 */ /* 0x000fe20000000000 */
[----:B------:R-:W3:Y:S01]  /*26460*/  SHFL.IDX PT, R11, R153, R121, 0x1c1f ;  /* 0x001c1f79990b7589 */ /* 0x000ee200000e0000 */
[----:B----4-:R-:W-:Y:S02]  /*26470*/  SEL R102, R103, R41, P0 ;  /* 0x0000002967667207 */ /* 0x010fe40000000000 */
[----:B------:R-:W-:Y:S01]  /*26480*/  SEL R103, R41, R103, P0 ;  /* 0x0000006729677207 */ /* 0x000fe20000000000 */
[----:B------:R4:W3:Y:S01]  /*26490*/  SHFL.IDX PT, R126, R126, R121, 0x1c1f ;  /* 0x001c1f797e7e7589 */ /* 0x0008e200000e0000 */
[----:B------:R-:W-:-:S02]  /*264a0*/  SEL R104, R105, R37, P0 ;  /* 0x0000002569687207 */ /* 0x000fc40000000000 */
[----:B--2---:R-:W-:Y:S02]  /*264b0*/  SEL R0, R111, R2, P0 ;  /* 0x000000026f007207 */ /* 0x004fe40000000000 */
[----:B------:R-:W-:Y:S02]  /*264c0*/  SEL R111, R2, R111, P0 ;  /* 0x0000006f026f7207 */ /* 0x000fe40000000000 */
[----:B------:R-:W-:Y:S02]  /*264d0*/  SEL R2, R110, R90, P0 ;  /* 0x0000005a6e027207 */ /* 0x000fe40000000000 */
[----:B------:R-:W-:Y:S02]  /*264e0*/  SEL R110, R90, R110, P0 ;  /* 0x0000006e5a6e7207 */ /* 0x000fe40000000000 */
[----:B----4-:R-:W-:Y:S02]  /*264f0*/  SEL R121, R123, R82, P0 ;  /* 0x000000527b797207 */ /* 0x010fe40000000000 */
[----:B------:R-:W-:-:S02]  /*26500*/  SEL R123, R82, R123, P0 ;  /* 0x0000007b527b7207 */ /* 0x000fc40000000000 */
[----:B------:R-:W-:Y:S02]  /*26510*/  SEL R82, R83, R51, P0 ;  /* 0x0000003353527207 */ /* 0x000fe40000000000 */
[----:B------:R-:W-:Y:S02]  /*26520*/  SEL R90, R91, R47, P0 ;  /* 0x0000002f5b5a7207 */ /* 0x000fe40000000000 */
[----:B0-----:R-:W-:Y:S02]  /*26530*/  SEL R106, R107, R39, P0 ;  /* 0x000000276b6a7207 */ /* 0x001fe40000000000 */
[----:B-1----:R-:W-:Y:S02]  /*26540*/  SEL R108, R109, R36, P0 ;  /* 0x000000246d6c7207 */ /* 0x002fe40000000000 */
[----:B------:R-:W-:Y:S02]  /*26550*/  SEL R83, R51, R83, P0 ;  /* 0x0000005333537207 */ /* 0x000fe40000000000 */
[----:B------:R-:W-:-:S02]  /*26560*/  SEL R91, R47, R91, P0 ;  /* 0x0000005b2f5b7207 */ /* 0x000fc40000000000 */
[----:B------:R-:W-:Y:S02]  /*26570*/  SEL R105, R37, R105, P0 ;  /* 0x0000006925697207 */ /* 0x000fe40000000000 */
[----:B------:R-:W-:Y:S02]  /*26580*/  SEL R107, R39, R107, P0 ;  /* 0x0000006b276b7207 */ /* 0x000fe40000000000 */
[----:B---3--:R-:W-:-:S07]  /*26590*/  SEL R109, R36, R109, P0 ;  /* 0x0000006d246d7207 */ /* 0x008fce0000000000 */
.L_x_3263:
        /* <DEDUP_REMOVED lines=62> */
[----:B------:R1:W-:Y:S01]  /*26980*/  STSM.16.M88.4 [R163], R44 ;  /* 0x0000002ca3007844 */ /* 0x0003e20000000200 */
[----:B------:R-:W-:Y:S02]  /*26990*/  F2FP.BF16.F32.PACK_AB R14, R59, R57 ;  /* 0x000000393b0e723e */ /* 0x000fe400000010ff */
[----:B------:R-:W-:Y:S02]  /*269a0*/  F2FP.BF16.F32.PACK_AB R15, R109, R107 ;  /* 0x0000006b6d0f723e */ /* 0x000fe400000010ff */
[----:B------:R-:W-:Y:S02]  /*269b0*/  ISETP.NE.U32.AND P0, PT, RZ, UR4, PT ;  /* 0x00000004ff007c0c */ /* 0x000fe4000bf05070 */
[----:B----4-:R-:W-:Y:S01]  /*269c0*/  F2FP.BF16.F32.PACK_AB R36, R62, R60 ;  /* 0x0000003c3e24723e */ /* 0x010fe200000010ff */
[----:B------:R4:W-:Y:S01]  /*269d0*/  STSM.16.M88.4 [R164], R12 ;  /* 0x0000000ca4007844 */ /* 0x0009e20000000200 */
        /* <DEDUP_REMOVED lines=14> */
[----:B----4-:R-:W-:Y:S01]  /*26ac0*/  @P3 IADD3 R12, P1, R130, UR6, RZ ;  /* 0x00000006820c3c10 */ /* 0x010fe2000ff3e0ff */
[----:B------:R-:W-:Y:S02]  /*26ad0*/  ULDC UR6, c[0x0][0xa88] ;  /* 0x0002a20000067ab9 */ /* 0x000fe40000000800 */
[----:B------:R-:W-:Y:S02]  /*26ae0*/  MOV R43, UR6 ;  /* 0x00000006002b7c02 */ /* 0x000fe40008000f00 */
[----:B------:R-:W-:Y:S01]  /*26af0*/  @P3 IADD3.X R13, R129, UR7, RZ, P1, !PT ;  /* 0x00000007810d3c10 */ /* 0x000fe20008ffe4ff */
[----:B0-----:R0:W1:Y:S04]  /*26b00*/  LDC.64 R36, c[0x0][R46+0x218] ;  /* 0x000086002e247b82 */ /* 0x0010680000000a00 */
[----:B------:R2:W5:Y:S01]  /*26b10*/  @P3 LDG.E R43, desc[UR50][R12.64] ;  /* 0x000000320c2b3981 */ /* 0x000562000c1e1900 */
[----:B------:R-:W-:-:S03]  /*26b20*/  ISETP.NE.AND P1, PT, R125, 0x1, PT ;  /* 0x000000017d00780c */ /* 0x000fc60003f25270 */
[----:B------:R0:W3:Y:S08]  /*26b30*/  LDC.64 R14, c[0x0][R46+0x228] ;  /* 0x00008a002e0e7b82 */ /* 0x0000f00000000a00 */
[----:B--2---:R0:W2:Y:S01]  /*26b40*/  LDC.64 R12, c[0x0][R46+0x220] ;  /* 0x000088002e0c7b82 */ /* 0x0040a20000000a00 */
[----:B------:R-:W-:Y:S05]  /*26b50*/  @P3 BRA `(.L_x_2943) ;  /* 0x0000000000103947 */ /* 0x000fea0003800000 */
[----:B------:R-:W-:Y:S05]  /*26b60*/  @!P0 BRA `(.L_x_2943) ;  /* 0x00000000000c8947 */ /* 0x000fea0003800000 */
[----:B------:R-:W4:Y:S04]  /*26b70*/  LDG.E R38, desc[UR50][R40.64] ;  /* 0x0000003228267981 */ /* 0x000f28000c1e1900 */
[----:B-----5:R-:W4:Y:S02]  /*26b80*/  LDG.E R43, desc[UR50][R40.64+0x4] ;  /* 0x00000432282b7981 */ /* 0x020f24000c1e1900 */
[----:B----4-:R-:W-:-:S07]  /*26b90*/  IMAD.IADD R43, R43, 0x1, -R38 ;  /* 0x000000012b2b7824 */ /* 0x010fce00078e0a26 */
.L_x_2943:
[----:B------:R-:W4:Y:S01]  /*26ba0*/  LDL.LU R11, [R1+0x60] ;  /* 0x00006000010b7983 */ /* 0x000f220000300800 */
[----:B------:R0:W3:Y:S03]  /*26bb0*/  LDC.64 R40, c[0x0][R46+0x210] ;  /* 0x000084002e287b82 */ /* 0x0000e60000000a00 */
[----:B------:R-:W2:Y:S04]  /*26bc0*/  LDL.LU R38, [R1+0x70] ;  /* 0x0000700001267983 */ /* 0x000ea80000300800 */
[----:B------:R-:W3:Y:S01]  /*26bd0*/  LDL R42, [R1+0x5c] ;  /* 0x00005c00012a7983 */ /* 0x000ee20000100800 */
[----:B------:R-:W-:Y:S01]  /*26be0*/  ISETP.NE.U32.AND P0, PT, RZ, UR4, PT ;  /* 0x00000004ff007c0c */ /* 0x000fe2000bf05070 */
[----:B------:R-:W3:Y:S02]  /*26bf0*/  @P1 LDC R127, c[0x0][0xbec] ;  /* 0x0002fb00ff7f1b82 */ /* 0x000ee40000000800 */
[----:B------:R-:W3:Y:S04]  /*26c00*/  LDL R131, [R1+0x48] ;  /* 0x0000480001837983 */ /* 0x000ee80000100800 */
[----:B------:R-:W3:Y:S01]  /*26c10*/  LDL R130, [R1+0x74] ;  /* 0x0000740001827983 */ /* 0x000ee20000100800 */
[----:B------:R-:W-:Y:S01]  /*26c20*/  ISETP.NE.AND.EX P0, PT, RZ, UR5, PT, P0 ;  /* 0x00000005ff007c0c */ /* 0x000fe2000bf05300 */
[----:B------:R-:W3:Y:S02]  /*26c30*/  @P1 LDC R129, c[0x0][0xbf0] ;  /* 0x0002fc00ff811b82 */ /* 0x000ee40000000800 */
[----:B------:R-:W3:Y:S04]  /*26c40*/  LDL R132, [R1+0x140] ;  /* 0x0001400001847983 */ /* 0x000ee80000100800 */
[----:B0-----:R-:W3:Y:S01]  /*26c50*/  LDL R46, [R1+0xd4] ;  /* 0x0000d400012e7983 */ /* 0x001ee20000100800 */
[----:B----4-:R-:W-:-:S02]  /*26c60*/  SEL R11, R11, RZ, !P0 ;  /* 0x000000ff0b0b7207 */ /* 0x010fc40004000000 */
[----:B--2---:R-:W-:-:S03]  /*26c70*/  SEL R45, R38, RZ, !P0 ;  /* 0x000000ff262d7207 */ /* 0x004fc60004000000 */
[----:B------:R-:W-:Y:S01]  /*26c80*/  IMAD R13, R13, R11, RZ ;  /* 0x0000000b0d0d7224 */ /* 0x000fe200078e02ff */
[----:B------:R-:W0:Y:S03]  /*26c90*/  LDC.64 R38, c[0x0][0xba8] ;  /* 0x0002ea00ff267b82 */ /* 0x000e260000000a00 */
[C---:B------:R-:W-:Y:S02]  /*26ca0*/  IMAD R47, R12.reuse, R45, R13 ;  /* 0x0000002d0c2f7224 */ /* 0x040fe400078e020d */
[----:B-1----:R-:W-:Y:S02]  /*26cb0*/  IMAD R45, R37, R225, RZ ;  /* 0x000000e1252d7224 */ /* 0x002fe400078e02ff */
[----:B------:R-:W-:-:S04]  /*26cc0*/  IMAD.WIDE.U32 R12, R12, R11, RZ ;  /* 0x0000000b0c0c7225 */ /* 0x000fc800078e00ff */
[----:B------:R-:W-:-:S04]  /*26cd0*/  IMAD.WIDE.U32 R36, R36, R225, RZ ;  /* 0x000000e124247225 */ /* 0x000fc800078e00ff */
[----:B---3--:R-:W-:Y:S01]  /*26ce0*/  IMAD.IADD R42, R42, 0x1, R131 ;  /* 0x000000012a2a7824 */ /* 0x008fe200078e0283 */
[----:B-----5:R-:W-:Y:S01]  /*26cf0*/  IADD3 R44, P0, P3, R12, R36, R128 ;  /* 0x000000240c2c7210 */ /* 0x020fe20007b1e080 */
[----:B------:R-:W-:Y:S02]  /*26d00*/  IMAD.IADD R126, R13, 0x1, R47 ;  /* 0x000000010d7e7824 */ /* 0x000fe400078e022f */
[----:B------:R-:W-:Y:S01]  /*26d10*/  @P1 IMAD.HI.U32 R12, R42, R127, RZ ;  /* 0x0000007f2a0c1227 */ /* 0x000fe200078e00ff */
[----:B------:R-:W-:-:S03]  /*26d20*/  SEL R13, R130, RZ, P2 ;  /* 0x000000ff820d7207 */ /* 0x000fc60001000000 */
[----:B------:R-:W-:Y:S01]  /*26d30*/  IMAD.IADD R45, R37, 0x1, R45 ;  /* 0x00000001252d7824 */ /* 0x000fe200078e022d */
[----:B0-----:R-:W0:Y:S01]  /*26d40*/  @!P2 LDC R38, c[0x0][0xb50] ;  /* 0x0002d400ff26ab82 */ /* 0x001e220000000800 */
[----:B------:R-:W-:Y:S01]  /*26d50*/  IMAD.MOV.U32 R37, RZ, RZ, R42 ;  /* 0x000000ffff257224 */ /* 0x000fe200078e002a */
[----:B------:R-:W-:Y:S01]  /*26d60*/  @P1 SHF.R.U32.HI R37, RZ, R129, R12 ;  /* 0x00000081ff251219 */ /* 0x000fe2000001160c */
        /* <DEDUP_REMOVED lines=15> */
[----:B0-----:R-:W-:-:S04]  /*26e60*/  LEA R40, P0, R14, R38, 0x2 ;  /* 0x000000260e287211 */ /* 0x001fc800078010ff */
[----:B------:R-:W-:-:S04]  /*26e70*/  IADD3 R12, R15, R37, RZ ;  /* 0x000000250f0c7210 */ /* 0x000fc80007ffe0ff */
[----:B-1----:R-:W-:Y:S02]  /*26e80*/  LEA.HI.X R41, R14, R39, R12, 0x2, P0 ;  /* 0x000000270e297211 */ /* 0x002fe400000f140c */
[----:B------:R-:W-:Y:S01]  /*26e90*/  SHFL.IDX PT, R12, R40, RZ, 0x1c1f ;  /* 0x001c1fff280c7589 */ /* 0x000fe200000e0000 */
[----:B------:R-:W-:-:S03]  /*26ea0*/  IMAD.IADD R37, R132, 0x1, R131 ;  /* 0x0000000184257824 */ /* 0x000fc600078e0283 */
        /* <DEDUP_REMOVED lines=12> */
[----:B------:R-:W1:Y:S01]  /*26f70*/  @P1 LDC R9, c[0x0][0xbec] ;  /* 0x0002fb00ff091b82 */ /* 0x000e620000000800 */
[----:B------:R-:W-:-:S03]  /*26f80*/  ULDC.64 UR4, c[0x0][0xaa0] ;  /* 0x0002a80000047ab9 */ /* 0x000fc60000000a00 */
[----:B------:R-:W-:-:S04]  /*26f90*/  SHF.R.S32.HI R3, RZ, 0x1f, R0 ;  /* 0x0000001fff037819 */ /* 0x000fc80000011400 */
[----:B------:R-:W-:Y:S01]  /*26fa0*/  LEA.HI R3, R3, R0, RZ, 0x3 ;  /* 0x0000000003037211 */ /* 0x000fe200078f18ff */
[----:B0-----:R-:W0:Y:S03]  /*26fb0*/  @P1 LDC R13, c[0x0][0xbf0] ;  /* 0x0002fc00ff0d1b82 */ /* 0x001e260000000800 */
        /* <DEDUP_REMOVED lines=17> */
[----:B------:R-:W5:Y:S01]  /*270d0*/  LD.E.128 R24, desc[UR50][R24.64] ;  /* 0x0000003218187980 */ /* 0x000f62000c101d00 */
[----:B------:R-:W-:Y:S02]  /*270e0*/  LOP3.LUT R32, R33, 0x380, RZ, 0xc0, !PT ;  /* 0x0000038021207812 */ /* 0x000fe400078ec0ff */
[----:B------:R-:W-:-:S02]  /*270f0*/  SHF.R.U64 R52, R52, 0x3, RZ ;  /* 0x0000000334347819 */ /* 0x000fc400000012ff */
[----:B------:R-:W-:Y:S02]  /*27100*/  LOP3.LUT R40, R41, 0x380, RZ, 0xc0, !PT ;  /* 0x0000038029287812 */ /* 0x000fe400078ec0ff */
[----:B------:R-:W-:Y:S02]  /*27110*/  LOP3.LUT R44, R45, 0x380, RZ, 0xc0, !PT ;  /* 0x000003802d2c7812 */ /* 0x000fe400078ec0ff */
[----:B------:R-:W-:Y:S02]  /*27120*/  LOP3.LUT R48, R49, 0x380, RZ, 0xc0, !PT ;  /* 0x0000038031307812 */ /* 0x000fe400078ec0ff */
[----:B------:R-:W-:Y:S01]  /*27130*/  LOP3.LUT R52, R52, R53, RZ, 0x3c, !PT ;  /* 0x0000003534347212 */ /* 0x000fe200078e3cff */
[----:B------:R-:W-:Y:S01]  /*27140*/  IMAD.X R53, RZ, RZ, R81, P3 ;  /* 0x000000ffff357224 */ /* 0x000fe200018e0651 */
[----:B------:R-:W-:Y:S02]  /*27150*/  IADD3 R3, P3, R80, 0xb000, RZ ;  /* 0x0000b00050037810 */ /* 0x000fe40007f7e0ff */
[----:B------:R-:W-:-:S02]  /*27160*/  SHF.R.U64 R32, R32, 0x3, RZ ;  /* 0x0000000320207819 */ /* 0x000fc400000012ff */
[----:B------:R-:W-:Y:S01]  /*27170*/  SHF.R.U64 R40, R40, 0x3, RZ ;  /* 0x0000000328287819 */ /* 0x000fe200000012ff */
[--C-:B------:R-:W-:Y:S01]  /*27180*/  IMAD.X R73, RZ, RZ, R81.reuse, P3 ;  /* 0x000000ffff497224 */ /* 0x100fe200018e0651 */
[----:B------:R-:W-:Y:S01]  /*27190*/  SHF.R.U64 R44, R44, 0x3, RZ ;  /* 0x000000032c2c7819 */ /* 0x000fe200000012ff */
[----:B------:R-:W5:Y:S01]  /*271a0*/  LD.E.128 R52, desc[UR50][R52.64] ;  /* 0x0000003234347980 */ /* 0x000f62000c101d00 */
[----:B------:R-:W-:Y:S02]  /*271b0*/  SHF.R.U64 R48, R48, 0x3, RZ ;  /* 0x0000000330307819 */ /* 0x000fe400000012ff */
[----:B------:R-:W-:Y:S02]  /*271c0*/  LOP3.LUT R0, R3, 0x380, RZ, 0xc0, !PT ;  /* 0x0000038003007812 */ /* 0x000fe400078ec0ff */
[----:B------:R-:W-:Y:S01]  /*271d0*/  LOP3.LUT R32, R32, R33, RZ, 0x3c, !PT ;  /* 0x0000002120207212 */ /* 0x000fe200078e3cff */
[----:B------:R-:W-:Y:S01]  /*271e0*/  IMAD.X R33, RZ, RZ, R81, P4 ;  /* 0x000000ffff217224 */ /* 0x000fe200020e0651 */
[----:B------:R-:W-:-:S02]  /*271f0*/  LOP3.LUT R40, R40, R41, RZ, 0x3c, !PT ;  /* 0x0000002928287212 */ /* 0x000fc400078e3cff */
[----:B------:R-:W-:Y:S01]  /*27200*/  LOP3.LUT R44, R44, R45, RZ, 0x3c, !PT ;  /* 0x0000002d2c2c7212 */ /* 0x000fe200078e3cff */
[--C-:B------:R-:W-:Y:S01]  /*27210*/  IMAD.X R45, RZ, RZ, R81.reuse, P0 ;  /* 0x000000ffff2d7224 */ /* 0x100fe200000e0651 */
[----:B------:R-:W-:Y:S01]  /*27220*/  LOP3.LUT R48, R48, R49, RZ, 0x3c, !PT ;  /* 0x0000003130307212 */ /* 0x000fe200078e3cff */
[----:B------:R-:W-:Y:S01]  /*27230*/  IMAD.X R49, RZ, RZ, R81, P2 ;  /* 0x000000ffff317224 */ /* 0x000fe200010e0651 */
[----:B------:R-:W-:Y:S01]  /*27240*/  IADD3.X R41, RZ, R81, RZ, P5, !PT ;  /* 0x00000051ff297210 */ /* 0x000fe20002ffe4ff */
[----:B------:R-:W5:Y:S01]  /*27250*/  LD.E.128 R32, desc[UR50][R32.64] ;  /* 0x0000003220207980 */ /* 0x000f62000c101d00 */
[C---:B------:R-:W-:Y:S02]  /*27260*/  IADD3 R57, P4, R80.reuse, 0x7000, RZ ;  /* 0x0000700050397810 */ /* 0x040fe40007f9e0ff */
[C---:B------:R-:W-:Y:S01]  /*27270*/  IADD3 R61, P5, R80.reuse, 0x8000, RZ ;  /* 0x00008000503d7810 */ /* 0x040fe20007fbe0ff */
[----:B------:R-:W5:Y:S01]  /*27280*/  LD.E.128 R44, desc[UR50][R44.64] ;  /* 0x000000322c2c7980 */ /* 0x000f62000c101d00 */
[----:B------:R-:W-:-:S02]  /*27290*/  IADD3 R65, P0, R80, 0x9000, RZ ;  /* 0x0000900050417810 */ /* 0x000fc40007f1e0ff */
[----:B------:R-:W-:Y:S01]  /*272a0*/  IADD3 R69, P2, R80, 0xa000, RZ ;  /* 0x0000a00050457810 */ /* 0x000fe20007f5e0ff */
[----:B------:R-:W5:Y:S01]  /*272b0*/  LD.E.128 R40, desc[UR50][R40.64] ;  /* 0x0000003228287980 */ /* 0x000f62000c101d00 */
[----:B------:R-:W-:Y:S02]  /*272c0*/  SHF.R.U64 R0, R0, 0x3, RZ ;  /* 0x0000000300007819 */ /* 0x000fe400000012ff */
[----:B------:R-:W-:Y:S01]  /*272d0*/  LOP3.LUT R56, R57, 0x380, RZ, 0xc0, !PT ;  /* 0x0000038039387812 */ /* 0x000fe200078ec0ff */
[----:B------:R-:W5:Y:S01]  /*272e0*/  LD.E.128 R48, desc[UR50][R48.64] ;  /* 0x0000003230307980 */ /* 0x000f62000c101d00 */
[----:B------:R-:W-:Y:S02]  /*272f0*/  LOP3.LUT R60, R61, 0x380, RZ, 0xc0, !PT ;  /* 0x000003803d3c7812 */ /* 0x000fe400078ec0ff */
[----:B------:R-:W-:Y:S02]  /*27300*/  LOP3.LUT R64, R65, 0x380, RZ, 0xc0, !PT ;  /* 0x0000038041407812 */ /* 0x000fe400078ec0ff */
[----:B------:R-:W-:-:S02]  /*27310*/  LOP3.LUT R68, R69, 0x380, RZ, 0xc0, !PT ;  /* 0x0000038045447812 */ /* 0x000fc400078ec0ff */
[----:B------:R-:W-:Y:S01]  /*27320*/  LOP3.LUT R72, R0, R3, RZ, 0x3c, !PT ;  /* 0x0000000300487212 */ /* 0x000fe200078e3cff */
[----:B------:R-:W-:Y:S01]  /*27330*/  IMAD R3, R36, UR4, RZ ;  /* 0x0000000424037c24 */ /* 0x000fe2000f8e02ff */
[----:B------:R-:W-:Y:S02]  /*27340*/  LOP3.LUT R5, R80, 0x380, RZ, 0xc0, !PT ;  /* 0x0000038050057812 */ /* 0x000fe400078ec0ff */
[----:B------:R-:W-:Y:S01]  /*27350*/  SHF.R.U64 R56, R56, 0x3, RZ ;  /* 0x0000000338387819 */ /* 0x000fe200000012ff */
[----:B------:R-:W-:Y:S01]  /*27360*/  IMAD R3, R128, UR5, R3 ;  /* 0x0000000580037c24 */ /* 0x000fe2000f8e0203 */
[----:B------:R-:W-:Y:S02]  /*27370*/  SHF.R.U64 R60, R60, 0x3, RZ ;  /* 0x000000033c3c7819 */ /* 0x000fe400000012ff */
[----:B------:R-:W-:Y:S02]  /*27380*/  SHF.R.U64 R64, R64, 0x3, RZ ;  /* 0x0000000340407819 */ /* 0x000fe400000012ff */
[----:B------:R-:W-:Y:S01]  /*27390*/  SHF.R.U64 R68, R68, 0x3, RZ ;  /* 0x0000000344447819 */ /* 0x000fe200000012ff */
[----:B------:R-:W-:Y:S01]  /*273a0*/  IMAD.WIDE.U32 R128, R128, UR4, RZ ;  /* 0x0000000480807c25 */ /* 0x000fe2000f8e00ff */
[----:B------:R-:W-:Y:S01]  /*273b0*/  SHF.R.U64 R5, R5, 0x3, RZ ;  /* 0x0000000305057819 */ /* 0x000fe200000012ff */
[----:B------:R-:W-:Y:S01]  /*273c0*/  ULDC.64 UR4, c[0x0][0xae8] ;  /* 0x0002ba0000047ab9 */ /* 0x000fe20000000a00 */
        /* <DEDUP_REMOVED lines=10> */
[----:B------:R-:W-:Y:S01]  /*27470*/  IADD3 R129, R129, R3, RZ ;  /* 0x0000000381817210 */ /* 0x000fe20007ffe0ff */
[----:B------:R-:W-:Y:S01]  /*27480*/  IMAD.IADD R12, R131, 0x1, R0 ;  /* 0x00000001830c7824 */ /* 0x000fe200078e0200 */
[----:B------:R-:W5:Y:S01]  /*27490*/  LD.E.128 R56, desc[UR50][R56.64] ;  /* 0x0000003238387980 */ /* 0x000f62000c101d00 */
[----:B------:R-:W-:Y:S01]  /*274a0*/  SHF.R.S32.HI R8, RZ, 0x1f, R11 ;  /* 0x0000001fff087819 */ /* 0x000fe2000001140b */
[----:B------:R-:W-:-:S02]  /*274b0*/  IMAD.WIDE.U32 R128, R225, UR4, R128 ;  /* 0x00000004e1807c25 */ /* 0x000fc4000f8e0080 */
[----:B------:R2:W5:Y:S02]  /*274c0*/  LD.E.128 R4, desc[UR50][R80.64] ;  /* 0x0000003250047980 */ /* 0x000564000c101d00 */
[----:B-1----:R-:W-:Y:S02]  /*274d0*/  @P1 IMAD.HI.U32 R0, R12, R9, RZ ;  /* 0x000000090c001227 */ /* 0x002fe400078e00ff */
        /* <DEDUP_REMOVED lines=10> */
[----:B------:R-:W-:Y:S01]  /*27580*/  IMAD R129, R225, UR5, R129 ;  /* 0x00000005e1817c24 */ /* 0x000fe2000f8e0281 */
[----:B------:R-:W-:Y:S01]  /*27590*/  ULDC.64 UR4, c[0x0][0xaf0] ;  /* 0x0002bc0000047ab9 */ /* 0x000fe20000000a00 */
[----:B------:R-:W-:Y:S01]  /*275a0*/  IMAD.MOV.U32 R3, RZ, RZ, R12 ;  /* 0x000000ffff037224 */ /* 0x000fe200078e000c */
[----:B0-----:R-:W-:Y:S01]  /*275b0*/  @P1 SHF.R.U32.HI R3, RZ, R13, R0 ;  /* 0x0000000dff031219 */ /* 0x001fe20000011600 */
        /* <DEDUP_REMOVED lines=15> */
[----:B-1----:R0:W-:Y:S01]  /*276b0*/  SYNCS.ARRIVE.TRANS64.RED.A1T0 RZ, [R0+URZ], RZ ;  /* 0x000000ff00ff79a7 */ /* 0x0021e2000810043f */
[----:B------:R-:W-:Y:S02]  /*276c0*/  IMAD.IADD R129, R129, 0x1, R9 ;  /* 0x0000000181817824 */ /* 0x000fe400078e0209 */
[----:B0-----:R-:W-:Y:S02]  /*276d0*/  IMAD R0, R3, UR4, RZ ;  /* 0x0000000403007c24 */ /* 0x001fe4000f8e02ff */
[----:B------:R-:W-:-:S04]  /*276e0*/  IMAD.WIDE.U32 R128, R125, UR4, R128 ;  /* 0x000000047d807c25 */ /* 0x000fc8000f8e0080 */
[----:B------:R-:W-:Y:S01]  /*276f0*/  IMAD R3, R125, UR5, R0 ;  /* 0x000000057d037c24 */ /* 0x000fe2000f8e0200 */
[----:B------:R-:W-:Y:S02]  /*27700*/  ULDC.64 UR4, c[0x0][0xa80] ;  /* 0x0002a00000047ab9 */ /* 0x000fe40000000a00 */
[----:B------:R-:W-:Y:S01]  /*27710*/  LEA R20, P0, R128, UR4, 0x1 ;  /* 0x0000000480147c11 */ /* 0x000fe2000f8008ff */
[----:B------:R-:W-:Y:S01]  /*27720*/  IMAD.IADD R3, R129, 0x1, R3 ;  /* 0x0000000181037824 */ /* 0x000fe200078e0203 */
[----:B------:R-:W-:Y:S01]  /*27730*/  UMOV UR4, 0xffffffff ;  /* 0xffffffff00047882 */ /* 0x000fe20000000000 */
[----:B------:R-:W-:-:S03]  /*27740*/  IADD3 R39, R21, 0x80, RZ ;  /* 0x0000008015277810 */ /* 0x000fc60007ffe0ff */
[----:B------:R-:W-:Y:S01]  /*27750*/  LEA.HI.X R128, R128, UR5, R3, 0x1, P0 ;  /* 0x0000000580807c11 */ /* 0x000fe200080f0c03 */
[----:B--2---:R-:W-:Y:S06]  /*27760*/  BRA.DIV UR4, `(.L_x_2945) ;  /* 0x000000fe04d47947 */ /* 0x004fec000b800000 */
[----:B------:R0:W1:Y:S04]  /*27770*/  SHFL.IDX PT, R0, R128, RZ, 0x181f ;  /* 0x00181fff80007589 */ /* 0x00006800000e0000 */
[----:B------:R0:W2:Y:S02]  /*27780*/  SHFL.IDX PT, R14, R20, RZ, 0x181f ;  /* 0x00181fff140e7589 */ /* 0x0000a400000e0000 */
.L_x_3266:
[----:B------:R-:W-:Y:S01]  /*27790*/  IMAD.IADD R37, R2, 0x1, R131 ;  /* 0x0000000102257824 */ /* 0x000fe200078e0283 */
[----:B------:R-:W-:Y:S01]  /*277a0*/  BSSY B1, `(.L_x_2946) ;  /* 0x0000016000017945 */ /* 0x000fe20003800000 */
[----:B------:R-:W-:Y:S01]  /*277b0*/  VIADD R77, R21, 0x40 ;  /* 0x00000040154d7836 */ /* 0x000fe20000000000 */
[----:B------:R-:W-:Y:S02]  /*277c0*/  SHF.R.S32.HI R28, RZ, 0x1f, R39 ;  /* 0x0000001fff1c7819 */ /* 0x000fe40000011427 */
[----:B------:R-:W-:-:S13]  /*277d0*/  ISETP.GE.AND P0, PT, R37, R38, PT ;  /* 0x000000262500720c */ /* 0x000fda0003f06270 */
[----:B------:R-:W-:Y:S05]  /*277e0*/  @P0 BRA `(.L_x_2947) ;  /* 0x0000000000440947 */ /* 0x000fea0003800000 */
[C---:B------:R-:W-:Y:S01]  /*277f0*/  VIADD R9, R21.reuse, 0x40 ;  /* 0x0000004015097836 */ /* 0x040fe20000000000 */
[----:B------:R-:W-:Y:S01]  /*27800*/  ULDC UR4, c[0x0][0xac8] ;  /* 0x0002b20000047ab9 */ /* 0x000fe20000000800 */
[----:B------:R-:W-:Y:S02]  /*27810*/  SHF.R.S32.HI R3, RZ, 0x1f, R21 ;  /* 0x0000001fff037819 */ /* 0x000fe40000011415 */
[----:B------:R-:W-:Y:S02]  /*27820*/  ISETP.GE.AND P0, PT, R21, UR4, PT ;  /* 0x0000000415007c0c */ /* 0x000fe4000bf06270 */
[----:B------:R-:W-:Y:S02]  /*27830*/  ISETP.GE.AND P1, PT, R9, UR4, PT ;  /* 0x0000000409007c0c */ /* 0x000fe4000bf26270 */
[----:B------:R-:W-:Y:S02]  /*27840*/  ISETP.GE.AND P2, PT, R39, UR4, PT ;  /* 0x0000000427007c0c */ /* 0x000fe4000bf46270 */
[----:B------:R-:W-:-:S02]  /*27850*/  SHF.R.S32.HI R12, RZ, 0x1f, R9 ;  /* 0x0000001fff0c7819 */ /* 0x000fc40000011409 */
        /* <DEDUP_REMOVED lines=10> */
.L_x_2947:
[----:B------:R-:W-:Y:S05]  /*27900*/  BSYNC B1 ;  /* 0x0000000000017941 */ /* 0x000fea0003800000 */
.L_x_2946:
[----:B------:R-:W-:Y:S01]  /*27910*/  UMOV UR4, 0xffffffff ;  /* 0xffffffff00047882 */ /* 0x000fe20000000000 */
[----:B---3-5:R-:W-:Y:S02]  /*27920*/  SHF.R.S32.HI R6, RZ, 0x1f, R21 ;  /* 0x0000001fff067819 */ /* 0x028fe40000011415 */
[----:B------:R-:W-:Y:S01]  /*27930*/  SHF.R.S32.HI R7, RZ, 0x1f, R77 ;  /* 0x0000001fff077819 */ /* 0x000fe2000001144d */
[----:B------:R-:W-:Y:S06]  /*27940*/  BRA.DIV UR4, `(.L_x_2948) ;  /* 0x000000fe04907947 */ /* 0x000fec000b800000 */
[----:B-1----:R1:W3:Y:S04]  /*27950*/  SHFL.IDX PT, R0, R128, 0x1, 0x181f ;  /* 0x00381f0080007f89 */ /* 0x0022e800000e0000 */
[----:B--2---:R1:W2:Y:S02]  /*27960*/  SHFL.IDX PT, R14, R20, 0x1, 0x181f ;  /* 0x00381f00140e7f89 */ /* 0x0042a400000e0000 */
.L_x_3270:
        /* <DEDUP_REMOVED lines=17> */
.L_x_2950:
[----:B------:R-:W-:Y:S05]  /*27a80*/  BSYNC B1 ;  /* 0x0000000000017941 */ /* 0x000fea0003800000 */
.L_x_2949:
[----:B------:R-:W-:-:S03]  /*27a90*/  UMOV UR4, 0xffffffff ;  /* 0xffffffff00047882 */ /* 0x000fc60000000000 */
[----:B------:R-:W-:Y:S05]  /*27aa0*/  BRA.DIV UR4, `(.L_x_2951) ;  /* 0x000000fe04807947 */ /* 0x000fea000b800000 */
[----:B---3--:R3:W0:Y:S04]  /*27ab0*/  SHFL.IDX PT, R0, R128, 0x2, 0x181f ;  /* 0x00581f0080007f89 */ /* 0x00862800000e0000 */
[----:B--2-4-:R3:W2:Y:S02]  /*27ac0*/  SHFL.IDX PT, R14, R20, 0x2, 0x181f ;  /* 0x00581f00140e7f89 */ /* 0x0146a400000e0000 */
.L_x_3274:
        /* <DEDUP_REMOVED lines=17> */
.L_x_2953:
[----:B------:R-:W-:Y:S05]  /*27be0*/  BSYNC B1 ;  /* 0x0000000000017941 */ /* 0x000fea0003800000 */
.L_x_2952:
[----:B------:R-:W-:-:S03]  /*27bf0*/  UMOV UR4, 0xffffffff ;  /* 0xffffffff00047882 */ /* 0x000fc60000000000 */
[----:B------:R-:W-:Y:S05]  /*27c00*/  BRA.DIV UR4, `(.L_x_2954) ;  /* 0x000000fe04707947 */ /* 0x000fea000b800000 */
[----:B0-----:R0:W0:Y:S04]  /*27c10*/  SHFL.IDX PT, R0, R128, 0x3, 0x181f ;  /* 0x00781f0080007f89 */ /* 0x00102800000e0000 */
[----:B--2-4-:R2:W4:Y:S02]  /*27c20*/  SHFL.IDX PT, R14, R20, 0x3, 0x181f ;  /* 0x00781f00140e7f89 */ /* 0x01452400000e0000 */
.L_x_3278:
        /* <DEDUP_REMOVED lines=18> */
.L_x_2944:
[----:B------:R-:W-:Y:S01]  /*27d50*/  ULDC.64 UR4, c[0x0][0xb08] ;  /* 0x0002c20000047ab9 */ /* 0x000fe20000000a00 */
[----:B------:R-:W1:Y:S01]  /*27d60*/  @P1 LDC R41, c[0x0][0xbec] ;  /* 0x0002fb00ff291b82 */ /* 0x000e620000000800 */
[----:B0-----:R-:W-:Y:S01]  /*27d70*/  IMAD R15, R36, UR4, RZ ;  /* 0x00000004240f7c24 */ /* 0x001fe2000f8e02ff */
[----:B------:R-:W-:Y:S01]  /*27d80*/  SHF.R.S32.HI R14, RZ, 0x1f, R11 ;  /* 0x0000001fff0e7819 */ /* 0x000fe2000001140b */
[----:B------:R-:W-:-:S04]  /*27d90*/  IMAD.WIDE.U32 R12, R128, UR4, RZ ;  /* 0x00000004800c7c25 */ /* 0x000fc8000f8e00ff */
[----:B------:R-:W-:Y:S01]  /*27da0*/  IMAD R15, R128, UR5, R15 ;  /* 0x00000005800f7c24 */ /* 0x000fe2000f8e020f */
[----:B------:R-:W0:Y:S01]  /*27db0*/  @P1 LDC R36, c[0x0][0xbf0] ;  /* 0x0002fc00ff241b82 */ /* 0x000e220000000800 */
[----:B------:R-:W-:Y:S02]  /*27dc0*/  ULDC.64 UR4, c[0x0][0xb38] ;  /* 0x0002ce0000047ab9 */ /* 0x000fe40000000a00 */
        /* <DEDUP_REMOVED lines=8> */
[----:B-1----:R-:W-:-:S03]  /*27e50*/  @P1 IMAD.HI.U32 R41, R42, R41, RZ ;  /* 0x000000292a291227 */ /* 0x002fc600078e00ff */
[----:B------:R-:W-:Y:S01]  /*27e60*/  IADD3 R13, R13, R15, RZ ;  /* 0x0000000f0d0d7210 */ /* 0x000fe20007ffe0ff */
[----:B------:R-:W-:Y:S01]  /*27e70*/  IMAD.MOV.U32 R11, RZ, RZ, R42 ;  /* 0x000000ffff0b7224 */ /* 0x000fe200078e002a */
[----:B0-----:R-:W-:Y:S01]  /*27e80*/  @P1 SHF.R.U32.HI R11, RZ, R36, R41 ;  /* 0x00000024ff0b1219 */ /* 0x001fe20000011629 */
[----:B------:R-:W-:Y:S02]  /*27e90*/  VIADD R36, R18, 0x33420 ;  /* 0x0003342012247836 */ /* 0x000fe40000000000 */
[C---:B------:R-:W-:Y:S01]  /*27ea0*/  IMAD.WIDE.U32 R12, R130.reuse, UR4, R12 ;  /* 0x00000004820c7c25 */ /* 0x040fe2000f8e000c */
[--C-:B------:R-:W-:Y:S02]  /*27eb0*/  SHF.R.S32.HI R14, RZ, 0x1f, R11.reuse ;  /* 0x0000001fff0e7819 */ /* 0x100fe4000001140b */
[----:B------:R-:W-:Y:S01]  /*27ec0*/  PRMT R36, RZ, 0x654, R36 ;  /* 0x00000654ff247816 */ /* 0x000fe20000000024 */
[----:B------:R-:W-:Y:S02]  /*27ed0*/  IMAD.MOV R15, RZ, RZ, -R11 ;  /* 0x000000ffff0f7224 */ /* 0x000fe400078e0a0b */
        /* <DEDUP_REMOVED lines=21> */
.L_x_3281:
[----:B------:R-:W-:Y:S01]  /*28030*/  ISETP.GE.AND P0, PT, R37, R38, PT ;  /* 0x000000262500720c */ /* 0x000fe20003f06270 */
[----:B------:R-:W-:-:S12]  /*28040*/  BSSY B1, `(.L_x_2957) ;  /* 0x00000c6000017945 */ /* 0x000fd80003800000 */
[----:B------:R-:W-:Y:S05]  /*28050*/  @P0 BRA `(.L_x_2958) ;  /* 0x0000000c00100947 */ /* 0x000fea0003800000 */
[----:B------:R-:W3:Y:S01]  /*28060*/  LDL R36, [R1+0x54] ;  /* 0x0000540001247983 */ /* 0x000ee20000100800 */
[----:B------:R-:W-:-:S03]  /*28070*/  ULDC UR4, c[0x0][0xac8] ;  /* 0x0002b20000047ab9 */ /* 0x000fc60000000800 */
[----:B------:R-:W4:Y:S04]  /*28080*/  LDL R46, [R1+0xd0] ;  /* 0x0000d000012e7983 */ /* 0x000f280000100800 */
[----:B------:R-:W5:Y:S04]  /*28090*/  LDL R80, [R1+0xcc] ;  /* 0x0000cc0001507983 */ /* 0x000f680000100800 */
[----:B------:R-:W2:Y:S04]  /*280a0*/  LDL R125, [R1+0x130] ;  /* 0x00013000017d7983 */ /* 0x000ea80000100800 */
        /* <DEDUP_REMOVED lines=8> */
[----:B------:R-:W2:Y:S01]  /*28130*/  LDL R45, [R1+0xb8] ;  /* 0x0000b800012d7983 */ /* 0x000ea20000100800 */
[----:B---3--:R-:W-:-:S02]  /*28140*/  ISETP.GE.AND P2, PT, R36, UR4, PT ;  /* 0x0000000424007c0c */ /* 0x008fc4000bf46270 */
[----:B----4-:R-:W-:Y:S02]  /*28150*/  ISETP.GE.AND P3, PT, R46, UR4, PT ;  /* 0x000000042e007c0c */ /* 0x010fe4000bf66270 */
[----:B-----5:R-:W-:-:S09]  /*28160*/  ISETP.GE.AND P0, PT, R80, UR4, PT ;  /* 0x0000000450007c0c */ /* 0x020fd2000bf06270 */
[----:B--2---:R-:W-:Y:S02]  /*28170*/  @!P2 IMAD.MOV.U32 R14, RZ, RZ, R43 ;  /* 0x000000ffff0ea224 */ /* 0x004fe400078e002b */
[----:B-1----:R-:W-:Y:S01]  /*28180*/  @!P2 IMAD.MOV.U32 R15, RZ, RZ, R42 ;  /* 0x000000ffff0fa224 */ /* 0x002fe200078e002a */
[----:B------:R-:W-:Y:S01]  /*28190*/  @!P3 LEA R12, P4, R46, R43, 0x2 ;  /* 0x0000002b2e0cb211 */ /* 0x000fe200078810ff */
[----:B------:R-:W-:Y:S02]  /*281a0*/  @!P2 IMAD.MOV.U32 R37, RZ, RZ, R2 ;  /* 0x000000ffff25a224 */ /* 0x000fe400078e0002 */
[----:B------:R-:W-:Y:S01]  /*281b0*/  @!P2 IMAD.WIDE R14, R36, 0x4, R14 ;  /* 0x00000004240ea825 */ /* 0x000fe200078e020e */
[----:B------:R-:W-:Y:S01]  /*281c0*/  @!P3 LEA.HI.X R13, R46, R42, R125, 0x2, P4 ;  /* 0x0000002a2e0db211 */ /* 0x000fe200020f147d */
[----:B------:R-:W2:Y:S02]  /*281d0*/  LDL R2, [R1+0xb0] ;  /* 0x0000b00001027983 */ /* 0x000ea40000100800 */
[----:B------:R-:W-:-:S02]  /*281e0*/  @!P2 IMAD.MOV.U32 R36, RZ, RZ, R0 ;  /* 0x000000ffff24a224 */ /* 0x000fc400078e0000 */
[----:B------:R-:W3:Y:S04]  /*281f0*/  LDL R46, [R1+0xb4] ;  /* 0x0000b400012e7983 */ /* 0x000ee80000100800 */
[----:B------:R1:W-:Y:S04]  /*28200*/  @!P2 ST.E.64 desc[UR50][R14.64], R36 ;  /* 0x000000240e00a985 */ /* 0x0003e8000c101b32 */
[----:B------:R-:W4:Y:S01]  /*28210*/  LDL R125, [R1+0x11c] ;  /* 0x00011c00017d7983 */ /* 0x000f220000100800 */
[----:B------:R-:W-:Y:S02]  /*28220*/  ISETP.GE.AND P1, PT, R44, UR4, PT ;  /* 0x000000042c007c0c */ /* 0x000fe4000bf26270 */
[----:B------:R-:W-:Y:S01]  /*28230*/  @!P3 LOP3.LUT R111, R111, R110, RZ, 0x3c, !PT ;  /* 0x0000006e6f6fb212 */ /* 0x000fe200078e3cff */
[----:B------:R-:W5:Y:S01]  /*28240*/  LDL R0, [R1+0xa0] ;  /* 0x0000a00001007983 */ /* 0x000f620000100800 */
[----:B-1----:R-:W-:-:S03]  /*28250*/  @!P0 LEA R14, P4, R80, R43, 0x2 ;  /* 0x0000002b500e8211 */ /* 0x002fc600078810ff */
[----:B------:R-:W5:Y:S01]  /*28260*/  LDL R37, [R1+0x114] ;  /* 0x0001140001257983 */ /* 0x000f620000100800 */
[----:B------:R-:W-:-:S03]  /*28270*/  @!P0 LEA.HI.X R15, R80, R42, R126, 0x2, P4 ;  /* 0x0000002a500f8211 */ /* 0x000fc600020f147e */
[----:B------:R-:W5:Y:S04]  /*28280*/  LDL R36, [R1+0xa8] ;  /* 0x0000a80001247983 */ /* 0x000f680000100800 */
[----:B------:R-:W2:Y:S01]  /*28290*/  LDL R80, [R1+0x118] ;  /* 0x0001180001507983 */ /* 0x000ea20000100800 */
[----:B------:R-:W-:Y:S02]  /*282a0*/  @!P3 LOP3.LUT R110, R111, R110, RZ, 0x3c, !PT ;  /* 0x0000006e6f6eb212 */ /* 0x000fe400078e3cff */
[----:B------:R-:W-:Y:S01]  /*282b0*/  @!P0 LOP3.LUT R113, R113, R112, RZ, 0x3c, !PT ;  /* 0x0000007071718212 */ /* 0x000fe200078e3cff */
[----:B------:R-:W5:Y:S01]  /*282c0*/  LDL R126, [R1+0xac] ;  /* 0x0000ac00017e7983 */ /* 0x000f620000100800 */
[----:B------:R-:W-:Y:S02]  /*282d0*/  @!P3 LOP3.LUT R111, R111, R110, RZ, 0x3c, !PT ;  /* 0x0000006e6f6fb212 */ /* 0x000fe400078e3cff */
[----:B------:R-:W-:-:S02]  /*282e0*/  ISETP.GE.AND P2, PT, R127, UR4, PT ;  /* 0x000000047f007c0c */ /* 0x000fc4000bf46270 */
[----:B------:R-:W-:Y:S01]  /*282f0*/  @!P0 LOP3.LUT R112, R113, R112, RZ, 0x3c, !PT ;  /* 0x0000007071708212 */ /* 0x000fe200078e3cff */
[----:B------:R1:W-:Y:S01]  /*28300*/  @!P3 ST.E.64 desc[UR50][R12.64], R110 ;  /* 0x0000006e0c00b985 */ /* 0x0003e2000c101b32 */
[----:B------:R-:W-:Y:S02]  /*28310*/  @!P1 LOP3.LUT R115, R115, R114, RZ, 0x3c, !PT ;  /* 0x0000007273739212 */ /* 0x000fe400078e3cff */
[----:B------:R-:W-:Y:S02]  /*28320*/  ISETP.GE.AND P3, PT, R11, UR4, PT ;  /* 0x000000040b007c0c */ /* 0x000fe4000bf66270 */
[----:B------:R-:W-:Y:S02]  /*28330*/  @!P0 LOP3.LUT R113, R113, R112, RZ, 0x3c, !PT ;  /* 0x0000007071718212 */ /* 0x000fe400078e3cff */
[C---:B------:R-:W-:Y:S02]  /*28340*/  @!P1 LOP3.LUT R114, R115.reuse, R114, RZ, 0x3c, !PT ;  /* 0x0000007273729212 */ /* 0x040fe400078e3cff */
[----:B-1----:R-:W-:Y:S01]  /*28350*/  @!P1 LEA R12, P5, R44, R43, 0x2 ;  /* 0x0000002b2c0c9211 */ /* 0x002fe200078a10ff */
[----:B------:R1:W-:Y:S01]  /*28360*/  @!P0 ST.E.64 desc[UR50][R14.64], R112 ;  /* 0x000000700e008985 */ /* 0x0003e2000c101b32 */
[----:B------:R-:W-:-:S02]  /*28370*/  @!P1 LOP3.LUT R115, R115, R114, RZ, 0x3c, !PT ;  /* 0x0000007273739212 */ /* 0x000fc400078e3cff */
[----:B------:R-:W-:Y:S01]  /*28380*/  @!P1 LEA.HI.X R13, R44, R42, R129, 0x2, P5 ;  /* 0x0000002a2c0d9211 */ /* 0x000fe200028f1481 */
[----:B------:R-:W5:Y:S01]  /*28390*/  LDL R110, [R1+0x9c] ;  /* 0x00009c00016e7983 */ /* 0x000f620000100800 */
[----:B------:R-:W-:Y:S02]  /*283a0*/  ISETP.GE.AND P0, PT, R81, UR4, PT ;  /* 0x0000000451007c0c */ /* 0x000fe4000bf06270 */
[-C--:B------:R-:W-:Y:S01]  /*283b0*/  @!P2 LOP3.LUT R117, R117, R116.reuse, RZ, 0x3c, !PT ;  /* 0x000000747575a212 */ /* 0x080fe200078e3cff */
[----:B------:R-:W5:Y:S03]  /*283c0*/  LDL R44, [R1+0x110] ;  /* 0x00011000012c7983 */ /* 0x000f660000100800 */
[----:B------:R-:W-:Y:S01]  /*283d0*/  @!P2 LOP3.LUT R116, R117, R116, RZ, 0x3c, !PT ;  /* 0x000000747574a212 */ /* 0x000fe200078e3cff */
[----:B------:R0:W-:Y:S01]  /*283e0*/  @!P1 ST.E.64 desc[UR50][R12.64], R114 ;  /* 0x000000720c009985 */ /* 0x0001e2000c101b32 */
[----:B-1----:R-:W-:-:S02]  /*283f0*/  @!P2 LEA R14, P4, R127, R43, 0x2 ;  /* 0x0000002b7f0ea211 */ /* 0x002fc400078810ff */
[----:B------:R-:W-:Y:S01]  /*28400*/  @!P3 LOP3.LUT R119, R119, R118, RZ, 0x3c, !PT ;  /* 0x000000767777b212 */ /* 0x000fe200078e3cff */
[----:B------:R-:W5:Y:S01]  /*28410*/  LDL R112, [R1+0x10c] ;  /* 0x00010c0001707983 */ /* 0x000f620000100800 */
[----:B------:R-:W-:Y:S02]  /*28420*/  ISETP.GE.AND P1, PT, R45, UR4, PT ;  /* 0x000000042d007c0c */ /* 0x000fe4000bf26270 */
[----:B------:R-:W-:Y:S01]  /*28430*/  @!P2 LEA.HI.X R15, R127, R42, R128, 0x2, P4 ;  /* 0x0000002a7f0fa211 */ /* 0x000fe200020f1480 */
[----:B------:R-:W5:Y:S01]  /*28440*/  LDL R111, [R1+0xfc] ;  /* 0x0000fc00016f7983 */ /* 0x000f620000100800 */
[----:B------:R-:W-:Y:S02]  /*28450*/  @!P2 LOP3.LUT R117, R117, R116, RZ, 0x3c, !PT ;  /* 0x000000747575a212 */ /* 0x000fe400078e3cff */
[----:B0-----:R-:W-:-:S04]  /*28460*/  @!P3 LEA R12, P5, R11, R43, 0x2 ;  /* 0x0000002b0b0cb211 */ /* 0x001fc800078a10ff */
[----:B------:R-:W-:Y:S02]  /*28470*/  @!P3 LEA.HI.X R13, R11, R42, R47, 0x2, P5 ;  /* 0x0000002a0b0db211 */ /* 0x000fe400028f142f */
[----:B------:R-:W5:Y:S01]  /*28480*/  LDL R11, [R1+0xa4] ;  /* 0x0000a400010b7983 */ /* 0x000f620000100800 */
[----:B------:R-:W-:Y:S02]  /*28490*/  @!P3 LOP3.LUT R118, R119, R118, RZ, 0x3c, !PT ;  /* 0x000000767776b212 */ /* 0x000fe400078e3cff */
[----:B------:R-:W-:Y:S01]  /*284a0*/  @!P0 LOP3.LUT R121, R121, R120, RZ, 0x3c, !PT ;  /* 0x0000007879798212 */ /* 0x000fe200078e3cff */
[----:B------:R0:W-:Y:S01]  /*284b0*/  @!P2 ST.E.64 desc[UR50][R14.64], R116 ;  /* 0x000000740e00a985 */ /* 0x0001e2000c101b32 */
[----:B------:R-:W-:-:S03]  /*284c0*/  @!P3 LOP3.LUT R119, R119, R118, RZ, 0x3c, !PT ;  /* 0x000000767777b212 */ /* 0x000fc600078e3cff */
[----:B------:R-:W5:Y:S01]  /*284d0*/  LDL R47, [R1+0x108] ;  /* 0x00010800012f7983 */ /* 0x000f620000100800 */
[----:B------:R-:W-:-:S03]  /*284e0*/  @!P0 LOP3.LUT R120, R121, R120, RZ, 0x3c, !PT ;  /* 0x0000007879788212 */ /* 0x000fc600078e3cff */
[----:B------:R1:W-:Y:S01]  /*284f0*/  @!P3 ST.E.64 desc[UR50][R12.64], R118 ;  /* 0x000000760c00b985 */ /* 0x0003e2000c101b32 */
[----:B------:R-:W-:Y:S02]  /*28500*/  @!P0 LOP3.LUT R121, R121, R120, RZ, 0x3c, !PT ;  /* 0x0000007879798212 */ /* 0x000fe400078e3cff */
[-C--:B0-----:R-:W-:Y:S02]  /*28510*/  @!P0 LEA R14, P4, R81, R43.reuse, 0x2 ;  /* 0x0000002b510e8211 */ /* 0x081fe400078810ff */
[-C--:B------:R-:W-:Y:S02]  /*28520*/  @!P1 LOP3.LUT R123, R123, R122.reuse, RZ, 0x3c, !PT ;  /* 0x0000007a7b7b9212 */ /* 0x080fe400078e3cff */
[----:B-1----:R-:W-:Y:S02]  /*28530*/  @!P1 LEA R12, P5, R45, R43, 0x2 ;  /* 0x0000002b2d0c9211 */ /* 0x002fe400078a10ff */
[----:B------:R-:W-:-:S04]  /*28540*/  @!P1 LOP3.LUT R122, R123, R122, RZ, 0x3c, !PT ;  /* 0x0000007a7b7a9212 */ /* 0x000fc800078e3cff */
[----:B------:R-:W-:Y:S02]  /*28550*/  @!P1 LOP3.LUT R123, R123, R122, RZ, 0x3c, !PT ;  /* 0x0000007a7b7b9212 */ /* 0x000fe400078e3cff */
[----:B---3--:R-:W-:Y:S02]  /*28560*/  ISETP.GE.AND P2, PT, R46, UR4, PT ;  /* 0x000000042e007c0c */ /* 0x008fe4000bf46270 */
[----:B----4-:R-:W-:Y:S02]  /*28570*/  @!P0 LEA.HI.X R15, R81, R42, R125, 0x2, P4 ;  /* 0x0000002a510f8211 */ /* 0x010fe400020f147d */
[----:B------:R-:W3:Y:S04]  /*28580*/  LDL R81, [R1+0x98] ;  /* 0x0000980001517983 */ /* 0x000ee80000100800 */
[----:B------:R0:W-:Y:S05]  /*28590*/  @!P0 ST.E.64 desc[UR50][R14.64], R120 ;  /* 0x000000780e008985 */ /* 0x0001ea000c101b32 */
[----:B------:R-:W-:-:S02]  /*285a0*/  @!P2 MOV R125, R4 ;  /* 0x00000004007da202 */ /* 0x000fc40000000f00 */
[-C--:B--2---:R-:W-:Y:S02]  /*285b0*/  @!P1 LEA.HI.X R13, R45, R42.reuse, R80, 0x2, P5 ;  /* 0x0000002a2d0d9211 */ /* 0x084fe400028f1450 */
[----:B------:R-:W2:Y:S01]  /*285c0*/  LDL R45, [R1+0x104] ;  /* 0x00010400012d7983 */ /* 0x000ea20000100800 */
[----:B0-----:R-:W-:Y:S02]  /*285d0*/  @!P2 LEA R14, P4, R46, R43, 0x2 ;  /* 0x0000002b2e0ea211 */ /* 0x001fe400078810ff */
[----:B------:R-:W-:Y:S01]  /*285e0*/  ISETP.GE.AND P3, PT, R2, UR4, PT ;  /* 0x0000000402007c0c */ /* 0x000fe2000bf66270 */
[----:B------:R-:W4:Y:S01]  /*285f0*/  LDL R80, [R1+0x94] ;  /* 0x0000940001507983 */ /* 0x000f220000100800 */
[----:B-----5:R-:W-:-:S03]  /*28600*/  @!P2 LEA.HI.X R15, R46, R42, R37, 0x2, P4 ;  /* 0x0000002a2e0fa211 */ /* 0x020fc600020f1425 */
[----:B------:R-:W5:Y:S04]  /*28610*/  LDL R37, [R1+0x100] ;  /* 0x0001000001257983 */ /* 0x000f680000100800 */
[----:B------:R-:W-:Y:S04]  /*28620*/  @!P1 ST.E.64 desc[UR50][R12.64], R122 ;  /* 0x0000007a0c009985 */ /* 0x000fe8000c101b32 */
[----:B------:R0:W-:Y:S01]  /*28630*/  @!P2 ST.E.64 desc[UR50][R14.64], R124 ;  /* 0x0000007c0e00a985 */ /* 0x0001e2000c101b32 */
[----:B------:R-:W-:-:S03]  /*28640*/  ISETP.GE.AND P0, PT, R126, UR4, PT ;  /* 0x000000047e007c0c */ /* 0x000fc6000bf06270 */
[----:B------:R-:W4:Y:S04]  /*28650*/  LDL R46, [R1+0x90] ;  /* 0x00009000012e7983 */ /* 0x000f280000100800 */
[----:B0-----:R-:W4:Y:S01]  /*28660*/  LDL R14, [R1+0xf8] ;  /* 0x0000f800010e7983 */ /* 0x001f220000100800 */
[----:B------:R-:W-:Y:S02]  /*28670*/  ISETP.GE.AND P1, PT, R36, UR4, PT ;  /* 0x0000000424007c0c */ /* 0x000fe4000bf26270 */
[CC--:B------:R-:W-:Y:S01]  /*28680*/  @!P3 LEA R12, P5, R2.reuse, R43.reuse, 0x2 ;  /* 0x0000002b020cb211 */ /* 0x0c0fe200078a10ff */
[----:B------:R-:W4:Y:S03]  /*28690*/  LDL R15, [R1+0x84] ;  /* 0x00008400010f7983 */ /* 0x000f260000100800 */
[----:B------:R-:W-:Y:S01]  /*286a0*/  @!P3 LEA.HI.X R13, R2, R42, R44, 0x2, P5 ;  /* 0x0000002a020db211 */ /* 0x000fe200028f142c */
[----:B------:R-:W-:Y:S01]  /*286b0*/  @!P3 IMAD.MOV.U32 R2, RZ, RZ, R3 ;  /* 0x000000ffff02b224 */ /* 0x000fe200078e0003 */
[----:B------:R-:W4:Y:S01]  /*286c0*/  LDL R44, [R1+0x8c] ;  /* 0x00008c00012c7983 */ /* 0x000f220000100800 */
[----:B------:R-:W-:Y:S01]  /*286d0*/  @!P3 IMAD.MOV.U32 R3, RZ, RZ, R5 ;  /* 0x000000ffff03b224 */ /* 0x000fe200078e0005 */
[----:B------:R-:W-:-:S04]  /*286e0*/  @!P0 LEA R4, P5, R126, R43, 0x2 ;  /* 0x0000002b7e048211 */ /* 0x000fc800078a10ff */
[----:B------:R0:W-:Y:S01]  /*286f0*/  @!P3 ST.E.64 desc[UR50][R12.64], R2 ;  /* 0x000000020c00b985 */ /* 0x0001e2000c101b32 */
[-C--:B------:R-:W-:Y:S02]  /*28700*/  @!P0 LEA.HI.X R5, R126, R42.reuse, R112, 0x2, P5 ;  /* 0x0000002a7e058211 */ /* 0x080fe400028f1470 */
[----:B------:R-:W-:Y:S02]  /*28710*/  ISETP.GE.AND P4, PT, R0, UR4, PT ;  /* 0x0000000400007c0c */ /* 0x000fe4000bf86270 */
[C---:B------:R-:W-:Y:S02]  /*28720*/  ISETP.GE.AND P2, PT, R11.reuse, UR4, PT ;  /* 0x000000040b007c0c */ /* 0x040fe4000bf46270 */
[CC--:B0-----:R-:W-:Y:S01]  /*28730*/  @!P1 LEA R2, P3, R36.reuse, R43.reuse, 0x2 ;  /* 0x0000002b24029211 */ /* 0x0c1fe200078610ff */
[----:B------:R-:W-:Y:S02]  /*28740*/  @!P0 IMAD.MOV.U32 R12, RZ, RZ, R6 ;  /* 0x000000ffff0c8224 */ /* 0x000fe400078e0006 */
[----:B------:R-:W-:Y:S01]  /*28750*/  @!P0 IMAD.MOV.U32 R13, RZ, RZ, R8 ;  /* 0x000000ffff0d8224 */ /* 0x000fe200078e0008 */
[----:B------:R-:W-:Y:S01]  /*28760*/  @!P1 LEA.HI.X R3, R36, R42, R47, 0x2, P3 ;  /* 0x0000002a24039211 */ /* 0x000fe200018f142f */
[----:B------:R-:W4:Y:S04]  /*28770*/  LDL R8, [R1+0xf4] ;  /* 0x0000f40001087983 */ /* 0x000f280000100800 */
[----:B------:R-:W4:Y:S04]  /*28780*/  LDL R36, [R1+0x88] ;  /* 0x0000880001247983 */ /* 0x000f280000100800 */
[----:B------:R0:W-:Y:S01]  /*28790*/  @!P0 ST.E.64 desc[UR50][R4.64], R12 ;  /* 0x0000000c04008985 */ /* 0x0001e2000c101b32 */
[----:B------:R-:W-:-:S03]  /*287a0*/  @!P2 LEA R6, P3, R11, R43, 0x2 ;  /* 0x0000002b0b06a211 */ /* 0x000fc600078610ff */
[----:B------:R-:W4:Y:S01]  /*287b0*/  LDL R47, [R1+0xf0] ;  /* 0x0000f000012f7983 */ /* 0x000f220000100800 */
[----:B0-----:R-:W-:-:S03]  /*287c0*/  @!P1 IMAD.MOV.U32 R4, RZ, RZ, R7 ;  /* 0x000000ffff049224 */ /* 0x001fc600078e0007 */
[----:B------:R-:W4:Y:S01]  /*287d0*/  LDL R13, [R1+0x80] ;  /* 0x00008000010d7983 */ /* 0x000f220000100800 */
[----:B------:R-:W-:-:S03]  /*287e0*/  @!P1 IMAD.MOV.U32 R5, RZ, RZ, R9 ;  /* 0x000000ffff059224 */ /* 0x000fc600078e0009 */
[----:B------:R-:W4:Y:S04]  /*287f0*/  LDL R12, [R1+0x7c] ;  /* 0x00007c00010c7983 */ /* 0x000f280000100800 */
[----:B------:R0:W-:Y:S02]  /*28800*/  @!P1 ST.E.64 desc[UR50][R2.64], R4 ;  /* 0x0000000402009985 */ /* 0x0001e4000c101b32 */
[----:B0-----:R-:W-:Y:S02]  /*28810*/  @!P4 LEA R2, P5, R0, R43, 0x2 ;  /* 0x0000002b0002c211 */ /* 0x001fe400078a10ff */
[----:B---3--:R-:W-:Y:S02]  /*28820*/  ISETP.GE.AND P1, PT, R81, UR4, PT ;  /* 0x0000000451007c0c */ /* 0x008fe4000bf26270 */
[----:B--2---:R-:W-:-:S02]  /*28830*/  @!P2 LEA.HI.X R7, R11, R42, R45, 0x2, P3 ;  /* 0x0000002a0b07a211 */ /* 0x004fc400018f142d */
[----:B------:R-:W2:Y:S01]  /*28840*/  LDL R45, [R1+0xec] ;  /* 0x0000ec00012d7983 */ /* 0x000ea20000100800 */
[----:B------:R-:W-:Y:S02]  /*28850*/  @!P2 IMAD.MOV.U32 R11, RZ, RZ, R21 ;  /* 0x000000ffff0ba224 */ /* 0x000fe400078e0015 */
[----:B------:R-:W-:Y:S01]  /*28860*/  @!P4 IMAD.MOV.U32 R21, RZ, RZ, R24 ;  /* 0x000000ffff15c224 */ /* 0x000fe200078e0018 */
[----:B-----5:R-:W-:Y:S02]  /*28870*/  @!P4 LEA.HI.X R3, R0, R42, R37, 0x2, P5 ;  /* 0x0000002a0003c211 */ /* 0x020fe400028f1425 */
[----:B------:R-:W3:Y:S04]  /*28880*/  LDL R37, [R1+0xe8] ;  /* 0x0000e80001257983 */ /* 0x000ee80000100800 */
[----:B------:R-:W5:Y:S04]  /*28890*/  LDL R0, [R1+0x78] ;  /* 0x0000780001007983 */ /* 0x000f680000100800 */
[----:B------:R0:W-:Y:S04]  /*288a0*/  @!P2 ST.E.64 desc[UR50][R6.64], R10 ;  /* 0x0000000a0600a985 */ /* 0x0001e8000c101b32 */
[----:B------:R1:W-:Y:S04]  /*288b0*/  @!P4 ST.E.64 desc[UR50][R2.64], R20 ;  /* 0x000000140200c985 */ /* 0x0003e8000c101b32 */
[----:B0-----:R-:W5:Y:S01]  /*288c0*/  LDL R11, [R1+0xdc] ;  /* 0x0000dc00010b7983 */ /* 0x001f620000100800 */
[----:B-1----:R-:W-:-:S03]  /*288d0*/  @!P1 LEA R2, P5, R81, R43, 0x2 ;  /* 0x0000002b51029211 */ /* 0x002fc600078a10ff */
[----:B------:R-:W5:Y:S01]  /*288e0*/  LDL R20, [R1+0xe4] ;  /* 0x0000e40001147983 */ /* 0x000f620000100800 */
[----:B----4-:R-:W-:-:S03]  /*288f0*/  @!P1 LEA.HI.X R3, R81, R42, R14, 0x2, P5 ;  /* 0x0000002a51039211 */ /* 0x010fc600028f140e */
[----:B------:R-:W4:Y:S04]  /*28900*/  LDL R10, [R1+0xd8] ;  /* 0x0000d800010a7983 */ /* 0x000f280000100800 */
[----:B------:R-:W4:Y:S01]  /*28910*/  LDL R14, [R1+0xe0] ;  /* 0x0000e000010e7983 */ /* 0x000f220000100800 */
[----:B------:R-:W-:Y:S02]  /*28920*/  ISETP.GE.AND P0, PT, R110, UR4, PT ;  /* 0x000000046e007c0c */ /* 0x000fe4000bf06270 */
[----:B------:R-:W-:Y:S02]  /*28930*/  ISETP.GE.AND P2, PT, R80, UR4, PT ;  /* 0x0000000450007c0c */ /* 0x000fe4000bf46270 */
[----:B------:R-:W-:-:S09]  /*28940*/  ISETP.GE.AND P4, PT, R46, UR4, PT ;  /* 0x000000042e007c0c */ /* 0x000fd2000bf86270 */
[C---:B------:R-:W-:Y:S01]  /*28950*/  @!P0 LEA R4, P3, R110.reuse, R43, 0x2 ;  /* 0x0000002b6e048211 */ /* 0x040fe200078610ff */
[----:B------:R-:W-:Y:S01]  /*28960*/  @!P0 IMAD.MOV.U32 R7, RZ, RZ, R27 ;  /* 0x000000ffff078224 */ /* 0x000fe200078e001b */
[----:B------:R-:W-:Y:S02]  /*28970*/  @!P0 MOV R6, R25 ;  /* 0x0000001900068202 */ /* 0x000fe40000000f00 */
[----:B------:R-:W-:Y:S01]  /*28980*/  @!P0 LEA.HI.X R5, R110, R42, R111, 0x2, P3 ;  /* 0x0000002a6e058211 */ /* 0x000fe200018f146f */
[----:B------:R-:W-:Y:S01]  /*28990*/  @!P1 IMAD.MOV.U32 R27, RZ, RZ, R28 ;  /* 0x000000ffff1b9224 */ /* 0x000fe200078e001c */
[----:B------:R-:W-:-:S03]  /*289a0*/  ISETP.GE.AND P3, PT, R44, UR4, PT ;  /* 0x000000042c007c0c */ /* 0x000fc6000bf66270 */
[----:B------:R0:W-:Y:S04]  /*289b0*/  @!P0 ST.E.64 desc[UR50][R4.64], R6 ;  /* 0x0000000604008985 */ /* 0x0001e8000c101b32 */
[----:B------:R1:W-:Y:S01]  /*289c0*/  @!P1 ST.E.64 desc[UR50][R2.64], R26 ;  /* 0x0000001a02009985 */ /* 0x0003e2000c101b32 */
[CC--:B0-----:R-:W-:Y:S01]  /*289d0*/  @!P2 LEA R4, P0, R80.reuse, R43.reuse, 0x2 ;  /* 0x0000002b5004a211 */ /* 0x0c1fe200078010ff */
[----:B------:R-:W-:Y:S02]  /*289e0*/  @!P2 IMAD.MOV.U32 R6, RZ, RZ, R32 ;  /* 0x000000ffff06a224 */ /* 0x000fe400078e0020 */
[----:B------:R-:W-:Y:S01]  /*289f0*/  @!P2 IMAD.MOV.U32 R7, RZ, RZ, R34 ;  /* 0x000000ffff07a224 */ /* 0x000fe200078e0022 */
[----:B------:R-:W-:Y:S02]  /*28a00*/  @!P2 LEA.HI.X R5, R80, R42, R8, 0x2, P0 ;  /* 0x0000002a5005a211 */ /* 0x000fe400000f1408 */
[----:B-1----:R-:W-:-:S02]  /*28a10*/  @!P4 LEA R2, P1, R46, R43, 0x2 ;  /* 0x0000002b2e02c211 */ /* 0x002fc400078210ff */
[----:B------:R-:W-:Y:S01]  /*28a20*/  ISETP.GE.AND P0, PT, R36, UR4, PT ;  /* 0x0000000424007c0c */ /* 0x000fe2000bf06270 */
[----:B------:R0:W-:Y:S01]  /*28a30*/  @!P2 ST.E.64 desc[UR50][R4.64], R6 ;  /* 0x000000060400a985 */ /* 0x0001e2000c101b32 */
[----:B------:R-:W-:Y:S02]  /*28a40*/  @!P4 LEA.HI.X R3, R46, R42, R47, 0x2, P1 ;  /* 0x0000002a2e03c211 */ /* 0x000fe400008f142f */
[----:B------:R-:W-:Y:S02]  /*28a50*/  ISETP.GE.AND P1, PT, R15, UR4, PT ;  /* 0x000000040f007c0c */ /* 0x000fe4000bf26270 */
[----:B------:R-:W-:Y:S01]  /*28a60*/  @!P3 LEA R8, P5, R44, R43, 0x2 ;  /* 0x0000002b2c08b211 */ /* 0x000fe200078a10ff */
[----:B0-----:R-:W-:Y:S02]  /*28a70*/  @!P4 IMAD.MOV.U32 R4, RZ, RZ, R33 ;  /* 0x000000ffff04c224 */ /* 0x001fe400078e0021 */
[----:B------:R-:W-:-:S05]  /*28a80*/  @!P4 IMAD.MOV.U32 R5, RZ, RZ, R35 ;  /* 0x000000ffff05c224 */ /* 0x000fca00078e0023 */
[----:B------:R0:W-:Y:S01]  /*28a90*/  @!P4 ST.E.64 desc[UR50][R2.64], R4 ;  /* 0x000000040200c985 */ /* 0x0001e2000c101b32 */
[----:B------:R-:W-:Y:S01]  /*28aa0*/  ISETP.GE.AND P4, PT, R13, UR4, PT ;  /* 0x000000040d007c0c */ /* 0x000fe2000bf86270 */
[----:B------:R-:W-:Y:S01]  /*28ab0*/  @!P0 IMAD.MOV.U32 R7, RZ, RZ, R55 ;  /* 0x000000ffff078224 */ /* 0x000fe200078e0037 */
[----:B------:R-:W-:Y:S01]  /*28ac0*/  @!P0 MOV R6, R53 ;  /* 0x0000003500068202 */ /* 0x000fe20000000f00 */
[----:B0-----:R-:W-:Y:S02]  /*28ad0*/  @!P3 IMAD.MOV.U32 R2, RZ, RZ, R52 ;  /* 0x000000ffff02b224 */ /* 0x001fe400078e0034 */
[----:B------:R-:W-:Y:S01]  /*28ae0*/  @!P3 IMAD.MOV.U32 R3, RZ, RZ, R54 ;  /* 0x000000ffff03b224 */ /* 0x000fe200078e0036 */
[----:B------:R-:W-:Y:S02]  /*28af0*/  @!P0 LEA R4, P2, R36, R43, 0x2 ;  /* 0x0000002b24048211 */ /* 0x000fe400078410ff */
[----:B--2---:R-:W-:Y:S02]  /*28b00*/  @!P3 LEA.HI.X R9, R44, R42, R45, 0x2, P5 ;  /* 0x0000002a2c09b211 */ /* 0x004fe400028f142d */
[----:B------:R-:W-:-:S03]  /*28b10*/  ISETP.GE.AND P5, PT, R12, UR4, PT ;  /* 0x000000040c007c0c */ /* 0x000fc6000bfa6270 */
[----:B------:R0:W-:Y:S01]  /*28b20*/  @!P3 ST.E.64 desc[UR50][R8.64], R2 ;  /* 0x000000020800b985 */ /* 0x0001e2000c101b32 */
[----:B---3--:R-:W-:Y:S02]  /*28b30*/  @!P0 LEA.HI.X R5, R36, R42, R37, 0x2, P2 ;  /* 0x0000002a24058211 */ /* 0x008fe400010f1425 */
[----:B-----5:R-:W-:-:S03]  /*28b40*/  ISETP.GE.AND P3, PT, R0, UR4, PT ;  /* 0x0000000400007c0c */ /* 0x020fc6000bf66270 */
[----:B------:R1:W-:Y:S01]  /*28b50*/  @!P0 ST.E.64 desc[UR50][R4.64], R6 ;  /* 0x0000000604008985 */ /* 0x0003e2000c101b32 */
[-C--:B0-----:R-:W-:Y:S01]  /*28b60*/  @!P1 LEA R2, P2, R15, R43.reuse, 0x2 ;  /* 0x0000002b0f029211 */ /* 0x081fe200078410ff */
[----:B------:R-:W-:Y:S02]  /*28b70*/  @!P4 IMAD.MOV.U32 R8, RZ, RZ, R57 ;  /* 0x000000ffff08c224 */ /* 0x000fe400078e0039 */
[----:B------:R-:W-:Y:S02]  /*28b80*/  @!P4 IMAD.MOV.U32 R9, RZ, RZ, R59 ;  /* 0x000000ffff09c224 */ /* 0x000fe400078e003b */
[----:B-1----:R-:W-:Y:S01]  /*28b90*/  @!P1 IMAD.MOV.U32 R4, RZ, RZ, R56 ;  /* 0x000000ffff049224 */ /* 0x002fe200078e0038 */
[----:B------:R-:W-:Y:S01]  /*28ba0*/  @!P4 LEA R6, P0, R13, R43, 0x2 ;  /* 0x0000002b0d06c211 */ /* 0x000fe200078010ff */
[----:B------:R-:W-:Y:S01]  /*28bb0*/  @!P1 IMAD.MOV.U32 R5, RZ, RZ, R58 ;  /* 0x000000ffff059224 */ /* 0x000fe200078e003a */
[----:B------:R-:W-:-:S05]  /*28bc0*/  @!P1 LEA.HI.X R3, R15, R42, R20, 0x2, P2 ;  /* 0x0000002a0f039211 */ /* 0x000fca00010f1414 */
[----:B------:R0:W-:Y:S01]  /*28bd0*/  @!P1 ST.E.64 desc[UR50][R2.64], R4 ;  /* 0x0000000402009985 */ /* 0x0001e2000c101b32 */
[----:B----4-:R-:W-:-:S05]  /*28be0*/  @!P4 LEA.HI.X R7, R13, R42, R14, 0x2, P0 ;  /* 0x0000002a0d07c211 */ /* 0x010fca00000f140e */
[----:B------:R1:W-:Y:S01]  /*28bf0*/  @!P4 ST.E.64 desc[UR50][R6.64], R8 ;  /* 0x000000080600c985 */ /* 0x0003e2000c101b32 */
[-C--:B0-----:R-:W-:Y:S02]  /*28c00*/  @!P5 LEA R2, P1, R12, R43.reuse, 0x2 ;  /* 0x0000002b0c02d211 */ /* 0x081fe400078210ff */
[----:B------:R-:W-:Y:S02]  /*28c10*/  @!P3 LEA R4, P2, R0, R43, 0x2 ;  /* 0x0000002b0004b211 */ /* 0x000fe400078410ff */
[-C--:B------:R-:W-:Y:S02]  /*28c20*/  @!P5 LEA.HI.X R3, R12, R42.reuse, R11, 0x2, P1 ;  /* 0x0000002a0c03d211 */ /* 0x080fe400008f140b */
[----:B------:R-:W-:Y:S01]  /*28c30*/  @!P3 LEA.HI.X R5, R0, R42, R10, 0x2, P2 ;  /* 0x0000002a0005b211 */ /* 0x000fe200010f140a */
[----:B-1----:R-:W-:Y:S01]  /*28c40*/  @!P5 IMAD.MOV.U32 R6, RZ, RZ, R60 ;  /* 0x000000ffff06d224 */ /* 0x002fe200078e003c */
[----:B------:R-:W-:Y:S01]  /*28c50*/  @!P3 MOV R9, R63 ;  /* 0x0000003f0009b202 */ /* 0x000fe20000000f00 */
[----:B------:R-:W-:-:S02]  /*28c60*/  @!P5 IMAD.MOV.U32 R7, RZ, RZ, R62 ;  /* 0x000000ffff07d224 */ /* 0x000fc400078e003e */
[----:B------:R-:W-:-:S03]  /*28c70*/  @!P3 IMAD.MOV.U32 R8, RZ, RZ, R61 ;  /* 0x000000ffff08b224 */ /* 0x000fc600078e003d */
[----:B------:R3:W-:Y:S04]  /*28c80*/  @!P5 ST.E.64 desc[UR50][R2.64], R6 ;  /* 0x000000060200d985 */ /* 0x0007e8000c101b32 */
[----:B------:R3:W-:Y:S02]  /*28c90*/  @!P3 ST.E.64 desc[UR50][R4.64], R8 ;  /* 0x000000080400b985 */ /* 0x0007e4000c101b32 */
.L_x_2958:
[----:B------:R-:W-:Y:S05]  /*28ca0*/  BSYNC B1 ;  /* 0x0000000000017941 */ /* 0x000fea0003800000 */
.L_x_2957:
[----:B------:R-:W-:-:S03]  /*28cb0*/  UMOV UR4, 0xffffffff ;  /* 0xffffffff00047882 */ /* 0x000fc60000000000 */
[----:B------:R-:W-:Y:S05]  /*28cc0*/  BRA.DIV UR4, `(.L_x_2959) ;  /* 0x000000ee04c07947 */ /* 0x000fea000b800000 */
[----:B0-----:R-:W0:Y:S04]  /*28cd0*/  SHFL.IDX PT, R41, R41, 0x1, 0x1c1f ;  /* 0x003c1f0029297f89 */ /* 0x001e2800000e0000 */
[----:B------:R4:W0:Y:S02]  /*28ce0*/  SHFL.IDX PT, R14, R40, 0x1, 0x1c1f ;  /* 0x003c1f00280e7f89 */ /* 0x00082400000e0000 */
.L_x_3285:
[----:B------:R-:W-:-:S13]  /*28cf0*/  ISETP.GE.AND P0, PT, R39, R38, PT ;  /* 0x000000262700720c */ /* 0x000fda0003f06270 */
[----:B------:R-:W-:Y:S05]  /*28d00*/  @P0 BRA `(.L_x_2955) ;  /* 0x0000001c00380947 */ /* 0x000fea0003800000 */
[----:B------:R-:W5:Y:S01]  /*28d10*/  LDL R46, [R1+0x54] ;  /* 0x00005400012e7983 */ /* 0x000f620000100800 */
[----:B------:R-:W-:-:S03]  /*28d20*/  ULDC UR4, c[0x0][0xac8] ;  /* 0x0002b20000047ab9 */ /* 0x000fc60000000800 */
[----:B------:R-:W5:Y:S04]  /*28d30*/  LDL R58, [R1+0xd0] ;  /* 0x0000d000013a7983 */ /* 0x000f680000100800 */
[----:B------:R-:W5:Y:S04]  /*28d40*/  LDL R44, [R1+0x130] ;  /* 0x00013000012c7983 */ /* 0x000f680000100800 */
[----:B---3--:R-:W3:Y:S04]  /*28d50*/  LDL R6, [R1+0x108] ;  /* 0x0001080001067983 */ /* 0x008ee80000100800 */
        /* <DEDUP_REMOVED lines=15> */
[----:B--2---:R-:W2:Y:S04]  /*28e50*/  LDL R43, [R1+0xac] ;  /* 0x0000ac00012b7983 */ /* 0x004ea80000100800 */
        /* <DEDUP_REMOVED lines=9> */
[----:B----4-:R-:W4:Y:S04]  /*28ef0*/  LDL R40, [R1+0xa0] ;  /* 0x0000a00001287983 */ /* 0x010f280000100800 */
[----:B------:R-:W4:Y:S04]  /*28f00*/  LDL R33, [R1+0xf4] ;  /* 0x0000f40001217983 */ /* 0x000f280000100800 */
[----:B------:R-:W4:Y:S04]  /*28f10*/  LDL R9, [R1+0xf0] ;  /* 0x0000f00001097983 */ /* 0x000f280000100800 */
[----:B------:R-:W4:Y:S04]  /*28f20*/  LDL R26, [R1+0xfc] ;  /* 0x0000fc00011a7983 */ /* 0x000f280000100800 */
[----:B------:R-:W4:Y:S04]  /*28f30*/  LDL R10, [R1+0xe4] ;  /* 0x0000e400010a7983 */ /* 0x000f280000100800 */
[----:B------:R-:W4:Y:S04]  /*28f40*/  LDL R11, [R1+0xe0] ;  /* 0x0000e000010b7983 */ /* 0x000f280000100800 */
[----:B------:R-:W4:Y:S04]  /*28f50*/  LDL R15, [R1+0x7c] ;  /* 0x00007c00010f7983 */ /* 0x000f280000100800 */
[----:B------:R-:W4:Y:S04]  /*28f60*/  LDL R28, [R1+0xe8] ;  /* 0x0000e800011c7983 */ /* 0x000f280000100800 */
[----:B------:R-:W4:Y:S04]  /*28f70*/  LDL R20, [R1+0xdc] ;  /* 0x0000dc0001147983 */ /* 0x000f280000100800 */
[----:B------:R-:W4:Y:S01]  /*28f80*/  LDL R0, [R1+0x78] ;  /* 0x0000780001007983 */ /* 0x000f220000100800 */
[----:B-----5:R-:W-:-:S02]  /*28f90*/  ISETP.GE.AND P3, PT, R46, UR4, PT ;  /* 0x000000042e007c0c */ /* 0x020fc4000bf66270 */
[----:B------:R-:W-:Y:S01]  /*28fa0*/  ISETP.GE.AND P0, PT, R58, UR4, PT ;  /* 0x000000043a007c0c */ /* 0x000fe2000bf06270 */
[----:B------:R-:W-:-:S10]  /*28fb0*/  IMAD.MOV.U32 R63, RZ, RZ, R44 ;  /* 0x000000ffff3f7224 */ /* 0x000fd400078e002c */
[----:B0-----:R-:W-:Y:S02]  /*28fc0*/  @!P3 IMAD.MOV.U32 R2, RZ, RZ, R14 ;  /* 0x000000ffff02b224 */ /* 0x001fe400078e000e */
[----:B------:R-:W-:Y:S02]  /*28fd0*/  @!P3 IMAD.MOV.U32 R3, RZ, RZ, R41 ;  /* 0x000000ffff03b224 */ /* 0x000fe400078e0029 */
[----:B---3--:R-:W-:Y:S01]  /*28fe0*/  IMAD.MOV.U32 R44, RZ, RZ, R6 ;  /* 0x000000ffff2c7224 */ /* 0x008fe200078e0006 */
[----:B------:R-:W-:Y:S01]  /*28ff0*/  @!P0 LEA R6, P4, R58, R14, 0x2 ;  /* 0x0000000e3a068211 */ /* 0x000fe200078810ff */
[----:B------:R-:W-:Y:S02]  /*29000*/  IMAD.MOV.U32 R56, RZ, RZ, R42 ;  /* 0x000000ffff387224 */ /* 0x000fe400078e002a */
[----:B------:R-:W-:Y:S01]  /*29010*/  @!P3 IMAD.WIDE R2, R46, 0x4, R2 ;  /* 0x000000042e02b825 */ /* 0x000fe200078e0202 */
[----:B------:R-:W3:Y:S03]  /*29020*/  LDL R42, [R1+0x11c] ;  /* 0x00011c00012a7983 */ /* 0x000ee60000100800 */
[----:B------:R-:W-:-:S02]  /*29030*/  IMAD.MOV.U32 R54, RZ, RZ, R35 ;  /* 0x000000ffff367224 */ /* 0x000fc400078e0023 */
[----:B------:R-:W-:Y:S02]  /*29040*/  IMAD.MOV.U32 R52, RZ, RZ, R27 ;  /* 0x000000ffff347224 */ /* 0x000fe400078e001b */
[----:B------:R-:W-:Y:S02]  /*29050*/  IMAD.MOV.U32 R46, RZ, RZ, R5 ;  /* 0x000000ffff2e7224 */ /* 0x000fe400078e0005 */
[----:B------:R-:W-:Y:S02]  /*29060*/  IMAD.MOV.U32 R27, RZ, RZ, R13 ;  /* 0x000000ffff1b7224 */ /* 0x000fe400078e000d */
[----:B------:R-:W-:Y:S01]  /*29070*/  IMAD.MOV.U32 R13, RZ, RZ, R7 ;  /* 0x000000ffff0d7224 */ /* 0x000fe200078e0007 */
[----:B------:R-:W-:Y:S01]  /*29080*/  @!P0 LEA.HI.X R7, R58, R41, R63, 0x2, P4 ;  /* 0x000000293a078211 */ /* 0x000fe200020f143f */
[----:B------:R-:W-:Y:S02]  /*29090*/  IMAD.MOV.U32 R58, RZ, RZ, R54 ;  /* 0x000000ffff3a7224 */ /* 0x000fe400078e0036 */
[----:B------:R-:W-:-:S02]  /*290a0*/  IMAD.MOV.U32 R54, RZ, RZ, R46 ;  /* 0x000000ffff367224 */ /* 0x000fc400078e002e */
[----:B------:R-:W-:Y:S02]  /*290b0*/  IMAD.MOV.U32 R46, RZ, RZ, R37 ;  /* 0x000000ffff2e7224 */ /* 0x000fe400078e0025 */
[----:B------:R-:W-:Y:S02]  /*290c0*/  IMAD.MOV.U32 R37, RZ, RZ, R34 ;  /* 0x000000ffff257224 */ /* 0x000fe400078e0022 */
[----:B------:R-:W5:Y:S01]  /*290d0*/  LDL R34, [R1+0x10c] ;  /* 0x00010c0001227983 */ /* 0x000f620000100800 */
[----:B------:R-:W-:Y:S01]  /*290e0*/  ISETP.GE.AND P1, PT, R62, UR4, PT ;  /* 0x000000043e007c0c */ /* 0x000fe2000bf26270 */
[----:B------:R-:W-:Y:S01]  /*290f0*/  @!P3 IMAD.MOV.U32 R5, RZ, RZ, R66 ;  /* 0x000000ffff05b224 */ /* 0x000fe200078e0042 */
[----:B------:R-:W-:Y:S01]  /*29100*/  MOV R35, R25 ;  /* 0x0000001900237202 */ /* 0x000fe20000000f00 */
[----:B------:R-:W-:Y:S02]  /*29110*/  IMAD.MOV.U32 R25, RZ, RZ, R4 ;  /* 0x000000ffff197224 */ /* 0x000fe400078e0004 */
[----:B------:R-:W-:Y:S01]  /*29120*/  @!P3 IMAD.MOV.U32 R4, RZ, RZ, R64 ;  /* 0x000000ffff04b224 */ /* 0x000fe200078e0040 */
[----:B------:R-:W-:Y:S01]  /*29130*/  MOV R63, R56 ;  /* 0x00000038003f7202 */ /* 0x000fe20000000f00 */
[----:B------:R-:W-:-:S03]  /*29140*/  IMAD.MOV.U32 R56, RZ, RZ, R52 ;  /* 0x000000ffff387224 */ /* 0x000fc600078e0034 */
[----:B------:R0:W-:Y:S03]  /*29150*/  @!P3 ST.E.64 desc[UR50][R2.64], R4 ;  /* 0x000000040200b985 */ /* 0x0001e6000c101b32 */
[----:B0-----:R-:W-:-:S04]  /*29160*/  @!P1 LEA R2, P5, R62, R14, 0x2 ;  /* 0x0000000e3e029211 */ /* 0x001fc800078a10ff */
[----:B------:R-:W-:Y:S01]  /*29170*/  @!P1 LEA.HI.X R3, R62, R41, R63, 0x2, P5 ;  /* 0x000000293e039211 */ /* 0x000fe200028f143f */
[----:B------:R-:W-:Y:S02]  /*29180*/  IMAD.MOV.U32 R62, RZ, RZ, R58 ;  /* 0x000000ffff3e7224 */ /* 0x000fe400078e003a */
[----:B------:R-:W-:Y:S02]  /*29190*/  IMAD.MOV.U32 R58, RZ, RZ, R56 ;  /* 0x000000ffff3a7224 */ /* 0x000fe400078e0038 */
[----:B------:R-:W-:Y:S02]  /*291a0*/  IMAD.MOV.U32 R56, RZ, RZ, R54 ;  /* 0x000000ffff387224 */ /* 0x000fe400078e0036 */
[----:B---3--:R-:W-:Y:S02]  /*291b0*/  IMAD.MOV.U32 R52, RZ, RZ, R42 ;  /* 0x000000ffff347224 */ /* 0x008fe400078e002a */
[----:B------:R-:W-:Y:S02]  /*291c0*/  IMAD.MOV.U32 R42, RZ, RZ, R36 ;  /* 0x000000ffff2a7224 */ /* 0x000fe400078e0024 */
[----:B------:R-:W-:-:S02]  /*291d0*/  IMAD.MOV.U32 R36, RZ, RZ, R32 ;  /* 0x000000ffff247224 */ /* 0x000fc400078e0020 */
[----:B------:R-:W-:Y:S01]  /*291e0*/  IMAD.MOV.U32 R54, RZ, RZ, R52 ;  /* 0x000000ffff367224 */ /* 0x000fe200078e0034 */
[----:B------:R-:W-:Y:S01]  /*291f0*/  ISETP.GE.AND P2, PT, R61, UR4, PT ;  /* 0x000000043d007c0c */ /* 0x000fe2000bf46270 */
[----:B------:R-:W-:Y:S01]  /*29200*/  IMAD.MOV.U32 R52, RZ, RZ, R46 ;  /* 0x000000ffff347224 */ /* 0x000fe200078e002e */
[----:B------:R-:W-:Y:S01]  /*29210*/  @!P0 MOV R4, R65 ;  /* 0x0000004100048202 */ /* 0x000fe20000000f00 */
[----:B------:R-:W-:Y:S02]  /*29220*/  IMAD.MOV.U32 R46, RZ, RZ, R42 ;  /* 0x000000ffff2e7224 */ /* 0x000fe400078e002a */
[----:B------:R-:W-:Y:S02]  /*29230*/  @!P0 IMAD.MOV.U32 R5, RZ, RZ, R67 ;  /* 0x000000ffff058224 */ /* 0x000fe400078e0043 */
[----:B------:R-:W-:Y:S01]  /*29240*/  IMAD.MOV.U32 R47, RZ, RZ, R45 ;  /* 0x000000ffff2f7224 */ /* 0x000fe200078e002d */
[----:B--2---:R-:W-:Y:S01]  /*29250*/  ISETP.GE.AND P3, PT, R60, UR4, PT ;  /* 0x000000043c007c0c */ /* 0x004fe2000bf66270 */
[----:B------:R-:W-:Y:S01]  /*29260*/  IMAD.MOV.U32 R42, RZ, RZ, R36 ;  /* 0x000000ffff2a7224 */ /* 0x000fe200078e0024 */
[----:B------:R-:W2:Y:S01]  /*29270*/  LDL R32, [R1+0x8c] ;  /* 0x00008c0001207983 */ /* 0x000ea20000100800 */
[----:B-----5:R-:W-:-:S03]  /*29280*/  MOV R36, R34 ;  /* 0x0000002200247202 */ /* 0x020fc60000000f00 */
[----:B------:R-:W3:Y:S04]  /*29290*/  LDL R34, [R1+0x100] ;  /* 0x0001000001227983 */ /* 0x000ee80000100800 */
[----:B------:R0:W-:Y:S01]  /*292a0*/  @!P0 ST.E.64 desc[UR50][R6.64], R4 ;  /* 0x0000000406008985 */ /* 0x0001e2000c101b32 */
[----:B------:R-:W-:Y:S02]  /*292b0*/  IMAD.MOV.U32 R45, RZ, RZ, R43 ;  /* 0x000000ffff2d7224 */ /* 0x000fe400078e002b */
[----:B------:R-:W-:Y:S02]  /*292c0*/  IMAD.MOV.U32 R43, RZ, RZ, R24 ;  /* 0x000000ffff2b7224 */ /* 0x000fe400078e0018 */
[----:B------:R-:W5:Y:S01]  /*292d0*/  LDL R24, [R1+0x9c] ;  /* 0x00009c0001187983 */ /* 0x000f620000100800 */
[----:B0-----:R-:W-:-:S04]  /*292e0*/  @!P2 LEA R6, P4, R61, R14, 0x2 ;  /* 0x0000000e3d06a211 */ /* 0x001fc800078810ff */
[----:B------:R-:W-:Y:S01]  /*292f0*/  @!P2 LEA.HI.X R7, R61, R41, R62, 0x2, P4 ;  /* 0x000000293d07a211 */ /* 0x000fe200020f143e */
[----:B------:R-:W-:Y:S02]  /*29300*/  IMAD.MOV.U32 R61, RZ, RZ, R58 ;  /* 0x000000ffff3d7224 */ /* 0x000fe400078e003a */
[----:B------:R-:W-:Y:S02]  /*29310*/  IMAD.MOV.U32 R58, RZ, RZ, R56 ;  /* 0x000000ffff3a7224 */ /* 0x000fe400078e0038 */
[----:B------:R-:W-:Y:S02]  /*29320*/  IMAD.MOV.U32 R56, RZ, RZ, R54 ;  /* 0x000000ffff387224 */ /* 0x000fe400078e0036 */
[----:B------:R-:W-:Y:S02]  /*29330*/  IMAD.MOV.U32 R54, RZ, RZ, R52 ;  /* 0x000000ffff367224 */ /* 0x000fe400078e0034 */
[----:B------:R-:W-:Y:S02]  /*29340*/  IMAD.MOV.U32 R52, RZ, RZ, R46 ;  /* 0x000000ffff347224 */ /* 0x000fe400078e002e */
[----:B------:R-:W-:Y:S01]  /*29350*/  IMAD.MOV.U32 R46, RZ, RZ, R42 ;  /* 0x000000ffff2e7224 */ /* 0x000fe200078e002a */
[----:B------:R-:W-:Y:S01]  /*29360*/  MOV R42, R36 ;  /* 0x00000024002a7202 */ /* 0x000fe20000000f00 */
[----:B------:R-:W-:-:S02]  /*29370*/  @!P1 IMAD.MOV.U32 R4, RZ, RZ, R68 ;  /* 0x000000ffff049224 */ /* 0x000fc400078e0044 */
[----:B------:R-:W-:-:S05]  /*29380*/  @!P1 IMAD.MOV.U32 R5, RZ, RZ, R70 ;  /* 0x000000ffff059224 */ /* 0x000fca00078e0046 */
[----:B------:R0:W-:Y:S02]  /*29390*/  @!P1 ST.E.64 desc[UR50][R2.64], R4 ;  /* 0x0000000402009985 */ /* 0x0001e4000c101b32 */
[----:B0-----:R-:W-:-:S04]  /*293a0*/  @!P3 LEA R2, P5, R60, R14, 0x2 ;  /* 0x0000000e3c02b211 */ /* 0x001fc800078a10ff */
[----:B------:R-:W-:Y:S01]  /*293b0*/  @!P3 LEA.HI.X R3, R60, R41, R61, 0x2, P5 ;  /* 0x000000293c03b211 */ /* 0x000fe200028f143d */
[----:B------:R-:W-:Y:S02]  /*293c0*/  IMAD.MOV.U32 R60, RZ, RZ, R58 ;  /* 0x000000ffff3c7224 */ /* 0x000fe400078e003a */
[----:B------:R-:W-:Y:S01]  /*293d0*/  IMAD.MOV.U32 R58, RZ, RZ, R56 ;  /* 0x000000ffff3a7224 */ /* 0x000fe200078e0038 */
[----:B------:R-:W-:Y:S01]  /*293e0*/  MOV R56, R54 ;  /* 0x0000003600387202 */ /* 0x000fe20000000f00 */
[----:B------:R-:W-:Y:S02]  /*293f0*/  IMAD.MOV.U32 R54, RZ, RZ, R46 ;  /* 0x000000ffff367224 */ /* 0x000fe400078e002e */
[----:B------:R-:W-:Y:S02]  /*29400*/  IMAD.MOV.U32 R46, RZ, RZ, R42 ;  /* 0x000000ffff2e7224 */ /* 0x000fe400078e002a */
[----:B---3--:R-:W-:Y:S02]  /*29410*/  IMAD.MOV.U32 R36, RZ, RZ, R34 ;  /* 0x000000ffff247224 */ /* 0x008fe400078e0022 */
[----:B------:R-:W-:-:S02]  /*29420*/  IMAD.MOV.U32 R34, RZ, RZ, R21 ;  /* 0x000000ffff227224 */ /* 0x000fc400078e0015 */
[----:B------:R-:W-:Y:S02]  /*29430*/  IMAD.MOV.U32 R21, RZ, RZ, R12 ;  /* 0x000000ffff157224 */ /* 0x000fe400078e000c */
[----:B------:R-:W-:Y:S02]  /*29440*/  IMAD.MOV.U32 R12, RZ, RZ, R8 ;  /* 0x000000ffff0c7224 */ /* 0x000fe400078e0008 */
[----:B------:R-:W3:Y:S01]  /*29450*/  LDL R8, [R1+0xec] ;  /* 0x0000ec0001087983 */ /* 0x000ee20000100800 */
[----:B------:R-:W-:Y:S02]  /*29460*/  IMAD.MOV.U32 R42, RZ, RZ, R36 ;  /* 0x000000ffff2a7224 */ /* 0x000fe400078e0024 */
[----:B------:R-:W-:Y:S02]  /*29470*/  IMAD.MOV.U32 R36, RZ, RZ, R21 ;  /* 0x000000ffff247224 */ /* 0x000fe400078e0015 */
[----:B------:R-:W2:Y:S01]  /*29480*/  LDL R21, [R1+0x80] ;  /* 0x0000800001157983 */ /* 0x000ea20000100800 */
[----:B------:R-:W-:Y:S01]  /*29490*/  ISETP.GE.AND P0, PT, R59, UR4, PT ;  /* 0x000000043b007c0c */ /* 0x000fe2000bf06270 */
[----:B------:R-:W-:Y:S01]  /*294a0*/  @!P2 IMAD.MOV.U32 R4, RZ, RZ, R69 ;  /* 0x000000ffff04a224 */ /* 0x000fe200078e0045 */
[----:B------:R-:W-:Y:S01]  /*294b0*/  ISETP.GE.AND P1, PT, R57, UR4, PT ;  /* 0x0000000439007c0c */ /* 0x000fe2000bf26270 */
[----:B------:R-:W-:-:S05]  /*294c0*/  @!P2 IMAD.MOV.U32 R5, RZ, RZ, R71 ;  /* 0x000000ffff05a224 */ /* 0x000fca00078e0047 */
[----:B------:R0:W-:Y:S01]  /*294d0*/  @!P2 ST.E.64 desc[UR50][R6.64], R4 ;  /* 0x000000040600a985 */ /* 0x0001e2000c101b32 */
[----:B------:R-:W-:Y:S01]  /*294e0*/  ISETP.GE.AND P2, PT, R55, UR4, PT ;  /* 0x0000000437007c0c */ /* 0x000fe2000bf46270 */
[----:B0-----:R-:W-:Y:S02]  /*294f0*/  @!P3 IMAD.MOV.U32 R4, RZ, RZ, R72 ;  /* 0x000000ffff04b224 */ /* 0x001fe400078e0048 */
[----:B------:R-:W-:Y:S01]  /*29500*/  @!P3 IMAD.MOV.U32 R5, RZ, RZ, R74 ;  /* 0x000000ffff05b224 */ /* 0x000fe200078e004a */
[----:B------:R-:W-:-:S04]  /*29510*/  @!P0 LEA R6, P4, R59, R14, 0x2 ;  /* 0x0000000e3b068211 */ /* 0x000fc800078810ff */
[----:B------:R0:W-:Y:S01]  /*29520*/  @!P3 ST.E.64 desc[UR50][R2.64], R4 ;  /* 0x000000040200b985 */ /* 0x0001e2000c101b32 */
[----:B------:R-:W-:Y:S02]  /*29530*/  @!P0 LEA.HI.X R7, R59, R41, R60, 0x2, P4 ;  /* 0x000000293b078211 */ /* 0x000fe400020f143c */
[----:B------:R-:W-:Y:S01]  /*29540*/  ISETP.GE.AND P3, PT, R53, UR4, PT ;  /* 0x0000000435007c0c */ /* 0x000fe2000bf66270 */
[----:B0-----:R-:W-:Y:S02]  /*29550*/  @!P0 IMAD.MOV.U32 R4, RZ, RZ, R73 ;  /* 0x000000ffff048224 */ /* 0x001fe400078e0049 */
[----:B------:R-:W-:Y:S01]  /*29560*/  @!P0 IMAD.MOV.U32 R5, RZ, RZ, R75 ;  /* 0x000000ffff058224 */ /* 0x000fe200078e004b */
[----:B------:R-:W-:-:S04]  /*29570*/  @!P1 LEA R2, P5, R57, R14, 0x2 ;  /* 0x0000000e39029211 */ /* 0x000fc800078a10ff */
[----:B------:R0:W-:Y:S01]  /*29580*/  @!P0 ST.E.64 desc[UR50][R6.64], R4 ;  /* 0x0000000406008985 */ /* 0x0001e2000c101b32 */
[----:B------:R-:W-:Y:S02]  /*29590*/  @!P1 LEA.HI.X R3, R57, R41, R58, 0x2, P5 ;  /* 0x0000002939039211 */ /* 0x000fe400028f143a */
[----:B------:R-:W-:Y:S02]  /*295a0*/  ISETP.GE.AND P0, PT, R47, UR4, PT ;  /* 0x000000042f007c0c */ /* 0x000fe4000bf06270 */
[----:B0-----:R-:W-:Y:S01]  /*295b0*/  @!P1 MOV R4, R76 ;  /* 0x0000004c00049202 */ /* 0x001fe20000000f00 */
        /* <DEDUP_REMOVED lines=11> */
[----:B------:R-:W-:Y:S01]  /*29670*/  ISETP.GE.AND P4, PT, R35, UR4, PT ;  /* 0x0000000423007c0c */ /* 0x000fe2000bf86270 */
[----:B0-----:R-:W-:Y:S02]  /*29680*/  @!P3 IMAD.MOV.U32 R4, RZ, RZ, R82 ;  /* 0x000000ffff04b224 */ /* 0x001fe400078e0052 */
[----:B------:R-:W-:Y:S01]  /*29690*/  @!P3 IMAD.MOV.U32 R5, RZ, RZ, R84 ;  /* 0x000000ffff05b224 */ /* 0x000fe200078e0054 */
[----:B------:R-:W-:-:S04]  /*296a0*/  @!P0 LEA R6, P5, R47, R14, 0x2 ;  /* 0x0000000e2f068211 */ /* 0x000fc800078a10ff */
[----:B------:R0:W-:Y:S01]  /*296b0*/  @!P3 ST.E.64 desc[UR50][R2.64], R4 ;  /* 0x000000040200b985 */ /* 0x0001e2000c101b32 */
[----:B------:R-:W-:Y:S01]  /*296c0*/  @!P0 LEA.HI.X R7, R47, R41, R52, 0x2, P5 ;  /* 0x000000292f078211 */ /* 0x000fe200028f1434 */
[----:B0-----:R-:W-:Y:S02]  /*296d0*/  @!P0 IMAD.MOV.U32 R4, RZ, RZ, R83 ;  /* 0x000000ffff048224 */ /* 0x001fe400078e0053 */
[----:B------:R-:W-:Y:S01]  /*296e0*/  @!P0 IMAD.MOV.U32 R5, RZ, RZ, R85 ;  /* 0x000000ffff058224 */ /* 0x000fe200078e0055 */
[----:B------:R-:W-:-:S04]  /*296f0*/  @!P1 LEA R2, P3, R45, R14, 0x2 ;  /* 0x0000000e2d029211 */ /* 0x000fc800078610ff */
[----:B------:R0:W-:Y:S01]  /*29700*/  @!P0 ST.E.64 desc[UR50][R6.64], R4 ;  /* 0x0000000406008985 */ /* 0x0001e2000c101b32 */
[-C--:B------:R-:W-:Y:S02]  /*29710*/  @!P1 LEA.HI.X R3, R45, R41.reuse, R46, 0x2, P3 ;  /* 0x000000292d039211 */ /* 0x080fe400018f142e */
[----:B----4-:R-:W-:Y:S01]  /*29720*/  ISETP.GE.AND P0, PT, R40, UR4, PT ;  /* 0x0000000428007c0c */ /* 0x010fe2000bf06270 */
[----:B0-----:R-:W-:Y:S01]  /*29730*/  @!P1 IMAD.MOV.U32 R4, RZ, RZ, R86 ;  /* 0x000000ffff049224 */ /* 0x001fe200078e0056 */
[----:B------:R-:W-:Y:S02]  /*29740*/  @!P1 MOV R5, R88 ;  /* 0x0000005800059202 */ /* 0x000fe40000000f00 */
[C---:B------:R-:W-:Y:S01]  /*29750*/  @!P2 LEA R6, P3, R43.reuse, R14, 0x2 ;  /* 0x0000000e2b06a211 */ /* 0x040fe200078610ff */
[----:B------:R-:W-:Y:S02]  /*29760*/  @!P2 IMAD.MOV.U32 R88, RZ, RZ, R87 ;  /* 0x000000ffff58a224 */ /* 0x000fe400078e0057 */
[----:B------:R0:W-:Y:S01]  /*29770*/  @!P1 ST.E.64 desc[UR50][R2.64], R4 ;  /* 0x0000000402009985 */ /* 0x0001e2000c101b32 */
[----:B------:R-:W-:-:S02]  /*29780*/  @!P2 LEA.HI.X R7, R43, R41, R44, 0x2, P3 ;  /* 0x000000292b07a211 */ /* 0x000fc400018f142c */
[----:B-----5:R-:W-:-:S03]  /*29790*/  ISETP.GE.AND P1, PT, R24, UR4, PT ;  /* 0x0000000418007c0c */ /* 0x020fc6000bf26270 */
[----:B------:R1:W-:Y:S01]  /*297a0*/  @!P2 ST.E.64 desc[UR50][R6.64], R88 ;  /* 0x000000580600a985 */ /* 0x0003e2000c101b32 */
[----:B------:R-:W-:Y:S02]  /*297b0*/  ISETP.GE.AND P2, PT, R12, UR4, PT ;  /* 0x000000040c007c0c */ /* 0x000fe4000bf46270 */
[----:B0-----:R-:W-:-:S04]  /*297c0*/  @!P4 LEA R2, P5, R35, R14, 0x2 ;  /* 0x0000000e2302c211 */ /* 0x001fc800078a10ff */
[----:B------:R-:W-:Y:S01]  /*297d0*/  @!P4 LEA.HI.X R3, R35, R41, R37, 0x2, P5 ;  /* 0x000000292303c211 */ /* 0x000fe200028f1425 */
[----:B-1----:R-:W-:Y:S02]  /*297e0*/  @!P4 IMAD.MOV.U32 R6, RZ, RZ, R90 ;  /* 0x000000ffff06c224 */ /* 0x002fe400078e005a */
[----:B------:R-:W-:Y:S02]  /*297f0*/  @!P4 IMAD.MOV.U32 R7, RZ, RZ, R92 ;  /* 0x000000ffff07c224 */ /* 0x000fe400078e005c */
[----:B------:R-:W-:-:S03]  /*29800*/  IMAD.MOV.U32 R37, RZ, RZ, R33 ;  /* 0x000000ffff257224 */ /* 0x000fc600078e0021 */
[----:B------:R0:W-:Y:S01]  /*29810*/  @!P4 ST.E.64 desc[UR50][R2.64], R6 ;  /* 0x000000060200c985 */ /* 0x0001e2000c101b32 */
[----:B------:R-:W-:Y:S01]  /*29820*/  ISETP.GE.AND P4, PT, R36, UR4, PT ;  /* 0x0000000424007c0c */ /* 0x000fe2000bf86270 */
[----:B------:R-:W-:Y:S01]  /*29830*/  IMAD.MOV.U32 R35, RZ, RZ, R9 ;  /* 0x000000ffff237224 */ /* 0x000fe200078e0009 */
[----:B------:R-:W-:Y:S01]  /*29840*/  @!P1 LEA R4, P5, R24, R14, 0x2 ;  /* 0x0000000e18049211 */ /* 0x000fe200078a10ff */
[----:B------:R-:W-:-:S03]  /*29850*/  @!P0 IMAD.MOV.U32 R92, RZ, RZ, R91 ;  /* 0x000000ffff5c8224 */ /* 0x000fc600078e005b */
[----:B------:R-:W-:Y:S02]  /*29860*/  @!P1 LEA.HI.X R5, R24, R41, R26, 0x2, P5 ;  /* 0x0000002918059211 */ /* 0x000fe400028f141a */
[----:B------:R-:W-:Y:S01]  /*29870*/  MOV R26, R10 ;  /* 0x0000000a001a7202 */ /* 0x000fe20000000f00 */
[----:B------:R-:W-:Y:S02]  /*29880*/  IMAD.MOV.U32 R24, RZ, RZ, R11 ;  /* 0x000000ffff187224 */ /* 0x000fe400078e000b */
[----:B0-----:R-:W-:Y:S02]  /*29890*/  @!P1 IMAD.MOV.U32 R2, RZ, RZ, R94 ;  /* 0x000000ffff029224 */ /* 0x001fe400078e005e */
[----:B------:R-:W-:Y:S02]  /*298a0*/  @!P1 IMAD.MOV.U32 R3, RZ, RZ, R96 ;  /* 0x000000ffff039224 */ /* 0x000fe400078e0060 */
        /* <DEDUP_REMOVED lines=13> */
[----:B------:R-:W-:Y:S01]  /*29980*/  @!P3 LEA R12, P5, R34, R14, 0x2 ;  /* 0x0000000e220cb211 */ /* 0x000fe200078a10ff */
[----:B0-----:R-:W-:-:S02]  /*29990*/  @!P4 IMAD.MOV.U32 R2, RZ, RZ, R98 ;  /* 0x000000ffff02c224 */ /* 0x001fc400078e0062 */
[----:B------:R-:W-:Y:S01]  /*299a0*/  @!P4 IMAD.MOV.U32 R3, RZ, RZ, R100 ;  /* 0x000000ffff03c224 */ /* 0x000fe200078e0064 */
[----:B------:R-:W-:Y:S01]  /*299b0*/  @!P3 LEA.HI.X R13, R34, R41, R35, 0x2, P5 ;  /* 0x00000029220db211 */ /* 0x000fe200028f1423 */
[----:B------:R-:W-:Y:S01]  /*299c0*/  @!P3 IMAD.MOV.U32 R100, RZ, RZ, R99 ;  /* 0x000000ffff64b224 */ /* 0x000fe200078e0063 */
[----:B------:R-:W-:Y:S01]  /*299d0*/  @!P2 ST.E.64 desc[UR50][R10.64], R96 ;  /* 0x000000600a00a985 */ /* 0x000fe2000c101b32 */
[----:B------:R-:W-:-:S03]  /*299e0*/  @!P0 LEA R4, P2, R32, R14, 0x2 ;  /* 0x0000000e20048211 */ /* 0x000fc600078410ff */
[----:B------:R0:W-:Y:S01]  /*299f0*/  @!P4 ST.E.64 desc[UR50][R6.64], R2 ;  /* 0x000000020600c985 */ /* 0x0001e2000c101b32 */
[----:B------:R-:W-:Y:S02]  /*29a00*/  ISETP.GE.AND P4, PT, R25, UR4, PT ;  /* 0x0000000419007c0c */ /* 0x000fe4000bf86270 */
[----:B------:R-:W-:Y:S01]  /*29a10*/  ISETP.GE.AND P5, PT, R21, UR4, PT ;  /* 0x0000000415007c0c */ /* 0x000fe2000bfa6270 */
[----:B------:R1:W-:Y:S01]  /*29a20*/  @!P3 ST.E.64 desc[UR50][R12.64], R100 ;  /* 0x000000640c00b985 */ /* 0x0003e2000c101b32 */
[----:B------:R-:W-:Y:S02]  /*29a30*/  ISETP.GE.AND P3, PT, R15, UR4, PT ;  /* 0x000000040f007c0c */ /* 0x000fe4000bf66270 */
[----:B------:R-:W-:Y:S02]  /*29a40*/  @!P0 LEA.HI.X R5, R32, R41, R33, 0x2, P2 ;  /* 0x0000002920058211 */ /* 0x000fe400010f1421 */
[----:B------:R-:W-:-:S04]  /*29a50*/  @!P1 LEA R8, P2, R27, R14, 0x2 ;  /* 0x0000000e1b089211 */ /* 0x000fc800078410ff */
[----:B------:R-:W-:Y:S01]  /*29a60*/  @!P1 LEA.HI.X R9, R27, R41, R28, 0x2, P2 ;  /* 0x000000291b099211 */ /* 0x000fe200010f141c */
[----:B0-----:R-:W-:Y:S02]  /*29a70*/  @!P0 IMAD.MOV.U32 R2, RZ, RZ, R102 ;  /* 0x000000ffff028224 */ /* 0x001fe400078e0066 */
[----:B------:R-:W-:Y:S01]  /*29a80*/  @!P0 IMAD.MOV.U32 R3, RZ, RZ, R104 ;  /* 0x000000ffff038224 */ /* 0x000fe200078e0068 */
[----:B------:R-:W-:-:S04]  /*29a90*/  @!P1 MOV R104, R103 ;  /* 0x0000006700689202 */ /* 0x000fc80000000f00 */
[----:B------:R0:W-:Y:S01]  /*29aa0*/  @!P0 ST.E.64 desc[UR50][R4.64], R2 ;  /* 0x0000000204008985 */ /* 0x0001e2000c101b32 */
[----:B------:R-:W-:-:S03]  /*29ab0*/  @!P4 LEA R6, P0, R25, R14, 0x2 ;  /* 0x0000000e1906c211 */ /* 0x000fc600078010ff */
[----:B------:R2:W-:Y:S01]  /*29ac0*/  @!P1 ST.E.64 desc[UR50][R8.64], R104 ;  /* 0x0000006808009985 */ /* 0x0005e2000c101b32 */
[-C--:B------:R-:W-:Y:S02]  /*29ad0*/  @!P5 LEA R10, P1, R21, R14.reuse, 0x2 ;  /* 0x0000000e150ad211 */ /* 0x080fe400078210ff */
[----:B-1----:R-:W-:Y:S02]  /*29ae0*/  @!P3 LEA R12, P2, R15, R14, 0x2 ;  /* 0x0000000e0f0cb211 */ /* 0x002fe400078410ff */
[-C--:B------:R-:W-:Y:S02]  /*29af0*/  @!P4 LEA.HI.X R7, R25, R41.reuse, R26, 0x2, P0 ;  /* 0x000000291907c211 */ /* 0x080fe400000f141a */
[-C--:B------:R-:W-:Y:S01]  /*29b00*/  @!P5 LEA.HI.X R11, R21, R41.reuse, R24, 0x2, P1 ;  /* 0x00000029150bd211 */ /* 0x080fe200008f1418 */
[----:B0-----:R-:W-:Y:S02]  /*29b10*/  @!P4 IMAD.MOV.U32 R2, RZ, RZ, R106 ;  /* 0x000000ffff02c224 */ /* 0x001fe400078e006a */
        /* <DEDUP_REMOVED lines=13> */
.L_x_2941:
[----:B------:R-:W2:Y:S01]  /*29bf0*/  LDL.LU R4, [R1+0x68] ;  /* 0x0000680001047983 */ /* 0x000ea20000300800 */
[----:B------:R-:W-:Y:S01]  /*29c00*/  ULDC.64 UR6, c[0x0][0xc08] ;  /* 0x0003020000067ab9 */ /* 0x000fe20000000a00 */
[----:B------:R-:W-:Y:S02]  /*29c10*/  ULDC.64 UR4, c[0x0][0xc00] ;  /* 0x0003000000047ab9 */ /* 0x000fe40000000a00 */
[----:B------:R-:W4:Y:S01]  /*29c20*/  LDL.LU R0, [R1+0x6c] ;  /* 0x00006c0001007983 */ /* 0x000f220000300800 */
[----:B------:R-:W-:Y:S01]  /*29c30*/  ISETP.NE.U32.AND P1, PT, RZ, UR6, PT ;  /* 0x00000006ff007c0c */ /* 0x000fe2000bf25070 */
[----:B------:R-:W-:Y:S01]  /*29c40*/  IMAD.MOV.U32 R15, RZ, RZ, RZ ;  /* 0x000000ffff0f7224 */ /* 0x000fe200078e00ff */
[----:B------:R-:W-:Y:S02]  /*29c50*/  ISETP.NE.U32.AND P0, PT, RZ, UR4, PT ;  /* 0x00000004ff007c0c */ /* 0x000fe4000bf05070 */
[----:B------:R-:W-:Y:S02]  /*29c60*/  ISETP.NE.AND.EX P1, PT, RZ, UR7, PT, P1 ;  /* 0x00000007ff007c0c */ /* 0x000fe4000bf25310 */
[----:B------:R-:W-:Y:S01]  /*29c70*/  ISETP.NE.AND.EX P0, PT, RZ, UR5, PT, P0 ;  /* 0x00000005ff007c0c */ /* 0x000fe2000bf05300 */
[----:B------:R-:W0:Y:S01]  /*29c80*/  S2R R28, SR_TID.X ;  /* 0x00000000001c7919 */ /* 0x000e220000002100 */
[----:B--2---:R-:W-:Y:S01]  /*29c90*/  IADD3 R2, P2, R4, UR4, RZ ;  /* 0x0000000404027c10 */ /* 0x004fe2000ff5e0ff */
[----:B------:R-:W-:-:S03]  /*29ca0*/  ULDC UR4, c[0x0][0xa88] ;  /* 0x0002a20000047ab9 */ /* 0x000fc60000000800 */
[----:B----4-:R-:W-:-:S05]  /*29cb0*/  IADD3.X R3, R0, UR5, RZ, P2, !PT ;  /* 0x0000000500037c10 */ /* 0x010fca00097fe4ff */
[----:B------:R-:W-:Y:S01]  /*29cc0*/  @P1 IADD3 R4, P2, R4, UR6, RZ ;  /* 0x0000000604041c10 */ /* 0x000fe2000ff5e0ff */
[----:B------:R-:W-:Y:S01]  /*29cd0*/  IMAD.U32 R20, RZ, RZ, UR4 ;  /* 0x00000004ff147e24 */ /* 0x000fe2000f8e00ff */
[----:B------:R2:W5:Y:S02]  /*29ce0*/  @P0 LDG.E R15, desc[UR50][R2.64] ;  /* 0x00000032020f0981 */ /* 0x000564000c1e1900 */
[----:B------:R-:W-:-:S05]  /*29cf0*/  @P1 IADD3.X R5, R0, UR7, RZ, P2, !PT ;  /* 0x0000000700051c10 */ /* 0x000fca00097fe4ff */
[----:B------:R2:W5:Y:S01]  /*29d00*/  @P1 LDG.E R20, desc[UR50][R4.64] ;  /* 0x0000003204141981 */ /* 0x000562000c1e1900 */
[----:B0-----:R-:W-:Y:S01]  /*29d10*/  VIADD R0, R28, 0xffffff80 ;  /* 0xffffff801c007836 */ /* 0x001fe20000000000 */
[----:B------:R-:W-:-:S04]  /*29d20*/  ISETP.GT.AND P2, PT, R166, 0x1, PT ;  /* 0x00000001a600780c */ /* 0x000fc80003f44270 */
[----:B------:R-:W-:Y:S01]  /*29d30*/  ISETP.GT.AND P3, PT, R0, 0x7f, PT ;  /* 0x0000007f0000780c */ /* 0x000fe20003f64270 */
[----:B------:R-:W-:-:S12]  /*29d40*/  @P1 BRA `(.L_x_2960) ;  /* 0x0000000000101947 */ /* 0x000fd80003800000 */
[----:B------:R-:W-:Y:S05]  /*29d50*/  @!P0 BRA `(.L_x_2960) ;  /* 0x00000000000c8947 */ /* 0x000fea0003800000 */
[----:B--2---:R-:W2:Y:S04]  /*29d60*/  LDG.E R5, desc[UR50][R2.64] ;  /* 0x0000003202057981 */ /* 0x004ea8000c1e1900 */
[----:B-----5:R-:W2:Y:S02]  /*29d70*/  LDG.E R20, desc[UR50][R2.64+0x4] ;  /* 0x0000043202147981 */ /* 0x020ea4000c1e1900 */
[----:B--2---:R-:W-:-:S07]  /*29d80*/  IMAD.IADD R20, R20, 0x1, -R5 ;  /* 0x0000000114147824 */ /* 0x004fce00078e0a05 */
.L_x_2960:
[----:B--2---:R-:W2:Y:S04]  /*29d90*/  LDL.LU R2, [R1+0x60] ;  /* 0x0000600001027983 */ /* 0x004ea80000300800 */
[----:B------:R-:W4:Y:S01]  /*29da0*/  LDL.LU R0, [R1+0x70] ;  /* 0x0000700001007983 */ /* 0x000f220000300800 */
[----:B------:R-:W-:Y:S01]  /*29db0*/  BSSY B1, `(.L_x_2961) ;  /* 0x0000037000017945 */ /* 0x000fe20003800000 */
[----:B-----5:R-:W-:Y:S02]  /*29dc0*/  SHF.R.S32.HI R14, RZ, 0x1f, R15 ;  /* 0x0000001fff0e7819 */ /* 0x020fe4000001140f */
[----:B--2---:R-:W-:Y:S02]  /*29dd0*/  SEL R25, R2, RZ, !P0 ;  /* 0x000000ff02197207 */ /* 0x004fe40004000000 */
[----:B----4-:R-:W-:Y:S01]  /*29de0*/  SEL R24, R0, RZ, !P0 ;  /* 0x000000ff00187207 */ /* 0x010fe20004000000 */
[----:B------:R-:W-:Y:S06]  /*29df0*/  @P3 BRA `(.L_x_2962) ;  /* 0x0000000000c83947 */ /* 0x000fec0003800000 */
[----:B------:R-:W2:Y:S01]  /*29e00*/  LDL R2, [R1+0x48] ;  /* 0x0000480001027983 */ /* 0x000ea20000100800 */
[----:B------:R-:W0:Y:S02]  /*29e10*/  LDC R33, c[0x0][0xbe8] ;  /* 0x0002fa00ff217b82 */ /* 0x000e240000000800 */
[----:B0-----:R-:W-:Y:S01]  /*29e20*/  IMAD R0, R20, R33, RZ ;  /* 0x0000002114007224 */ /* 0x001fe200078e02ff */
[----:B--2---:R-:W-:-:S04]  /*29e30*/  IADD3 R27, R2, -0x80, R28 ;  /* 0xffffff80021b7810 */ /* 0x004fc80007ffe01c */
[----:B------:R-:W-:-:S13]  /*29e40*/  ISETP.GE.AND P0, PT, R27, R0, PT ;  /* 0x000000001b00720c */ /* 0x000fda0003f06270 */
[----:B------:R-:W-:Y:S05]  /*29e50*/  @P0 BRA `(.L_x_2962) ;  /* 0x0000000000b00947 */ /* 0x000fea0003800000 */
[----:B------:R-:W2:Y:S01]  /*29e60*/  LDL.LU R32, [R1+0x74] ;  /* 0x0000740001207983 */ /* 0x000ea20000300800 */
[----:B------:R-:W-:Y:S01]  /*29e70*/  IMAD.MOV.U32 R0, RZ, RZ, 0x9b8 ;  /* 0x000009b8ff007424 */ /* 0x000fe200078e00ff */
[----:B------:R-:W-:Y:S01]  /*29e80*/  ISETP.GT.AND P3, PT, R166, 0x1, PT ;  /* 0x00000001a600780c */ /* 0x000fe20003f64270 */
[----:B------:R-:W0:Y:S01]  /*29e90*/  LDC.64 R2, c[0x0][0xba8] ;  /* 0x0002ea00ff027b82 */ /* 0x000e220000000a00 */
[----:B------:R-:W-:Y:S02]  /*29ea0*/  ISETP.NE.AND P0, PT, R33, 0x1, PT ;  /* 0x000000012100780c */ /* 0x000fe40003f05270 */
[----:B------:R-:W-:Y:S02]  /*29eb0*/  SEL R26, R0, 0x978, P3 ;  /* 0x00000978001a7807 */ /* 0x000fe40001800000 */
[----:B------:R-:W-:-:S03]  /*29ec0*/  MOV R21, R27 ;  /* 0x0000001b00157202 */ /* 0x000fc60000000f00 */
[----:B------:R-:W4:Y:S08]  /*29ed0*/  LDC.64 R10, c[0x0][R26+0x220] ;  /* 0x000088001a0a7b82 */ /* 0x000f300000000a00 */
[----:B------:R-:W5:Y:S08]  /*29ee0*/  LDC.64 R8, c[0x0][R26+0x218] ;  /* 0x000086001a087b82 */ /* 0x000f700000000a00 */
[----:B------:R-:W3:Y:S08]  /*29ef0*/  LDC.64 R6, c[0x0][R26+0x228] ;  /* 0x00008a001a067b82 */ /* 0x000ef00000000a00 */
[----:B------:R-:W3:Y:S08]  /*29f00*/  LDC.64 R4, c[0x0][R26+0x210] ;  /* 0x000084001a047b82 */ /* 0x000ef00000000a00 */
[----:B------:R-:W1:Y:S08]  /*29f10*/  @P0 LDC R0, c[0x0][0xbec] ;  /* 0x0002fb00ff000b82 */ /* 0x000e700000000800 */
[----:B------:R-:W3:Y:S01]  /*29f20*/  @P0 LDC R37, c[0x0][0xbf0] ;  /* 0x0002fc00ff250b82 */ /* 0x000ee20000000800 */
[----:B----4-:R-:W-:-:S07]  /*29f30*/  IMAD R11, R11, R25, RZ ;  /* 0x000000190b0b7224 */ /* 0x010fce00078e02ff */
[----:B0-----:R-:W0:Y:S01]  /*29f40*/  @!P3 LDC R2, c[0x0][0xb50] ;  /* 0x0002d400ff02bb82 */ /* 0x001e220000000800 */
[----:B------:R-:W-:Y:S02]  /*29f50*/  IMAD R11, R10, R24, R11 ;  /* 0x000000180a0b7224 */ /* 0x000fe400078e020b */
[----:B-1----:R-:W-:-:S05]  /*29f60*/  @P0 IMAD.HI.U32 R0, R27, R0, RZ ;  /* 0x000000001b000227 */ /* 0x002fca00078e00ff */
[----:B------:R-:W1:Y:S01]  /*29f70*/  @!P3 LDC R3, c[0x0][0xb54] ;  /* 0x0002d500ff03bb82 */ /* 0x000e620000000800 */
[-C--:B-----5:R-:W-:Y:S02]  /*29f80*/  IMAD R35, R9, R225.reuse, RZ ;  /* 0x000000e109237224 */ /* 0x0a0fe400078e02ff */
[----:B------:R-:W-:Y:S01]  /*29f90*/  IMAD.WIDE.U32 R12, R8, R225, RZ ;  /* 0x000000e1080c7225 */ /* 0x000fe200078e00ff */
[----:B---3--:R-:W-:-:S03]  /*29fa0*/  @P0 SHF.R.U32.HI R21, RZ, R37, R0 ;  /* 0x00000025ff150219 */ /* 0x008fc60000011600 */
[----:B------:R-:W-:-:S04]  /*29fb0*/  IMAD.WIDE.U32 R8, R10, R25, RZ ;  /* 0x000000190a087225 */ /* 0x000fc800078e00ff */
[----:B------:R-:W-:Y:S01]  /*29fc0*/  IMAD.IADD R13, R35, 0x1, R13 ;  /* 0x00000001230d7824 */ /* 0x000fe200078e020d */
[----:B------:R-:W-:Y:S01]  /*29fd0*/  IADD3 R12, P0, P1, R8, R12, R15 ;  /* 0x0000000c080c7210 */ /* 0x000fe2000791e00f */
[----:B------:R-:W-:Y:S02]  /*29fe0*/  IMAD.MOV R0, RZ, RZ, -R21 ;  /* 0x000000ffff007224 */ /* 0x000fe400078e0a15 */
        /* <DEDUP_REMOVED lines=11> */
[----:B------:R-:W-:-:S04]  /*2a0a0*/  IMAD R0, R5, R9, RZ ;  /* 0x0000000905007224 */ /* 0x000fc800078e02ff */
[C---:B------:R-:W-:Y:S02]  /*2a0b0*/  IMAD R11, R4.reuse, R11, R0 ;  /* 0x0000000b040b7224 */ /* 0x040fe400078e0200 */
[----:B------:R-:W-:-:S04]  /*2a0c0*/  IMAD.WIDE.U32 R4, R4, R9, R6 ;  /* 0x0000000904047225 */ /* 0x000fc800078e0006 */
[----:B------:R-:W-:Y:S01]  /*2a0d0*/  IMAD.IADD R0, R5, 0x1, R11 ;  /* 0x0000000105007824 */ /* 0x000fe200078e020b */
[----:B0-----:R-:W-:Y:S01]  /*2a0e0*/  LEA R2, P0, R4, R2, 0x2 ;  /* 0x0000000204027211 */ /* 0x001fe200078010ff */
[----:B------:R-:W-:-:S03]  /*2a0f0*/  IMAD.MOV.U32 R5, RZ, RZ, -0x800000 ;  /* 0xff800000ff057424 */ /* 0x000fc600078e00ff */
[----:B-1----:R-:W-:-:S05]  /*2a100*/  LEA.HI.X R3, R4, R3, R0, 0x2, P0 ;  /* 0x0000000304037211 */ /* 0x002fca00000f1400 */
[----:B------:R0:W-:Y:S04]  /*2a110*/  STG.E desc[UR50][R2.64], R5 ;  /* 0x0000000502007986 */ /* 0x0001e8000c101932 */
.L_x_2962:
[----:B------:R-:W-:Y:S05]  /*2a120*/  BSYNC B1 ;  /* 0x0000000000017941 */ /* 0x000fea0003800000 */
.L_x_2961:
[----:B------:R-:W-:Y:S05]  /*2a130*/  @P2 BRA `(.L_x_2955) ;  /* 0x00000008002c2947 */ /* 0x000fea0003800000 */
[----:B------:R-:W2:Y:S01]  /*2a140*/  LDL R26, [R1+0x48] ;  /* 0x00004800011a7983 */ /* 0x000ea20000100800 */
[----:B------:R-:W4:Y:S01]  /*2a150*/  LDC R21, c[0x0][0xbe8] ;  /* 0x0002fa00ff157b82 */ /* 0x000f220000000800 */
[----:B------:R-:W-:Y:S01]  /*2a160*/  VIADD R4, R28, 0xffffff80 ;  /* 0xffffff801c047836 */ /* 0x000fe20000000000 */
[----:B------:R-:W-:Y:S01]  /*2a170*/  ULDC.64 UR4, c[0x0][0xaa0] ;  /* 0x0002a80000047ab9 */ /* 0x000fe20000000a00 */
[----:B------:R-:W-:Y:S01]  /*2a180*/  ULDC.64 UR6, c[0x0][0xaf0] ;  /* 0x0002bc0000067ab9 */ /* 0x000fe20000000a00 */
[----:B------:R-:W-:Y:S02]  /*2a190*/  IMAD R0, R14, UR4, RZ ;  /* 0x000000040e007c24 */ /* 0x000fe4000f8e02ff */
[----:B0-----:R-:W-:Y:S02]  /*2a1a0*/  SHF.R.S32.HI R3, RZ, 0x1f, R4 ;  /* 0x0000001fff037819 */ /* 0x001fe40000011404 */
[----:B------:R-:W-:Y:S02]  /*2a1b0*/  IMAD R5, R15, UR5, R0 ;  /* 0x000000050f057c24 */ /* 0x000fe4000f8e0200 */
[----:B------:R-:W-:Y:S01]  /*2a1c0*/  LEA.HI R7, R3, R4, RZ, 0x3 ;  /* 0x0000000403077211 */ /* 0x000fe200078f18ff */
[----:B------:R-:W-:Y:S01]  /*2a1d0*/  IMAD.WIDE.U32 R2, R15, UR4, RZ ;  /* 0x000000040f027c25 */ /* 0x000fe2000f8e00ff */
[----:B------:R-:W-:-:S02]  /*2a1e0*/  ULDC.64 UR4, c[0x0][0xae8] ;  /* 0x0002ba0000047ab9 */ /* 0x000fc40000000a00 */
[----:B------:R-:W-:Y:S02]  /*2a1f0*/  LOP3.LUT R9, R7, 0xfffffff8, RZ, 0xc0, !PT ;  /* 0xfffffff807097812 */ /* 0x000fe400078ec0ff */
[----:B------:R-:W-:Y:S02]  /*2a200*/  SHF.R.S32.HI R27, RZ, 0x3, R7 ;  /* 0x00000003ff1b7819 */ /* 0x000fe40000011407 */
[----:B------:R-:W-:Y:S01]  /*2a210*/  IADD3 R3, R3, R5, RZ ;  /* 0x0000000503037210 */ /* 0x000fe20007ffe0ff */
[----:B------:R-:W-:Y:S02]  /*2a220*/  IMAD.IADD R8, R4, 0x1, -R9 ;  /* 0x0000000104087824 */ /* 0x000fe400078e0a09 */
[----:B------:R-:W-:Y:S02]  /*2a230*/  IMAD R4, R24, UR6, RZ ;  /* 0x0000000618047c24 */ /* 0x000fe4000f8e02ff */
[----:B------:R-:W-:Y:S01]  /*2a240*/  IMAD R0, R8, 0x20, R27 ;  /* 0x0000002008007824 */ /* 0x000fe200078e021b */
[----:B----4-:R-:W-:Y:S01]  /*2a250*/  ISETP.NE.AND P0, PT, R21, 0x1, PT ;  /* 0x000000011500780c */ /* 0x010fe20003f05270 */
[----:B------:R-:W-:-:S04]  /*2a260*/  IMAD.WIDE.U32 R2, R225, UR4, R2 ;  /* 0x00000004e1027c25 */ /* 0x000fc8000f8e0002 */
[----:B------:R-:W-:Y:S01]  /*2a270*/  IMAD R3, R225, UR5, R3 ;  /* 0x00000005e1037c24 */ /* 0x000fe2000f8e0203 */
[----:B------:R-:W-:Y:S01]  /*2a280*/  ULDC.64 UR4, c[0x0][0xae0] ;  /* 0x0002b80000047ab9 */ /* 0x000fe20000000a00 */
[C---:B------:R-:W-:Y:S02]  /*2a290*/  IMAD R7, R25.reuse, UR7, R4 ;  /* 0x0000000719077c24 */ /* 0x040fe4000f8e0204 */
[----:B------:R-:W-:-:S04]  /*2a2a0*/  IMAD.WIDE.U32 R2, R25, UR6, R2 ;  /* 0x0000000619027c25 */ /* 0x000fc8000f8e0002 */
[----:B------:R-:W0:Y:S01]  /*2a2b0*/  @P0 LDC R6, c[0x0][0xbec] ;  /* 0x0002fb00ff060b82 */ /* 0x000e220000000800 */
[----:B------:R-:W-:-:S07]  /*2a2c0*/  IMAD.IADD R3, R3, 0x1, R7 ;  /* 0x0000000103037824 */ /* 0x000fce00078e0207 */
[----:B------:R-:W4:Y:S01]  /*2a2d0*/  @P0 LDC R11, c[0x0][0xbf0] ;  /* 0x0002fc00ff0b0b82 */ /* 0x000f220000000800 */
[----:B--2---:R-:W-:-:S04]  /*2a2e0*/  IMAD.IADD R9, R26, 0x1, R0 ;  /* 0x000000011a097824 */ /* 0x004fc800078e0200 */
[----:B0-----:R-:W-:-:S04]  /*2a2f0*/  @P0 IMAD.HI.U32 R0, R9, R6, RZ ;  /* 0x0000000609000227 */ /* 0x001fc800078e00ff */
[----:B------:R-:W-:Y:S01]  /*2a300*/  IMAD.MOV.U32 R5, RZ, RZ, R9 ;  /* 0x000000ffff057224 */ /* 0x000fe200078e0009 */
[----:B----4-:R-:W-:-:S04]  /*2a310*/  @P0 SHF.R.U32.HI R5, RZ, R11, R0 ;  /* 0x0000000bff050219 */ /* 0x010fc80000011600 */
        /* <DEDUP_REMOVED lines=18> */
[----:B------:R-:W-:Y:S02]  /*2a440*/  IADD3 R5, R7, 0x80, RZ ;  /* 0x0000008007057810 */ /* 0x000fe40007ffe0ff */
[----:B------:R-:W-:Y:S02]  /*2a450*/  LEA.HI.X R3, R4, UR5, R3, 0x1, P0 ;  /* 0x0000000504037c11 */ /* 0x000fe400080f0c03 */
[----:B------:R-:W-:-:S02]  /*2a460*/  SHF.R.S32.HI R24, RZ, 0x1f, R7 ;  /* 0x0000001fff187819 */ /* 0x000fc40000011407 */
[----:B------:R-:W-:Y:S02]  /*2a470*/  SHF.R.S32.HI R8, RZ, 0x1f, R5 ;  /* 0x0000001fff087819 */ /* 0x000fe40000011405 */
[----:B------:R-:W-:Y:S01]  /*2a480*/  SHF.R.S32.HI R10, RZ, 0x1f, R9 ;  /* 0x0000001fff0a7819 */ /* 0x000fe20000011409 */
[----:B------:R-:W-:Y:S06]  /*2a490*/  BRA.DIV UR4, `(.L_x_2963) ;  /* 0x000000da04147947 */ /* 0x000fec000b800000 */
[----:B------:R0:W2:Y:S04]  /*2a4a0*/  SHFL.IDX PT, R0, R3, RZ, 0x181f ;  /* 0x00181fff03007589 */ /* 0x0000a800000e0000 */
[----:B------:R0:W4:Y:S02]  /*2a4b0*/  SHFL.IDX PT, R14, R2, RZ, 0x181f ;  /* 0x00181fff020e7589 */ /* 0x00012400000e0000 */
.L_x_3288:
        /* <DEDUP_REMOVED lines=12> */
[-C--:B-12---:R-:W-:Y:S02]  /*2a580*/  @!P3 LEA.HI.X R13, R7, R0.reuse, R24, 0x1, P0 ;  /* 0x00000000070db211 */ /* 0x086fe400000f0c18 */
[-C--:B------:R-:W-:Y:S02]  /*2a590*/  @!P4 LEA.HI.X R27, R9, R0.reuse, R10, 0x1, P1 ;  /* 0x00000000091bc211 */ /* 0x080fe400008f0c0a */
[----:B------:R-:W-:Y:S01]  /*2a5a0*/  @!P5 LEA.HI.X R15, R5, R0, R8, 0x1, P2 ;  /* 0x00000000050fd211 */ /* 0x000fe200010f0c08 */
[----:B------:R1:W-:Y:S04]  /*2a5b0*/  @!P3 ST.E.128 desc[UR50][R12.64], RZ ;  /* 0x000000ff0c00b985 */ /* 0x0003e8000c101d32 */
[----:B------:R1:W-:Y:S04]  /*2a5c0*/  @!P4 ST.E.128 desc[UR50][R26.64], RZ ;  /* 0x000000ff1a00c985 */ /* 0x0003e8000c101d32 */
[----:B------:R1:W-:Y:S02]  /*2a5d0*/  @!P5 ST.E.128 desc[UR50][R14.64], RZ ;  /* 0x000000ff0e00d985 */ /* 0x0003e4000c101d32 */
.L_x_2965:
[----:B------:R-:W-:Y:S05]  /*2a5e0*/  BSYNC B1 ;  /* 0x0000000000017941 */ /* 0x000fea0003800000 */
.L_x_2964:
[----:B------:R-:W-:-:S03]  /*2a5f0*/  UMOV UR4, 0xffffffff ;  /* 0xffffffff00047882 */ /* 0x000fc60000000000 */
[----:B------:R-:W-:Y:S05]  /*2a600*/  BRA.DIV UR4, `(.L_x_2966) ;  /* 0x000000d604ec7947 */ /* 0x000fea000b800000 */
[----:B--2---:R2:W0:Y:S04]  /*2a610*/  SHFL.IDX PT, R0, R3, 0x1, 0x181f ;  /* 0x00381f0003007f89 */ /* 0x00442800000e0000 */
[----:B-1--4-:R2:W1:Y:S02]  /*2a620*/  SHFL.IDX PT, R14, R2, 0x1, 0x181f ;  /* 0x00381f00020e7f89 */ /* 0x01246400000e0000 */
.L_x_3292:
        /* <DEDUP_REMOVED lines=17> */
.L_x_2968:
[----:B------:R-:W-:Y:S05]  /*2a740*/  BSYNC B1 ;  /* 0x0000000000017941 */ /* 0x000fea0003800000 */
.L_x_2967:
[----:B------:R-:W-:-:S03]  /*2a750*/  UMOV UR4, 0xffffffff ;  /* 0xffffffff00047882 */ /* 0x000fc60000000000 */
[----:B------:R-:W-:Y:S05]  /*2a760*/  BRA.DIV UR4, `(.L_x_2969) ;  /* 0x000000d604dc7947 */ /* 0x000fea000b800000 */
[----:B0-----:R0:W0:Y:S04]  /*2a770*/  SHFL.IDX PT, R0, R3, 0x2, 0x181f ;  /* 0x00581f0003007f89 */ /* 0x00102800000e0000 */
[----:B-1--4-:R1:W4:Y:S02]  /*2a780*/  SHFL.IDX PT, R14, R2, 0x2, 0x181f ;  /* 0x00581f00020e7f89 */ /* 0x01232400000e0000 */
.L_x_3296:
        /* <DEDUP_REMOVED lines=17> */
.L_x_2971:
[----:B------:R-:W-:Y:S05]  /*2a8a0*/  BSYNC B1 ;  /* 0x0000000000017941 */ /* 0x000fea0003800000 */
.L_x_2970:
[----:B------:R-:W-:-:S03]  /*2a8b0*/  UMOV UR4, 0xffffffff ;  /* 0xffffffff00047882 */ /* 0x000fc60000000000 */
[----:B------:R-:W-:Y:S05]  /*2a8c0*/  BRA.DIV UR4, `(.L_x_2972) ;  /* 0x000000d604cc7947 */ /* 0x000fea000b800000 */
[----:B0-----:R0:W0:Y:S04]  /*2a8d0*/  SHFL.IDX PT, R0, R3, 0x3, 0x181f ;  /* 0x00781f0003007f89 */ /* 0x00102800000e0000 */
[----:B----4-:R4:W0:Y:S02]  /*2a8e0*/  SHFL.IDX PT, R14, R2, 0x3, 0x181f ;  /* 0x00781f00020e7f89 */ /* 0x01082400000e0000 */
.L_x_3300:
[----:B-12-4-:R-:W-:-:S05]  /*2a8f0*/  VIADD R2, R6, 0x60 ;  /* 0x0000006006027836 */ /* 0x016fca0000000000 */
        /* <DEDUP_REMOVED lines=15> */
.L_x_2955:
[----:B------:R-:W-:Y:S05]  /*2a9f0*/  BSYNC B0 ;  /* 0x0000000000007941 */ /* 0x000fea0003800000 */
.L_x_2940:
[----:B------:R-:W-:Y:S02]  /*2aa00*/  ULDC UR4, c[0x0][0xc3c] ;  /* 0x00030f0000047ab9 */ /* 0x000fe40000000800 */
[----:B------:R-:W-:-:S13]  /*2aa10*/  ISETP.GE.AND P0, PT, R31, UR4, PT ;  /* 0x000000041f007c0c */ /* 0x000fda000bf06270 */
[----:B------:R-:W-:Y:S05]  /*2aa20*/  @!P0 BRA `(.L_x_2973) ;  /* 0xfffffd6c00dc8947 */ /* 0x000fea000383ffff */
[----:B------:R-:W-:Y:S05]  /*2aa30*/  BRA `(.L_x_2748) ;  /* 0x0000009000287947 */ /* 0x000fea0003800000 */
.L_x_2746:
        /* <DEDUP_REMOVED lines=58> */
.L_x_2977:
        /* <DEDUP_REMOVED lines=13> */
[----:B-1----:R-:W-:Y:S01]  /*2aeb0*/  @!P6 IMAD.WIDE R2, R9, 0x4, R2 ;  /* 0x000000040902e825 */ /* 0x002fe200078e0202 */
[----:B------:R-:W-:-:S06]  /*2aec0*/  MOV R9, RZ ;  /* 0x000000ff00097202 */ /* 0x000fcc0000000f00 */
        /* <DEDUP_REMOVED lines=22> */
.L_x_2975:
        /* <DEDUP_REMOVED lines=11> */
[----:B------:R-:W-:-:S06]  /*2b0e0*/  IADD3 R16, R19, -0x1, RZ ;  /* 0xffffffff13107810 */ /* 0x000fcc0007ffe0ff */
[----:B------:R0:W1:Y:S02]  /*2b0f0*/  SHFL.IDX PT, R16, R5, R16, 0x1f ;  /* 0x00001f1005107589 */ /* 0x00006400000e0000 */
.L_x_2978:
        /* <DEDUP_REMOVED lines=30> */
[----:B------:R-:W-:Y:S01]  /*2b2e0*/  @P0 IADD3 R2, R2, 0x1, RZ ;  /* 0x0000000102020810 */ /* 0x000fe20007ffe0ff */
[----:B0-----:R-:W-:-:S04]  /*2b2f0*/  IMAD.MOV R11, RZ, RZ, -R3 ;  /* 0x000000ffff0b7224 */ /* 0x001fc800078e0a03 */
[----:B------:R-:W-:Y:S01]  /*2b300*/  IMAD.MOV.U32 R8, RZ, RZ, R2 ;  /* 0x000000ffff087224 */ /* 0x000fe200078e0002 */
[----:B------:R-:W-:Y:S01]  /*2b310*/  IABS R2, R9 ;  /* 0x0000000900027213 */ /* 0x000fe20000000000 */
[----:B------:R-:W-:Y:S02]  /*2b320*/  IMAD R11, R11, R4, RZ ;  /* 0x000000040b0b7224 */ /* 0x000fe400078e02ff */
[----:B------:R-:W-:Y:S01]  /*2b330*/  @!P2 IMAD.MOV R8, RZ, RZ, -R8 ;  /* 0x000000ffff08a224 */ /* 0x000fe200078e0a08 */
[----:B------:R-:W-:Y:S01]  /*2b340*/  @!P1 LOP3.LUT R8, RZ, R0, RZ, 0x33, !PT ;  /* 0x00000000ff089212 */ /* 0x000fe200078e33ff */
[----:B------:R-:W-:Y:S02]  /*2b350*/  IMAD.MOV R10, RZ, RZ, -R2 ;  /* 0x000000ffff0a7224 */ /* 0x000fe400078e0a02 */
[----:B------:R-:W-:Y:S01]  /*2b360*/  IMAD.MOV.U32 R2, RZ, RZ, RZ ;  /* 0x000000ffff027224 */ /* 0x000fe200078e00ff */
[----:B------:R-:W-:-:S03]  /*2b370*/  IABS R6, R8 ;  /* 0x0000000800067213 */ /* 0x000fc60000000000 */
[----:B------:R-:W-:-:S04]  /*2b380*/  IMAD.HI.U32 R2, R3, R11, R2 ;  /* 0x0000000b03027227 */ /* 0x000fc800078e0002 */
[----:B------:R-:W-:Y:S02]  /*2b390*/  IMAD.MOV.U32 R3, RZ, RZ, R6 ;  /* 0x000000ffff037224 */ /* 0x000fe400078e0006 */
[----:B------:R-:W-:Y:S02]  /*2b3a0*/  IMAD.MOV.U32 R6, RZ, RZ, R10 ;  /* 0x000000ffff067224 */ /* 0x000fe400078e000a */
[----:B------:R-:W-:-:S04]  /*2b3b0*/  IMAD.HI.U32 R2, R2, R3, RZ ;  /* 0x0000000302027227 */ /* 0x000fc800078e00ff */
[----:B------:R-:W-:-:S05]  /*2b3c0*/  IMAD R3, R2, R6, R3 ;  /* 0x0000000602037224 */ /* 0x000fca00078e0203 */
[----:B------:R-:W-:-:S13]  /*2b3d0*/  ISETP.GT.U32.AND P1, PT, R4, R3, PT ;  /* 0x000000030400720c */ /* 0x000fda0003f24070 */
[----:B------:R-:W-:Y:S01]  /*2b3e0*/  @!P1 IMAD.IADD R3, R3, 0x1, -R4 ;  /* 0x0000000103039824 */ /* 0x000fe200078e0a04 */
[----:B------:R-:W-:Y:S02]  /*2b3f0*/  @!P1 IADD3 R2, R2, 0x1, RZ ;  /* 0x0000000102029810 */ /* 0x000fe40007ffe0ff */
        /* <DEDUP_REMOVED lines=14> */
.L_x_2979:
[----:B------:R-:W0:Y:S02]  /*2b4e0*/  LDC.64 R2, c[0x0][0xc90] ;  /* 0x00032400ff027b82 */ /* 0x000e240000000a00 */
[----:B0-----:R-:W-:-:S05]  /*2b4f0*/  IMAD.WIDE R2, R19, 0x4, R2 ;  /* 0x0000000413027825 */ /* 0x001fca00078e0202 */
[----:B------:R0:W2:Y:S01]  /*2b500*/  LDG.E R11, desc[UR50][R2.64] ;  /* 0x00000032020b7981 */ /* 0x0000a2000c1e1900 */
[----:B------:R-:W-:Y:S02]  /*2b510*/  IABS R13, R5 ;  /* 0x00000005000d7213 */ /* 0x000fe40000000000 */
[----:B0-----:R-:W-:Y:S01]  /*2b520*/  MOV R2, RZ ;  /* 0x000000ff00027202 */ /* 0x001fe20000000f00 */
        /* <DEDUP_REMOVED lines=36> */
[----:B0-----:R-:W-:-:S05]  /*2b770*/  IADD3 R9, RZ, -R3, RZ ;  /* 0x80000003ff097210 */ /* 0x001fca0007ffe0ff */
        /* <DEDUP_REMOVED lines=19> */
.L_x_2980:
[----:B------:R-:W-:-:S04]  /*2b8b0*/  LOP3.LUT R17, RZ, R2, RZ, 0x33, !PT ;  /* 0x00000002ff117212 */ /* 0x000fc800078e33ff */
[----:B------:R-:W-:Y:S01]  /*2b8c0*/  IADD3 R17, R0, R17, RZ ;  /* 0x0000001100117210 */ /* 0x000fe20007ffe0ff */
[----:B------:R-:W-:Y:S06]  /*2b8d0*/  BRA `(.L_x_2981) ;  /* 0x00000000000c7947 */ /* 0x000fec0003800000 */
.L_x_2976:
[----:B------:R-:W-:Y:S02]  /*2b8e0*/  IMAD.MOV.U32 R17, RZ, RZ, RZ ;  /* 0x000000ffff117224 */ /* 0x000fe400078e00ff */
[----:B------:R-:W-:Y:S02]  /*2b8f0*/  IMAD.U32 R16, RZ, RZ, UR6 ;  /* 0x00000006ff107e24 */ /* 0x000fe4000f8e00ff */
[----:B------:R-:W-:-:S07]  /*2b900*/  IMAD.MOV.U32 R18, RZ, RZ, RZ ;  /* 0x000000ffff127224 */ /* 0x000fce00078e00ff */
.L_x_2981:
[----:B------:R-:W-:-:S13]  /*2b910*/  ISETP.NE.AND P0, PT, R7, RZ, PT ;  /* 0x000000ff0700720c */ /* 0x000fda0003f05270 */
[----:B------:R-:W0:Y:S01]  /*2b920*/  @!P0 S2R R3, SR_CgaCtaId ;  /* 0x0000000000038919 */ /* 0x000e220000008800 */
[----:B------:R-:W-:-:S04]  /*2b930*/  @!P0 MOV R0, 0x400 ;  /* 0x0000040000008802 */ /* 0x000fc80000000f00 */
[----:B0-----:R-:W-:-:S05]  /*2b940*/  @!P0 LEA R0, R3, R0, 0x18 ;  /* 0x0000000003008211 */ /* 0x001fca00078ec0ff */
[----:B------:R2:W-:Y:S01]  /*2b950*/  @!P0 STS.128 [R0+0x334d0], R16 ;  /* 0x0334d01000008388 */ /* 0x0005e20000000c00 */
[----:B------:R-:W-:Y:S06]  /*2b960*/  BAR.ARV 0x5, 0x180 ;  /* 0x0146000000007b1d */ /* 0x000fec0000002000 */
.L_x_2974:
        /* <DEDUP_REMOVED lines=30> */
[----:B------:R-:W-:Y:S01]  /*2bb50*/  LOP3.LUT R6, R4, 0x600, RZ, 0xc0, !PT ;  /* 0x0000060004067812 */ /* 0x000fe200078ec0ff */
[----:B------:R-:W-:Y:S01]  /*2bb60*/  IMAD.SHL.U32 R4, R7, 0x8, RZ ;  /* 0x0000000807047824 */ /* 0x000fe200078e00ff */
[----:B------:R-:W-:Y:S02]  /*2bb70*/  LOP3.LUT R5, R0, 0x80, RZ, 0xc0, !PT ;  /* 0x0000008000057812 */ /* 0x000fe400078ec0ff */
        /* <DEDUP_REMOVED lines=17> */
[----:B-1----:R-:W-:-:S05]  /*2bc90*/  IMAD.U32 R2, RZ, RZ, UR4 ;  /* 0x00000004ff027e24 */ /* 0x002fca000f8e00ff */
[----:B------:R-:W-:Y:S01]  /*2bca0*/  LEA R23, R2, R23, 0x18 ;  /* 0x0000001702177211 */ /* 0x000fe200078ec0ff */
[----:B------:R0:W-:Y:S02]  /*2bcb0*/  STL [R1+0xc], R2 ;  /* 0x00000c0201007387 */ /* 0x0001e40000100800 */
[----:B0-----:R-:W-:Y:S02]  /*2bcc0*/  LOP3.LUT R2, R37, 0x40, RZ, 0xfc, !PT ;  /* 0x0000004025027812 */ /* 0x001fe400078efcff */
[----:B------:R-:W-:Y:S02]  /*2bcd0*/  LOP3.LUT R2, R0, 0x80, RZ, 0xfc, !PT ;  /* 0x0000008000027812 */ /* 0x000fe400078efcff */
[----:B------:R-:W-:-:S05]  /*2bce0*/  IADD3 R0, R23, R11, RZ ;  /* 0x0000000b17007210 */ /* 0x000fca0007ffe0ff */
[----:B------:R0:W-:Y:S02]  /*2bcf0*/  STL [R1+0x1c], R0 ;  /* 0x00001c0001007387 */ /* 0x0001e40000100800 */
.L_x_3106:
[----:B-1----:R-:W1:Y:S02]  /*2bd00*/  LDC.64 R24, c[0x0][0xc88] ;  /* 0x00032200ff187b82 */ /* 0x002e640000000a00 */
[----:B-1----:R-:W-:-:S06]  /*2bd10*/  IMAD.WIDE R24, R19, 0x4, R24 ;  /* 0x0000000413187825 */ /* 0x002fcc00078e0218 */
[----:B0-----:R-:W0:Y:S01]  /*2bd20*/  LDG.E R24, desc[UR50][R24.64] ;  /* 0x0000003218187981 */ /* 0x001e22000c1e1900 */
[----:B------:R-:W-:Y:S05]  /*2bd30*/  YIELD ;  /* 0x0000000000007946 */ /* 0x000fea0003800000 */
[----:B------:R-:W-:Y:S01]  /*2bd40*/  ULDC.64 UR4, c[0x0][0xa28] ;  /* 0x00028a0000047ab9 */ /* 0x000fe20000000a00 */
[----:B------:R-:W-:Y:S01]  /*2bd50*/  IMAD.MOV.U32 R10, RZ, RZ, RZ ;  /* 0x000000ffff0a7224 */ /* 0x000fe200078e00ff */
[----:B------:R-:W-:Y:S01]  /*2bd60*/  ISETP.NE.U32.AND P0, PT, RZ, UR4, PT ;  /* 0x00000004ff007c0c */ /* 0x000fe2000bf05070 */
[----:B------:R-:W-:Y:S01]  /*2bd70*/  ULDC.64 UR6, c[0x0][0xa10] ;  /* 0x0002840000067ab9 */ /* 0x000fe20000000a00 */
[----:B------:R-:W-:Y:S01]  /*2bd80*/  IMAD.MOV.U32 R28, RZ, RZ, RZ ;  /* 0x000000ffff1c7224 */ /* 0x000fe200078e00ff */
[----:B------:R-:W-:Y:S01]  /*2bd90*/  ULDC.64 UR8, c[0x0][0xa18] ;  /* 0x0002860000087ab9 */ /* 0x000fe20000000a00 */
[----:B------:R-:W-:-:S02]  /*2bda0*/  ISETP.NE.AND.EX P0, PT, RZ, UR5, PT, P0 ;  /* 0x00000005ff007c0c */ /* 0x000fc4000bf05300 */
[----:B0-----:R-:W-:-:S11]  /*2bdb0*/  SHF.R.S32.HI R0, RZ, 0x1f, R24 ;  /* 0x0000001fff007819 */ /* 0x001fd60000011418 */
[C---:B---3--:R-:W-:Y:S01]  /*2bdc0*/  @P0 LEA R2, P1, R24.reuse, UR4, 0x2 ;  /* 0x0000000418020c11 */ /* 0x048fe2000f8210ff */
[C---:B------:R-:W-:Y:S01]  /*2bdd0*/  IMAD.SHL.U32 R25, R24.reuse, 0x4, RZ ;  /* 0x0000000418197824 */ /* 0x040fe200078e00ff */
[C-C-:B------:R-:W-:Y:S01]  /*2bde0*/  SHF.L.U64.HI R26, R24.reuse, 0x2, R0.reuse ;  /* 0x00000002181a7819 */ /* 0x140fe20000010200 */
[----:B------:R0:W-:Y:S01]  /*2bdf0*/  STL [R1+0x2c], R0 ;  /* 0x00002c0001007387 */ /* 0x0001e20000100800 */
[----:B------:R-:W-:Y:S01]  /*2be00*/  @P0 LEA.HI.X R3, R24, UR5, R0, 0x2, P1 ;  /* 0x0000000518030c11 */ /* 0x000fe200088f1400 */
[----:B------:R-:W-:-:S04]  /*2be10*/  ULDC.64 UR4, c[0x0][0xa00] ;  /* 0x0002800000047ab9 */ /* 0x000fc80000000a00 */
[----:B------:R1:W2:Y:S01]  /*2be20*/  @P0 LDG.E R10, desc[UR50][R2.64] ;  /* 0x00000032020a0981 */ /* 0x0002a2000c1e1900 */
[----:B------:R-:W-:Y:S02]  /*2be30*/  ISETP.NE.U32.AND P0, PT, RZ, UR4, PT ;  /* 0x00000004ff007c0c */ /* 0x000fe4000bf05070 */
[----:B------:R-:W-:Y:S01]  /*2be40*/  ISETP.NE.U32.AND P1, PT, RZ, UR6, PT ;  /* 0x00000006ff007c0c */ /* 0x000fe2000bf25070 */
[----:B0-----:R-:W-:Y:S01]  /*2be50*/  IMAD.MOV.U32 R0, RZ, RZ, RZ ;  /* 0x000000ffff007224 */ /* 0x001fe200078e00ff */
[----:B------:R-:W-:Y:S02]  /*2be60*/  ISETP.NE.AND.EX P0, PT, RZ, UR5, PT, P0 ;  /* 0x00000005ff007c0c */ /* 0x000fe4000bf05300 */
[----:B------:R-:W-:Y:S02]  /*2be70*/  ISETP.NE.AND.EX P1, PT, RZ, UR7, PT, P1 ;  /* 0x00000007ff007c0c */ /* 0x000fe4000bf25310 */
[C---:B------:R-:W-:Y:S02]  /*2be80*/  IADD3 R4, P4, R25.reuse, UR6, RZ ;  /* 0x0000000619047c10 */ /* 0x040fe4000ff9e0ff */
[----:B-1----:R-:W-:-:S02]  /*2be90*/  IADD3 R2, P3, R25, UR4, RZ ;  /* 0x0000000419027c10 */ /* 0x002fc4000ff7e0ff */
[C---:B------:R-:W-:Y:S02]  /*2bea0*/  IADD3.X R5, R26.reuse, UR7, RZ, P4, !PT ;  /* 0x000000071a057c10 */ /* 0x040fe4000a7fe4ff */
[----:B------:R-:W-:Y:S02]  /*2beb0*/  IADD3.X R3, R26, UR5, RZ, P3, !PT ;  /* 0x000000051a037c10 */ /* 0x000fe40009ffe4ff */
[----:B------:R-:W-:-:S03]  /*2bec0*/  ISETP.NE.U32.AND P2, PT, RZ, UR8, PT ;  /* 0x00000008ff007c0c */ /* 0x000fc6000bf45070 */
[----:B------:R-:W5:Y:S01]  /*2bed0*/  @P0 LDG.E R28, desc[UR50][R2.64] ;  /* 0x00000032021c0981 */ /* 0x000f62000c1e1900 */
[----:B------:R-:W-:-:S03]  /*2bee0*/  ISETP.NE.AND.EX P2, PT, RZ, UR9, PT, P2 ;  /* 0x00000009ff007c0c */ /* 0x000fc6000bf45320 */
[----:B------:R-:W5:Y:S01]  /*2bef0*/  @P1 LDG.E R0, desc[UR50][R4.64] ;  /* 0x0000003204001981 */ /* 0x000f62000c1e1900 */
[----:B------:R-:W-:Y:S02]  /*2bf00*/  ULDC UR4, c[0x0][0x288] ;  /* 0x0000a20000047ab9 */ /* 0x000fe40000000800 */
[----:B------:R-:W-:Y:S01]  /*2bf10*/  IMAD.U32 R31, RZ, RZ, UR4 ;  /* 0x00000004ff1f7e24 */ /* 0x000fe2000f8e00ff */
[----:B------:R-:W-:Y:S02]  /*2bf20*/  ULDC.64 UR4, c[0x0][0x418] ;  /* 0x0001060000047ab9 */ /* 0x000fe40000000a00 */
[----:B------:R-:W-:-:S03]  /*2bf30*/  UISETP.NE.U32.AND UP0, UPT, UR4, URZ, UPT ;  /* 0x0000003f0400728c */ /* 0x000fc6000bf05070 */
[----:B------:R-:W-:Y:S01]  /*2bf40*/  ULDC UR4, c[0x0][0x424] ;  /* 0x0001090000047ab9 */ /* 0x000fe20000000800 */
[----:B------:R-:W-:Y:S01]  /*2bf50*/  UISETP.NE.AND.EX UP0, UPT, UR5, URZ, UPT, UP0 ;  /* 0x0000003f0500728c */ /* 0x000fe2000bf05300 */
[----:B------:R-:W-:Y:S02]  /*2bf60*/  @P2 IADD3 R6, P3, R25, UR8, RZ ;  /* 0x0000000819062c10 */ /* 0x000fe4000ff7e0ff */
[----:B------:R-:W-:Y:S01]  /*2bf70*/  ULDC UR5, c[0x0][0x2f0] ;  /* 0x0000bc0000057ab9 */ /* 0x000fe20000000800 */
[----:B------:R-:W-:Y:S01]  /*2bf80*/  USEL UR4, UR4, 0x1, UP0 ;  /* 0x0000000104047887 */ /* 0x000fe20008000000 */
[----:B------:R-:W-:-:S03]  /*2bf90*/  @P2 IADD3.X R7, R26, UR9, RZ, P3, !PT ;  /* 0x000000091a072c10 */ /* 0x000fc60009ffe4ff */
[----:B------:R-:W-:Y:S02]  /*2bfa0*/  UIMAD UR4, UR4, UR5, URZ ;  /* 0x00000005040472a4 */ /* 0x000fe4000f8e023f */
[----:B------:R0:W5:Y:S01]  /*2bfb0*/  @P2 LDG.E R31, desc[UR50][R6.64] ;  /* 0x00000032061f2981 */ /* 0x000162000c1e1900 */
[----:B------:R-:W-:-:S03]  /*2bfc0*/  ULDC UR5, c[0x0][0x348] ;  /* 0x0000d20000057ab9 */ /* 0x000fc60000000800 */
[----:B------:R-:W-:Y:S02]  /*2bfd0*/  IMAD.U32 R9, RZ, RZ, UR4 ;  /* 0x00000004ff097e24 */ /* 0x000fe4000f8e00ff */
[----:B0-----:R-:W-:Y:S01]  /*2bfe0*/  IMAD.U32 R6, RZ, RZ, UR5 ;  /* 0x00000005ff067e24 */ /* 0x001fe2000f8e00ff */
[----:B--2---:R0:W-:Y:S01]  /*2bff0*/  STL [R1], R10 ;  /* 0x0000000a01007387 */ /* 0x0041e20000100800 */
[----:B------:R-:W-:Y:S05]  /*2c000*/  @P2 BRA `(.L_x_2983) ;  /* 0x0000000000102947 */ /* 0x000fea0003800000 */
[----:B------:R-:W-:Y:S05]  /*2c010*/  @!P0 BRA `(.L_x_2983) ;  /* 0x00000000000c8947 */ /* 0x000fea0003800000 */
[----:B-----5:R-:W2:Y:S04]  /*2c020*/  LDG.E R31, desc[UR50][R2.64] ;  /* 0x00000032021f7981 */ /* 0x020ea8000c1e1900 */
[----:B------:R-:W2:Y:S02]  /*2c030*/  LDG.E R2, desc[UR50][R2.64+0x4] ;  /* 0x0000043202027981 */ /* 0x000ea4000c1e1900 */
[----:B--2---:R-:W-:-:S07]  /*2c040*/  IMAD.IADD R31, R2, 0x1, -R31 ;  /* 0x00000001021f7824 */ /* 0x004fce00078e0a1f */
.L_x_2983:
[----:B------:R-:W-:Y:S01]  /*2c050*/  ULDC.64 UR4, c[0x0][0xa20] ;  /* 0x0002880000047ab9 */ /* 0x000fe20000000a00 */
[C---:B------:R-:W-:Y:S02]  /*2c060*/  LOP3.LUT R8, R18.reuse, 0xff000000, RZ, 0xc0, !PT ;  /* 0xff00000012087812 */ /* 0x040fe400078ec0ff */
[----:B------:R-:W-:Y:S02]  /*2c070*/  ISETP.NE.U32.AND P0, PT, RZ, UR4, PT ;  /* 0x00000004ff007c0c */ /* 0x000fe4000bf05070 */
[----:B------:R-:W-:Y:S02]  /*2c080*/  SHF.R.U32.HI R8, RZ, 0x8, R8 ;  /* 0x00000008ff087819 */ /* 0x000fe40000011608 */
[----:B------:R-:W-:Y:S02]  /*2c090*/  ISETP.NE.AND.EX P0, PT, RZ, UR5, PT, P0 ;  /* 0x00000005ff007c0c */ /* 0x000fe4000bf05300 */
[C---:B------:R-:W-:Y:S02]  /*2c0a0*/  LOP3.LUT R2, R18.reuse, 0xff0000, RZ, 0xc0, !PT ;  /* 0x00ff000012027812 */ /* 0x040fe400078ec0ff */
        /* <DEDUP_REMOVED lines=8> */
.L_x_2984:
        /* <DEDUP_REMOVED lines=9> */
.L_x_2985:
[----:B-1----:R-:W2:Y:S01]  /*2c1c0*/  @P1 LDG.E R2, desc[UR50][R4.64] ;  /* 0x0000003204021981 */ /* 0x002ea2000c1e1900 */
[----:B------:R-:W1:Y:S03]  /*2c1d0*/  LDC R3, c[0x0][0x448] ;  /* 0x00011200ff037b82 */ /* 0x000e660000000800 */
[----:B------:R3:W2:Y:S01]  /*2c1e0*/  @P1 LDG.E R5, desc[UR50][R4.64+0x4] ;  /* 0x0000043204051981 */ /* 0x0006a2000c1e1900 */
[----:B-----5:R-:W-:Y:S01]  /*2c1f0*/  IMAD.IADD R9, R9, 0x1, -R10 ;  /* 0x0000000109097824 */ /* 0x020fe200078e0a0a */
[----:B------:R-:W-:Y:S01]  /*2c200*/  BSSY B0, `(.L_x_2986) ;  /* 0x0000036000007945 */ /* 0x000fe20003800000 */
[----:B------:R-:W-:Y:S02]  /*2c210*/  LOP3.LUT R20, R8, 0xff, RZ, 0xc0, !PT ;  /* 0x000000ff08147812 */ /* 0x000fe400078ec0ff */
[----:B-1----:R-:W-:-:S13]  /*2c220*/  ISETP.NE.AND P0, PT, R3, 0x1, PT ;  /* 0x000000010300780c */ /* 0x002fda0003f05270 */
[----:B---3--:R-:W1:Y:S08]  /*2c230*/  @P0 LDC R4, c[0x0][0x44c] ;  /* 0x00011300ff040b82 */ /* 0x008e700000000800 */
[----:B------:R-:W3:Y:S01]  /*2c240*/  @P0 LDC R3, c[0x0][0x450] ;  /* 0x00011400ff030b82 */ /* 0x000ee20000000800 */
[----:B--2---:R-:W-:Y:S02]  /*2c250*/  @P1 IMAD.IADD R6, R5, 0x1, -R2 ;  /* 0x0000000105061824 */ /* 0x004fe400078e0a02 */
[----:B------:R-:W-:-:S02]  /*2c260*/  IMAD.SHL.U32 R2, R17, 0x80, RZ ;  /* 0x0000008011027824 */ /* 0x000fc400078e00ff */
[----:B------:R-:W-:Y:S02]  /*2c270*/  IMAD.IADD R27, R9, 0x1, R6 ;  /* 0x00000001091b7824 */ /* 0x000fe400078e0206 */
[----:B------:R-:W-:Y:S02]  /*2c280*/  VIADD R2, R2, 0x7f ;  /* 0x0000007f02027836 */ /* 0x000fe40000000000 */
[C---:B------:R-:W-:Y:S01]  /*2c290*/  VIADD R5, R27.reuse, 0x9f ;  /* 0x0000009f1b057836 */ /* 0x040fe20000000000 */
[----:B------:R-:W-:Y:S01]  /*2c2a0*/  IADD3 R7, R27, 0xa0, -R31 ;  /* 0x000000a01b077810 */ /* 0x000fe20007ffe81f */
[----:B-1----:R-:W-:-:S04]  /*2c2b0*/  @P0 IMAD.HI.U32 R4, R2, R4, RZ ;  /* 0x0000000402040227 */ /* 0x002fc800078e00ff */
[----:B------:R-:W-:Y:S01]  /*2c2c0*/  IMAD.HI R5, R5, 0x66666667, RZ ;  /* 0x6666666705057827 */ /* 0x000fe200078e02ff */
[----:B---3--:R-:W-:Y:S02]  /*2c2d0*/  @P0 SHF.R.U32.HI R2, RZ, R3, R4 ;  /* 0x00000003ff020219 */ /* 0x008fe40000011604 */
[----:B------:R-:W-:Y:S02]  /*2c2e0*/  SHF.R.U32.HI R4, RZ, 0x10, R8 ;  /* 0x00000010ff047819 */ /* 0x000fe40000011608 */
[----:B------:R-:W-:Y:S01]  /*2c2f0*/  SHF.R.U32.HI R3, RZ, 0x1f, R5 ;  /* 0x0000001fff037819 */ /* 0x000fe20000011605 */
[----:B------:R-:W-:-:S03]  /*2c300*/  IMAD.IADD R2, R7, 0x1, R2 ;  /* 0x0000000107027824 */ /* 0x000fc600078e0202 */
[----:B------:R-:W-:Y:S01]  /*2c310*/  LEA.HI.SX32 R5, R5, R3, 0x1a ;  /* 0x0000000305057211 */ /* 0x000fe200078fd2ff */
[----:B------:R-:W-:-:S05]  /*2c320*/  IMAD.HI R2, R2, 0x66666667, RZ ;  /* 0x6666666702027827 */ /* 0x000fca00078e02ff */
[----:B------:R-:W-:-:S04]  /*2c330*/  SHF.R.U32.HI R3, RZ, 0x1f, R2 ;  /* 0x0000001fff037819 */ /* 0x000fc80000011602 */
[----:B------:R-:W-:Y:S02]  /*2c340*/  LEA.HI.SX32 R3, R2, R3, 0x1a ;  /* 0x0000000302037211 */ /* 0x000fe400078fd2ff */
[----:B------:R-:W-:Y:S02]  /*2c350*/  MOV R2, RZ ;  /* 0x000000ff00027202 */ /* 0x000fe40000000f00 */
[----:B0-----:R-:W-:-:S04]  /*2c360*/  VIMNMX R10, R5, R3, PT ;  /* 0x00000003050a7248 */ /* 0x001fc80003fe0100 */
[----:B------:R-:W-:-:S13]  /*2c370*/  ISETP.GE.AND P0, PT, R10, 0x1, PT ;  /* 0x000000010a00780c */ /* 0x000fda0003f06270 */
[----:B------:R-:W-:Y:S05]  /*2c380*/  @!P0 BRA `(.L_x_2987) ;  /* 0x0000000000748947 */ /* 0x000fea0003800000 */
        /* <DEDUP_REMOVED lines=17> */
[----:B------:R-:W-:-:S04]  /*2c4a0*/  IMAD.MOV R2, RZ, RZ, -R2 ;  /* 0x000000ffff027224 */ /* 0x000fc800078e0a02 */
[----:B------:R-:W-:Y:S02]  /*2c4b0*/  IMAD.MOV.U32 R12, RZ, RZ, R2 ;  /* 0x000000ffff0c7224 */ /* 0x000fe400078e0002 */
[----:B------:R-:W-:-:S04]  /*2c4c0*/  IMAD.HI.U32 R2, R13, R3, RZ ;  /* 0x000000030d027227 */ /* 0x000fc800078e00ff */
[----:B------:R-:W-:-:S05]  /*2c4d0*/  IMAD R3, R2, R12, R3 ;  /* 0x0000000c02037224 */ /* 0x000fca00078e0203 */
[----:B------:R-:W-:-:S13]  /*2c4e0*/  ISETP.GT.U32.AND P2, PT, R11, R3, PT ;  /* 0x000000030b00720c */ /* 0x000fda0003f44070 */
[----:B------:R-:W-:Y:S02]  /*2c4f0*/  @!P2 IMAD.IADD R3, R3, 0x1, -R11 ;  /* 0x000000010303a824 */ /* 0x000fe400078e0a0b */
[----:B------:R-:W-:Y:S01]  /*2c500*/  @!P2 VIADD R2, R2, 0x1 ;  /* 0x000000010202a836 */ /* 0x000fe20000000000 */
[----:B------:R-:W-:Y:S02]  /*2c510*/  ISETP.NE.AND P2, PT, R8, RZ, PT ;  /* 0x000000ff0800720c */ /* 0x000fe40003f45270 */
[----:B------:R-:W-:-:S13]  /*2c520*/  ISETP.GE.U32.AND P0, PT, R3, R11, PT ;  /* 0x0000000b0300720c */ /* 0x000fda0003f06070 */
[----:B------:R-:W-:-:S05]  /*2c530*/  @P0 VIADD R2, R2, 0x1 ;  /* 0x0000000102020836 */ /* 0x000fca0000000000 */
[----:B------:R-:W-:Y:S02]  /*2c540*/  @!P3 IADD3 R2, -R2, RZ, RZ ;  /* 0x000000ff0202b210 */ /* 0x000fe40007ffe1ff */
[----:B------:R-:W-:-:S07]  /*2c550*/  @!P2 LOP3.LUT R2, RZ, R8, RZ, 0x33, !PT ;  /* 0x00000008ff02a212 */ /* 0x000fce00078e33ff */
.L_x_2987:
[----:B------:R-:W-:Y:S05]  /*2c560*/  BSYNC B0 ;  /* 0x0000000000007941 */ /* 0x000fea0003800000 */
.L_x_2986:
[-C--:B------:R-:W-:Y:S01]  /*2c570*/  IMAD R3, R20, R2.reuse, RZ ;  /* 0x0000000214037224 */ /* 0x080fe200078e02ff */
[----:B------:R-:W-:Y:S04]  /*2c580*/  BSSY B0, `(.L_x_2988) ;  /* 0x0000151000007945 */ /* 0x000fe80003800000 */
[C---:B------:R-:W-:Y:S01]  /*2c590*/  VIADDMNMX R2, R3.reuse, R2, R10, PT ;  /* 0x0000000203027246 */ /* 0x040fe2000380010a */
[----:B------:R-:W-:-:S04]  /*2c5a0*/  IMAD R3, R3, 0xa0, -R9 ;  /* 0x000000a003037824 */ /* 0x000fc800078e0a09 */
[----:B------:R-:W-:Y:S01]  /*2c5b0*/  IMAD R2, R2, 0xa0, -R9 ;  /* 0x000000a002027824 */ /* 0x000fe200078e0a09 */
[----:B------:R-:W-:-:S04]  /*2c5c0*/  VIMNMX R3, RZ, R3, !PT ;  /* 0x00000003ff037248 */ /* 0x000fc80007fe0100 */
[----:B------:R-:W-:-:S04]  /*2c5d0*/  VIMNMX R2, R2, R6, PT ;  /* 0x0000000602027248 */ /* 0x000fc80003fe0100 */
[----:B------:R-:W-:-:S13]  /*2c5e0*/  ISETP.GT.AND P0, PT, R2, R3, PT ;  /* 0x000000030200720c */ /* 0x000fda0003f04270 */
[----:B------:R-:W-:Y:S02]  /*2c5f0*/  @P0 VIADD R8, R2, 0x9f ;  /* 0x0000009f02080836 */ /* 0x000fe40000000000 */
[----:B------:R-:W-:-:S04]  /*2c600*/  IMAD.WIDE.U32 R2, R3, -0x33333333, RZ ;  /* 0xcccccccd03027825 */ /* 0x000fc800078e00ff */
[----:B------:R-:W-:Y:S01]  /*2c610*/  @P0 IMAD.HI R8, R8, 0x66666667, RZ ;  /* 0x6666666708080827 */ /* 0x000fe200078e02ff */
[----:B------:R-:W-:-:S04]  /*2c620*/  SHF.R.U32.HI R6, RZ, 0x7, R3 ;  /* 0x00000007ff067819 */ /* 0x000fc80000011603 */
[----:B------:R-:W-:Y:S01]  /*2c630*/  @P0 SHF.R.U32.HI R2, RZ, 0x1f, R8 ;  /* 0x0000001fff020819 */ /* 0x000fe20000011608 */
[----:B------:R-:W-:-:S03]  /*2c640*/  IMAD.MOV.U32 R3, RZ, RZ, R6 ;  /* 0x000000ffff037224 */ /* 0x000fc600078e0006 */
        /* <DEDUP_REMOVED lines=11> */
.L_x_3303:
[----:B-1----:R-:W-:Y:S02]  /*2c700*/  ISETP.NE.AND P0, PT, R14, RZ, PT ;  /* 0x000000ff0e00720c */ /* 0x002fe40003f05270 */
[----:B------:R-:W-:-:S11]  /*2c710*/  PLOP3.LUT P6, PT, PT, PT, PT, 0x8, 0x0 ;  /* 0x000000000000781c */ /* 0x000fd60003fce170 */
[----:B------:R-:W-:Y:S05]  /*2c720*/  @P0 BRA `(.L_x_2991) ;  /* 0x00000000000c0947 */ /* 0x000fea0003800000 */
[----:B------:R-:W-:-:S03]  /*2c730*/  UMOV UR4, 0xffffffff ;  /* 0xffffffff00047882 */ /* 0x000fc60000000000 */
[----:B------:R-:W-:Y:S05]  /*2c740*/  BRA.DIV UR4, `(.L_x_2992) ;  /* 0x000000ba04a87947 */ /* 0x000fea000b800000 */
[----:B------:R-:W-:-:S13]  /*2c750*/  ELECT P6, URZ, PT ;  /* 0x00000000003f782f */ /* 0x000fda00038c0000 */
.L_x_2991:
        /* <DEDUP_REMOVED lines=9> */
.L_x_3306:
[----:B------:R-:W-:Y:S05]  /*2c7f0*/  BSYNC B1 ;  /* 0x0000000000017941 */ /* 0x000fea0003800000 */
.L_x_2993:
        /* <DEDUP_REMOVED lines=10> */
.L_x_3307:
[----:B------:R-:W-:Y:S05]  /*2c8a0*/  BSYNC B2 ;  /* 0x0000000000027941 */ /* 0x000fea0003800000 */
.L_x_2997:
        /* <DEDUP_REMOVED lines=9> */
.L_x_3000:
[----:B------:R-:W-:Y:S05]  /*2c940*/  BSYNC B2 ;  /* 0x0000000000027941 */ /* 0x000fea0003800000 */
.L_x_2999:
        /* <DEDUP_REMOVED lines=12> */
.L_x_3001:
        /* <DEDUP_REMOVED lines=16> */
.L_x_3002:
        /* <DEDUP_REMOVED lines=16> */
.L_x_3003:
        /* <DEDUP_REMOVED lines=13> */
.L_x_3308:
[----:B------:R-:W-:Y:S05]  /*2cce0*/  BSYNC B2 ;  /* 0x0000000000027941 */ /* 0x000fea0003800000 */
.L_x_3004:
        /* <DEDUP_REMOVED lines=11> */
.L_x_3007:
[----:B------:R-:W-:Y:S05]  /*2cda0*/  BSYNC B2 ;  /* 0x0000000000027941 */ /* 0x000fea0003800000 */
.L_x_3006:
[----:B------:R-:W-:Y:S01]  /*2cdb0*/  R2UR UR10, R35 ;  /* 0x00000000230a72ca */ /* 0x000fe200000e0000 */
[----:B------:R-:W-:Y:S01]  /*2cdc0*/  UIADD3 UR4, UP0, UR40, 0x670, URZ ;  /* 0x0000067028047890 */ /* 0x000fe2000ff1e03f */
[----:B------:R-:W-:Y:S01]  /*2cdd0*/  R2UR UR6, R14 ;  /* 0x000000000e0672ca */ /* 0x000fe200000e0000 */
[----:B------:R-:W-:Y:S01]  /*2cde0*/  VIADD R8, R10, 0xf200 ;  /* 0x0000f2000a087836 */ /* 0x000fe20000000000 */
[----:B------:R-:W-:Y:S01]  /*2cdf0*/  R2UR UR7, R15 ;  /* 0x000000000f0772ca */ /* 0x000fe200000e0000 */
[----:B------:R-:W-:Y:S01]  /*2ce00*/  UIADD3.X UR5, URZ, UR41, URZ, UP0, !UPT ;  /* 0x000000293f057290 */ /* 0x000fe200087fe43f */
[----:B------:R-:W-:Y:S02]  /*2ce10*/  PLOP3.LUT P0, PT, PT, PT, PT, 0x80, 0x0 ;  /* 0x000000000000781c */ /* 0x000fe40003f0f070 */
[----:B01----:R-:W-:-:S11]  /*2ce20*/  IADD3 R12, R12, 0x334b0, RZ ;  /* 0x000334b00c0c7810 */ /* 0x003fd60007ffe0ff */
.L_x_3008:
        /* <DEDUP_REMOVED lines=15> */
.L_x_3009:
        /* <DEDUP_REMOVED lines=15> */
.L_x_3010:
        /* <DEDUP_REMOVED lines=10> */
.L_x_2996:
[----:B------:R-:W-:Y:S05]  /*2d0b0*/  BSYNC B1 ;  /* 0x0000000000017941 */ /* 0x000fea0003800000 */
.L_x_2995:
        /* <DEDUP_REMOVED lines=9> */
.L_x_3027:
        /* <DEDUP_REMOVED lines=11> */
.L_x_3309:
[----:B------:R-:W-:Y:S05]  /*2d200*/  BSYNC B2 ;  /* 0x0000000000027941 */ /* 0x000fea0003800000 */
.L_x_3013:
        /* <DEDUP_REMOVED lines=9> */
.L_x_3016:
[----:B------:R-:W-:Y:S05]  /*2d2a0*/  BSYNC B2 ;  /* 0x0000000000027941 */ /* 0x000fea0003800000 */
.L_x_3015:
        /* <DEDUP_REMOVED lines=11> */
.L_x_3017:
        /* <DEDUP_REMOVED lines=16> */
.L_x_3018:
        /* <DEDUP_REMOVED lines=16> */
.L_x_3019:
        /* <DEDUP_REMOVED lines=13> */
.L_x_3310:
[----:B------:R-:W-:Y:S05]  /*2d630*/  BSYNC B2 ;  /* 0x0000000000027941 */ /* 0x000fea0003800000 */
.L_x_3020:
        /* <DEDUP_REMOVED lines=11> */
.L_x_3023:
[----:B------:R-:W-:Y:S05]  /*2d6f0*/  BSYNC B2 ;  /* 0x0000000000027941 */ /* 0x000fea0003800000 */
.L_x_3022:
        /* <DEDUP_REMOVED lines=8> */
.L_x_3024:
        /* <DEDUP_REMOVED lines=15> */
.L_x_3025:
        /* <DEDUP_REMOVED lines=15> */
.L_x_3026:
        /* <DEDUP_REMOVED lines=10> */
.L_x_3012:
[----:B------:R-:W-:Y:S05]  /*2da00*/  BSYNC B1 ;  /* 0x0000000000017941 */ /* 0x000fea0003800000 */
.L_x_3011:
        /* <DEDUP_REMOVED lines=8> */
.L_x_2989:
[----:B------:R-:W-:Y:S05]  /*2da90*/  BSYNC B0 ;  /* 0x0000000000007941 */ /* 0x000fea0003800000 */
.L_x_2988:
[----:B------:R-:W1:Y:S01]  /*2daa0*/  LDC R0, c[0x0][0x448] ;  /* 0x00011200ff007b82 */ /* 0x000e620000000800 */
[----:B------:R-:W-:Y:S01]  /*2dab0*/  LEA R2, R17, 0x7f, 0x7 ;  /* 0x0000007f11027811 */ /* 0x000fe200078e38ff */
[----:B------:R-:W-:Y:S06]  /*2dac0*/  @!P0 WARPSYNC.ALL ;  /* 0x0000000000008948 */ /* 0x000fec0003800000 */
[----:B------:R-:W-:Y:S01]  /*2dad0*/  @!P0 BAR.SYNC.DEFER_BLOCKING 0xc, 0x180 ;  /* 0x0306000000008b1d */ /* 0x000fe20000010000 */
[----:B------:R-:W-:Y:S01]  /*2dae0*/  ISETP.NE.AND P2, PT, R4, RZ, PT ;  /* 0x000000ff0400720c */ /* 0x000fe20003f45270 */
[----:B------:R-:W-:-:S04]  /*2daf0*/  IMAD.MOV.U32 R29, RZ, RZ, RZ ;  /* 0x000000ffff1d7224 */ /* 0x000fc800078e00ff */
[----:B------:R-:W-:Y:S08]  /*2db00*/  BSSY B0, `(.L_x_3028) ;  /* 0x0000028000007945 */ /* 0x000ff00003800000 */
[----:B------:R-:W2:Y:S01]  /*2db10*/  @!P2 LDC R4, c[0x0][0x9f0] ;  /* 0x00027c00ff04ab82 */ /* 0x000ea20000000800 */
[----:B-1----:R-:W-:-:S13]  /*2db20*/  ISETP.NE.AND P1, PT, R0, 0x1, PT ;  /* 0x000000010000780c */ /* 0x002fda0003f25270 */
[----:B------:R-:W1:Y:S08]  /*2db30*/  @P1 LDC R3, c[0x0][0x44c] ;  /* 0x00011300ff031b82 */ /* 0x000e700000000800 */
[----:B------:R-:W3:Y:S01]  /*2db40*/  @P1 LDC R0, c[0x0][0x450] ;  /* 0x00011400ff001b82 */ /* 0x000ee20000000800 */
[----:B-1----:R-:W-:-:S05]  /*2db50*/  @P1 IMAD.HI.U32 R3, R2, R3, RZ ;  /* 0x0000000302031227 */ /* 0x002fca00078e00ff */
[----:B---3--:R-:W-:-:S05]  /*2db60*/  @P1 SHF.R.U32.HI R2, RZ, R0, R3 ;  /* 0x00000000ff021219 */ /* 0x008fca0000011603 */
[----:B------:R-:W-:-:S04]  /*2db70*/  IMAD.IADD R0, R7, 0x1, R2 ;  /* 0x0000000107007824 */ /* 0x000fc800078e0202 */
[----:B------:R-:W-:-:S05]  /*2db80*/  IMAD.HI R0, R0, 0x66666667, RZ ;  /* 0x6666666700007827 */ /* 0x000fca00078e02ff */
[----:B------:R-:W-:-:S04]  /*2db90*/  SHF.R.U32.HI R2, RZ, 0x1f, R0 ;  /* 0x0000001fff027819 */ /* 0x000fc80000011600 */
[----:B------:R-:W-:-:S04]  /*2dba0*/  LEA.HI.SX32 R2, R0, R2, 0x1a ;  /* 0x0000000200027211 */ /* 0x000fc800078fd2ff */
[----:B------:R-:W-:-:S04]  /*2dbb0*/  VIMNMX R5, R5, R2, PT ;  /* 0x0000000205057248 */ /* 0x000fc80003fe0100 */
[----:B------:R-:W-:-:S13]  /*2dbc0*/  ISETP.GE.AND P1, PT, R5, 0x1, PT ;  /* 0x000000010500780c */ /* 0x000fda0003f26270 */
[----:B--2---:R-:W-:Y:S05]  /*2dbd0*/  @!P1 BRA `(.L_x_3029) ;  /* 0x0000000000689947 */ /* 0x004fea0003800000 */
[-C--:B------:R-:W-:Y:S02]  /*2dbe0*/  IABS R0, R4.reuse ;  /* 0x0000000400007213 */ /* 0x080fe40000000000 */
[----:B------:R-:W-:Y:S02]  /*2dbf0*/  IABS R7, R4 ;  /* 0x0000000400077213 */ /* 0x000fe40000000000 */
[----:B------:R-:W1:Y:S03]  /*2dc00*/  I2F.RP R2, R0 ;  /* 0x0000000000027306 */ /* 0x000e660000209400 */
[----:B------:R-:W-:-:S05]  /*2dc10*/  IMAD.MOV R7, RZ, RZ, -R7 ;  /* 0x000000ffff077224 */ /* 0x000fca00078e0a07 */
[----:B-1----:R-:W1:Y:S02]  /*2dc20*/  MUFU.RCP R2, R2 ;  /* 0x0000000200027308 */ /* 0x002e640000001000 */
[----:B-1----:R-:W-:-:S06]  /*2dc30*/  VIADD R2, R2, 0xffffffe ;  /* 0x0ffffffe02027836 */ /* 0x002fcc0000000000 */
[----:B------:R-:W1:Y:S02]  /*2dc40*/  F2I.FTZ.U32.TRUNC.NTZ R3, R2 ;  /* 0x0000000200037305 */ /* 0x000e64000021f000 */
[----:B-1----:R-:W-:-:S05]  /*2dc50*/  IADD3 R2, RZ, -R3, RZ ;  /* 0x80000003ff027210 */ /* 0x002fca0007ffe0ff */
[----:B------:R-:W-:Y:S02]  /*2dc60*/  IMAD R6, R2, R0, RZ ;  /* 0x0000000002067224 */ /* 0x000fe400078e02ff */
[----:B------:R-:W-:-:S04]  /*2dc70*/  IMAD.MOV.U32 R2, RZ, RZ, RZ ;  /* 0x000000ffff027224 */ /* 0x000fc800078e00ff */
        /* <DEDUP_REMOVED lines=16> */
.L_x_3029:
[----:B------:R-:W-:Y:S05]  /*2dd80*/  BSYNC B0 ;  /* 0x0000000000007941 */ /* 0x000fea0003800000 */
.L_x_3028:
        /* <DEDUP_REMOVED lines=22> */
.L_x_3030:
        /* <DEDUP_REMOVED lines=8> */
[----:B------:R-:W-:Y:S01]  /*2df70*/  MOV R4, UR6 ;  /* 0x0000000600047c02 */ /* 0x000fe20008000f00 */
[----:B------:R-:W-:Y:S01]  /*2df80*/  IMAD.U32 R5, RZ, RZ, UR7 ;  /* 0x00000007ff057e24 */ /* 0x000fe2000f8e00ff */
        /* <DEDUP_REMOVED lines=10> */
.L_x_3033:
[----:B------:R-:W-:Y:S05]  /*2e030*/  BSYNC B6 ;  /* 0x0000000000067941 */ /* 0x000fea0003800000 */
.L_x_3032:
[----:B------:R-:W-:Y:S01]  /*2e040*/  IADD3 R0, R23, 0xf200, RZ ;  /* 0x0000f20017007810 */ /* 0x000fe20007ffe0ff */
[----:B------:R-:W-:Y:S01]  /*2e050*/  BSSY B6, `(.L_x_3034) ;  /* 0x0000015000067945 */ /* 0x000fe20003800000 */
[----:B------:R-:W-:Y:S02]  /*2e060*/  LOP3.LUT R22, R22, 0xfffffffe, RZ, 0xc0, !PT ;  /* 0xfffffffe16167812 */ /* 0x000fe400078ec0ff */
[----:B------:R-:W-:-:S13]  /*2e070*/  LOP3.LUT P0, RZ, R0, 0x1bf, RZ, 0xc0, !PT ;  /* 0x000001bf00ff7812 */ /* 0x000fda000780c0ff */
[----:B------:R-:W-:Y:S01]  /*2e080*/  @P0 LOP3.LUT R22, R22, 0x1, RZ, 0xfc, !PT ;  /* 0x0000000116160812 */ /* 0x000fe200078efcff */
[----:B------:R-:W-:Y:S06]  /*2e090*/  @!P0 BRA `(.L_x_3035) ;  /* 0x0000000000408947 */ /* 0x000fec0003800000 */
[----:B------:R-:W-:Y:S01]  /*2e0a0*/  MOV R2, 0x0 ;  /* 0x0000000000027802 */ /* 0x000fe20000000f00 */
[----:B------:R-:W-:Y:S01]  /*2e0b0*/  ULDC.64 UR6, c[0x4][0xc0] ;  /* 0x0100300000067ab9 */ /* 0x000fe20000000a00 */
[----:B------:R-:W-:Y:S01]  /*2e0c0*/  ULDC.64 UR8, c[0x4][0xc8] ;  /* 0x0100320000087ab9 */ /* 0x000fe20000000a00 */
[----:B------:R-:W-:Y:S01]  /*2e0d0*/  ULDC.64 UR4, c[0x4][0x10] ;  /* 0x0100040000047ab9 */ /* 0x000fe20000000a00 */
[----:B------:R-:W-:Y:S01]  /*2e0e0*/  IMAD.U32 R4, RZ, RZ, UR6 ;  /* 0x00000006ff047e24 */ /* 0x000fe2000f8e00ff */
[----:B------:R-:W-:Y:S01]  /*2e0f0*/  MOV R13, RZ ;  /* 0x000000ff000d7202 */ /* 0x000fe20000000f00 */
[----:B------:R-:W1:Y:S01]  /*2e100*/  LDC.64 R2, c[0x4][R2] ;  /* 0x0100000002027b82 */ /* 0x000e620000000a00 */
[----:B------:R-:W-:Y:S02]  /*2e110*/  IMAD.U32 R5, RZ, RZ, UR7 ;  /* 0x00000007ff057e24 */ /* 0x000fe4000f8e00ff */
[----:B------:R-:W-:Y:S02]  /*2e120*/  IMAD.U32 R6, RZ, RZ, UR8 ;  /* 0x00000008ff067e24 */ /* 0x000fe4000f8e00ff */
[----:B------:R-:W-:-:S02]  /*2e130*/  IMAD.U32 R7, RZ, RZ, UR9 ;  /* 0x00000009ff077e24 */ /* 0x000fc4000f8e00ff */
[----:B------:R-:W-:Y:S02]  /*2e140*/  IMAD.U32 R10, RZ, RZ, UR4 ;  /* 0x00000004ff0a7e24 */ /* 0x000fe4000f8e00ff */
[----:B------:R-:W-:Y:S02]  /*2e150*/  IMAD.U32 R11, RZ, RZ, UR5 ;  /* 0x00000005ff0b7e24 */ /* 0x000fe4000f8e00ff */
[----:B0-----:R-:W-:Y:S02]  /*2e160*/  IMAD.MOV.U32 R8, RZ, RZ, 0x70 ;  /* 0x00000070ff087424 */ /* 0x001fe400078e00ff */
[----:B------:R-:W-:-:S07]  /*2e170*/  IMAD.MOV.U32 R12, RZ, RZ, 0x1 ;  /* 0x00000001ff0c7424 */ /* 0x000fce00078e00ff */
[----:B------:R-:W-:-:S07]  /*2e180*/  LEPC R20, `(.L_x_3035) ;  /* 0x000000001014794e */ /* 0x000fce0000000000 */
[----:B-1----:R-:W-:Y:S05]  /*2e190*/  CALL.ABS.NOINC R2 ;  /* 0x0000000002007343 */ /* 0x002fea0003c00000 */
.L_x_3035:
[----:B------:R-:W-:Y:S05]  /*2e1a0*/  BSYNC B6 ;  /* 0x0000000000067941 */ /* 0x000fea0003800000 */
.L_x_3034:
        /* <DEDUP_REMOVED lines=9> */
[----:B------:R-:W-:Y:S01]  /*2e240*/  MOV R12, 0x1 ;  /* 0x00000001000c7802 */ /* 0x000fe20000000f00 */
[----:B------:R-:W1:Y:S01]  /*2e250*/  LDC.64 R2, c[0x4][R2] ;  /* 0x0100000002027b82 */ /* 0x000e620000000a00 */
[----:B------:R-:W-:Y:S02]  /*2e260*/  IMAD.U32 R5, RZ, RZ, UR7 ;  /* 0x00000007ff057e24 */ /* 0x000fe4000f8e00ff */
[----:B------:R-:W-:Y:S02]  /*2e270*/  IMAD.U32 R6, RZ, RZ, UR8 ;  /* 0x00000008ff067e24 */ /* 0x000fe4000f8e00ff */
[----:B------:R-:W-:-:S02]  /*2e280*/  IMAD.U32 R7, RZ, RZ, UR9 ;  /* 0x00000009ff077e24 */ /* 0x000fc4000f8e00ff */
[----:B------:R-:W-:Y:S02]  /*2e290*/  IMAD.U32 R10, RZ, RZ, UR4 ;  /* 0x00000004ff0a7e24 */ /* 0x000fe4000f8e00ff */
[----:B------:R-:W-:Y:S02]  /*2e2a0*/  IMAD.U32 R11, RZ, RZ, UR5 ;  /* 0x00000005ff0b7e24 */ /* 0x000fe4000f8e00ff */
[----:B0-----:R-:W-:Y:S02]  /*2e2b0*/  IMAD.MOV.U32 R8, RZ, RZ, 0x70 ;  /* 0x00000070ff087424 */ /* 0x001fe400078e00ff */
[----:B------:R-:W-:-:S07]  /*2e2c0*/  IMAD.MOV.U32 R13, RZ, RZ, RZ ;  /* 0x000000ffff0d7224 */ /* 0x000fce00078e00ff */
[----:B------:R-:W-:-:S07]  /*2e2d0*/  LEPC R20, `(.L_x_3037) ;  /* 0x000000001014794e */ /* 0x000fce0000000000 */
[----:B-1----:R-:W-:Y:S05]  /*2e2e0*/  CALL.ABS.NOINC R2 ;  /* 0x0000000002007343 */ /* 0x002fea0003c00000 */
.L_x_3037:
[----:B------:R-:W-:Y:S05]  /*2e2f0*/  BSYNC B6 ;  /* 0x0000000000067941 */ /* 0x000fea0003800000 */
.L_x_3036:
        /* <DEDUP_REMOVED lines=19> */
.L_x_3039:
[----:B------:R-:W-:Y:S05]  /*2e430*/  BSYNC B6 ;  /* 0x0000000000067941 */ /* 0x000fea0003800000 */
.L_x_3038:
[----:B------:R-:W2:Y:S01]  /*2e440*/  LDL R21, [R1] ;  /* 0x0000000001157983 */ /* 0x000ea20000100800 */
[----:B------:R-:W-:Y:S01]  /*2e450*/  ULDC.64 UR4, c[0x0][0x9f8] ;  /* 0x00027e0000047ab9 */ /* 0x000fe20000000a00 */
[----:B------:R-:W1:Y:S01]  /*2e460*/  LDC R12, c[0x0][0x430] ;  /* 0x00010c00ff0c7b82 */ /* 0x000e620000000800 */
[----:B------:R-:W-:Y:S01]  /*2e470*/  ISETP.NE.U32.AND P0, PT, RZ, UR4, PT ;  /* 0x00000004ff007c0c */ /* 0x000fe2000bf05070 */
[----:B------:R-:W3:Y:S03]  /*2e480*/  S2R R20, SR_TID.X ;  /* 0x0000000000147919 */ /* 0x000ee60000002100 */
[----:B------:R-:W-:-:S13]  /*2e490*/  ISETP.NE.AND.EX P0, PT, RZ, UR5, PT, P0 ;  /* 0x00000005ff007c0c */ /* 0x000fda000bf05300 */
[----:B------:R-:W-:-:S04]  /*2e4a0*/  @P0 IADD3 R2, P1, R25, UR4, RZ ;  /* 0x0000000419020c10 */ /* 0x000fc8000ff3e0ff */
[----:B------:R-:W-:-:S05]  /*2e4b0*/  @P0 IADD3.X R3, R26, UR5, RZ, P1, !PT ;  /* 0x000000051a030c10 */ /* 0x000fca0008ffe4ff */
[----:B------:R4:W2:Y:S01]  /*2e4c0*/  @P0 LDG.E R33, desc[UR50][R2.64] ;  /* 0x0000003202210981 */ /* 0x0008a2000c1e1900 */
[----:B-1----:R-:W-:Y:S01]  /*2e4d0*/  ISETP.NE.AND P0, PT, R12, 0x1, PT ;  /* 0x000000010c00780c */ /* 0x002fe20003f05270 */
[----:B------:R-:W-:Y:S01]  /*2e4e0*/  IMAD.MOV.U32 R5, RZ, RZ, 0xa0 ;  /* 0x000000a0ff057424 */ /* 0x000fe200078e00ff */
[----:B------:R-:W1:Y:S03]  /*2e4f0*/  S2R R35, SR_TID.X ;  /* 0x0000000000237919 */ /* 0x000e660000002100 */
[----:B------:R-:W-:Y:S01]  /*2e500*/  IMAD R5, R29, R5, -0xa0 ;  /* 0xffffff601d057424 */ /* 0x000fe200078e0205 */
[----:B---3--:R-:W-:-:S04]  /*2e510*/  LOP3.LUT R20, R20, 0x7f, RZ, 0xc0, !PT ;  /* 0x0000007f14147812 */ /* 0x008fc800078ec0ff */
[----:B------:R-:W-:-:S03]  /*2e520*/  SHF.R.U32.HI R20, RZ, 0x2, R20 ;  /* 0x00000002ff147819 */ /* 0x000fc60000011614 */
[----:B----4-:R-:W3:Y:S08]  /*2e530*/  @P0 LDC R3, c[0x0][0x434] ;  /* 0x00010d00ff030b82 */ /* 0x010ef00000000800 */
[----:B------:R-:W4:Y:S08]  /*2e540*/  @P0 LDC R0, c[0x0][0x438] ;  /* 0x00010e00ff000b82 */ /* 0x000f300000000800 */
[----:B------:R-:W4:Y:S01]  /*2e550*/  @P0 LDC R9, c[0x0][0x434] ;  /* 0x00010d00ff090b82 */ /* 0x000f220000000800 */
[----:B-1----:R-:W-:-:S07]  /*2e560*/  IMAD.SHL.U32 R35, R35, 0x20, RZ ;  /* 0x0000002023237824 */ /* 0x002fce00078e00ff */
[----:B------:R-:W1:Y:S01]  /*2e570*/  @P0 LDC R4, c[0x0][0x438] ;  /* 0x00010e00ff040b82 */ /* 0x000e620000000800 */
[----:B------:R-:W-:Y:S02]  /*2e580*/  LOP3.LUT R35, R20, 0x60, R35, 0xf8, !PT ;  /* 0x0000006014237812 */ /* 0x000fe400078ef823 */
[----:B------:R-:W0:Y:S03]  /*2e590*/  S2R R20, SR_TID.X ;  /* 0x0000000000147919 */ /* 0x000e260000002100 */
[----:B------:R-:W-:-:S05]  /*2e5a0*/  IMAD.IADD R2, R35, 0x1, R5 ;  /* 0x0000000123027824 */ /* 0x000fca00078e0205 */
[----:B------:R-:W-:Y:S02]  /*2e5b0*/  ISETP.GE.AND P1, PT, R2, R27, PT ;  /* 0x0000001b0200720c */ /* 0x000fe40003f26270 */
[C---:B0-----:R-:W-:Y:S01]  /*2e5c0*/  LOP3.LUT R35, R20.reuse, 0x7f, RZ, 0xc0, !PT ;  /* 0x0000007f14237812 */ /* 0x041fe200078ec0ff */
[----:B------:R-:W-:-:S03]  /*2e5d0*/  IMAD.SHL.U32 R20, R20, 0x20, RZ ;  /* 0x0000002014147824 */ /* 0x000fc600078e00ff */
[----:B------:R-:W-:-:S04]  /*2e5e0*/  SHF.R.U32.HI R35, RZ, 0x2, R35 ;  /* 0x00000002ff237819 */ /* 0x000fc80000011623 */
[----:B------:R-:W-:-:S04]  /*2e5f0*/  LOP3.LUT R20, R35, 0x60, R20, 0xf8, !PT ;  /* 0x0000006023147812 */ /* 0x000fc800078ef814 */
[----:B------:R-:W-:-:S05]  /*2e600*/  LOP3.LUT R20, R20, 0x80, RZ, 0xfc, !PT ;  /* 0x0000008014147812 */ /* 0x000fca00078efcff */
[----:B------:R-:W-:Y:S01]  /*2e610*/  IMAD.IADD R5, R20, 0x1, R5 ;  /* 0x0000000114057824 */ /* 0x000fe200078e0205 */
[----:B------:R-:W-:Y:S01]  /*2e620*/  LOP3.LUT R22, R22, 0xfffffff7, RZ, 0xc0, !PT ;  /* 0xfffffff716167812 */ /* 0x000fe200078ec0ff */
[----:B------:R-:W-:Y:S01]  /*2e630*/  UMOV UR4, 0xffffffff ;  /* 0xffffffff00047882 */ /* 0x000fe20000000000 */
[----:B--2---:R-:W-:Y:S02]  /*2e640*/  IMAD.IADD R6, R2, 0x1, R21 ;  /* 0x0000000102067824 */ /* 0x004fe400078e0215 */
[----:B------:R-:W-:Y:S02]  /*2e650*/  IADD3 R7, R5, R21, RZ ;  /* 0x0000001505077210 */ /* 0x000fe40007ffe0ff */
[----:B---3--:R-:W-:-:S04]  /*2e660*/  @P0 IMAD.HI.U32 R3, R6, R3, RZ ;  /* 0x0000000306030227 */ /* 0x008fc800078e00ff */
[----:B------:R-:W-:Y:S01]  /*2e670*/  IMAD.MOV.U32 R8, RZ, RZ, R6 ;  /* 0x000000ffff087224 */ /* 0x000fe200078e0006 */
[----:B----4-:R-:W-:Y:S01]  /*2e680*/  @P0 SHF.R.U32.HI R8, RZ, R0, R3 ;  /* 0x00000000ff080219 */ /* 0x010fe20000011603 */
[----:B------:R-:W-:Y:S01]  /*2e690*/  @P0 IMAD.HI.U32 R9, R7, R9, RZ ;  /* 0x0000000907090227 */ /* 0x000fe200078e00ff */
[----:B------:R-:W0:Y:S03]  /*2e6a0*/  @!P1 LDC.64 R2, c[0x0][0x428] ;  /* 0x00010a00ff029b82 */ /* 0x000e260000000a00 */
[----:B------:R-:W-:Y:S01]  /*2e6b0*/  IMAD.MOV.U32 R0, RZ, RZ, R7 ;  /* 0x000000ffff007224 */ /* 0x000fe200078e0007 */
[----:B-1----:R-:W-:Y:S01]  /*2e6c0*/  @P0 SHF.R.U32.HI R0, RZ, R4, R9 ;  /* 0x00000004ff000219 */ /* 0x002fe20000011609 */
[--C-:B------:R-:W-:Y:S01]  /*2e6d0*/  @!P1 IMAD.MOV.U32 R4, RZ, RZ, R8.reuse ;  /* 0x000000ffff049224 */ /* 0x100fe200078e0008 */
[----:B------:R-:W-:Y:S02]  /*2e6e0*/  ISETP.GE.AND P0, PT, R5, R27, PT ;  /* 0x0000001b0500720c */ /* 0x000fe40003f06270 */
[----:B------:R-:W-:-:S02]  /*2e6f0*/  @!P1 SHF.R.S32.HI R5, RZ, 0x1f, R8 ;  /* 0x0000001fff059819 */ /* 0x000fc40000011408 */
[----:B------:R-:W-:Y:S02]  /*2e700*/  ISETP.GT.U32.OR P0, PT, R20, 0x9f, P0 ;  /* 0x0000009f1400780c */ /* 0x000fe40000704470 */
[----:B------:R-:W-:-:S05]  /*2e710*/  SHF.R.S32.HI R13, RZ, 0x1f, R33 ;  /* 0x0000001fff0d7819 */ /* 0x000fca0000011421 */
[----:B------:R1:W-:Y:S01]  /*2e720*/  STL [R1+0x4], R13 ;  /* 0x0000040d01007387 */ /* 0x0003e20000100800 */
[-C--:B0-----:R-:W-:Y:S02]  /*2e730*/  @!P1 IMAD R9, R13, R2.reuse, RZ ;  /* 0x000000020d099224 */ /* 0x081fe400078e02ff */
[----:B------:R-:W-:-:S04]  /*2e740*/  @!P1 IMAD.WIDE.U32 R4, R33, R2, R4 ;  /* 0x0000000221049225 */ /* 0x000fc800078e0004 */
[----:B------:R-:W-:Y:S02]  /*2e750*/  @!P1 IMAD R9, R33, R3, R9 ;  /* 0x0000000321099224 */ /* 0x000fe400078e0209 */
[----:B------:R-:W0:Y:S02]  /*2e760*/  @!P1 LDC.64 R2, c[0x0][0x418] ;  /* 0x00010600ff029b82 */ /* 0x000e240000000a00 */
[----:B------:R-:W-:Y:S01]  /*2e770*/  @!P1 IMAD.IADD R9, R5, 0x1, R9 ;  /* 0x0000000105099824 */ /* 0x000fe200078e0209 */
[C---:B0-----:R-:W-:Y:S01]  /*2e780*/  @!P1 LEA R10, P2, R4.reuse, R2, 0x2 ;  /* 0x00000002040a9211 */ /* 0x041fe200078410ff */
[----:B------:R-:W-:Y:S02]  /*2e790*/  IMAD.MOV R2, RZ, RZ, -R8 ;  /* 0x000000ffff027224 */ /* 0x000fe400078e0a08 */
[----:B------:R-:W-:Y:S01]  /*2e7a0*/  @!P0 IMAD.MOV.U32 R8, RZ, RZ, R0 ;  /* 0x000000ffff088224 */ /* 0x000fe200078e0000 */
[----:B------:R-:W-:Y:S01]  /*2e7b0*/  @!P1 LEA.HI.X R11, R4, R3, R9, 0x2, P2 ;  /* 0x00000003040b9211 */ /* 0x000fe200010f1409 */
[----:B------:R-:W-:Y:S01]  /*2e7c0*/  IMAD R6, R12, R2, R6 ;  /* 0x000000020c067224 */ /* 0x000fe200078e0206 */
[----:B------:R-:W0:Y:S01]  /*2e7d0*/  @!P0 LDC.64 R4, c[0x0][0x418] ;  /* 0x00010600ff048b82 */ /* 0x000e220000000a00 */
        /* <DEDUP_REMOVED lines=8> */
[----:B0-----:R-:W-:-:S03]  /*2e860*/  @!P0 LEA R2, P2, R8, R4, 0x2 ;  /* 0x0000000408028211 */ /* 0x001fc600078410ff */
[----:B------:R-:W-:-:S05]  /*2e870*/  @!P0 IMAD.IADD R3, R3, 0x1, R9 ;  /* 0x0000000103038824 */ /* 0x000fca00078e0209 */
[----:B------:R-:W-:Y:S01]  /*2e880*/  @!P0 LEA.HI.X R3, R8, R5, R3, 0x2, P2 ;  /* 0x0000000508038211 */ /* 0x000fe200010f1403 */
[----:B------:R-:W-:Y:S01]  /*2e890*/  IMAD.MOV.U32 R5, RZ, RZ, RZ ;  /* 0x000000ffff057224 */ /* 0x000fe200078e00ff */
[----:B------:R-:W-:Y:S01]  /*2e8a0*/  ISETP.GT.U32.AND P2, PT, R20, 0x9f, PT ;  /* 0x0000009f1400780c */ /* 0x000fe20003f44070 */
[----:B------:R-:W-:-:S04]  /*2e8b0*/  IMAD.U32 R12, RZ, RZ, UR39 ;  /* 0x00000027ff0c7e24 */ /* 0x000fc8000f8e00ff */
[----:B------:R0:W5:Y:S01]  /*2e8c0*/  @!P1 LDG.E R5, desc[UR50][R10.64] ;  /* 0x000000320a059981 */ /* 0x000162000c1e1900 */
[----:B---3--:R-:W-:Y:S02]  /*2e8d0*/  ISETP.GE.AND P1, PT, R37, R0, PT ;  /* 0x000000002500720c */ /* 0x008fe40003f26270 */
[----:B------:R-:W-:Y:S02]  /*2e8e0*/  ISETP.NE.AND P3, PT, R12, 0x3, PT ;  /* 0x000000030c00780c */ /* 0x000fe40003f65270 */
[----:B------:R-:W-:-:S03]  /*2e8f0*/  MOV R8, RZ ;  /* 0x000000ff00087202 */ /* 0x000fc60000000f00 */
[----:B------:R-:W-:Y:S02]  /*2e900*/  @P2 LOP3.LUT R22, R22, 0x8, RZ, 0xfc, !PT ;  /* 0x0000000816162812 */ /* 0x000fe400078efcff */
[----:B-1----:R-:W-:Y:S01]  /*2e910*/  LOP3.LUT R13, R37, 0x40, RZ, 0xfc, !PT ;  /* 0x00000040250d7812 */ /* 0x002fe200078efcff */
[----:B------:R0:W5:Y:S01]  /*2e920*/  @!P0 LDG.E R8, desc[UR50][R2.64] ;  /* 0x0000003202088981 */ /* 0x000162000c1e1900 */
        /* <DEDUP_REMOVED lines=10> */
[----:B------:R-:W-:Y:S01]  /*2e9d0*/  @P0 LOP3.LUT R22, R22, 0x1, RZ, 0xfc, !PT ;  /* 0x0000000116160812 */ /* 0x000fe200078efcff */
[----:B0-----:R-:W-:Y:S06]  /*2e9e0*/  BRA.DIV UR4, `(.L_x_3040) ;  /* 0x0000009a04847947 */ /* 0x001fec000b800000 */
.L_x_3313:
[----:B------:R-:W-:Y:S01]  /*2e9f0*/  VIADD R9, R29, 0xffffffff ;  /* 0xffffffff1d097836 */ /* 0x000fe20000000000 */
[----:B------:R-:W-:Y:S06]  /*2ea00*/  @!P3 BRA `(.L_x_3041) ;  /* 0x000000000004b947 */ /* 0x000fec0003800000 */
[----:B------:R-:W-:Y:S01]  /*2ea10*/  BPT.TRAP 0x1 ;  /* 0x000000040000795c */ /* 0x000fe20000300000 */
.L_x_3041:
[----:B------:R-:W-:Y:S01]  /*2ea20*/  IMAD R0, R30, 0x8, R23 ;  /* 0x000000081e007824 */ /* 0x000fe200078e0217 */
[----:B------:R-:W-:Y:S01]  /*2ea30*/  SHF.L.U32 R2, R34, 0x1f, RZ ;  /* 0x0000001f22027819 */ /* 0x000fe200000006ff */
[----:B------:R-:W-:Y:S01]  /*2ea40*/  BSSY B0, `(.L_x_3042) ;  /* 0x0000005000007945 */ /* 0x000fe20003800000 */
[----:B------:R-:W-:Y:S02]  /*2ea50*/  SHF.R.S32.HI R26, RZ, 0x1f, R6 ;  /* 0x0000001fff1a7819 */ /* 0x000fe40000011406 */
[----:B------:R-:W0:Y:S01]  /*2ea60*/  SYNCS.PHASECHK.TRANS64.TRYWAIT P0, [R0+URZ+0x33480], R2 ;  /* 0x03348002000075a7 */ /* 0x000e22000800017f */
[----:B------:R1:W-:Y:S02]  /*2ea70*/  STL [R1+0x28], R2 ;  /* 0x0000280201007387 */ /* 0x0003e40000100800 */
[----:B01----:R-:W-:Y:S05]  /*2ea80*/  @!P0 BRA `(.L_x_3043) ;  /* 0x00000098008c8947 */ /* 0x003fea0003800000 */
.L_x_3314:
[----:B------:R-:W-:Y:S05]  /*2ea90*/  BSYNC B0 ;  /* 0x0000000000007941 */ /* 0x000fea0003800000 */
.L_x_3042:
[----:B------:R-:W2:Y:S01]  /*2eaa0*/  LDL R12, [R1+0x10] ;  /* 0x00001000010c7983 */ /* 0x000ea20000100800 */
[----:B------:R-:W-:Y:S01]  /*2eab0*/  ULDC.64 UR4, c[0x0][0x328] ;  /* 0x0000ca0000047ab9 */ /* 0x000fe20000000a00 */
[----:B-----5:R-:W-:Y:S01]  /*2eac0*/  SHF.R.S32.HI R35, RZ, 0x1f, R5 ;  /* 0x0000001fff237819 */ /* 0x020fe20000011405 */
[----:B------:R-:W-:Y:S01]  /*2ead0*/  IMAD R4, R26, UR4, RZ ;  /* 0x000000041a047c24 */ /* 0x000fe2000f8e02ff */
[----:B------:R-:W-:Y:S01]  /*2eae0*/  ULDC.64 UR6, c[0x0][0x338] ;  /* 0x0000ce0000067ab9 */ /* 0x000fe20000000a00 */
[----:B0-----:R-:W-:Y:S01]  /*2eaf0*/  IMAD.WIDE.U32 R2, R6, UR4, RZ ;  /* 0x0000000406027c25 */ /* 0x001fe2000f8e00ff */
[----:B------:R-:W-:Y:S02]  /*2eb00*/  SHF.R.S32.HI R13, RZ, 0x1f, R8 ;  /* 0x0000001fff0d7819 */ /* 0x000fe40000011408 */
[----:B------:R-:W-:Y:S01]  /*2eb10*/  LOP3.LUT R22, R22, 0xffffffdf, RZ, 0xc0, !PT ;  /* 0xffffffdf16167812 */ /* 0x000fe200078ec0ff */
[----:B------:R-:W-:Y:S02]  /*2eb20*/  IMAD R4, R6, UR5, R4 ;  /* 0x0000000506047c24 */ /* 0x000fe4000f8e0204 */
[----:B------:R-:W-:Y:S01]  /*2eb30*/  IMAD R9, R9, -0xa0, R27 ;  /* 0xffffff6009097824 */ /* 0x000fe200078e021b */
[----:B------:R-:W-:Y:S01]  /*2eb40*/  SHF.R.S32.HI R27, RZ, 0x1f, R7 ;  /* 0x0000001fff1b7819 */ /* 0x000fe20000011407 */
[----:B------:R-:W-:Y:S01]  /*2eb50*/  IMAD.IADD R3, R3, 0x1, R4 ;  /* 0x0000000103037824 */ /* 0x000fe200078e0204 */
[----:B------:R0:W-:Y:S01]  /*2eb60*/  STL [R1+0x24], R13 ;  /* 0x0000240d01007387 */ /* 0x0001e20000100800 */
[----:B------:R-:W-:-:S02]  /*2eb70*/  IMAD R4, R35, UR6, RZ ;  /* 0x0000000623047c24 */ /* 0x000fc4000f8e02ff */
        /* <DEDUP_REMOVED lines=8> */
[----:B------:R-:W-:Y:S02]  /*2ec00*/  IMAD.IADD R3, R3, 0x1, R4 ;  /* 0x0000000103037824 */ /* 0x000fe400078e0204 */
[----:B------:R-:W-:Y:S02]  /*2ec10*/  IMAD R4, R13, UR6, RZ ;  /* 0x000000060d047c24 */ /* 0x000fe4000f8e02ff */
[----:B0-----:R-:W0:Y:S01]  /*2ec20*/  S2R R13, SR_TID.X ;  /* 0x00000000000d7919 */ /* 0x001e220000002100 */
        /* <DEDUP_REMOVED lines=11> */
[----:B------:R-:W-:Y:S02]  /*2ece0*/  IADD3.X R21, R4, UR7, R3, P0, !PT ;  /* 0x0000000704157c10 */ /* 0x000fe400087fe403 */
[----:B0-----:R-:W-:-:S04]  /*2ecf0*/  LOP3.LUT R13, R13, 0x7f, RZ, 0xc0, !PT ;  /* 0x0000007f0d0d7812 */ /* 0x001fc800078ec0ff */
[----:B------:R-:W-:-:S04]  /*2ed00*/  SHF.R.U32.HI R13, RZ, 0x2, R13 ;  /* 0x00000002ff0d7819 */ /* 0x000fc8000001160d */
[----:B------:R-:W-:-:S04]  /*2ed10*/  IADD3 R9, -R13, R9, RZ ;  /* 0x000000090d097210 */ /* 0x000fc80007ffe1ff */
[----:B------:R-:W-:-:S13]  /*2ed20*/  ISETP.GE.AND P0, PT, R9, 0x1, PT ;  /* 0x000000010900780c */ /* 0x000fda0003f06270 */
[----:B------:R-:W-:Y:S01]  /*2ed30*/  @P0 LOP3.LUT R22, R22, 0x20, RZ, 0xfc, !PT ;  /* 0x0000002016160812 */ /* 0x000fe200078efcff */
[----:B--2---:R-:W-:Y:S01]  /*2ed40*/  IMAD R4, R30, 0x7800, R12 ;  /* 0x000078001e047824 */ /* 0x004fe200078e020c */
[----:B------:R-:W-:Y:S06]  /*2ed50*/  BRA.DIV UR4, `(.L_x_3044) ;  /* 0x0000009604f07947 */ /* 0x000fec000b800000 */
[----:B------:R-:W0:Y:S01]  /*2ed60*/  SHFL.IDX PT, R2, R10, RZ, 0x1c1f ;  /* 0x001c1fff0a027589 */ /* 0x000e2200000e0000 */
[----:B------:R-:W1:Y:S01]  /*2ed70*/  LDC R12, c[0x0][0x2f4] ;  /* 0x0000bd00ff0c7b82 */ /* 0x000e620000000800 */
[----:B------:R-:W-:Y:S01]  /*2ed80*/  LOP3.LUT R13, R37, 0x40, RZ, 0xfc, !PT ;  /* 0x00000040250d7812 */ /* 0x000fe200078efcff */
[----:B------:R-:W-:Y:S01]  /*2ed90*/  IMAD.IADD R4, R23, 0x1, R4 ;  /* 0x0000000117047824 */ /* 0x000fe200078e0204 */
[----:B------:R-:W2:Y:S01]  /*2eda0*/  SHFL.IDX PT, R3, R20, RZ, 0x1c1f ;  /* 0x001c1fff14037589 */ /* 0x000ea200000e0000 */
[----:B------:R-:W-:Y:S02]  /*2edb0*/  LOP3.LUT R11, R37, 0x80, RZ, 0xfc, !PT ;  /* 0x00000080250b7812 */ /* 0x000fe400078efcff */
[C---:B------:R-:W-:Y:S02]  /*2edc0*/  ISETP.GE.AND P6, PT, R9.reuse, 0x81, PT ;  /* 0x000000810900780c */ /* 0x040fe40003fc6270 */
[----:B------:R-:W-:Y:S02]  /*2edd0*/  LOP3.LUT R22, R22, 0xffffffbf, RZ, 0xc0, !PT ;  /* 0xffffffbf16167812 */ /* 0x000fe400078ec0ff */
[----:B------:R-:W-:-:S02]  /*2ede0*/  ISETP.GE.AND P5, PT, R9, 0x21, PT ;  /* 0x000000210900780c */ /* 0x000fc40003fa6270 */
[----:B------:R-:W-:-:S07]  /*2edf0*/  ISETP.GE.AND P4, PT, R9, 0x41, PT ;  /* 0x000000410900780c */ /* 0x000fce0003f86270 */
[----:B------:R-:W-:Y:S02]  /*2ee00*/  @P6 LOP3.LUT R22, R22, 0x40, RZ, 0xfc, !PT ;  /* 0x0000004016166812 */ /* 0x000fe400078efcff */
[C---:B0-----:R-:W-:Y:S02]  /*2ee10*/  IADD3 R2, P0, R37.reuse, R2, RZ ;  /* 0x0000000225027210 */ /* 0x041fe40007f1e0ff */
[-C--:B-1----:R-:W-:Y:S02]  /*2ee20*/  ISETP.GE.AND P3, PT, R37, R12.reuse, PT ;  /* 0x0000000c2500720c */ /* 0x082fe40003f66270 */
[----:B------:R-:W-:Y:S01]  /*2ee30*/  ISETP.GE.AND P2, PT, R13, R12, PT ;  /* 0x0000000c0d00720c */ /* 0x000fe20003f46270 */
[----:B--2---:R-:W-:Y:S01]  /*2ee40*/  IMAD.X R3, RZ, RZ, R3, P0 ;  /* 0x000000ffff037224 */ /* 0x004fe200000e0603 */
[C---:B------:R-:W-:Y:S02]  /*2ee50*/  ISETP.LT.OR P0, PT, R9.reuse, 0x1, P3 ;  /* 0x000000010900780c */ /* 0x040fe40001f01670 */
        /* <DEDUP_REMOVED lines=39> */
[----:B------:R0:W2:Y:S06]  /*2f0d0*/  SHFL.IDX PT, R2, R25, RZ, 0x1c1f ;  /* 0x001c1fff19027589 */ /* 0x0000ac00000e0000 */
.L_x_3326:
[C---:B------:R-:W-:Y:S02]  /*2f0e0*/  ISETP.LT.OR P3, PT, R9.reuse, 0x81, P3 ;  /* 0x000000810900780c */ /* 0x040fe40001f61670 */
[C---:B------:R-:W-:Y:S02]  /*2f0f0*/  ISETP.LT.OR P2, PT, R9.reuse, 0x81, P2 ;  /* 0x000000810900780c */ /* 0x040fe40001741670 */
[----:B------:R-:W-:Y:S02]  /*2f100*/  ISETP.LT.OR P0, PT, R9, 0x81, P0 ;  /* 0x000000810900780c */ /* 0x000fe40000701670 */
[----:B--2---:R-:W-:-:S05]  /*2f110*/  IADD3 R2, P6, R37, R2, RZ ;  /* 0x0000000225027210 */ /* 0x004fca0007fde0ff */
        /* <DEDUP_REMOVED lines=9> */
.L_x_3045:
        /* <DEDUP_REMOVED lines=11> */
.L_x_3046:
[----:B------:R1:W-:Y:S01]  /*2f260*/  SYNCS.ARRIVE.TRANS64.A1T0 RZ, [R0+URZ+0x33470], RZ ;  /* 0x033470ff00ff79a7 */ /* 0x0003e2000810003f */
[----:B------:R-:W-:Y:S05]  /*2f270*/  @!P3 BRA `(.L_x_3047) ;  /* 0x000000000004b947 */ /* 0x000fea0003800000 */
[----:B------:R-:W-:Y:S01]  /*2f280*/  BPT.TRAP 0x1 ;  /* 0x000000040000795c */ /* 0x000fe20000300000 */
.L_x_3047:
[----:B------:R-:W2:Y:S01]  /*2f290*/  LDL R2, [R1+0x28] ;  /* 0x0000280001027983 */ /* 0x000ea20000100800 */
[----:B------:R-:W-:Y:S01]  /*2f2a0*/  BSSY B0, `(.L_x_3048) ;  /* 0x0000003000007945 */ /* 0x000fe20003800000 */
[----:B--2---:R-:W2:Y:S03]  /*2f2b0*/  SYNCS.PHASECHK.TRANS64.TRYWAIT P0, [R0+URZ+0x33440], R2 ;  /* 0x03344002000075a7 */ /* 0x004ea6000800017f */
[----:B--2---:R-:W-:Y:S05]  /*2f2c0*/  @!P0 BRA `(.L_x_3049) ;  /* 0x0000009800948947 */ /* 0x004fea0003800000 */
.L_x_3327:
[----:B------:R-:W-:Y:S05]  /*2f2d0*/  BSYNC B0 ;  /* 0x0000000000007941 */ /* 0x000fea0003800000 */
.L_x_3048:
[----:B------:R-:W3:Y:S01]  /*2f2e0*/  LDL.LU R12, [R1+0x24] ;  /* 0x00002400010c7983 */ /* 0x000ee20000300800 */
        /* <DEDUP_REMOVED lines=15> */
[----:B------:R-:W-:Y:S02]  /*2f3e0*/  IMAD.IADD R3, R3, 0x1, R5 ;  /* 0x0000000103037824 */ /* 0x000fe400078e0205 */
[----:B------:R-:W-:-:S04]  /*2f3f0*/  IMAD.WIDE.U32 R6, R18, UR4, R10 ;  /* 0x0000000412067c25 */ /* 0x000fc8000f8e000a */
[----:B------:R-:W-:-:S04]  /*2f400*/  IMAD.WIDE.U32 R2, R8, UR6, R2 ;  /* 0x0000000608027c25 */ /* 0x000fc8000f8e0002 */
[----:B------:R-:W-:Y:S02]  /*2f410*/  IMAD R9, R18, UR5, RZ ;  /* 0x0000000512097c24 */ /* 0x000fe4000f8e02ff */
[----:B---3--:R-:W-:-:S04]  /*2f420*/  IMAD R12, R12, UR6, RZ ;  /* 0x000000060c0c7c24 */ /* 0x008fc8000f8e02ff */
[----:B------:R-:W-:Y:S01]  /*2f430*/  IMAD R12, R8, UR7, R12 ;  /* 0x00000007080c7c24 */ /* 0x000fe2000f8e020c */
[----:B------:R-:W-:Y:S02]  /*2f440*/  ULDC.64 UR6, c[0x0][0x2e8] ;  /* 0x0000ba0000067ab9 */ /* 0x000fe40000000a00 */
[----:B------:R-:W-:Y:S01]  /*2f450*/  IADD3 R5, P0, R6, UR6, RZ ;  /* 0x0000000606057c10 */ /* 0x000fe2000ff1e0ff */
[----:B------:R-:W-:-:S03]  /*2f460*/  IMAD.IADD R3, R3, 0x1, R12 ;  /* 0x0000000103037824 */ /* 0x000fc600078e020c */
[----:B------:R-:W-:Y:S01]  /*2f470*/  IADD3.X R6, R7, UR7, R9, P0, !PT ;  /* 0x0000000707067c10 */ /* 0x000fe200087fe409 */
[----:B------:R-:W-:Y:S01]  /*2f480*/  IMAD.WIDE.U32 R2, R18, UR4, R2 ;  /* 0x0000000412027c25 */ /* 0x000fe2000f8e0002 */
[----:B------:R-:W-:Y:S02]  /*2f490*/  UMOV UR4, 0xffffffff ;  /* 0xffffffff00047882 */ /* 0x000fe40000000000 */
[----:B------:R-:W-:-:S04]  /*2f4a0*/  IADD3 R8, P0, R2, UR6, RZ ;  /* 0x0000000602087c10 */ /* 0x000fc8000ff1e0ff */
[----:B------:R-:W-:Y:S01]  /*2f4b0*/  IADD3.X R7, R9, UR7, R3, P0, !PT ;  /* 0x0000000709077c10 */ /* 0x000fe200087fe403 */
[----:B------:R-:W-:Y:S08]  /*2f4c0*/  BRA.DIV UR4, `(.L_x_3050) ;  /* 0x0000009a042c7947 */ /* 0x000ff0000b800000 */
[----:B------:R-:W2:Y:S01]  /*2f4d0*/  SHFL.IDX PT, R3, R5, RZ, 0x1c1f ;  /* 0x001c1fff05037589 */ /* 0x000ea200000e0000 */
[----:B------:R-:W-:Y:S01]  /*2f4e0*/  LOP3.LUT R22, R22, 0xfffffeff, RZ, 0xc0, !PT ;  /* 0xfffffeff16167812 */ /* 0x000fe200078ec0ff */
[----:B------:R-:W3:Y:S01]  /*2f4f0*/  LDC R10, c[0x0][0x2f4] ;  /* 0x0000bd00ff0a7b82 */ /* 0x000ee20000000800 */
[C---:B------:R-:W-:Y:S01]  /*2f500*/  LOP3.LUT R11, R37.reuse, 0x40, RZ, 0xfc, !PT ;  /* 0x00000040250b7812 */ /* 0x040fe200078efcff */
[----:B------:R-:W4:Y:S01]  /*2f510*/  SHFL.IDX PT, R2, R6, RZ, 0x1c1f ;  /* 0x001c1fff06027589 */ /* 0x000f2200000e0000 */
[----:B------:R-:W-:Y:S02]  /*2f520*/  @P1 LOP3.LUT R22, R22, 0x100, RZ, 0xfc, !PT ;  /* 0x0000010016161812 */ /* 0x000fe400078efcff */
[----:B------:R-:W-:Y:S01]  /*2f530*/  LOP3.LUT R9, R37, 0x80, RZ, 0xfc, !PT ;  /* 0x0000008025097812 */ /* 0x000fe200078efcff */
[----:B------:R-:W-:Y:S01]  /*2f540*/  SHFL.IDX PT, R7, R7, RZ, 0x1c1f ;  /* 0x001c1fff07077589 */ /* 0x000fe200000e0000 */
[----:B------:R-:W-:-:S13]  /*2f550*/  LOP3.LUT P1, RZ, R22, 0x20, RZ, 0xc0, !PT ;  /* 0x0000002016ff7812 */ /* 0x000fda000782c0ff */
[C---:B--2---:R-:W-:Y:S02]  /*2f560*/  @P1 IADD3 R3, P0, R37.reuse, R3, RZ ;  /* 0x0000000325031210 */ /* 0x044fe40007f1e0ff */
[-C--:B---3--:R-:W-:Y:S02]  /*2f570*/  ISETP.GE.AND P6, PT, R37, R10.reuse, PT ;  /* 0x0000000a2500720c */ /* 0x088fe40003fc6270 */
[-C--:B------:R-:W-:Y:S01]  /*2f580*/  ISETP.GE.AND P3, PT, R11, R10.reuse, PT ;  /* 0x0000000a0b00720c */ /* 0x080fe20003f66270 */
[----:B----4-:R-:W-:Y:S01]  /*2f590*/  @P1 IMAD.X R2, RZ, RZ, R2, P0 ;  /* 0x000000ffff021224 */ /* 0x010fe200000e0602 */
        /* <DEDUP_REMOVED lines=8> */
[----:B--2---:R-:W2:Y:S04]  /*2f620*/  SHFL.IDX PT, R3, R5, 0x1, 0x1c1f ;  /* 0x003c1f0005037f89 */ /* 0x004ea800000e0000 */
[----:B------:R-:W3:Y:S01]  /*2f630*/  SHFL.IDX PT, R2, R6, 0x1, 0x1c1f ;  /* 0x003c1f0006027f89 */ /* 0x000ee200000e0000 */
[----:B--2---:R-:W-:-:S05]  /*2f640*/  @P5 IADD3 R3, P0, R37, R3, RZ ;  /* 0x0000000325035210 */ /* 0x004fca0007f1e0ff */
[----:B---3--:R-:W-:-:S05]  /*2f650*/  @P5 IMAD.X R2, RZ, RZ, R2, P0 ;  /* 0x000000ffff025224 */ /* 0x008fca00000e0602 */
[----:B------:R-:W-:-:S04]  /*2f660*/  @P5 LOP3.LUT R3, R3, R2, RZ, 0x3c, !PT ;  /* 0x0000000203035212 */ /* 0x000fc800078e3cff */
[----:B------:R-:W-:-:S04]  /*2f670*/  @P5 LOP3.LUT R2, R3, R2, RZ, 0x3c, !PT ;  /* 0x0000000203025212 */ /* 0x000fc800078e3cff */
[----:B------:R-:W-:-:S05]  /*2f680*/  @P5 LOP3.LUT R3, R3, R2, RZ, 0x3c, !PT ;  /* 0x0000000203035212 */ /* 0x000fca00078e3cff */
[----:B------:R-:W-:Y:S04]  /*2f690*/  @P5 LDGSTS.E.BYPASS.LTC128B.128 [R4+0x24a00], desc[UR50][R2.64], !P6 ;  /* 0x24a0000002045fae */ /* 0x000fe8000f101d72 */
[----:B------:R-:W-:Y:S04]  /*2f6a0*/  @P5 LDGSTS.E.BYPASS.LTC128B.128 [R4+0x27200], desc[UR50][R2.64+0x40], !P3 ;  /* 0x2720004002045fae */ /* 0x000fe8000d901d72 */
[----:B------:R2:W-:Y:S04]  /*2f6b0*/  @P5 LDGSTS.E.BYPASS.LTC128B.128 [R4+0x29a00], desc[UR50][R2.64+0x80], !P2 ;  /* 0x29a0008002045fae */ /* 0x0005e8000d101d72 */
[----:B--2---:R-:W2:Y:S04]  /*2f6c0*/  SHFL.IDX PT, R3, R5, 0x2, 0x1c1f ;  /* 0x005c1f0005037f89 */ /* 0x004ea800000e0000 */
[----:B------:R-:W3:Y:S04]  /*2f6d0*/  SHFL.IDX PT, R2, R6, 0x2, 0x1c1f ;  /* 0x005c1f0006027f89 */ /* 0x000ee800000e0000 */
[----:B------:R-:W4:Y:S04]  /*2f6e0*/  SHFL.IDX PT, R5, R5, 0x3, 0x1c1f ;  /* 0x007c1f0005057f89 */ /* 0x000f2800000e0000 */
[----:B------:R-:W5:Y:S01]  /*2f6f0*/  SHFL.IDX PT, R6, R6, 0x3, 0x1c1f ;  /* 0x007c1f0006067f89 */ /* 0x000f6200000e0000 */
[----:B--2---:R-:W-:-:S05]  /*2f700*/  @P4 IADD3 R3, P0, R37, R3, RZ ;  /* 0x0000000325034210 */ /* 0x004fca0007f1e0ff */
[----:B---3--:R-:W-:-:S05]  /*2f710*/  @P4 IMAD.X R2, RZ, RZ, R2, P0 ;  /* 0x000000ffff024224 */ /* 0x008fca00000e0602 */
[----:B------:R-:W-:-:S04]  /*2f720*/  @P4 LOP3.LUT R3, R3, R2, RZ, 0x3c, !PT ;  /* 0x0000000203034212 */ /* 0x000fc800078e3cff */
[----:B------:R-:W-:-:S04]  /*2f730*/  @P4 LOP3.LUT R2, R3, R2, RZ, 0x3c, !PT ;  /* 0x0000000203024212 */ /* 0x000fc800078e3cff */
[----:B------:R-:W-:-:S05]  /*2f740*/  @P4 LOP3.LUT R3, R3, R2, RZ, 0x3c, !PT ;  /* 0x0000000203034212 */ /* 0x000fca00078e3cff */
[----:B------:R-:W-:Y:S04]  /*2f750*/  @P4 LDGSTS.E.BYPASS.LTC128B.128 [R4+0x25200], desc[UR50][R2.64], !P6 ;  /* 0x2520000002044fae */ /* 0x000fe8000f101d72 */
[----:B------:R-:W-:Y:S04]  /*2f760*/  @P4 LDGSTS.E.BYPASS.LTC128B.128 [R4+0x27a00], desc[UR50][R2.64+0x40], !P3 ;  /* 0x27a0004002044fae */ /* 0x000fe8000d901d72 */
[----:B------:R4:W-:Y:S02]  /*2f770*/  @P4 LDGSTS.E.BYPASS.LTC128B.128 [R4+0x2a200], desc[UR50][R2.64+0x80], !P2 ;  /* 0x2a20008002044fae */ /* 0x0009e4000d101d72 */
[----:B----4-:R-:W-:-:S05]  /*2f780*/  @P1 IADD3 R2, P0, R37, R5, RZ ;  /* 0x0000000525021210 */ /* 0x010fca0007f1e0ff */
[----:B-----5:R-:W-:-:S05]  /*2f790*/  @P1 IMAD.X R3, RZ, RZ, R6, P0 ;  /* 0x000000ffff031224 */ /* 0x020fca00000e0606 */
[----:B------:R-:W-:Y:S04]  /*2f7a0*/  @P1 LDGSTS.E.BYPASS.LTC128B.128 [R4+0x25a00], desc[UR50][R2.64], !P6 ;  /* 0x25a0000002041fae */ /* 0x000fe8000f101d72 */
[----:B------:R-:W-:Y:S04]  /*2f7b0*/  @P1 LDGSTS.E.BYPASS.LTC128B.128 [R4+0x28200], desc[UR50][R2.64+0x40], !P3 ;  /* 0x2820004002041fae */ /* 0x000fe8000d901d72 */
[----:B------:R2:W-:Y:S04]  /*2f7c0*/  @P1 LDGSTS.E.BYPASS.LTC128B.128 [R4+0x2aa00], desc[UR50][R2.64+0x80], !P2 ;  /* 0x2aa0008002041fae */ /* 0x0005e8000d101d72 */
[----:B--2---:R2:W3:Y:S02]  /*2f7d0*/  SHFL.IDX PT, R2, R8, RZ, 0x1c1f ;  /* 0x001c1fff08027589 */ /* 0x0044e400000e0000 */
.L_x_3339:
[----:B------:R-:W-:Y:S01]  /*2f7e0*/  LOP3.LUT P0, RZ, R22, 0x40, RZ, 0xc0, !PT ;  /* 0x0000004016ff7812 */ /* 0x000fe2000780c0ff */
[----:B------:R-:W-:-:S12]  /*2f7f0*/  BSSY B0, `(.L_x_3051) ;  /* 0x0000010000007945 */ /* 0x000fd80003800000 */
[----:B------:R-:W-:Y:S05]  /*2f800*/  @!P0 BRA `(.L_x_3052) ;  /* 0x0000000000388947 */ /* 0x000fea0003800000 */
[----:B------:R-:W4:Y:S01]  /*2f810*/  LDC R6, c[0x0][0x2f4] ;  /* 0x0000bd00ff067b82 */ /* 0x000f220000000800 */
[C---:B--2---:R-:W-:Y:S02]  /*2f820*/  LOP3.LUT R8, R37.reuse, 0x40, RZ, 0xfc, !PT ;  /* 0x0000004025087812 */ /* 0x044fe400078efcff */
[C---:B------:R-:W-:Y:S02]  /*2f830*/  LOP3.LUT R5, R37.reuse, 0x80, RZ, 0xfc, !PT ;  /* 0x0000008025057812 */ /* 0x040fe400078efcff */
[----:B---3--:R-:W-:-:S05]  /*2f840*/  IADD3 R2, P0, R37, R2, RZ ;  /* 0x0000000225027210 */ /* 0x008fca0007f1e0ff */
[----:B------:R-:W-:Y:S01]  /*2f850*/  IMAD.X R3, RZ, RZ, R7, P0 ;  /* 0x000000ffff037224 */ /* 0x000fe200000e0607 */
[-C--:B----4-:R-:W-:Y:S02]  /*2f860*/  ISETP.GE.AND P3, PT, R37, R6.reuse, PT ;  /* 0x000000062500720c */ /* 0x090fe40003f66270 */
        /* <DEDUP_REMOVED lines=8> */
.L_x_3052:
[----:B------:R-:W-:Y:S05]  /*2f8f0*/  BSYNC B0 ;  /* 0x0000000000007941 */ /* 0x000fea0003800000 */
.L_x_3051:
[----:B------:R-:W-:Y:S01]  /*2f900*/  NOP ;  /* 0x0000000000007918 */ /* 0x000fe20000000000 */
[----:B------:R-:W-:-:S13]  /*2f910*/  PLOP3.LUT P0, PT, PT, PT, PT, 0x80, 0x0 ;  /* 0x000000000000781c */ /* 0x000fda0003f0f070 */
.L_x_3053:
[----:B------:R-:W-:Y:S02]  /*2f920*/  PLOP3.LUT P1, PT, P1, P0, PT, 0xa2, 0x0 ;  /* 0x000000000000781c */ /* 0x000fe40000f21472 */
[----:B------:R-:W-:-:S08]  /*2f930*/  @P0 R2UR P1, UR4, R0 ;  /* 0x00000000000402ca */ /* 0x000fd00000020000 */
[----:B------:R-:W-:-:S05]  /*2f940*/  @P0 PLOP3.LUT P0, PT, P1, PT, PT, 0x80, 0x0 ;  /* 0x000000000000081c */ /* 0x000fca0000f0f070 */
[----:B------:R-:W-:Y:S01]  /*2f950*/  @!P1 SYNCS.ARRIVE.TRANS64.RED.A0T1 RZ, [UR4+0x33430], RZ ;  /* 0x033430ffffff99a7 */ /* 0x000fe20008200404 */
[----:B------:R-:W-:Y:S07]  /*2f960*/  @!P1 ARRIVES.LDGSTSBAR.64.TRANSCNT [UR4+0x33430] ;  /* 0x03343000ff0099b0 */ /* 0x000fee0008000a84 */
[----:B------:R-:W-:Y:S05]  /*2f970*/  @P0 BRA.U.ANY `(.L_x_3053) ;  /* 0xfffffffd00e80947 */ /* 0x000fea000393ffff */
[----:B------:R-:W-:Y:S01]  /*2f980*/  NOP ;  /* 0x0000000000007918 */ /* 0x000fe20000000000 */
[----:B---34-:R-:W-:-:S04]  /*2f990*/  MOV R2, UR39 ;  /* 0x0000002700027c02 */ /* 0x018fc80008000f00 */
[----:B------:R-:W-:-:S13]  /*2f9a0*/  ISETP.NE.AND P2, PT, R2, 0x3, PT ;  /* 0x000000030200780c */ /* 0x000fda0003f45270 */
[----:B------:R-:W-:Y:S05]  /*2f9b0*/  @!P2 BRA `(.L_x_3054) ;  /* 0x000000000004a947 */ /* 0x000fea0003800000 */
[----:B------:R-:W-:Y:S01]  /*2f9c0*/  BPT.TRAP 0x1 ;  /* 0x000000040000795c */ /* 0x000fe20000300000 */
.L_x_3054:
[----:B------:R3:W5:Y:S01]  /*2f9d0*/  LDL.LU R3, [R1+0x2c] ;  /* 0x00002c0001037983 */ /* 0x0007620000300800 */
[----:B------:R3:W-:Y:S02]  /*2f9e0*/  SYNCS.ARRIVE.TRANS64.A1T0 RZ, [R0+URZ+0x33430], RZ ;  /* 0x033430ff00ff79a7 */ /* 0x0007e4000810003f */
[----:B------:R-:W-:Y:S05]  /*2f9f0*/  WARPSYNC.ALL ;  /* 0x0000000000007948 */ /* 0x000fea0003800000 */
[----:B------:R-:W-:Y:S01]  /*2fa00*/  ULDC.64 UR6, c[0x0][0xa00] ;  /* 0x0002800000067ab9 */ /* 0x000fe20000000a00 */
[----:B------:R-:W-:Y:S01]  /*2fa10*/  VIADD R2, R23, 0x1e200 ;  /* 0x0001e20017027836 */ /* 0x000fe20000000000 */
[----:B------:R-:W-:Y:S01]  /*2fa20*/  BAR.SYNC.DEFER_BLOCKING 0x8, 0x180 ;  /* 0x0206000000007b1d */ /* 0x000fe20000010000 */
[----:B------:R-:W-:Y:S02]  /*2fa30*/  ISETP.NE.U32.AND P0, PT, RZ, UR6, PT ;  /* 0x00000006ff007c0c */ /* 0x000fe4000bf05070 */
[----:B-1-3--:R-:W-:-:S02]  /*2fa40*/  SHF.R.S32.HI R0, RZ, 0x1f, R28 ;  /* 0x0000001fff007819 */ /* 0x00afc4000001141c */
[----:B------:R-:W-:Y:S01]  /*2fa50*/  ISETP.NE.AND.EX P0, PT, RZ, UR7, PT, P0 ;  /* 0x00000007ff007c0c */ /* 0x000fe2000bf05300 */
[----:B------:R-:W-:Y:S01]  /*2fa60*/  ULDC.64 UR4, c[0x0][0x298] ;  /* 0x0000a60000047ab9 */ /* 0x000fe20000000a00 */
[----:B------:R-:W-:Y:S01]  /*2fa70*/  BSSY B6, `(.L_x_3055) ;  /* 0x0000019000067945 */ /* 0x000fe20003800000 */
[----:B------:R-:W-:Y:S01]  /*2fa80*/  IMAD R0, R0, UR4, RZ ;  /* 0x0000000400007c24 */ /* 0x000fe2000f8e02ff */
[----:B------:R-:W-:Y:S01]  /*2fa90*/  SEL R26, R24, RZ, !P0 ;  /* 0x000000ff181a7207 */ /* 0x000fe20004000000 */
[----:B0-----:R-:W-:-:S04]  /*2faa0*/  IMAD.WIDE.U32 R24, R28, UR4, RZ ;  /* 0x000000041c187c25 */ /* 0x001fc8000f8e00ff */
        /* <DEDUP_REMOVED lines=10> */
[----:B--2---:R-:W-:Y:S01]  /*2fb50*/  MOV R8, 0x70 ;  /* 0x0000007000087802 */ /* 0x004fe20000000f00 */
[----:B------:R-:W0:Y:S01]  /*2fb60*/  LDC.64 R2, c[0x4][R2] ;  /* 0x0100000002027b82 */ /* 0x000e220000000a00 */
[----:B------:R-:W-:Y:S02]  /*2fb70*/  IMAD.U32 R5, RZ, RZ, UR5 ;  /* 0x00000005ff057e24 */ /* 0x000fe4000f8e00ff */
[----:B------:R-:W-:Y:S02]  /*2fb80*/  IMAD.U32 R6, RZ, RZ, UR6 ;  /* 0x00000006ff067e24 */ /* 0x000fe4000f8e00ff */
[----:B------:R-:W-:-:S02]  /*2fb90*/  IMAD.U32 R7, RZ, RZ, UR7 ;  /* 0x00000007ff077e24 */ /* 0x000fc4000f8e00ff */
[----:B------:R-:W-:Y:S02]  /*2fba0*/  IMAD.U32 R10, RZ, RZ, UR8 ;  /* 0x00000008ff0a7e24 */ /* 0x000fe4000f8e00ff */
[----:B------:R-:W-:Y:S02]  /*2fbb0*/  IMAD.U32 R11, RZ, RZ, UR9 ;  /* 0x00000009ff0b7e24 */ /* 0x000fe4000f8e00ff */
[----:B------:R-:W-:Y:S02]  /*2fbc0*/  IMAD.MOV.U32 R12, RZ, RZ, 0x1 ;  /* 0x00000001ff0c7424 */ /* 0x000fe400078e00ff */
[----:B------:R-:W-:-:S07]  /*2fbd0*/  IMAD.MOV.U32 R13, RZ, RZ, RZ ;  /* 0x000000ffff0d7224 */ /* 0x000fce00078e00ff */
[----:B------:R-:W-:-:S07]  /*2fbe0*/  LEPC R20, `(.L_x_3056) ;  /* 0x000000001014794e */ /* 0x000fce0000000000 */
[----:B0-----:R-:W-:Y:S05]  /*2fbf0*/  CALL.ABS.NOINC R2 ;  /* 0x0000000002007343 */ /* 0x001fea0003c00000 */
.L_x_3056:
[----:B------:R-:W-:Y:S05]  /*2fc00*/  BSYNC B6 ;  /* 0x0000000000067941 */ /* 0x000fea0003800000 */
.L_x_3055:
[----:B--2---:R0:W5:Y:S01]  /*2fc10*/  LDL R8, [R1+0x1c] ;  /* 0x00001c0001087983 */ /* 0x0041620000100800 */
[----:B------:R-:W1:Y:S01]  /*2fc20*/  LDC R7, c[0x0][0x448] ;  /* 0x00011200ff077b82 */ /* 0x000e620000000800 */
[----:B------:R-:W-:Y:S01]  /*2fc30*/  IMAD.MOV.U32 R2, RZ, RZ, R24 ;  /* 0x000000ffff027224 */ /* 0x000fe200078e0018 */
[----:B------:R-:W-:Y:S01]  /*2fc40*/  ULDC.64 UR4, c[0x0][0x2d8] ;  /* 0x0000b60000047ab9 */ /* 0x000fe20000000a00 */
[----:B------:R-:W2:Y:S01]  /*2fc50*/  S2R R20, SR_TID.X ;  /* 0x0000000000147919 */ /* 0x000ea20000002100 */
[----:B------:R-:W-:Y:S02]  /*2fc60*/  IMAD.MOV.U32 R3, RZ, RZ, R27 ;  /* 0x000000ffff037224 */ /* 0x000fe400078e001b */
[----:B------:R-:W-:-:S04]  /*2fc70*/  IMAD.WIDE.U32 R2, R18, UR4, R2 ;  /* 0x0000000412027c25 */ /* 0x000fc8000f8e0002 */
[----:B------:R-:W-:Y:S01]  /*2fc80*/  IMAD R3, R18, UR5, R3 ;  /* 0x0000000512037c24 */ /* 0x000fe2000f8e0203 */
[----:B------:R-:W-:Y:S02]  /*2fc90*/  ULDC.64 UR4, c[0x0][0x2e0] ;  /* 0x0000b80000047ab9 */ /* 0x000fe40000000a00 */
[----:B------:R-:W-:Y:S02]  /*2fca0*/  IMAD R35, R35, UR4, RZ ;  /* 0x0000000423237c24 */ /* 0x000fe4000f8e02ff */
[----:B------:R-:W-:-:S04]  /*2fcb0*/  IMAD.WIDE.U32 R2, R26, UR4, R2 ;  /* 0x000000041a027c25 */ /* 0x000fc8000f8e0002 */
[----:B------:R-:W-:Y:S01]  /*2fcc0*/  IMAD R0, R26, UR5, R35 ;  /* 0x000000051a007c24 */ /* 0x000fe2000f8e0223 */
[----:B------:R-:W-:Y:S01]  /*2fcd0*/  ULDC.64 UR4, c[0x0][0x2d0] ;  /* 0x0000b40000047ab9 */ /* 0x000fe20000000a00 */
[----:B-1----:R-:W-:Y:S02]  /*2fce0*/  ISETP.NE.AND P0, PT, R7, 0x1, PT ;  /* 0x000000010700780c */ /* 0x002fe40003f05270 */
[----:B------:R-:W-:Y:S01]  /*2fcf0*/  IMAD.IADD R3, R3, 0x1, R0 ;  /* 0x0000000103037824 */ /* 0x000fe200078e0200 */
[C---:B--2---:R-:W-:Y:S01]  /*2fd00*/  LOP3.LUT R21, R20.reuse, 0x7f, RZ, 0xc0, !PT ;  /* 0x0000007f14157812 */ /* 0x044fe200078ec0ff */
[----:B------:R-:W-:-:S09]  /*2fd10*/  IMAD.SHL.U32 R20, R20, 0x20, RZ ;  /* 0x0000002014147824 */ /* 0x000fd200078e00ff */
[----:B------:R-:W1:Y:S01]  /*2fd20*/  @P0 LDC R6, c[0x0][0x44c] ;  /* 0x00011300ff060b82 */ /* 0x000e620000000800 */
[----:B------:R-:W-:-:S04]  /*2fd30*/  SHF.R.U32.HI R21, RZ, 0x2, R21 ;  /* 0x00000002ff157819 */ /* 0x000fc80000011615 */
[----:B------:R-:W-:-:S03]  /*2fd40*/  LOP3.LUT R20, R21, 0x60, R20, 0xf8, !PT ;  /* 0x0000006015147812 */ /* 0x000fc600078ef814 */
[----:B------:R-:W2:Y:S02]  /*2fd50*/  @P0 LDC R0, c[0x0][0x450] ;  /* 0x00011400ff000b82 */ /* 0x000ea40000000800 */
[----:B------:R-:W-:-:S04]  /*2fd60*/  IMAD R5, R17, 0x80, R20 ;  /* 0x0000008011057824 */ /* 0x000fc800078e0214 */
[----:B------:R-:W-:Y:S01]  /*2fd70*/  IMAD.MOV.U32 R4, RZ, RZ, R5 ;  /* 0x000000ffff047224 */ /* 0x000fe200078e0005 */
[----:B------:R-:W3:Y:S01]  /*2fd80*/  S2R R20, SR_TID.X ;  /* 0x0000000000147919 */ /* 0x000ee20000002100 */
[----:B-1----:R-:W-:-:S05]  /*2fd90*/  @P0 IMAD.HI.U32 R6, R5, R6, RZ ;  /* 0x0000000605060227 */ /* 0x002fca00078e00ff */
[----:B--2---:R-:W-:-:S04]  /*2fda0*/  @P0 SHF.R.U32.HI R4, RZ, R0, R6 ;  /* 0x00000000ff040219 */ /* 0x004fc80000011606 */
[----:B------:R-:W-:-:S05]  /*2fdb0*/  IADD3 R0, -R4, RZ, RZ ;  /* 0x000000ff04007210 */ /* 0x000fca0007ffe1ff */
        /* <DEDUP_REMOVED lines=14> */
[----:B---3--:R-:W-:Y:S02]  /*2fea0*/  LOP3.LUT R21, R20, 0x7f, RZ, 0xc0, !PT ;  /* 0x0000007f14157812 */ /* 0x008fe400078ec0ff */
[C---:B------:R-:W-:Y:S02]  /*2feb0*/  LOP3.LUT R28, R37.reuse, 0x40, RZ, 0xfc, !PT ;  /* 0x00000040251c7812 */ /* 0x040fe400078efcff */
[----:B------:R-:W-:Y:S02]  /*2fec0*/  LOP3.LUT R20, R37, 0x80, RZ, 0xfc, !PT ;  /* 0x0000008025147812 */ /* 0x000fe400078efcff */
[----:B------:R-:W-:Y:S01]  /*2fed0*/  IADD3.X R4, R3, UR5, R4, P0, !PT ;  /* 0x0000000503047c10 */ /* 0x000fe200087fe404 */
[----:B------:R-:W-:Y:S01]  /*2fee0*/  UMOV UR5, 0xffffffff ;  /* 0xffffffff00057882 */ /* 0x000fe20000000000 */
[----:B------:R-:W-:-:S02]  /*2fef0*/  ISETP.GE.AND P3, PT, R37, UR4, PT ;  /* 0x0000000425007c0c */ /* 0x000fc4000bf66270 */
[----:B------:R-:W-:Y:S02]  /*2ff00*/  ISETP.GE.AND P2, PT, R28, UR4, PT ;  /* 0x000000041c007c0c */ /* 0x000fe4000bf46270 */
[----:B------:R-:W-:Y:S02]  /*2ff10*/  ISETP.GE.AND P0, PT, R20, UR4, PT ;  /* 0x0000000414007c0c */ /* 0x000fe4000bf06270 */
[----:B------:R-:W-:Y:S01]  /*2ff20*/  SHF.R.U32.HI R9, RZ, 0x2, R21 ;  /* 0x00000002ff097819 */ /* 0x000fe20000011615 */
[----:B0-----:R-:W-:Y:S10]  /*2ff30*/  BRA.DIV UR5, `(.L_x_3057) ;  /* 0x0000009605607947 */ /* 0x001ff4000b800000 */
[----:B------:R-:W0:Y:S01]  /*2ff40*/  SHFL.IDX PT, R3, R0, RZ, 0x1c1f ;  /* 0x001c1fff00037589 */ /* 0x000e2200000e0000 */
[----:B------:R-:W-:Y:S02]  /*2ff50*/  IMAD R31, R31, R7, RZ ;  /* 0x000000071f1f7224 */ /* 0x000fe400078e02ff */
[----:B------:R-:W-:Y:S01]  /*2ff60*/  IMAD R17, R17, 0x80, R9 ;  /* 0x0000008011117824 */ /* 0x000fe200078e0209 */
[----:B------:R-:W1:Y:S03]  /*2ff70*/  SHFL.IDX PT, R2, R4, RZ, 0x1c1f ;  /* 0x001c1fff04027589 */ /* 0x000e6600000e0000 */
[C---:B------:R-:W-:Y:S01]  /*2ff80*/  VIADD R6, R17.reuse, 0x20 ;  /* 0x0000002011067836 */ /* 0x040fe20000000000 */
[----:B------:R-:W-:Y:S01]  /*2ff90*/  ISETP.GE.AND P1, PT, R17, R31, PT ;  /* 0x0000001f1100720c */ /* 0x000fe20003f26270 */
[----:B------:R-:W2:-:S12]  /*2ffa0*/  SHFL.IDX PT, R14, R0, 0x1, 0x1c1f ;  /* 0x003c1f00000e7f89 */ /* 0x000e9800000e0000 */
[----:B0-----:R-:W-:-:S05]  /*2ffb0*/  @!P1 IADD3 R5, P4, R37, R3, RZ ;  /* 0x0000000325059210 */ /* 0x001fca0007f9e0ff */
[----:B-1----:R-:W-:Y:S02]  /*2ffc0*/  @!P1 IMAD.X R3, RZ, RZ, R2, P4 ;  /* 0x000000ffff039224 */ /* 0x002fe400020e0602 */
[----:B------:R-:W-:-:S05]  /*2ffd0*/  @!P1 IMAD.MOV.U32 R2, RZ, RZ, R5 ;  /* 0x000000ffff029224 */ /* 0x000fca00078e0005 */
[----:B-----5:R-:W-:Y:S04]  /*2ffe0*/  @!P1 LDGSTS.E.BYPASS.LTC128B.128 [R8+0x1e200], desc[UR50][R2.64], !P3 ;  /* 0x1e20000002089fae */ /* 0x020fe8000d901d72 */
[----:B------:R-:W-:Y:S04]  /*2fff0*/  @!P1 LDGSTS.E.BYPASS.LTC128B.128 [R8+0x20200], desc[UR50][R2.64+0x40], !P2 ;  /* 0x2020004002089fae */ /* 0x000fe8000d101d72 */
[----:B------:R0:W-:Y:S01]  /*30000*/  @!P1 LDGSTS.E.BYPASS.LTC128B.128 [R8+0x22200], desc[UR50][R2.64+0x80], !P0 ;  /* 0x2220008002089fae */ /* 0x0001e2000c101d72 */
[----:B------:R-:W-:-:S03]  /*30010*/  ISETP.GE.AND P1, PT, R6, R31, PT ;  /* 0x0000001f0600720c */ /* 0x000fc60003f26270 */
[----:B0-----:R-:W0:Y:S10]  /*30020*/  SHFL.IDX PT, R2, R4, 0x1, 0x1c1f ;  /* 0x003c1f0004027f89 */ /* 0x001e3400000e0000 */
[----:B--2---:R-:W-:-:S02]  /*30030*/  @!P1 IADD3 R5, P4, R37, R14, RZ ;  /* 0x0000000e25059210 */ /* 0x004fc40007f9e0ff */
[----:B------:R-:W1:Y:S03]  /*30040*/  SHFL.IDX PT, R14, R0, 0x2, 0x1c1f ;  /* 0x005c1f00000e7f89 */ /* 0x000e6600000e0000 */
[----:B0-----:R-:W-:Y:S02]  /*30050*/  @!P1 IMAD.X R6, RZ, RZ, R2, P4 ;  /* 0x000000ffff069224 */ /* 0x001fe400020e0602 */
[----:B------:R-:W-:Y:S02]  /*30060*/  @!P1 IMAD.MOV.U32 R2, RZ, RZ, R5 ;  /* 0x000000ffff029224 */ /* 0x000fe400078e0005 */
[----:B------:R-:W-:Y:S01]  /*30070*/  @!P1 IMAD.MOV.U32 R3, RZ, RZ, R6 ;  /* 0x000000ffff039224 */ /* 0x000fe200078e0006 */
[----:B------:R-:W-:-:S04]  /*30080*/  IADD3 R6, R17, 0x40, RZ ;  /* 0x0000004011067810 */ /* 0x000fc80007ffe0ff */
        /* <DEDUP_REMOVED lines=14> */
.L_x_3348:
[----:B--2---:R-:W-:Y:S01]  /*30170*/  VIADD R0, R17, 0x60 ;  /* 0x0000006011007836 */ /* 0x004fe20000000000 */
[----:B------:R-:W-:Y:S04]  /*30180*/  BSSY B0, `(.L_x_3058) ;  /* 0x000000b000007945 */ /* 0x000fe80003800000 */
        /* <DEDUP_REMOVED lines=10> */
.L_x_3059:
[----:B------:R-:W-:Y:S05]  /*30230*/  BSYNC B0 ;  /* 0x0000000000007941 */ /* 0x000fea0003800000 */
.L_x_3058:
[----:B------:R-:W-:Y:S01]  /*30240*/  NOP ;  /* 0x0000000000007918 */ /* 0x000fe20000000000 */
[----:B------:R-:W-:-:S13]  /*30250*/  PLOP3.LUT P0, PT, PT, PT, PT, 0x80, 0x0 ;  /* 0x000000000000781c */ /* 0x000fda0003f0f070 */
.L_x_3060:
        /* <DEDUP_REMOVED lines=19> */
.L_x_3349:
[----:B------:R-:W-:Y:S05]  /*30390*/  BSYNC B0 ;  /* 0x0000000000007941 */ /* 0x000fea0003800000 */
.L_x_3061:
[----:B------:R-:W2:Y:S02]  /*303a0*/  LDL R2, [R1+0x8] ;  /* 0x0000080001027983 */ /* 0x000ea40000100800 */
[----:B--2---:R-:W-:-:S13]  /*303b0*/  ISETP.GE.AND P0, PT, R31, R2, PT ;  /* 0x000000021f00720c */ /* 0x004fda0003f06270 */
[----:B------:R-:W-:Y:S05]  /*303c0*/  @!P0 BRA `(.L_x_3063) ;  /* 0x0000001800388947 */ /* 0x000fea0003800000 */
[----:B------:R-:W-:Y:S01]  /*303d0*/  MOV R17, R30 ;  /* 0x0000001e00117202 */ /* 0x000fe20000000f00 */
[----:B------:R-:W-:-:S07]  /*303e0*/  IMAD.MOV.U32 R20, RZ, RZ, R34 ;  /* 0x000000ffff147224 */ /* 0x000fce00078e0022 */
.L_x_3083:
[----:B0-2---:R-:W2:Y:S01]  /*303f0*/  LDL R0, [R1] ;  /* 0x0000000001007983 */ /* 0x005ea20000100800 */
[----:B------:R-:W0:Y:S03]  /*30400*/  LDC R6, c[0x0][0x430] ;  /* 0x00010c00ff067b82 */ /* 0x000e260000000800 */
[----:B------:R-:W3:Y:S01]  /*30410*/  LDL R9, [R1+0x4] ;  /* 0x0000040001097983 */ /* 0x000ee20000100800 */
[----:B-1----:R-:W1:Y:S01]  /*30420*/  S2R R2, SR_TID.X ;  /* 0x0000000000027919 */ /* 0x002e620000002100 */
[----:B------:R-:W4:Y:S02]  /*30430*/  S2R R8, SR_TID.X ;  /* 0x0000000000087919 */ /* 0x000f240000002100 */
[----:B------:R-:W3:Y:S01]  /*30440*/  LDL R13, [R1+0x8] ;  /* 0x00000800010d7983 */ /* 0x000ee20000100800 */
[----:B0-----:R-:W-:-:S13]  /*30450*/  ISETP.NE.AND P0, PT, R6, 0x1, PT ;  /* 0x000000010600780c */ /* 0x001fda0003f05270 */
[----:B------:R-:W0:Y:S01]  /*30460*/  @P0 LDC R4, c[0x0][0x434] ;  /* 0x00010d00ff040b82 */ /* 0x000e220000000800 */
[C---:B-1----:R-:W-:Y:S01]  /*30470*/  LOP3.LUT R3, R2.reuse, 0x7f, RZ, 0xc0, !PT ;  /* 0x0000007f02037812 */ /* 0x042fe200078ec0ff */
[----:B------:R-:W-:-:S03]  /*30480*/  IMAD.SHL.U32 R5, R2, 0x20, RZ ;  /* 0x0000002002057824 */ /* 0x000fc600078e00ff */
[----:B------:R-:W-:-:S04]  /*30490*/  SHF.R.U32.HI R3, RZ, 0x2, R3 ;  /* 0x00000002ff037819 */ /* 0x000fc80000011603 */
[----:B------:R-:W-:Y:S02]  /*304a0*/  LOP3.LUT R5, R3, 0x60, R5, 0xf8, !PT ;  /* 0x0000006003057812 */ /* 0x000fe400078ef805 */
[----:B------:R-:W1:Y:S01]  /*304b0*/  @P0 LDC R3, c[0x0][0x438] ;  /* 0x00010e00ff030b82 */ /* 0x000e620000000800 */
[----:B------:R-:W-:Y:S01]  /*304c0*/  LOP3.LUT R2, R2, 0x7f, RZ, 0xc0, !PT ;  /* 0x0000007f02027812 */ /* 0x000fe200078ec0ff */
[----:B----4-:R-:W-:-:S03]  /*304d0*/  IMAD.SHL.U32 R8, R8, 0x20, RZ ;  /* 0x0000002008087824 */ /* 0x010fc600078e00ff */
[----:B------:R-:W-:-:S04]  /*304e0*/  SHF.R.U32.HI R7, RZ, 0x2, R2 ;  /* 0x00000002ff077819 */ /* 0x000fc80000011602 */
[----:B------:R-:W-:Y:S02]  /*304f0*/  LOP3.LUT R8, R7, 0x60, R8, 0xf8, !PT ;  /* 0x0000006007087812 */ /* 0x000fe400078ef808 */
[----:B------:R-:W4:Y:S02]  /*30500*/  @P0 LDC R7, c[0x0][0x434] ;  /* 0x00010d00ff070b82 */ /* 0x000f240000000800 */
[----:B------:R-:W-:Y:S01]  /*30510*/  LOP3.LUT R8, R8, 0x80, RZ, 0xfc, !PT ;  /* 0x0000008008087812 */ /* 0x000fe200078efcff */
[----:B------:R-:W-:Y:S05]  /*30520*/  YIELD ;  /* 0x0000000000007946 */ /* 0x000fea0003800000 */
[----:B------:R-:W-:Y:S01]  /*30530*/  ULDC.64 UR4, c[0x0][0x428] ;  /* 0x00010a0000047ab9 */ /* 0x000fe20000000a00 */
[----:B------:R-:W-:Y:S01]  /*30540*/  ULDC.64 UR6, c[0x0][0x418] ;  /* 0x0001060000067ab9 */ /* 0x000fe20000000a00 */
[----:B------:R-:W-:Y:S01]  /*30550*/  ISETP.GT.U32.AND P1, PT, R8, 0x9f, PT ;  /* 0x0000009f0800780c */ /* 0x000fe20003f24070 */
[----:B--2---:R-:W-:-:S04]  /*30560*/  IMAD R0, R31, 0xa0, R0 ;  /* 0x000000a01f007824 */ /* 0x004fc800078e0200 */
[----:B------:R-:W-:-:S04]  /*30570*/  IMAD.IADD R5, R5, 0x1, R0 ;  /* 0x0000000105057824 */ /* 0x000fc800078e0200 */
[----:B0-----:R-:W-:-:S04]  /*30580*/  @P0 IMAD.HI.U32 R4, R5, R4, RZ ;  /* 0x0000000405040227 */ /* 0x001fc800078e00ff */
[----:B------:R-:W-:Y:S01]  /*30590*/  IMAD.MOV.U32 R2, RZ, RZ, R5 ;  /* 0x000000ffff027224 */ /* 0x000fe200078e0005 */
[----:B-1----:R-:W-:Y:S02]  /*305a0*/  @P0 SHF.R.U32.HI R2, RZ, R3, R4 ;  /* 0x00000003ff020219 */ /* 0x002fe40000011604 */
[----:B------:R-:W0:Y:S01]  /*305b0*/  @P0 LDC R3, c[0x0][0x438] ;  /* 0x00010e00ff030b82 */ /* 0x000e220000000800 */
[----:B------:R-:W-:-:S04]  /*305c0*/  IMAD.IADD R0, R8, 0x1, R0 ;  /* 0x0000000108007824 */ /* 0x000fc800078e0200 */
[----:B----4-:R-:W-:-:S04]  /*305d0*/  @P0 IMAD.HI.U32 R7, R0, R7, RZ ;  /* 0x0000000700070227 */ /* 0x010fc800078e00ff */
[----:B------:R-:W-:Y:S01]  /*305e0*/  IMAD.MOV.U32 R4, RZ, RZ, R0 ;  /* 0x000000ffff047224 */ /* 0x000fe200078e0000 */
[----:B0-----:R-:W-:Y:S01]  /*305f0*/  @P0 SHF.R.U32.HI R4, RZ, R3, R7 ;  /* 0x00000003ff040219 */ /* 0x001fe20000011607 */
[----:B------:R-:W-:-:S03]  /*30600*/  IMAD.MOV R7, RZ, RZ, -R2 ;  /* 0x000000ffff077224 */ /* 0x000fc600078e0a02 */
[----:B------:R-:W-:Y:S01]  /*30610*/  IADD3 R3, -R4, RZ, RZ ;  /* 0x000000ff04037210 */ /* 0x000fe20007ffe1ff */
[----:B------:R-:W-:-:S04]  /*30620*/  IMAD R5, R6, R7, R5 ;  /* 0x0000000706057224 */ /* 0x000fc800078e0205 */
[----:B------:R-:W-:Y:S01]  /*30630*/  IMAD R6, R6, R3, R0 ;  /* 0x0000000306067224 */ /* 0x000fe200078e0200 */
[----:B------:R-:W-:Y:S01]  /*30640*/  SHF.R.S32.HI R3, RZ, 0x1f, R2 ;  /* 0x0000001fff037819 */ /* 0x000fe20000011402 */
[----:B---3--:R-:W-:-:S04]  /*30650*/  IMAD R0, R9, UR4, RZ ;  /* 0x0000000409007c24 */ /* 0x008fc8000f8e02ff */
[C---:B------:R-:W-:Y:S02]  /*30660*/  IMAD R0, R33.reuse, UR5, R0 ;  /* 0x0000000521007c24 */ /* 0x040fe4000f8e0200 */
[----:B------:R-:W-:-:S04]  /*30670*/  IMAD.WIDE.U32 R2, R33, UR4, R2 ;  /* 0x0000000421027c25 */ /* 0x000fc8000f8e0002 */
[----:B------:R-:W-:Y:S01]  /*30680*/  IMAD.IADD R3, R0, 0x1, R3 ;  /* 0x0000000100037824 */ /* 0x000fe200078e0203 */
[----:B------:R-:W-:-:S04]  /*30690*/  LEA R8, P0, R2, UR6, 0x2 ;  /* 0x0000000602087c11 */ /* 0x000fc8000f8010ff */
        /* <DEDUP_REMOVED lines=9> */
[----:B------:R-:W-:Y:S02]  /*30730*/  VIADD R30, R17, 0x1 ;  /* 0x00000001111e7836 */ /* 0x000fe40000000000 */
[----:B------:R-:W-:Y:S01]  /*30740*/  IMAD.MOV.U32 R7, RZ, RZ, RZ ;  /* 0x000000ffff077224 */ /* 0x000fe200078e00ff */
        /* <DEDUP_REMOVED lines=11> */
.L_x_3064:
[----:B------:R-:W-:Y:S01]  /*30800*/  IMAD R4, R30, 0x8, R23 ;  /* 0x000000081e047824 */ /* 0x000fe200078e0217 */
[----:B------:R-:W-:Y:S01]  /*30810*/  SHF.L.U32 R29, R34, 0x1f, RZ ;  /* 0x0000001f221d7819 */ /* 0x000fe200000006ff */
[----:B------:R-:W-:Y:S01]  /*30820*/  BSSY B0, `(.L_x_3065) ;  /* 0x0000004000007945 */ /* 0x000fe20003800000 */
[----:B------:R-:W-:Y:S02]  /*30830*/  SHF.R.S32.HI R25, RZ, 0x1f, R5 ;  /* 0x0000001fff197819 */ /* 0x000fe40000011405 */
[----:B------:R-:W0:Y:S02]  /*30840*/  SYNCS.PHASECHK.TRANS64.TRYWAIT P0, [R4+URZ+0x33480], R29 ;  /* 0x0334801d040075a7 */ /* 0x000e24000800017f */
[----:B0-----:R-:W-:Y:S05]  /*30850*/  @!P0 BRA `(.L_x_3066) ;  /* 0x00000090006c8947 */ /* 0x001fea0003800000 */
.L_x_3350:
[----:B------:R-:W-:Y:S05]  /*30860*/  BSYNC B0 ;  /* 0x0000000000007941 */ /* 0x000fea0003800000 */
.L_x_3065:
[----:B------:R-:W2:Y:S01]  /*30870*/  LDL R15, [R1+0x10] ;  /* 0x00001000010f7983 */ /* 0x000ea20000100800 */
[----:B------:R-:W-:Y:S01]  /*30880*/  ULDC.64 UR4, c[0x0][0x328] ;  /* 0x0000ca0000047ab9 */ /* 0x000fe20000000a00 */
[----:B------:R-:W-:Y:S01]  /*30890*/  ULDC.64 UR6, c[0x0][0x338] ;  /* 0x0000ce0000067ab9 */ /* 0x000fe20000000a00 */
[----:B------:R-:W-:Y:S01]  /*308a0*/  IMAD R0, R25, UR4, RZ ;  /* 0x0000000419007c24 */ /* 0x000fe2000f8e02ff */
[----:B------:R-:W-:Y:S01]  /*308b0*/  SHF.R.S32.HI R26, RZ, 0x1f, R6 ;  /* 0x0000001fff1a7819 */ /* 0x000fe20000011406 */
[----:B------:R-:W-:Y:S01]  /*308c0*/  IMAD.WIDE.U32 R2, R5, UR4, RZ ;  /* 0x0000000405027c25 */ /* 0x000fe2000f8e00ff */
[----:B-----5:R-:W-:Y:S01]  /*308d0*/  SHF.R.S32.HI R27, RZ, 0x1f, R7 ;  /* 0x0000001fff1b7819 */ /* 0x020fe20000011407 */
[----:B------:R-:W1:Y:S01]  /*308e0*/  LDC R12, c[0x0][0x2f4] ;  /* 0x0000bd00ff0c7b82 */ /* 0x000e620000000800 */
[----:B------:R-:W-:Y:S01]  /*308f0*/  LOP3.LUT R14, R37, 0x80, RZ, 0xfc, !PT ;  /* 0x00000080250e7812 */ /* 0x000fe200078efcff */
[----:B------:R-:W-:Y:S01]  /*30900*/  IMAD R0, R5, UR5, R0 ;  /* 0x0000000505007c24 */ /* 0x000fe2000f8e0200 */
[----:B------:R-:W-:Y:S01]  /*30910*/  LOP3.LUT R13, R37, 0x40, RZ, 0xfc, !PT ;  /* 0x00000040250d7812 */ /* 0x000fe200078efcff */
[----:B------:R-:W-:-:S03]  /*30920*/  IMAD R10, R28, UR6, RZ ;  /* 0x000000061c0a7c24 */ /* 0x000fc6000f8e02ff */
[----:B------:R-:W-:Y:S01]  /*30930*/  IADD3 R3, R3, R0, RZ ;  /* 0x0000000003037210 */ /* 0x000fe20007ffe0ff */
[----:B------:R-:W-:Y:S02]  /*30940*/  IMAD R10, R8, UR7, R10 ;  /* 0x00000007080a7c24 */ /* 0x000fe4000f8e020a */
[----:B------:R-:W-:Y:S02]  /*30950*/  IMAD R0, R26, UR4, RZ ;  /* 0x000000041a007c24 */ /* 0x000fe4000f8e02ff */
[----:B------:R-:W-:-:S04]  /*30960*/  IMAD.WIDE.U32 R2, R8, UR6, R2 ;  /* 0x0000000608027c25 */ /* 0x000fc8000f8e0002 */
[----:B------:R-:W-:Y:S02]  /*30970*/  IMAD.IADD R11, R3, 0x1, R10 ;  /* 0x00000001030b7824 */ /* 0x000fe400078e020a */
[----:B------:R-:W-:Y:S02]  /*30980*/  IMAD.MOV.U32 R10, RZ, RZ, R2 ;  /* 0x000000ffff0a7224 */ /* 0x000fe400078e0002 */
[C---:B------:R-:W-:Y:S02]  /*30990*/  IMAD R0, R6.reuse, UR5, R0 ;  /* 0x0000000506007c24 */ /* 0x040fe4000f8e0200 */
[----:B------:R-:W-:Y:S01]  /*309a0*/  IMAD.WIDE.U32 R2, R6, UR4, RZ ;  /* 0x0000000406027c25 */ /* 0x000fe2000f8e00ff */
[----:B------:R-:W-:Y:S01]  /*309b0*/  ULDC.64 UR4, c[0x0][0x330] ;  /* 0x0000cc0000047ab9 */ /* 0x000fe20000000a00 */
[-C--:B-1----:R-:W-:Y:S02]  /*309c0*/  ISETP.GE.AND P2, PT, R14, R12.reuse, PT ;  /* 0x0000000c0e00720c */ /* 0x082fe40003f46270 */
        /* <DEDUP_REMOVED lines=43> */
[----:B-1----:R-:W-:-:S04]  /*30c80*/  IADD3 R2, P0, R37, R2, RZ ;  /* 0x0000000225027210 */ /* 0x002fc80007f1e0ff */
[----:B------:R-:W-:-:S05]  /*30c90*/  IADD3.X R3, RZ, R35, RZ, P0, !PT ;  /* 0x00000023ff037210 */ /* 0x000fca00007fe4ff */
[----:B------:R-:W-:Y:S04]  /*30ca0*/  LDGSTS.E.BYPASS.LTC128B.128 [R0+0x10a00], desc[UR50][R2.64], !P4 ;  /* 0x10a0000002007fae */ /* 0x000fe8000e101d72 */
[----:B------:R-:W-:Y:S04]  /*30cb0*/  LDGSTS.E.BYPASS.LTC128B.128 [R0+0x13200], desc[UR50][R2.64+0x40], !P3 ;  /* 0x1320004002007fae */ /* 0x000fe8000d901d72 */
[----:B------:R1:W-:Y:S04]  /*30cc0*/  LDGSTS.E.BYPASS.LTC128B.128 [R0+0x15a00], desc[UR50][R2.64+0x80], !P2 ;  /* 0x15a0008002007fae */ /* 0x0003e8000d101d72 */
[----:B-1----:R1:W2:Y:S02]  /*30cd0*/  SHFL.IDX PT, R2, R24, RZ, 0x1c1f ;  /* 0x001c1fff18027589 */ /* 0x0022a400000e0000 */
.L_x_3362:
        /* <DEDUP_REMOVED lines=10> */
.L_x_3068:
        /* <DEDUP_REMOVED lines=11> */
.L_x_3069:
[----:B------:R2:W-:Y:S01]  /*30e30*/  SYNCS.ARRIVE.TRANS64.A1T0 RZ, [R4+URZ+0x33470], RZ ;  /* 0x033470ff04ff79a7 */ /* 0x0005e2000810003f */
[----:B------:R-:W-:Y:S05]  /*30e40*/  @!P3 BRA `(.L_x_3070) ;  /* 0x000000000004b947 */ /* 0x000fea0003800000 */
[----:B------:R-:W-:Y:S01]  /*30e50*/  BPT.TRAP 0x1 ;  /* 0x000000040000795c */ /* 0x000fe20000300000 */
.L_x_3070:
[----:B------:R-:W3:Y:S01]  /*30e60*/  SYNCS.PHASECHK.TRANS64.TRYWAIT P0, [R4+URZ+0x33440], R29 ;  /* 0x0334401d040075a7 */ /* 0x000ee2000800017f */
[----:B------:R-:W-:Y:S04]  /*30e70*/  BSSY B0, `(.L_x_3071) ;  /* 0x0000002000007945 */ /* 0x000fe80003800000 */
[----:B---3--:R-:W-:Y:S05]  /*30e80*/  @!P0 BRA `(.L_x_3072) ;  /* 0x0000009000748947 */ /* 0x008fea0003800000 */
.L_x_3363:
[----:B------:R-:W-:Y:S05]  /*30e90*/  BSYNC B0 ;  /* 0x0000000000007941 */ /* 0x000fea0003800000 */
.L_x_3071:
[----:B------:R-:W-:Y:S01]  /*30ea0*/  ULDC.64 UR4, c[0x0][0x300] ;  /* 0x0000c00000047ab9 */ /* 0x000fe20000000a00 */
[----:B------:R-:W-:Y:S01]  /*30eb0*/  ULDC.64 UR6, c[0x0][0x310] ;  /* 0x0000c40000067ab9 */ /* 0x000fe20000000a00 */
[----:B------:R-:W-:Y:S01]  /*30ec0*/  IMAD R9, R25, UR4, RZ ;  /* 0x0000000419097c24 */ /* 0x000fe2000f8e02ff */
[----:B------:R-:W4:Y:S01]  /*30ed0*/  LDC R10, c[0x0][0x2f4] ;  /* 0x0000bd00ff0a7b82 */ /* 0x000f220000000800 */
[----:B------:R-:W-:Y:S01]  /*30ee0*/  IMAD.WIDE.U32 R2, R5, UR4, RZ ;  /* 0x0000000405027c25 */ /* 0x000fe2000f8e00ff */
        /* <DEDUP_REMOVED lines=43> */
[----:B----4-:R-:W-:-:S04]  /*311a0*/  IADD3 R2, P0, R37, R2, RZ ;  /* 0x0000000225027210 */ /* 0x010fc80007f1e0ff */
[----:B-----5:R-:W-:-:S05]  /*311b0*/  IADD3.X R3, RZ, R3, RZ, P0, !PT ;  /* 0x00000003ff037210 */ /* 0x020fca00007fe4ff */
        /* <DEDUP_REMOVED lines=16> */
.L_x_3375:
        /* <DEDUP_REMOVED lines=10> */
.L_x_3074:
        /* <DEDUP_REMOVED lines=11> */
.L_x_3075:
[----:B------:R-:W-:Y:S01]  /*31410*/  IMAD.U32 R0, RZ, RZ, UR37 ;  /* 0x00000025ff007e24 */ /* 0x000fe2000f8e00ff */
[----:B------:R4:W-:Y:S04]  /*31420*/  SYNCS.ARRIVE.TRANS64.A1T0 RZ, [R4+URZ+0x33430], RZ ;  /* 0x033430ff04ff79a7 */ /* 0x0009e8000810003f */
[----:B------:R-:W-:-:S13]  /*31430*/  ISETP.NE.AND P0, PT, R0, 0x3, PT ;  /* 0x000000030000780c */ /* 0x000fda0003f05270 */
[----:B----4-:R-:W-:Y:S05]  /*31440*/  @!P0 BRA `(.L_x_3076) ;  /* 0x0000000000048947 */ /* 0x010fea0003800000 */
[----:B------:R-:W-:Y:S01]  /*31450*/  BPT.TRAP 0x1 ;  /* 0x000000040000795c */ /* 0x000fe20000300000 */
.L_x_3076:
[----:B------:R-:W-:Y:S01]  /*31460*/  LOP3.LUT R3, R20, 0x1, RZ, 0x3c, !PT ;  /* 0x0000000114037812 */ /* 0x000fe200078e3cff */
[----:B------:R-:W-:Y:S01]  /*31470*/  IMAD R2, R17, 0x8, R23 ;  /* 0x0000000811027824 */ /* 0x000fe200078e0217 */
[----:B------:R-:W-:Y:S02]  /*31480*/  BSSY B0, `(.L_x_3077) ;  /* 0x0000004000007945 */ /* 0x000fe40003800000 */
[----:B------:R-:W-:-:S04]  /*31490*/  SHF.L.U32 R3, R3, 0x1f, RZ ;  /* 0x0000001f03037819 */ /* 0x000fc800000006ff */
[----:B------:R-:W4:Y:S02]  /*314a0*/  SYNCS.PHASECHK.TRANS64.TRYWAIT P2, [R2+URZ+0x33470], R3 ;  /* 0x03347003020075a7 */ /* 0x000f24000804017f */
[----:B----4-:R-:W-:Y:S05]  /*314b0*/  @!P2 BRA `(.L_x_3078) ;  /* 0x000000900074a947 */ /* 0x010fea0003800000 */
.L_x_3376:
[----:B------:R-:W-:Y:S05]  /*314c0*/  BSYNC B0 ;  /* 0x0000000000007941 */ /* 0x000fea0003800000 */
.L_x_3077:
[----:B------:R-:W-:-:S05]  /*314d0*/  IMAD.U32 R0, RZ, RZ, UR39 ;  /* 0x00000027ff007e24 */ /* 0x000fca000f8e00ff */
[----:B------:R-:W-:-:S13]  /*314e0*/  ISETP.NE.AND P2, PT, R0, 0x3, PT ;  /* 0x000000030000780c */ /* 0x000fda0003f45270 */
[----:B------:R-:W-:Y:S05]  /*314f0*/  @!P2 BRA `(.L_x_3079) ;  /* 0x000000000004a947 */ /* 0x000fea0003800000 */
[----:B------:R-:W-:Y:S01]  /*31500*/  BPT.TRAP 0x1 ;  /* 0x000000040000795c */ /* 0x000fe20000300000 */
.L_x_3079:
[----:B------:R-:W-:Y:S01]  /*31510*/  SHF.L.U32 R5, R20, 0x1f, RZ ;  /* 0x0000001f14057819 */ /* 0x000fe200000006ff */
[----:B----4-:R-:W-:-:S03]  /*31520*/  IMAD R3, R17, 0x7800, RZ ;  /* 0x0000780011037824 */ /* 0x010fc600078e02ff */
[----:B------:R-:W4:Y:S02]  /*31530*/  SYNCS.PHASECHK.TRANS64.TRYWAIT P2, [R2+URZ+0x33460], R5 ;  /* 0x03346005020075a7 */ /* 0x000f24000804017f */
[----:B----4-:R-:W-:Y:S05]  /*31540*/  @!P2 BRA `(.L_x_3080) ;  /* 0x000000900064a947 */ /* 0x010fea0003800000 */
.L_x_3377:
[----:B------:R-:W5:Y:S04]  /*31550*/  LDL R0, [R1+0x18] ;  /* 0x0000180001007983 */ /* 0x000f680000100800 */
[----:B------:R-:W2:Y:S01]  /*31560*/  LDL R10, [R1+0x14] ;  /* 0x00001400010a7983 */ /* 0x000ea20000100800 */
[----:B------:R-:W-:Y:S05]  /*31570*/  WARPSYNC.ALL ;  /* 0x0000000000007948 */ /* 0x000fea0003800000 */
[----:B------:R-:W-:-:S05]  /*31580*/  IMAD.U32 R12, RZ, RZ, UR39 ;  /* 0x00000027ff0c7e24 */ /* 0x000fca000f8e00ff */
[----:B------:R-:W-:Y:S02]  /*31590*/  ISETP.NE.AND P2, PT, R12, 0x3, PT ;  /* 0x000000030c00780c */ /* 0x000fe40003f45270 */
[C---:B-----5:R-:W-:Y:S02]  /*315a0*/  LOP3.LUT R0, R3.reuse, R0, RZ, 0xfc, !PT ;  /* 0x0000000003007212 */ /* 0x060fe400078efcff */
[----:B--2---:R-:W-:-:S03]  /*315b0*/  LOP3.LUT R3, R3, R10, RZ, 0xfc, !PT ;  /* 0x0000000a03037212 */ /* 0x004fc600078efcff */
[C---:B------:R-:W-:Y:S01]  /*315c0*/  IMAD.IADD R0, R23.reuse, 0x1, R0 ;  /* 0x0000000117007824 */ /* 0x040fe200078e0200 */
[----:B------:R-:W-:-:S04]  /*315d0*/  IADD3 R3, R23, R3, RZ ;  /* 0x0000000317037210 */ /* 0x000fc80007ffe0ff */
        /* <DEDUP_REMOVED lines=98> */
.L_x_3081:
[----:B--2---:R2:W-:Y:S01]  /*31c00*/  SYNCS.ARRIVE.TRANS64.A1T0 RZ, [R2+URZ+0x33450], RZ ;  /* 0x033450ff02ff79a7 */ /* 0x0045e2000810003f */
[----:B------:R-:W-:Y:S06]  /*31c10*/  BAR.SYNC.DEFER_BLOCKING 0x2, 0x80 ;  /* 0x0082000000007b1d */ /* 0x000fec0000010000 */
[----:B------:R-:W-:Y:S05]  /*31c20*/  @!P0 BRA `(.L_x_3082) ;  /* 0x0000000000048947 */ /* 0x000fea0003800000 */
[----:B------:R-:W-:Y:S01]  /*31c30*/  BPT.TRAP 0x1 ;  /* 0x000000040000795c */ /* 0x000fe20000300000 */
.L_x_3082:
[----:B------:R-:W3:Y:S01]  /*31c40*/  LDL R0, [R1+0xc] ;  /* 0x00000c0001007983 */ /* 0x000ee20000100800 */
[----:B--2---:R-:W-:Y:S02]  /*31c50*/  VIADD R2, R2, 0x33480 ;  /* 0x0003348002027836 */ /* 0x004fe40000000000 */
[----:B------:R-:W-:Y:S02]  /*31c60*/  IMAD.MOV.U32 R17, RZ, RZ, R30 ;  /* 0x000000ffff117224 */ /* 0x000fe400078e001e */
[----:B------:R-:W-:Y:S01]  /*31c70*/  IMAD.MOV.U32 R20, RZ, RZ, R34 ;  /* 0x000000ffff147224 */ /* 0x000fe200078e0022 */
[----:B---3--:R-:W-:-:S04]  /*31c80*/  PRMT R2, R0, 0x654, R2 ;  /* 0x0000065400027816 */ /* 0x008fc80000000002 */
[----:B------:R2:W-:Y:S01]  /*31c90*/  SYNCS.ARRIVE.TRANS64.RED.A1T0 RZ, [R2+URZ], RZ ;  /* 0x000000ff02ff79a7 */ /* 0x0005e2000810043f */
[----:B------:R-:W-:Y:S05]  /*31ca0*/  @P1 BRA `(.L_x_3083) ;  /* 0xffffffe400d01947 */ /* 0x000fea000383ffff */
.L_x_3063:
[----:B0-----:R-:W2:Y:S01]  /*31cb0*/  S2R R0, SR_TID.X ;  /* 0x0000000000007919 */ /* 0x001ea20000002100 */
[----:B------:R-:W-:Y:S01]  /*31cc0*/  BSSY B0, `(.L_x_3084) ;  /* 0x0000012000007945 */ /* 0x000fe20003800000 */
[----:B--2---:R-:W-:Y:S01]  /*31cd0*/  LOP3.LUT R2, R0, 0x7f, RZ, 0xc0, !PT ;  /* 0x0000007f00027812 */ /* 0x004fe200078ec0ff */
[----:B------:R-:W-:-:S03]  /*31ce0*/  IMAD.U32 R0, RZ, RZ, UR37 ;  /* 0x00000025ff007e24 */ /* 0x000fc6000f8e00ff */
[----:B------:R-:W-:Y:S02]  /*31cf0*/  ISETP.NE.AND P1, PT, R2, RZ, PT ;  /* 0x000000ff0200720c */ /* 0x000fe40003f25270 */
[----:B------:R-:W-:-:S11]  /*31d00*/  ISETP.NE.AND P0, PT, R0, 0x3, PT ;  /* 0x000000030000780c */ /* 0x000fd60003f05270 */
[----:B------:R-:W-:Y:S05]  /*31d10*/  @P1 BRA `(.L_x_3085) ;  /* 0x0000000000301947 */ /* 0x000fea0003800000 */
[----:B------:R-:W0:Y:S01]  /*31d20*/  S2R R5, SR_LANEID ;  /* 0x0000000000057919 */ /* 0x000e220000000000 */
[----:B------:R-:W-:Y:S01]  /*31d30*/  VOTEU.ANY UR4, UPT, PT ;  /* 0x0000000000047886 */ /* 0x000fe200038e0100 */
[----:B------:R-:W2:Y:S01]  /*31d40*/  LDC.64 R2, c[0x0][0xc60] ;  /* 0x00031800ff027b82 */ /* 0x000ea20000000a00 */
        /* <DEDUP_REMOVED lines=9> */
.L_x_3085:
[----:B------:R-:W-:Y:S05]  /*31de0*/  BSYNC B0 ;  /* 0x0000000000007941 */ /* 0x000fea0003800000 */
.L_x_3084:
[----:B------:R-:W-:Y:S05]  /*31df0*/  @!P0 BRA `(.L_x_3086) ;  /* 0x0000000000048947 */ /* 0x000fea0003800000 */
[----:B------:R-:W-:Y:S01]  /*31e00*/  BPT.TRAP 0x1 ;  /* 0x000000040000795c */ /* 0x000fe20000300000 */
.L_x_3086:
[----:B------:R-:W-:Y:S01]  /*31e10*/  LOP3.LUT R0, R34, 0x1, RZ, 0x3c, !PT ;  /* 0x0000000122007812 */ /* 0x000fe200078e3cff */
[----:B------:R-:W-:Y:S01]  /*31e20*/  IMAD R3, R30, 0x8, R23 ;  /* 0x000000081e037824 */ /* 0x000fe200078e0217 */
[----:B------:R-:W-:Y:S02]  /*31e30*/  BSSY B0, `(.L_x_3087) ;  /* 0x0000004000007945 */ /* 0x000fe40003800000 */
[----:B------:R-:W-:-:S04]  /*31e40*/  SHF.L.U32 R0, R0, 0x1f, RZ ;  /* 0x0000001f00007819 */ /* 0x000fc800000006ff */
[----:B------:R-:W0:Y:S02]  /*31e50*/  SYNCS.PHASECHK.TRANS64.TRYWAIT P1, [R3+URZ+0x33470], R0 ;  /* 0x03347000030075a7 */ /* 0x000e24000802017f */
[----:B0-----:R-:W-:Y:S05]  /*31e60*/  @!P1 BRA `(.L_x_3088) ;  /* 0x0000008800309947 */ /* 0x001fea0003800000 */
.L_x_3378:
[----:B------:R-:W-:Y:S05]  /*31e70*/  BSYNC B0 ;  /* 0x0000000000007941 */ /* 0x000fea0003800000 */
.L_x_3087:
[----:B------:R-:W-:-:S05]  /*31e80*/  IMAD.U32 R2, RZ, RZ, UR39 ;  /* 0x00000027ff027e24 */ /* 0x000fca000f8e00ff */
[----:B------:R-:W-:-:S13]  /*31e90*/  ISETP.NE.AND P1, PT, R2, 0x3, PT ;  /* 0x000000030200780c */ /* 0x000fda0003f25270 */
[----:B------:R-:W-:Y:S05]  /*31ea0*/  @!P1 BRA `(.L_x_3089) ;  /* 0x0000000000049947 */ /* 0x000fea0003800000 */
[----:B------:R-:W-:Y:S01]  /*31eb0*/  BPT.TRAP 0x1 ;  /* 0x000000040000795c */ /* 0x000fe20000300000 */
.L_x_3089:
[----:B0-----:R-:W-:-:S04]  /*31ec0*/  SHF.L.U32 R0, R34, 0x1f, RZ ;  /* 0x0000001f22007819 */ /* 0x001fc800000006ff */
[----:B------:R-:W0:Y:S02]  /*31ed0*/  SYNCS.PHASECHK.TRANS64.TRYWAIT P1, [R3+URZ+0x33460], R0 ;  /* 0x03346000030075a7 */ /* 0x000e24000802017f */
[----:B0-----:R-:W-:Y:S05]  /*31ee0*/  @!P1 BRA `(.L_x_3090) ;  /* 0x0000008800249947 */ /* 0x001fea0003800000 */
.L_x_3379:
[----:B------:R-:W0:Y:S04]  /*31ef0*/  LDL R4, [R1+0x18] ;  /* 0x0000180001047983 */ /* 0x000e280000100800 */
[----:B------:R-:W2:Y:S01]  /*31f00*/  LDL R10, [R1+0x14] ;  /* 0x00001400010a7983 */ /* 0x000ea20000100800 */
[----:B------:R-:W-:Y:S01]  /*31f10*/  IMAD R2, R30, 0x7800, RZ ;  /* 0x000078001e027824 */ /* 0x000fe200078e02ff */
[----:B------:R-:W-:Y:S05]  /*31f20*/  WARPSYNC.ALL ;  /* 0x0000000000007948 */ /* 0x000fea0003800000 */
[----:B------:R-:W-:-:S05]  /*31f30*/  IMAD.U32 R12, RZ, RZ, UR39 ;  /* 0x00000027ff0c7e24 */ /* 0x000fca000f8e00ff */
[----:B------:R-:W-:Y:S02]  /*31f40*/  ISETP.NE.AND P1, PT, R12, 0x3, PT ;  /* 0x000000030c00780c */ /* 0x000fe40003f25270 */
[C---:B0-----:R-:W-:Y:S02]  /*31f50*/  LOP3.LUT R0, R2.reuse, R4, RZ, 0xfc, !PT ;  /* 0x0000000402007212 */ /* 0x041fe400078efcff */
[----:B--2---:R-:W-:-:S03]  /*31f60*/  LOP3.LUT R2, R2, R10, RZ, 0xfc, !PT ;  /* 0x0000000a02027212 */ /* 0x004fc600078efcff */
[C---:B------:R-:W-:Y:S01]  /*31f70*/  IMAD.IADD R0, R23.reuse, 0x1, R0 ;  /* 0x0000000117007824 */ /* 0x040fe200078e0200 */
[----:B------:R-:W-:-:S04]  /*31f80*/  IADD3 R2, R23, R2, RZ ;  /* 0x0000000217027210 */ /* 0x000fc80007ffe0ff */
        /* <DEDUP_REMOVED lines=98> */
.L_x_3091:
[----:B--2---:R2:W-:Y:S01]  /*325b0*/  SYNCS.ARRIVE.TRANS64.A1T0 RZ, [R3+URZ+0x33450], RZ ;  /* 0x033450ff03ff79a7 */ /* 0x0045e2000810003f */
[----:B------:R-:W-:Y:S06]  /*325c0*/  BAR.SYNC.DEFER_BLOCKING 0x2, 0x80 ;  /* 0x0082000000007b1d */ /* 0x000fec0000010000 */
[----:B------:R-:W-:Y:S05]  /*325d0*/  @!P0 BRA `(.L_x_3092) ;  /* 0x0000000000048947 */ /* 0x000fea0003800000 */
[----:B------:R-:W-:Y:S01]  /*325e0*/  BPT.TRAP 0x1 ;  /* 0x000000040000795c */ /* 0x000fe20000300000 */
.L_x_3092:
[----:B------:R-:W3:Y:S01]  /*325f0*/  LDL R0, [R1+0xc] ;  /* 0x00000c0001007983 */ /* 0x000ee20000100800 */
[----:B--2---:R-:W-:Y:S02]  /*32600*/  VIADD R3, R3, 0x33480 ;  /* 0x0003348003037836 */ /* 0x004fe40000000000 */
[----:B------:R-:W-:-:S05]  /*32610*/  VIADD R30, R30, 0x1 ;  /* 0x000000011e1e7836 */ /* 0x000fca0000000000 */
[----:B------:R-:W-:-:S04]  /*32620*/  ISETP.NE.AND P0, PT, R30, 0x2, PT ;  /* 0x000000021e00780c */ /* 0x000fc80003f05270 */
[----:B------:R-:W-:Y:S02]  /*32630*/  SEL R30, R30, RZ, P0 ;  /* 0x000000ff1e1e7207 */ /* 0x000fe40000000000 */
[----:B---3--:R-:W-:-:S04]  /*32640*/  PRMT R3, R0, 0x654, R3 ;  /* 0x0000065400037816 */ /* 0x008fc80000000003 */
[----:B------:R2:W-:Y:S02]  /*32650*/  SYNCS.ARRIVE.TRANS64.RED.A1T0 RZ, [R3+URZ], RZ ;  /* 0x000000ff03ff79a7 */ /* 0x0005e4000810043f */
[----:B--2---:R-:W-:-:S04]  /*32660*/  SEL R3, RZ, 0x1, P0 ;  /* 0x00000001ff037807 */ /* 0x004fc80000000000 */
[----:B------:R-:W-:-:S07]  /*32670*/  LOP3.LUT R34, R34, R3, RZ, 0x3c, !PT ;  /* 0x0000000322227212 */ /* 0x000fce00078e3cff */
.L_x_3031:
[----:B------:R-:W-:-:S13]  /*32680*/  LOP3.LUT P0, RZ, R22, 0x80, RZ, 0xc0, !PT ;  /* 0x0000008016ff7812 */ /* 0x000fda000780c0ff */
[----:B------:R-:W-:Y:S05]  /*32690*/  @!P0 BRA `(.L_x_3093) ;  /* 0x0000000000288947 */ /* 0x000fea0003800000 */
[----:B------:R-:W-:Y:S05]  /*326a0*/  WARPSYNC.ALL ;  /* 0x0000000000007948 */ /* 0x000fea0003800000 */
[----:B------:R-:W2:Y:S08]  /*326b0*/  S2UR UR4, SR_CgaCtaId ;  /* 0x00000000000479c3 */ /* 0x000eb00000008800 */
[----:B------:R-:W-:Y:S01]  /*326c0*/  BAR.SYNC.DEFER_BLOCKING 0x5, 0x180 ;  /* 0x0146000000007b1d */ /* 0x000fe20000010000 */
[----:B0-----:R-:W-:Y:S01]  /*326d0*/  MOV R23, 0x400 ;  /* 0x0000040000177802 */ /* 0x001fe20000000f00 */
[----:B--2---:R-:W-:-:S05]  /*326e0*/  IMAD.U32 R0, RZ, RZ, UR4 ;  /* 0x00000004ff007e24 */ /* 0x004fca000f8e00ff */
[----:B------:R-:W-:Y:S01]  /*326f0*/  LEA R23, R0, R23, 0x18 ;  /* 0x0000001700177211 */ /* 0x000fe200078ec0ff */
[----:B------:R0:W-:Y:S04]  /*32700*/  STL [R1+0xc], R0 ;  /* 0x00000c0001007387 */ /* 0x0001e80000100800 */
[----:B------:R0:W2:Y:S01]  /*32710*/  LDS.128 R16, [R23+0x334d0] ;  /* 0x0334d00017107984 */ /* 0x0000a20000000c00 */
[----:B------:R-:W-:Y:S06]  /*32720*/  BAR.ARV 0x4, 0x180 ;  /* 0x0106000000007b1d */ /* 0x000fec0000002000 */
[----:B------:R-:W-:Y:S05]  /*32730*/  BRA `(.L_x_3094) ;  /* 0x0000000c00dc7947 */ /* 0x000fea0003800000 */
.L_x_3093:
        /* <DEDUP_REMOVED lines=23> */
[----:B---3--:R-:W-:Y:S01]  /*328b0*/  @!P1 IMAD.MOV.U32 R17, RZ, RZ, R7 ;  /* 0x000000ffff119224 */ /* 0x008fe200078e0007 */
[----:B--2---:R-:W-:Y:S02]  /*328c0*/  @!P1 MOV R5, R4 ;  /* 0x0000000400059202 */ /* 0x004fe40000000f00 */
        /* <DEDUP_REMOVED lines=17> */
[----:B------:R0:W2:Y:S02]  /*329e0*/  SHFL.IDX PT, R14, R3, 0x1f, 0x1f ;  /* 0x03e01f00030e7f89 */ /* 0x0000a400000e0000 */
.L_x_3389:
[----:B------:R-:W-:Y:S02]  /*329f0*/  ULDC UR4, c[0x0][0xc38] ;  /* 0x00030e0000047ab9 */ /* 0x000fe40000000800 */
[----:B------:R-:W-:-:S04]  /*32a00*/  IMAD.U32 R4, RZ, RZ, UR4 ;  /* 0x00000004ff047e24 */ /* 0x000fc8000f8e00ff */
[----:B--2---:R-:W-:-:S04]  /*32a10*/  IMAD R7, R14, R4, RZ ;  /* 0x000000040e077224 */ /* 0x004fc800078e02ff */
[----:B------:R-:W-:-:S05]  /*32a20*/  IMAD.IADD R6, R6, 0x1, R7 ;  /* 0x0000000106067824 */ /* 0x000fca00078e0207 */
[----:B------:R-:W-:-:S13]  /*32a30*/  ISETP.GT.AND P6, PT, R6, R0, PT ;  /* 0x000000000600720c */ /* 0x000fda0003fc4270 */
[----:B------:R-:W-:Y:S05]  /*32a40*/  @P6 BRA `(.L_x_3096) ;  /* 0x0000000000a46947 */ /* 0x000fea0003800000 */
.L_x_3099:
[----:B------:R-:W2:Y:S01]  /*32a50*/  LDC R2, c[0x0][0xc3c] ;  /* 0x00030f00ff027b82 */ /* 0x000ea20000000800 */
[----:B------:R-:W-:-:S04]  /*32a60*/  IADD3 R19, R19, 0x1f, RZ ;  /* 0x0000001f13137810 */ /* 0x000fc80007ffe0ff */
[----:B--2---:R-:W-:-:S13]  /*32a70*/  ISETP.GE.AND P6, PT, R19, R2, PT ;  /* 0x000000021300720c */ /* 0x004fda0003fc6270 */
[----:B------:R-:W-:Y:S05]  /*32a80*/  @P6 BRA `(.L_x_3097) ;  /* 0x0000000800bc6947 */ /* 0x000fea0003800000 */
[----:B0-----:R-:W0:Y:S01]  /*32a90*/  S2R R3, SR_TID.X ;  /* 0x0000000000037919 */ /* 0x001e220000002100 */
[----:B------:R-:W-:Y:S01]  /*32aa0*/  IMAD.MOV.U32 R17, RZ, RZ, RZ ;  /* 0x000000ffff117224 */ /* 0x000fe200078e00ff */
[----:B0-----:R-:W-:-:S05]  /*32ab0*/  LOP3.LUT R3, R3, 0x1f, RZ, 0xc0, !PT ;  /* 0x0000001f03037812 */ /* 0x001fca00078ec0ff */
[----:B------:R-:W-:-:S05]  /*32ac0*/  IMAD.IADD R7, R19, 0x1, R3 ;  /* 0x0000000113077824 */ /* 0x000fca00078e0203 */
        /* <DEDUP_REMOVED lines=27> */
.L_x_3397:
[----:B------:R-:W-:Y:S02]  /*32c80*/  ULDC UR4, c[0x0][0xc38] ;  /* 0x00030e0000047ab9 */ /* 0x000fe40000000800 */
[----:B------:R-:W-:-:S05]  /*32c90*/  MOV R4, UR4 ;  /* 0x0000000400047c02 */ /* 0x000fca0008000f00 */
[----:B--2---:R-:W-:-:S04]  /*32ca0*/  IMAD R7, R14, R4, RZ ;  /* 0x000000040e077224 */ /* 0x004fc800078e02ff */
[----:B------:R-:W-:-:S05]  /*32cb0*/  IMAD.IADD R6, R7, 0x1, R6 ;  /* 0x0000000107067824 */ /* 0x000fca00078e0206 */
[----:B------:R-:W-:-:S13]  /*32cc0*/  ISETP.GT.AND P6, PT, R6, R0, PT ;  /* 0x000000000600720c */ /* 0x000fda0003fc4270 */
[----:B------:R-:W-:Y:S05]  /*32cd0*/  @!P6 BRA `(.L_x_3099) ;  /* 0xfffffffc005ce947 */ /* 0x000fea000383ffff */
.L_x_3096:
[----:B------:R-:W-:Y:S01]  /*32ce0*/  IMAD.IADD R7, R6, 0x1, -R7 ;  /* 0x0000000106077824 */ /* 0x000fe200078e0a07 */
[----:B------:R-:W-:-:S03]  /*32cf0*/  UMOV UR4, 0xffffffff ;  /* 0xffffffff00047882 */ /* 0x000fc60000000000 */
[----:B------:R-:W-:-:S05]  /*32d00*/  IMAD R9, R3, R4, R7 ;  /* 0x0000000403097224 */ /* 0x000fca00078e0207 */
[----:B------:R-:W-:Y:S01]  /*32d10*/  ISETP.GT.AND P6, PT, R9, R0, PT ;  /* 0x000000000900720c */ /* 0x000fe20003fc4270 */
[----:B------:R-:W-:-:S12]  /*32d20*/  BRA.DIV UR4, `(.L_x_3100) ;  /* 0x0000008204987947 */ /* 0x000fd8000b800000 */
[----:B------:R-:W-:-:S04]  /*32d30*/  VOTE.ANY R2, PT, !P6 ;  /* 0x0000000000027806 */ /* 0x000fc800070e0100 */
[----:B------:R-:W2:Y:S02]  /*32d40*/  POPC R12, R2 ;  /* 0x00000002000c7309 */ /* 0x000ea40000000000 */
[----:B--2---:R2:W3:Y:S01]  /*32d50*/  SHFL.IDX PT, R17, R17, R12, 0x1f ;  /* 0x00001f0c11117589 */ /* 0x0044e200000e0000 */
[----:B------:R-:W-:-:S03]  /*32d60*/  IMAD.IADD R19, R12, 0x1, R19 ;  /* 0x000000010c137824 */ /* 0x000fc600078e0213 */
[----:B------:R2:W4:Y:S04]  /*32d70*/  SHFL.IDX PT, R5, R5, R12, 0x1f ;  /* 0x00001f0c05057589 */ /* 0x00052800000e0000 */
.L_x_3402:
[----:B------:R-:W-:-:S13]  /*32d80*/  ISETP.NE.AND P0, PT, R2, RZ, PT ;  /* 0x000000ff0200720c */ /* 0x000fda0003f05270 */
[----:B------:R-:W-:Y:S05]  /*32d90*/  @!P0 BRA `(.L_x_3101) ;  /* 0x0000000000108947 */ /* 0x000fea0003800000 */
[----:B------:R-:W-:Y:S01]  /*32da0*/  UMOV UR4, 0xffffffff ;  /* 0xffffffff00047882 */ /* 0x000fe20000000000 */
[----:B--2---:R-:W-:Y:S02]  /*32db0*/  VIADD R12, R12, 0xffffffff ;  /* 0xffffffff0c0c7836 */ /* 0x004fe40000000000 */
[----:B------:R-:W-:Y:S05]  /*32dc0*/  BRA.DIV UR4, `(.L_x_3102) ;  /* 0x0000008204cc7947 */ /* 0x000fea000b800000 */
[----:B------:R2:W0:Y:S02]  /*32dd0*/  SHFL.IDX PT, R16, R3, R12, 0x1f ;  /* 0x00001f0c03107589 */ /* 0x00042400000e0000 */
.L_x_3101:
[----:B----4-:R-:W-:Y:S01]  /*32de0*/  ISETP.NE.AND P0, PT, R5, 0x1, PT ;  /* 0x000000010500780c */ /* 0x010fe20003f05270 */
[----:B0-----:R-:W-:-:S04]  /*32df0*/  IMAD R16, R16, R4, R7 ;  /* 0x0000000410107224 */ /* 0x001fc800078e0207 */
[----:B------:R-:W-:-:S08]  /*32e00*/  IMAD.IADD R0, R0, 0x1, -R16 ;  /* 0x0000000100007824 */ /* 0x000fd000078e0a10 */
[----:B------:R-:W-:Y:S05]  /*32e10*/  @!P0 BRA `(.L_x_3103) ;  /* 0x0000000000dc8947 */ /* 0x000fea0003800000 */
[----:B---3--:R-:W-:Y:S02]  /*32e20*/  IABS R4, R17 ;  /* 0x0000001100047213 */ /* 0x008fe40000000000 */
[----:B------:R-:W-:Y:S02]  /*32e30*/  IABS R6, R5 ;  /* 0x0000000500067213 */ /* 0x000fe40000000000 */
[----:B------:R-:W0:Y:S08]  /*32e40*/  I2F.RP R7, R4 ;  /* 0x0000000400077306 */ /* 0x000e300000209400 */
[----:B------:R-:W3:Y:S08]  /*32e50*/  I2F.RP R8, R6 ;  /* 0x0000000600087306 */ /* 0x000ef00000209400 */
[----:B0-----:R-:W0:Y:S08]  /*32e60*/  MUFU.RCP R7, R7 ;  /* 0x0000000700077308 */ /* 0x001e300000001000 */
[----:B---3--:R-:W-:Y:S01]  /*32e70*/  MUFU.RCP R8, R8 ;  /* 0x0000000800087308 */ /* 0x008fe20000001000 */
[----:B0-----:R-:W-:Y:S01]  /*32e80*/  VIADD R2, R7, 0xffffffe ;  /* 0x0ffffffe07027836 */ /* 0x001fe20000000000 */
[----:B------:R-:W-:-:S06]  /*32e90*/  IABS R7, R17 ;  /* 0x0000001100077213 */ /* 0x000fcc0000000000 */
[----:B--2---:R0:W2:Y:S02]  /*32ea0*/  F2I.FTZ.U32.TRUNC.NTZ R3, R2 ;  /* 0x0000000200037305 */ /* 0x0040a4000021f000 */
[----:B0-----:R-:W-:Y:S02]  /*32eb0*/  IMAD.MOV.U32 R2, RZ, RZ, RZ ;  /* 0x000000ffff027224 */ /* 0x001fe400078e00ff */
[----:B--2---:R-:W-:-:S04]  /*32ec0*/  IMAD.MOV R9, RZ, RZ, -R3 ;  /* 0x000000ffff097224 */ /* 0x004fc800078e0a03 */
[----:B------:R-:W-:-:S04]  /*32ed0*/  IMAD R9, R9, R4, RZ ;  /* 0x0000000409097224 */ /* 0x000fc800078e02ff */
[----:B------:R-:W-:Y:S01]  /*32ee0*/  IMAD.HI.U32 R3, R3, R9, R2 ;  /* 0x0000000903037227 */ /* 0x000fe200078e0002 */
[----:B------:R-:W-:Y:S02]  /*32ef0*/  IABS R2, R0 ;  /* 0x0000000000027213 */ /* 0x000fe40000000000 */
[----:B------:R-:W-:-:S03]  /*32f00*/  IADD3 R9, RZ, -R7, RZ ;  /* 0x80000007ff097210 */ /* 0x000fc60007ffe0ff */
        /* <DEDUP_REMOVED lines=26> */
[-C--:B------:R-:W-:Y:S01]  /*330b0*/  @!P1 IADD3 R3, R3, -R6.reuse, RZ ;  /* 0x8000000603039210 */ /* 0x080fe20007ffe0ff */
[----:B------:R-:W-:Y:S01]  /*330c0*/  @!P1 VIADD R4, R4, 0x1 ;  /* 0x0000000104049836 */ /* 0x000fe20000000000 */
[----:B------:R-:W-:Y:S02]  /*330d0*/  ISETP.NE.AND P1, PT, R5, RZ, PT ;  /* 0x000000ff0500720c */ /* 0x000fe40003f25270 */
[----:B------:R-:W-:Y:S01]  /*330e0*/  ISETP.GE.U32.AND P0, PT, R3, R6, PT ;  /* 0x000000060300720c */ /* 0x000fe20003f06070 */
[----:B------:R-:W-:-:S04]  /*330f0*/  IMAD.MOV R3, RZ, RZ, -R7 ;  /* 0x000000ffff037224 */ /* 0x000fc800078e0a07 */
[----:B------:R-:W-:-:S08]  /*33100*/  IMAD R3, R17, R3, R0 ;  /* 0x0000000311037224 */ /* 0x000fd000078e0200 */
[----:B------:R-:W-:-:S04]  /*33110*/  @P0 VIADD R4, R4, 0x1 ;  /* 0x0000000104040836 */ /* 0x000fc80000000000 */
[----:B------:R-:W-:Y:S01]  /*33120*/  @!P2 IMAD.MOV R4, RZ, RZ, -R4 ;  /* 0x000000ffff04a224 */ /* 0x000fe200078e0a04 */
[----:B------:R-:W-:-:S05]  /*33130*/  @!P1 LOP3.LUT R4, RZ, R5, RZ, 0x33, !PT ;  /* 0x00000005ff049212 */ /* 0x000fca00078e33ff */
[--C-:B------:R-:W-:Y:S02]  /*33140*/  IMAD.MOV R2, RZ, RZ, -R4.reuse ;  /* 0x000000ffff027224 */ /* 0x100fe400078e0a04 */
[C---:B------:R-:W-:Y:S02]  /*33150*/  IMAD R4, R5.reuse, 0x1000000, R4 ;  /* 0x0100000005047824 */ /* 0x040fe400078e0204 */
[----:B------:R-:W-:-:S04]  /*33160*/  IMAD R5, R5, R2, R7 ;  /* 0x0000000205057224 */ /* 0x000fc800078e0207 */
[----:B------:R-:W-:Y:S01]  /*33170*/  IMAD R18, R5, 0x10000, R4 ;  /* 0x0001000005127824 */ /* 0x000fe200078e0204 */
[----:B------:R-:W-:Y:S06]  /*33180*/  BRA `(.L_x_3104) ;  /* 0x0000000000f07947 */ /* 0x000fec0003800000 */
.L_x_3103:
[----:B--2---:R-:W0:Y:S02]  /*33190*/  LDC.64 R2, c[0x0][0xc90] ;  /* 0x00032400ff027b82 */ /* 0x004e240000000a00 */
[----:B0-----:R-:W-:-:S05]  /*331a0*/  IMAD.WIDE R2, R19, 0x4, R2 ;  /* 0x0000000413027825 */ /* 0x001fca00078e0202 */
        /* <DEDUP_REMOVED lines=8> */
[----:B0-----:R-:W-:-:S05]  /*33230*/  IADD3 R10, RZ, -R3, RZ ;  /* 0x80000003ff0a7210 */ /* 0x001fca0007ffe0ff */
        /* <DEDUP_REMOVED lines=17> */
[----:B------:R-:W-:Y:S01]  /*33350*/  IMAD R7, R6, R9, RZ ;  /* 0x0000000906077224 */ /* 0x000fe200078e02ff */
[----:B------:R-:W-:-:S03]  /*33360*/  IADD3 R9, -R9, RZ, RZ ;  /* 0x000000ff09097210 */ /* 0x000fc60007ffe1ff */
        /* <DEDUP_REMOVED lines=30> */
.L_x_3104:
[----:B------:R-:W-:-:S04]  /*33550*/  LOP3.LUT R0, RZ, R3, RZ, 0x33, !PT ;  /* 0x00000003ff007212 */ /* 0x000fc800078e33ff */
[----:B------:R-:W-:Y:S01]  /*33560*/  IADD3 R17, R17, R0, RZ ;  /* 0x0000000011117210 */ /* 0x000fe20007ffe0ff */
[----:B------:R-:W-:Y:S06]  /*33570*/  BRA `(.L_x_3105) ;  /* 0x00000000001c7947 */ /* 0x000fec0003800000 */
.L_x_3097:
[----:B------:R-:W-:Y:S01]  /*33580*/  UMOV UR4, URZ ;  /* 0x0000003f00047c82 */ /* 0x000fe20008000000 */
[----:B------:R-:W-:Y:S01]  /*33590*/  UMOV UR5, URZ ;  /* 0x0000003f00057c82 */ /* 0x000fe20008000000 */
[----:B------:R-:W-:Y:S01]  /*335a0*/  ULDC UR6, c[0x0][0xc3c] ;  /* 0x00030f0000067ab9 */ /* 0x000fe20000000800 */
[----:B------:R-:W-:Y:S02]  /*335b0*/  IMAD.MOV.U32 R16, RZ, RZ, R0 ;  /* 0x000000ffff107224 */ /* 0x000fe400078e0000 */
[----:B------:R-:W-:Y:S02]  /*335c0*/  IMAD.U32 R17, RZ, RZ, UR4 ;  /* 0x00000004ff117e24 */ /* 0x000fe4000f8e00ff */
[----:B------:R-:W-:Y:S02]  /*335d0*/  IMAD.U32 R18, RZ, RZ, UR5 ;  /* 0x00000005ff127e24 */ /* 0x000fe4000f8e00ff */
[----:B------:R-:W-:-:S07]  /*335e0*/  IMAD.U32 R19, RZ, RZ, UR6 ;  /* 0x00000006ff137e24 */ /* 0x000fce000f8e00ff */
.L_x_3105:
[----:B------:R3:W2:Y:S01]  /*335f0*/  LDL R2, [R1+0xc] ;  /* 0x00000c0001027983 */ /* 0x0006a20000100800 */
[----:B------:R-:W4:Y:S01]  /*33600*/  S2R R0, SR_TID.X ;  /* 0x0000000000007919 */ /* 0x000f220000002100 */
[----:B------:R-:W-:Y:S05]  /*33610*/  WARPSYNC.ALL ;  /* 0x0000000000007948 */ /* 0x000fea0003800000 */
[----:B----4-:R-:W-:Y:S01]  /*33620*/  LOP3.LUT R0, R0, 0x1f, RZ, 0xc0, !PT ;  /* 0x0000001f00007812 */ /* 0x010fe200078ec0ff */
[----:B------:R-:W-:Y:S03]  /*33630*/  BAR.SYNC.DEFER_BLOCKING 0x4, 0x180 ;  /* 0x0106000000007b1d */ /* 0x000fe60000010000 */
[----:B------:R-:W-:-:S13]  /*33640*/  ISETP.NE.AND P0, PT, R0, RZ, PT ;  /* 0x000000ff0000720c */ /* 0x000fda0003f05270 */
[----:B------:R-:W-:Y:S01]  /*33650*/  @!P0 MOV R0, 0x400 ;  /* 0x0000040000008802 */ /* 0x000fe20000000f00 */
[----:B--2---:R-:W2:Y:S03]  /*33660*/  @!P0 S2R R2, SR_CgaCtaId ;  /* 0x0000000000028919 */ /* 0x004ea60000008800 */
[----:B--2---:R-:W-:Y:S01]  /*33670*/  @!P0 LEA R23, R2, R0, 0x18 ;  /* 0x0000000002178211 */ /* 0x004fe200078ec0ff */
[----:B------:R3:W-:Y:S04]  /*33680*/  @!P0 STL [R1+0xc], R2 ;  /* 0x00000c0201008387 */ /* 0x0007e80000100800 */
[----:B------:R3:W-:Y:S01]  /*33690*/  @!P0 STS.128 [R23+0x334d0], R16 ;  /* 0x0334d01017008388 */ /* 0x0007e20000000c00 */
[----:B------:R-:W-:Y:S06]  /*336a0*/  BAR.ARV 0x5, 0x180 ;  /* 0x0146000000007b1d */ /* 0x000fec0000002000 */
.L_x_3094:
[----:B------:R-:W-:Y:S02]  /*336b0*/  ULDC UR4, c[0x0][0xc3c] ;  /* 0x00030f0000047ab9 */ /* 0x000fe40000000800 */
[----:B--2---:R-:W-:-:S13]  /*336c0*/  ISETP.GE.AND P0, PT, R19, UR4, PT ;  /* 0x0000000413007c0c */ /* 0x004fda000bf06270 */
[----:B------:R-:W-:Y:S05]  /*336d0*/  @!P0 BRA `(.L_x_3106) ;  /* 0xffffff8400888947 */ /* 0x000fea000383ffff */
[----:B------:R-:W-:Y:S05]  /*336e0*/  BSYNC B7 ;  /* 0x0000000000077941 */ /* 0x000fea0003800000 */
.L_x_2982:
[----:B0-2---:R-:W2:Y:S01]  /*336f0*/  LDL.LU R0, [R1+0x34] ;  /* 0x0000340001007983 */ /* 0x005ea20000300800 */
[----:B------:R-:W-:Y:S01]  /*33700*/  BSSY B0, `(.L_x_3107) ;  /* 0x000000b000007945 */ /* 0x000fe20003800000 */
[----:B------:R-:W0:Y:S01]  /*33710*/  S2R R5, SR_CgaCtaId ;  /* 0x0000000000057919 */ /* 0x000e220000008800 */
[----:B--2---:R-:W-:-:S05]  /*33720*/  VIADD R0, R0, 0x1 ;  /* 0x0000000100007836 */ /* 0x004fca0000000000 */
[----:B---3--:R-:W-:-:S04]  /*33730*/  LEA.HI R2, R0, R0, RZ, 0x1 ;  /* 0x0000000000027211 */ /* 0x008fc800078f08ff */
[----:B------:R-:W-:Y:S02]  /*33740*/  LOP3.LUT R3, R2, 0xfffffffe, RZ, 0xc0, !PT ;  /* 0xfffffffe02037812 */ /* 0x000fe400078ec0ff */
[----:B------:R-:W-:-:S03]  /*33750*/  MOV R2, 0x400 ;  /* 0x0000040000027802 */ /* 0x000fc60000000f00 */
[----:B------:R-:W-:Y:S01]  /*33760*/  IMAD.IADD R0, R0, 0x1, -R3 ;  /* 0x0000000100007824 */ /* 0x000fe200078e0a03 */
[----:B0-----:R-:W-:-:S04]  /*33770*/  LEA R7, R5, R2, 0x18 ;  /* 0x0000000205077211 */ /* 0x001fc800078ec0ff */
[----:B------:R-:W-:-:S04]  /*33780*/  SHF.L.U32 R0, R0, 0x1f, RZ ;  /* 0x0000001f00007819 */ /* 0x000fc800000006ff */
[----:B------:R-:W0:Y:S02]  /*33790*/  SYNCS.PHASECHK.TRANS64.TRYWAIT P0, [R7+URZ+0x33420], R0 ;  /* 0x03342000070075a7 */ /* 0x000e24000800017f */
[----:B0-----:R-:W-:Y:S05]  /*337a0*/  @!P0 BRA `(.L_x_3108) ;  /* 0x00000078007c8947 */ /* 0x001fea0003800000 */
.L_x_3405:
[----:B------:R-:W-:Y:S05]  /*337b0*/  BSYNC B0 ;  /* 0x0000000000007941 */ /* 0x000fea0003800000 */
.L_x_3107:
[----:B------:R-:W-:-:S03]  /*337c0*/  UMOV UR4, 0xffffffff ;  /* 0xffffffff00047882 */ /* 0x000fc60000000000 */
[----:B------:R-:W-:Y:S05]  /*337d0*/  BRA.DIV UR4, `(.L_x_3109) ;  /* 0x0000007a04847947 */ /* 0x000fea000b800000 */
[----:B0-----:R-:W0:Y:S02]  /*337e0*/  S2R R0, SR_TID.X ;  /* 0x0000000000007919 */ /* 0x001e240000002100 */
[----:B0-----:R-:W-:-:S04]  /*337f0*/  SHF.R.U32.HI R0, RZ, 0x5, R0 ;  /* 0x00000005ff007819 */ /* 0x001fc80000011600 */
[----:B------:R-:W-:-:S05]  /*33800*/  LOP3.LUT R0, R0, 0x3, RZ, 0xc0, !PT ;  /* 0x0000000300007812 */ /* 0x000fca00078ec0ff */
[----:B------:R0:W2:Y:S02]  /*33810*/  SHFL.IDX PT, R14, R0, RZ, 0x1f ;  /* 0x00001fff000e7589 */ /* 0x0000a400000e0000 */
.L_x_3408:
[----:B--2---:R-:W-:-:S13]  /*33820*/  ISETP.NE.AND P0, PT, R14, RZ, PT ;  /* 0x000000ff0e00720c */ /* 0x004fda0003f05270 */
[----:B------:R-:W-:Y:S05]  /*33830*/  @P0 BRA `(.L_x_2748) ;  /* 0x0000000000a80947 */ /* 0x000fea0003800000 */
[----:B------:R-:W-:-:S03]  /*33840*/  UMOV UR4, 0xffffffff ;  /* 0xffffffff00047882 */ /* 0x000fc60000000000 */
[----:B------:R-:W-:Y:S05]  /*33850*/  BRA.DIV UR4, `(.L_x_3110) ;  /* 0x0000007a04987947 */ /* 0x000fea000b800000 */
[----:B------:R-:W-:-:S13]  /*33860*/  ELECT P6, URZ, PT ;  /* 0x00000000003f782f */ /* 0x000fda00038c0000 */
.L_x_3411:
[----:B------:R-:W-:Y:S05]  /*33870*/  @!P6 BRA `(.L_x_2748) ;  /* 0x000000000098e947 */ /* 0x000fea0003800000 */
[----:B------:R-:W-:-:S06]  /*33880*/  ULOP3.LUT UR4, UR36, 0x2, URZ, 0xfc, !UPT ;  /* 0x0000000224047892 */ /* 0x000fcc000f8efc3f */
[----:B0-----:R-:W-:-:S05]  /*33890*/  IMAD.U32 R0, RZ, RZ, UR4 ;  /* 0x00000004ff007e24 */ /* 0x001fca000f8e00ff */
[----:B------:R-:W-:-:S13]  /*338a0*/  ISETP.NE.AND P0, PT, R0, 0x3, PT ;  /* 0x000000030000780c */ /* 0x000fda0003f05270 */
[----:B------:R-:W-:Y:S05]  /*338b0*/  @!P0 BRA `(.L_x_3111) ;  /* 0x0000000000048947 */ /* 0x000fea0003800000 */
[----:B------:R-:W-:Y:S01]  /*338c0*/  BPT.TRAP 0x1 ;  /* 0x000000040000795c */ /* 0x000fe20000300000 */
.L_x_3111:
[----:B------:R-:W-:Y:S01]  /*338d0*/  IMAD R5, R30, 0x8, R7 ;  /* 0x000000081e057824 */ /* 0x000fe200078e0207 */
[----:B------:R-:W-:Y:S02]  /*338e0*/  SHF.L.U32 R0, R34, 0x1f, RZ ;  /* 0x0000001f22007819 */ /* 0x000fe400000006ff */
[----:B------:R-:W-:Y:S02]  /*338f0*/  IADD3 R30, R30, 0x1, RZ ;  /* 0x000000011e1e7810 */ /* 0x000fe40007ffe0ff */
[----:B------:R-:W0:Y:S02]  /*33900*/  SYNCS.PHASECHK.TRANS64.TRYWAIT P1, [R5+URZ+0x33440], R0 ;  /* 0x03344000050075a7 */ /* 0x000e24000802017f */
[----:B------:R-:W-:-:S04]  /*33910*/  ISETP.NE.AND P2, PT, R30, 0x2, PT ;  /* 0x000000021e00780c */ /* 0x000fc80003f45270 */
[----:B------:R-:W-:Y:S01]  /*33920*/  SEL R3, RZ, 0x1, P2 ;  /* 0x00000001ff037807 */ /* 0x000fe20001000000 */
[----:B0-----:R-:W-:Y:S08]  /*33930*/  @!P1 BRA `(.L_x_3112) ;  /* 0x0000007800809947 */ /* 0x001ff00003800000 */
.L_x_3412:
[----:B------:R-:W-:Y:S02]  /*33940*/  SEL R30, R30, RZ, P2 ;  /* 0x000000ff1e1e7207 */ /* 0x000fe40001000000 */
[----:B------:R-:W-:Y:S01]  /*33950*/  LOP3.LUT R2, R34, R3, RZ, 0x3c, !PT ;  /* 0x0000000322027212 */ /* 0x000fe200078e3cff */
[----:B------:R-:W-:Y:S06]  /*33960*/  @!P0 BRA `(.L_x_3113) ;  /* 0x0000000000048947 */ /* 0x000fec0003800000 */
[----:B------:R-:W-:Y:S01]  /*33970*/  BPT.TRAP 0x1 ;  /* 0x000000040000795c */ /* 0x000fe20000300000 */
.L_x_3113:
[----:B------:R-:W-:Y:S01]  /*33980*/  IMAD R3, R30, 0x8, R7 ;  /* 0x000000081e037824 */ /* 0x000fe200078e0207 */
[----:B------:R-:W-:-:S04]  /*33990*/  SHF.L.U32 R2, R2, 0x1f, RZ ;  /* 0x0000001f02027819 */ /* 0x000fc800000006ff */
[----:B------:R-:W2:Y:S02]  /*339a0*/  SYNCS.PHASECHK.TRANS64.TRYWAIT P1, [R3+URZ+0x33440], R2 ;  /* 0x03344002030075a7 */ /* 0x000ea4000802017f */
[----:B--2---:R-:W-:Y:S05]  /*339b0*/  @!P1 BRA `(.L_x_3114) ;  /* 0x0000007800749947 */ /* 0x004fea0003800000 */
.L_x_3413:
[----:B------:R-:W-:Y:S05]  /*339c0*/  @!P0 BRA `(.L_x_3115) ;  /* 0x0000000000048947 */ /* 0x000fea0003800000 */
[----:B------:R-:W-:Y:S01]  /*339d0*/  BPT.TRAP 0x1 ;  /* 0x000000040000795c */ /* 0x000fe20000300000 */
.L_x_3115:
[----:B------:R-:W3:Y:S02]  /*339e0*/  SYNCS.PHASECHK.TRANS64.TRYWAIT P1, [R5+URZ+0x33460], R0 ;  /* 0x03346000050075a7 */ /* 0x000ee4000802017f */
[----:B---3--:R-:W-:Y:S05]  /*339f0*/  @!P1 BRA `(.L_x_3116) ;  /* 0x0000007800789947 */ /* 0x008fea0003800000 */
.L_x_3414:
[----:B------:R-:W-:Y:S05]  /*33a00*/  @!P0 BRA `(.L_x_3117) ;  /* 0x0000000000048947 */ /* 0x000fea0003800000 */
[----:B------:R-:W-:Y:S01]  /*33a10*/  BPT.TRAP 0x1 ;  /* 0x000000040000795c */ /* 0x000fe20000300000 */
.L_x_3117:
[----:B------:R-:W4:Y:S02]  /*33a20*/  SYNCS.PHASECHK.TRANS64.TRYWAIT P1, [R3+URZ+0x33460], R2 ;  /* 0x03346002030075a7 */ /* 0x000f24000802017f */
[----:B----4-:R-:W-:Y:S05]  /*33a30*/  @!P1 BRA `(.L_x_3118) ;  /* 0x00000078007c9947 */ /* 0x010fea0003800000 */
.L_x_3415:
[----:B------:R-:W-:Y:S05]  /*33a40*/  @!P0 BRA `(.L_x_3119) ;  /* 0x0000000000048947 */ /* 0x000fea0003800000 */
[----:B------:R-:W-:Y:S01]  /*33a50*/  BPT.TRAP 0x1 ;  /* 0x000000040000795c */ /* 0x000fe20000300000 */
.L_x_3119:
[----:B------:R-:W5:Y:S02]  /*33a60*/  SYNCS.PHASECHK.TRANS64.TRYWAIT P1, [R5+URZ+0x33480], R0 ;  /* 0x03348000050075a7 */ /* 0x000f64000802017f */
[----:B-----5:R-:W-:Y:S05]  /*33a70*/  @!P1 BRA `(.L_x_3120) ;  /* 0x0000007800809947 */ /* 0x020fea0003800000 */
.L_x_3416:
[----:B------:R-:W-:Y:S05]  /*33a80*/  @!P0 BRA `(.L_x_3121) ;  /* 0x0000000000048947 */ /* 0x000fea0003800000 */
[----:B------:R-:W-:Y:S01]  /*33a90*/  BPT.TRAP 0x1 ;  /* 0x000000040000795c */ /* 0x000fe20000300000 */
.L_x_3121:
[----:B------:R0:W0:Y:S02]  /*33aa0*/  SYNCS.PHASECHK.TRANS64.TRYWAIT P0, [R3+URZ+0x33480], R2 ;  /* 0x03348002030075a7 */ /* 0x000024000800017f */
[----:B0-----:R-:W-:Y:S05]  /*33ab0*/  @!P0 NANOSLEEP.SYNCS 0x989680 ;  /* 0x009896800000895d */ /* 0x001fea0003900000 */
[----:B------:R-:W0:Y:S02]  /*33ac0*/  @!P0 SYNCS.PHASECHK.TRANS64 P0, [R3+URZ+0x33480], R2 ;  /* 0x03348002030085a7 */ /* 0x000e24000800007f */
[----:B0-----:R-:W-:Y:S05]  /*33ad0*/  @!P0 BRA `(.L_x_3121) ;  /* 0xfffffffc00f08947 */ /* 0x001fea000383ffff */
.L_x_2748:
[----:B------:R-:W-:Y:S05]  /*33ae0*/  BSYNC B8 ;  /* 0x0000000000087941 */ /* 0x000fea0003800000 */
.L_x_2745:
[----:B------:R-:W-:Y:S05]  /*33af0*/  EXIT ;  /* 0x000000000000794d */ /* 0x000fea0003800000 */
.L_x_2768:
[----:B-1----:R1:W2:Y:S02]  /*33b00*/  SYNCS.PHASECHK.TRANS64.TRYWAIT P5, [R93+URZ+0x33490], R94 ;  /* 0x0334905e5d0075a7 */ /* 0x0022a400080a017f */
[----:B--2---:R-:W-:Y:S05]  /*33b10*/  @!P5 NANOSLEEP.SYNCS 0x989680 ;  /* 0x009896800000d95d */ /* 0x004fea0003900000 */
[----:B------:R-:W2:Y:S02]  /*33b20*/  @!P5 SYNCS.PHASECHK.TRANS64 P5, [R93+URZ+0x33490], R94 ;  /* 0x0334905e5d00d5a7 */ /* 0x000ea400080a007f */
[----:B--2---:R-:W-:Y:S05]  /*33b30*/  @!P5 BRA `(.L_x_2768) ;  /* 0xfffffffc00f0d947 */ /* 0x004fea000383ffff */
[----:B------:R-:W-:Y:S05]  /*33b40*/  BRA `(.L_x_3122) ;  /* 0xfffffd0000f07947 */ /* 0x000fea000383ffff */
.L_x_2769:
        /* <DEDUP_REMOVED lines=8> */
.L_x_3124:
[----:B------:R-:W-:Y:S05]  /*33bd0*/  BSYNC B1 ;  /* 0x0000000000017941 */ /* 0x000fea0003800000 */
.L_x_3123:
        /* <DEDUP_REMOVED lines=8> */
.L_x_3125:
[----:B------:R-:W-:Y:S01]  /*33c60*/  IMAD.MOV.U32 R11, RZ, RZ, R14 ;  /* 0x000000ffff0b7224 */ /* 0x000fe200078e000e */
[----:B------:R-:W-:Y:S06]  /*33c70*/  BRA `(.L_x_3126) ;  /* 0xfffffd0000b87947 */ /* 0x000fec000383ffff */
.L_x_2794:
[----:B------:R-:W-:Y:S01]  /*33c80*/  BSSY B1, `(.L_x_3127) ;  /* 0x0000008000017945 */ /* 0x000fe20003800000 */
[----:B0-----:R-:W-:Y:S02]  /*33c90*/  IMAD.MOV.U32 R13, RZ, RZ, R119 ;  /* 0x000000ffff0d7224 */ /* 0x001fe400078e0077 */
[----:B------:R-:W-:Y:S02]  /*33ca0*/  IMAD.MOV.U32 R12, RZ, RZ, 0x1 ;  /* 0x00000001ff0c7424 */ /* 0x000fe400078e00ff */
[----:B----4-:R-:W-:Y:S02]  /*33cb0*/  IMAD.MOV.U32 R11, RZ, RZ, 0x1e1f ;  /* 0x00001e1fff0b7424 */ /* 0x010fe400078e00ff */
[----:B------:R-:W-:-:S07]  /*33cc0*/  IMAD.MOV.U32 R15, RZ, RZ, -0x1 ;  /* 0xffffffffff0f7424 */ /* 0x000fce00078e00ff */
[----:B-123--:R-:W-:Y:S05]  /*33cd0*/  WARPSYNC.COLLECTIVE R15, `(.L_x_3128) ;  /* 0x000000000f087348 */ /* 0x00efea0003c00000 */
[----:B------:R0:W4:Y:S02]  /*33ce0*/  SHFL.IDX P6, R14, R13, R12, R11 ;  /* 0x0000000c0d0e7389 */ /* 0x00012400000c000b */
[----:B01234-:R-:W-:Y:S01]  /*33cf0*/  ENDCOLLECTIVE ;  /* 0x000000000000791b */ /* 0x01ffe20003800000 */
.L_x_3128:
[----:B------:R-:W-:Y:S05]  /*33d00*/  BSYNC B1 ;  /* 0x0000000000017941 */ /* 0x000fea0003800000 */
.L_x_3127:
        /* <DEDUP_REMOVED lines=8> */
.L_x_3129:
[----:B------:R-:W-:Y:S01]  /*33d90*/  IMAD.MOV.U32 R120, RZ, RZ, R14 ;  /* 0x000000ffff787224 */ /* 0x000fe200078e000e */
[----:B------:R-:W-:Y:S06]  /*33da0*/  BRA `(.L_x_3130) ;  /* 0xfffffd2c00b07947 */ /* 0x000fec000383ffff */
.L_x_2824:
[----:B-1----:R1:W2:Y:S02]  /*33db0*/  SYNCS.PHASECHK.TRANS64.TRYWAIT P5, [R93+URZ+0x33490], R94 ;  /* 0x0334905e5d0075a7 */ /* 0x0022a400080a017f */
[----:B--2---:R-:W-:Y:S05]  /*33dc0*/  @!P5 NANOSLEEP.SYNCS 0x989680 ;  /* 0x009896800000d95d */ /* 0x004fea0003900000 */
[----:B------:R-:W2:Y:S02]  /*33dd0*/  @!P5 SYNCS.PHASECHK.TRANS64 P5, [R93+URZ+0x33490], R94 ;  /* 0x0334905e5d00d5a7 */ /* 0x000ea400080a007f */
[----:B--2---:R-:W-:Y:S05]  /*33de0*/  @!P5 BRA `(.L_x_2824) ;  /* 0xfffffffc00f0d947 */ /* 0x004fea000383ffff */
[----:B------:R-:W-:Y:S05]  /*33df0*/  BRA `(.L_x_3131) ;  /* 0xfffffd6000c07947 */ /* 0x000fea000383ffff */
.L_x_2825:
        /* <DEDUP_REMOVED lines=8> */
.L_x_3133:
[----:B------:R-:W-:Y:S05]  /*33e80*/  BSYNC B1 ;  /* 0x0000000000017941 */ /* 0x000fea0003800000 */
.L_x_3132:
        /* <DEDUP_REMOVED lines=8> */
.L_x_3134:
[----:B------:R-:W-:Y:S01]  /*33f10*/  IMAD.MOV.U32 R11, RZ, RZ, R14 ;  /* 0x000000ffff0b7224 */ /* 0x000fe200078e000e */
[----:B------:R-:W-:Y:S06]  /*33f20*/  BRA `(.L_x_3135) ;  /* 0xfffffd6000907947 */ /* 0x000fec000383ffff */
.L_x_2838:
        /* <DEDUP_REMOVED lines=8> */
.L_x_3137:
[----:B------:R-:W-:Y:S05]  /*33fb0*/  BSYNC B1 ;  /* 0x0000000000017941 */ /* 0x000fea0003800000 */
.L_x_3136:
        /* <DEDUP_REMOVED lines=8> */
.L_x_3138:
[----:B------:R-:W-:Y:S01]  /*34040*/  IMAD.MOV.U32 R120, RZ, RZ, R14 ;  /* 0x000000ffff787224 */ /* 0x000fe200078e000e */
[----:B------:R-:W-:Y:S06]  /*34050*/  BRA `(.L_x_3139) ;  /* 0xfffffd9000107947 */ /* 0x000fec000383ffff */
.L_x_2851:
[----:B0-----:R0:W1:Y:S02]  /*34060*/  SYNCS.PHASECHK.TRANS64.TRYWAIT P3, [R93+URZ+0x33490], R94 ;  /* 0x0334905e5d0075a7 */ /* 0x001064000806017f */
[----:B-1----:R-:W-:Y:S05]  /*34070*/  @!P3 NANOSLEEP.SYNCS 0x989680 ;  /* 0x009896800000b95d */ /* 0x002fea0003900000 */
[----:B------:R-:W1:Y:S02]  /*34080*/  @!P3 SYNCS.PHASECHK.TRANS64 P3, [R93+URZ+0x33490], R94 ;  /* 0x0334905e5d00b5a7 */ /* 0x000e64000806007f */
[----:B-1----:R-:W-:Y:S05]  /*34090*/  @!P3 BRA `(.L_x_2851) ;  /* 0xfffffffc00f0b947 */ /* 0x002fea000383ffff */
[----:B------:R-:W-:Y:S05]  /*340a0*/  BRA `(.L_x_3140) ;  /* 0xfffffdbc00a87947 */ /* 0x000fea000383ffff */
.L_x_2852:
[----:B------:R-:W-:Y:S01]  /*340b0*/  BSSY B1, `(.L_x_3141) ;  /* 0x0000008000017945 */ /* 0x000fe20003800000 */
[----:B------:R-:W-:Y:S01]  /*340c0*/  IMAD.MOV.U32 R13, RZ, RZ, R45 ;  /* 0x000000ffff0d7224 */ /* 0x000fe200078e002d */
[----:B------:R-:W-:Y:S01]  /*340d0*/  MOV R15, 0xffffffff ;  /* 0xffffffff000f7802 */ /* 0x000fe20000000f00 */
[----:B------:R-:W-:Y:S02]  /*340e0*/  IMAD.MOV.U32 R12, RZ, RZ, RZ ;  /* 0x000000ffff0c7224 */ /* 0x000fe400078e00ff */
[----:B------:R-:W-:-:S07]  /*340f0*/  IMAD.MOV.U32 R11, RZ, RZ, 0x1e1f ;  /* 0x00001e1fff0b7424 */ /* 0x000fce00078e00ff */
[----:B0-----:R-:W-:Y:S05]  /*34100*/  WARPSYNC.COLLECTIVE R15, `(.L_x_3142) ;  /* 0x000000000f087348 */ /* 0x001fea0003c00000 */
[----:B------:R1:W2:Y:S02]  /*34110*/  SHFL.IDX P6, R14, R13, R12, R11 ;  /* 0x0000000c0d0e7389 */ /* 0x0002a400000c000b */
[----:B012---:R-:W-:Y:S01]  /*34120*/  ENDCOLLECTIVE ;  /* 0x000000000000791b */ /* 0x007fe20003800000 */
.L_x_3142:
[----:B------:R-:W-:Y:S05]  /*34130*/  BSYNC B1 ;  /* 0x0000000000017941 */ /* 0x000fea0003800000 */
.L_x_3141:
        /* <DEDUP_REMOVED lines=8> */
.L_x_3143:
[----:B------:R-:W-:Y:S01]  /*341c0*/  IMAD.MOV.U32 R42, RZ, RZ, R14 ;  /* 0x000000ffff2a7224 */ /* 0x000fe200078e000e */
[----:B------:R-:W-:Y:S06]  /*341d0*/  BRA `(.L_x_3144) ;  /* 0xfffffdbc00d87947 */ /* 0x000fec000383ffff */
.L_x_2855:
        /* <DEDUP_REMOVED lines=8> */
.L_x_3146:
[----:B------:R-:W-:Y:S05]  /*34260*/  BSYNC B1 ;  /* 0x0000000000017941 */ /* 0x000fea0003800000 */
.L_x_3145:
        /* <DEDUP_REMOVED lines=8> */
.L_x_3147:
[----:B------:R-:W-:Y:S01]  /*342f0*/  IMAD.MOV.U32 R42, RZ, RZ, R14 ;  /* 0x000000ffff2a7224 */ /* 0x000fe200078e000e */
[----:B------:R-:W-:Y:S06]  /*34300*/  BRA `(.L_x_3148) ;  /* 0xfffffdc000387947 */ /* 0x000fec000383ffff */
.L_x_2859:
[----:B------:R0:W0:Y:S02]  /*34310*/  SYNCS.PHASECHK.TRANS64.TRYWAIT P2, [R93+URZ+0x334b0], R94 ;  /* 0x0334b05e5d0075a7 */ /* 0x000024000804017f */
[----:B0-----:R-:W-:Y:S05]  /*34320*/  @!P2 NANOSLEEP.SYNCS 0x989680 ;  /* 0x009896800000a95d */ /* 0x001fea0003900000 */
[----:B------:R-:W0:Y:S02]  /*34330*/  @!P2 SYNCS.PHASECHK.TRANS64 P2, [R93+URZ+0x334b0], R94 ;  /* 0x0334b05e5d00a5a7 */ /* 0x000e24000804007f */
[----:B0-----:R-:W-:Y:S05]  /*34340*/  @!P2 BRA `(.L_x_2859) ;  /* 0xfffffffc00f0a947 */ /* 0x001fea000383ffff */
[----:B------:R-:W-:Y:S05]  /*34350*/  BRA `(.L_x_3149) ;  /* 0xfffffdc400147947 */ /* 0x000fea000383ffff */
.L_x_2869:
[----:B------:R-:W-:Y:S01]  /*34360*/  BSSY B0, `(.L_x_3150) ;  /* 0x0000007000007945 */ /* 0x000fe20003800000 */
[----:B------:R-:W-:Y:S01]  /*34370*/  IMAD.MOV.U32 R12, RZ, RZ, RZ ;  /* 0x000000ffff0c7224 */ /* 0x000fe200078e00ff */
[----:B------:R-:W-:Y:S01]  /*34380*/  MOV R11, 0x1f ;  /* 0x0000001f000b7802 */ /* 0x000fe20000000f00 */
[----:B------:R-:W-:-:S07]  /*34390*/  IMAD.MOV.U32 R15, RZ, RZ, -0x1 ;  /* 0xffffffffff0f7424 */ /* 0x000fce00078e00ff */
[----:B------:R-:W-:Y:S05]  /*343a0*/  WARPSYNC.COLLECTIVE R15, `(.L_x_3151) ;  /* 0x000000000f087348 */ /* 0x000fea0003c00000 */
[----:B------:R0:W1:Y:S02]  /*343b0*/  SHFL.IDX P6, R14, R13, R12, R11 ;  /* 0x0000000c0d0e7389 */ /* 0x00006400000c000b */
[----:B01----:R-:W-:Y:S01]  /*343c0*/  ENDCOLLECTIVE ;  /* 0x000000000000791b */ /* 0x003fe20003800000 */
.L_x_3151:
[----:B------:R-:W-:Y:S05]  /*343d0*/  BSYNC B0 ;  /* 0x0000000000007941 */ /* 0x000fea0003800000 */
.L_x_3150:
[----:B------:R0:W-:Y:S01]  /*343e0*/  STL [R1+0x2c], R14 ;  /* 0x00002c0e01007387 */ /* 0x0001e20000100800 */
[----:B------:R-:W-:Y:S05]  /*343f0*/  BRA `(.L_x_3152) ;  /* 0xfffffdd400547947 */ /* 0x000fea000383ffff */
.L_x_2879:
[----:B------:R-:W-:Y:S01]  /*34400*/  BSSY B1, `(.L_x_3153) ;  /* 0x0000007000017945 */ /* 0x000fe20003800000 */
[----:B------:R-:W-:Y:S02]  /*34410*/  IMAD.MOV.U32 R12, RZ, RZ, RZ ;  /* 0x000000ffff0c7224 */ /* 0x000fe400078e00ff */
[----:B------:R-:W-:Y:S02]  /*34420*/  IMAD.MOV.U32 R11, RZ, RZ, 0x1e1f ;  /* 0x00001e1fff0b7424 */ /* 0x000fe400078e00ff */
[----:B------:R-:W-:-:S07]  /*34430*/  IMAD.MOV.U32 R15, RZ, RZ, -0x1 ;  /* 0xffffffffff0f7424 */ /* 0x000fce00078e00ff */
[----:B0-----:R-:W-:Y:S05]  /*34440*/  WARPSYNC.COLLECTIVE R15, `(.L_x_3154) ;  /* 0x000000000f087348 */ /* 0x001fea0003c00000 */
[----:B0-----:R0:W1:Y:S02]  /*34450*/  SHFL.IDX P6, R14, R13, R12, R11 ;  /* 0x0000000c0d0e7389 */ /* 0x00106400000c000b */
[----:B01----:R-:W-:Y:S01]  /*34460*/  ENDCOLLECTIVE ;  /* 0x000000000000791b */ /* 0x003fe20003800000 */
.L_x_3154:
[----:B------:R-:W-:Y:S05]  /*34470*/  BSYNC B1 ;  /* 0x0000000000017941 */ /* 0x000fea0003800000 */
.L_x_3153:
        /* <DEDUP_REMOVED lines=8> */
.L_x_3155:
[----:B------:R-:W-:Y:S02]  /*34500*/  IMAD.MOV.U32 R13, RZ, RZ, R3 ;  /* 0x000000ffff0d7224 */ /* 0x000fe400078e0003 */
[----:B------:R-:W-:-:S07]  /*34510*/  IMAD.MOV.U32 R7, RZ, RZ, R14 ;  /* 0x000000ffff077224 */ /* 0x000fce00078e000e */
[----:B------:R-:W-:Y:S05]  /*34520*/  WARPSYNC.COLLECTIVE R15, `(.L_x_3156) ;  /* 0x000000000f087348 */ /* 0x000fea0003c00000 */
[----:B------:R0:W1:Y:S02]  /*34530*/  SHFL.IDX P6, R14, R13, R12, R11 ;  /* 0x0000000c0d0e7389 */ /* 0x00006400000c000b */
[----:B01----:R-:W-:Y:S01]  /*34540*/  ENDCOLLECTIVE ;  /* 0x000000000000791b */ /* 0x003fe20003800000 */
.L_x_3156:
[----:B------:R-:W-:Y:S02]  /*34550*/  IMAD.MOV.U32 R13, RZ, RZ, R39 ;  /* 0x000000ffff0d7224 */ /* 0x000fe400078e0027 */
[----:B------:R-:W-:-:S07]  /*34560*/  IMAD.MOV.U32 R3, RZ, RZ, R14 ;  /* 0x000000ffff037224 */ /* 0x000fce00078e000e */
[----:B------:R-:W-:Y:S05]  /*34570*/  WARPSYNC.COLLECTIVE R15, `(.L_x_3157) ;  /* 0x000000000f087348 */ /* 0x000fea0003c00000 */
[----:B------:R0:W1:Y:S02]  /*34580*/  SHFL.IDX P6, R14, R13, R12, R11 ;  /* 0x0000000c0d0e7389 */ /* 0x00006400000c000b */
[----:B01----:R-:W-:Y:S01]  /*34590*/  ENDCOLLECTIVE ;  /* 0x000000000000791b */ /* 0x003fe20003800000 */
.L_x_3157:
[----:B------:R-:W-:Y:S01]  /*345a0*/  IMAD.MOV.U32 R39, RZ, RZ, R14 ;  /* 0x000000ffff277224 */ /* 0x000fe200078e000e */
[----:B------:R-:W-:Y:S06]  /*345b0*/  BRA `(.L_x_3158) ;  /* 0xfffffdd800bc7947 */ /* 0x000fec000383ffff */
.L_x_2883:
[----:B-1----:R1:W2:Y:S02]  /*345c0*/  SYNCS.PHASECHK.TRANS64.TRYWAIT P0, [R18+URZ+0x33400], R3 ;  /* 0x03340003120075a7 */ /* 0x0022a4000800017f */
[----:B--2---:R-:W-:Y:S05]  /*345d0*/  @!P0 NANOSLEEP.SYNCS 0x989680 ;  /* 0x009896800000895d */ /* 0x004fea0003900000 */
[----:B------:R-:W2:Y:S02]  /*345e0*/  @!P0 SYNCS.PHASECHK.TRANS64 P0, [R18+URZ+0x33400], R3 ;  /* 0x03340003120085a7 */ /* 0x000ea4000800007f */
[----:B--2---:R-:W-:Y:S05]  /*345f0*/  @!P0 BRA `(.L_x_2883) ;  /* 0xfffffffc00f08947 */ /* 0x004fea000383ffff */
[----:B------:R-:W-:Y:S05]  /*34600*/  BRA `(.L_x_3159) ;  /* 0xfffffde000207947 */ /* 0x000fea000383ffff */
.L_x_2895:
[----:B------:R-:W-:Y:S01]  /*34610*/  BSSY B1, `(.L_x_3160) ;  /* 0x0000007000017945 */ /* 0x000fe20003800000 */
[----:B------:R-:W-:Y:S02]  /*34620*/  IMAD.MOV.U32 R12, RZ, RZ, RZ ;  /* 0x000000ffff0c7224 */ /* 0x000fe400078e00ff */
[----:B------:R-:W-:Y:S02]  /*34630*/  IMAD.MOV.U32 R11, RZ, RZ, 0x1e1f ;  /* 0x00001e1fff0b7424 */ /* 0x000fe400078e00ff */
[----:B------:R-:W-:-:S07]  /*34640*/  IMAD.MOV.U32 R15, RZ, RZ, -0x1 ;  /* 0xffffffffff0f7424 */ /* 0x000fce00078e00ff */
[----:B0-----:R-:W-:Y:S05]  /*34650*/  WARPSYNC.COLLECTIVE R15, `(.L_x_3161) ;  /* 0x000000000f087348 */ /* 0x001fea0003c00000 */
[----:B0-----:R0:W1:Y:S02]  /*34660*/  SHFL.IDX P6, R14, R13, R12, R11 ;  /* 0x0000000c0d0e7389 */ /* 0x00106400000c000b */
[----:B01----:R-:W-:Y:S01]  /*34670*/  ENDCOLLECTIVE ;  /* 0x000000000000791b */ /* 0x003fe20003800000 */
.L_x_3161:
[----:B------:R-:W-:Y:S05]  /*34680*/  BSYNC B1 ;  /* 0x0000000000017941 */ /* 0x000fea0003800000 */
.L_x_3160:
        /* <DEDUP_REMOVED lines=8> */
.L_x_3162:
[----:B------:R-:W-:Y:S02]  /*34710*/  IMAD.MOV.U32 R13, RZ, RZ, R45 ;  /* 0x000000ffff0d7224 */ /* 0x000fe400078e002d */
[----:B------:R-:W-:-:S07]  /*34720*/  IMAD.MOV.U32 R37, RZ, RZ, R14 ;  /* 0x000000ffff257224 */ /* 0x000fce00078e000e */
[----:B------:R-:W-:Y:S05]  /*34730*/  WARPSYNC.COLLECTIVE R15, `(.L_x_3163) ;  /* 0x000000000f087348 */ /* 0x000fea0003c00000 */
[----:B------:R0:W1:Y:S02]  /*34740*/  SHFL.IDX P6, R14, R13, R12, R11 ;  /* 0x0000000c0d0e7389 */ /* 0x00006400000c000b */
[----:B01----:R-:W-:Y:S01]  /*34750*/  ENDCOLLECTIVE ;  /* 0x000000000000791b */ /* 0x003fe20003800000 */
.L_x_3163:
[----:B------:R-:W-:Y:S02]  /*34760*/  IMAD.MOV.U32 R13, RZ, RZ, R47 ;  /* 0x000000ffff0d7224 */ /* 0x000fe400078e002f */
[----:B------:R-:W-:-:S07]  /*34770*/  IMAD.MOV.U32 R45, RZ, RZ, R14 ;  /* 0x000000ffff2d7224 */ /* 0x000fce00078e000e */
[----:B------:R-:W-:Y:S05]  /*34780*/  WARPSYNC.COLLECTIVE R15, `(.L_x_3164) ;  /* 0x000000000f087348 */ /* 0x000fea0003c00000 */
[----:B------:R0:W1:Y:S02]  /*34790*/  SHFL.IDX P6, R14, R13, R12, R11 ;  /* 0x0000000c0d0e7389 */ /* 0x00006400000c000b */
[----:B01----:R-:W-:Y:S01]  /*347a0*/  ENDCOLLECTIVE ;  /* 0x000000000000791b */ /* 0x003fe20003800000 */
.L_x_3164:
[----:B------:R-:W-:Y:S01]  /*347b0*/  MOV R47, R14 ;  /* 0x0000000e002f7202 */ /* 0x000fe20000000f00 */
[----:B------:R-:W-:Y:S06]  /*347c0*/  BRA `(.L_x_3165) ;  /* 0xfffffe1000187947 */ /* 0x000fec000383ffff */
.L_x_2899:
[----:B0-----:R0:W1:Y:S02]  /*347d0*/  SYNCS.PHASECHK.TRANS64.TRYWAIT P0, [R18+URZ+0x33400], R3 ;  /* 0x03340003120075a7 */ /* 0x001064000800017f */
[----:B-1----:R-:W-:Y:S05]  /*347e0*/  @!P0 NANOSLEEP.SYNCS 0x989680 ;  /* 0x009896800000895d */ /* 0x002fea0003900000 */
[----:B------:R-:W1:Y:S02]  /*347f0*/  @!P0 SYNCS.PHASECHK.TRANS64 P0, [R18+URZ+0x33400], R3 ;  /* 0x03340003120085a7 */ /* 0x000e64000800007f */
[----:B-1----:R-:W-:Y:S05]  /*34800*/  @!P0 BRA `(.L_x_2899) ;  /* 0xfffffffc00f08947 */ /* 0x002fea000383ffff */
[----:B------:R-:W-:Y:S05]  /*34810*/  BRA `(.L_x_3166) ;  /* 0xfffffe1400247947 */ /* 0x000fea000383ffff */
.L_x_2907:
[----:B-1----:R1:W2:Y:S02]  /*34820*/  SYNCS.PHASECHK.TRANS64.TRYWAIT P1, [R3+URZ+0x33430], R0 ;  /* 0x03343000030075a7 */ /* 0x0022a4000802017f */
[----:B--2---:R-:W-:Y:S05]  /*34830*/  @!P1 NANOSLEEP.SYNCS 0x989680 ;  /* 0x009896800000995d */ /* 0x004fea0003900000 */
[----:B------:R-:W2:Y:S02]  /*34840*/  @!P1 SYNCS.PHASECHK.TRANS64 P1, [R3+URZ+0x33430], R0 ;  /* 0x03343000030095a7 */ /* 0x000ea4000802007f */
[----:B--2---:R-:W-:Y:S05]  /*34850*/  @!P1 BRA `(.L_x_2907) ;  /* 0xfffffffc00f09947 */ /* 0x004fea000383ffff */
[----:B------:R-:W-:Y:S05]  /*34860*/  BRA `(.L_x_2906) ;  /* 0xfffffe4400687947 */ /* 0x000fea000383ffff */
.L_x_2914:
[----:B--2---:R2:W3:Y:S02]  /*34870*/  SYNCS.PHASECHK.TRANS64.TRYWAIT P2, [R5+URZ+0x33430], R0 ;  /* 0x03343000050075a7 */ /* 0x0044e4000804017f */
[----:B---3--:R-:W-:Y:S05]  /*34880*/  @!P2 NANOSLEEP.SYNCS 0x989680 ;  /* 0x009896800000a95d */ /* 0x008fea0003900000 */
[----:B------:R-:W3:Y:S02]  /*34890*/  @!P2 SYNCS.PHASECHK.TRANS64 P2, [R5+URZ+0x33430], R0 ;  /* 0x033430000500a5a7 */ /* 0x000ee4000804007f */
[----:B---3--:R-:W-:Y:S05]  /*348a0*/  @!P2 BRA `(.L_x_2914) ;  /* 0xfffffffc00f0a947 */ /* 0x008fea000383ffff */
[----:B------:R-:W-:Y:S05]  /*348b0*/  BRA `(.L_x_2913) ;  /* 0xfffffe8000787947 */ /* 0x000fea000383ffff */
.L_x_2918:
[----:B-1----:R1:W2:Y:S02]  /*348c0*/  SYNCS.PHASECHK.TRANS64.TRYWAIT P1, [R4+URZ+0x33450], R0 ;  /* 0x03345000040075a7 */ /* 0x0022a4000802017f */
[----:B--2---:R-:W-:Y:S05]  /*348d0*/  @!P1 NANOSLEEP.SYNCS 0x989680 ;  /* 0x009896800000995d */ /* 0x004fea0003900000 */
[----:B------:R-:W2:Y:S02]  /*348e0*/  @!P1 SYNCS.PHASECHK.TRANS64 P1, [R4+URZ+0x33450], R0 ;  /* 0x03345000040095a7 */ /* 0x000ea4000802007f */
[----:B--2---:R-:W-:Y:S05]  /*348f0*/  @!P1 BRA `(.L_x_2918) ;  /* 0xfffffffc00f09947 */ /* 0x004fea000383ffff */
[----:B------:R-:W-:Y:S05]  /*34900*/  BRA `(.L_x_2915) ;  /* 0xfffffe9000b47947 */ /* 0x000fea000383ffff */
.L_x_2927:
[----:B---3--:R3:W4:Y:S02]  /*34910*/  SYNCS.PHASECHK.TRANS64.TRYWAIT P1, [R0+URZ+0x33430], R5 ;  /* 0x03343005000075a7 */ /* 0x008724000802017f */
[----:B----4-:R-:W-:Y:S05]  /*34920*/  @!P1 NANOSLEEP.SYNCS 0x989680 ;  /* 0x009896800000995d */ /* 0x010fea0003900000 */
[----:B------:R-:W4:Y:S02]  /*34930*/  @!P1 SYNCS.PHASECHK.TRANS64 P1, [R0+URZ+0x33430], R5 ;  /* 0x03343005000095a7 */ /* 0x000f24000802007f */
[----:B----4-:R-:W-:Y:S05]  /*34940*/  @!P1 BRA `(.L_x_2927) ;  /* 0xfffffffc00f09947 */ /* 0x010fea000383ffff */
[----:B------:R-:W-:Y:S05]  /*34950*/  BRA `(.L_x_2926) ;  /* 0xfffffec000c07947 */ /* 0x000fea000383ffff */
.L_x_2931:
[----:B--2---:R2:W3:Y:S02]  /*34960*/  SYNCS.PHASECHK.TRANS64.TRYWAIT P1, [R4+URZ+0x33450], R0 ;  /* 0x03345000040075a7 */ /* 0x0044e4000802017f */
[----:B---3--:R-:W-:Y:S05]  /*34970*/  @!P1 NANOSLEEP.SYNCS 0x989680 ;  /* 0x009896800000995d */ /* 0x008fea0003900000 */
[----:B------:R-:W3:Y:S02]  /*34980*/  @!P1 SYNCS.PHASECHK.TRANS64 P1, [R4+URZ+0x33450], R0 ;  /* 0x03345000040095a7 */ /* 0x000ee4000802007f */
[----:B---3--:R-:W-:Y:S05]  /*34990*/  @!P1 BRA `(.L_x_2931) ;  /* 0xfffffffc00f09947 */ /* 0x008fea000383ffff */
[----:B------:R-:W-:Y:S05]  /*349a0*/  BRA `(.L_x_2928) ;  /* 0xfffffed000f07947 */ /* 0x000fea000383ffff */
.L_x_2938:
[----:B--2---:R2:W3:Y:S02]  /*349b0*/  SYNCS.PHASECHK.TRANS64.TRYWAIT P1, [R3+URZ+0x33450], R6 ;  /* 0x03345006030075a7 */ /* 0x0044e4000802017f */
[----:B---3--:R-:W-:Y:S05]  /*349c0*/  @!P1 NANOSLEEP.SYNCS 0x989680 ;  /* 0x009896800000995d */ /* 0x008fea0003900000 */
[----:B------:R-:W3:Y:S02]  /*349d0*/  @!P1 SYNCS.PHASECHK.TRANS64 P1, [R3+URZ+0x33450], R6 ;  /* 0x03345006030095a7 */ /* 0x000ee4000802007f */
[----:B---3--:R-:W-:Y:S05]  /*349e0*/  @!P1 BRA `(.L_x_2938) ;  /* 0xfffffffc00f09947 */ /* 0x008fea000383ffff */
[----:B------:R-:W-:Y:S05]  /*349f0*/  BRA `(.L_x_2937) ;  /* 0xfffffef400d87947 */ /* 0x000fea000383ffff */
.L_x_2942:
        /* <DEDUP_REMOVED lines=11> */
[----:B-----5:R-:W-:Y:S01]  /*34ab0*/  IMAD.MOV.U32 R12, RZ, RZ, R0 ;  /* 0x000000ffff0c7224 */ /* 0x020fe200078e0000 */
[----:B------:R-:W-:-:S02]  /*34ac0*/  SEL R26, R11, R128, P0 ;  /* 0x000000800b1a7207 */ /* 0x000fc40000000000 */
[----:B------:R-:W-:Y:S01]  /*34ad0*/  SEL R27, R128, R11, P0 ;  /* 0x0000000b801b7207 */ /* 0x000fe20000000000 */
[----:B------:R-:W-:Y:S01]  /*34ae0*/  IMAD.MOV.U32 R11, RZ, RZ, 0x1c1f ;  /* 0x00001c1fff0b7424 */ /* 0x000fe200078e00ff */
[----:B------:R-:W-:Y:S01]  /*34af0*/  SEL R46, R15, R46, P0 ;  /* 0x0000002e0f2e7207 */ /* 0x000fe20000000000 */
[----:B------:R-:W-:Y:S01]  /*34b00*/  IMAD.MOV.U32 R15, RZ, RZ, -0x1 ;  /* 0xffffffffff0f7424 */ /* 0x000fe200078e00ff */
[----:B------:R-:W-:Y:S01]  /*34b10*/  SEL R4, R3, R123, P0 ;  /* 0x0000007b03047207 */ /* 0x000fe20000000000 */
[----:B------:R-:W-:Y:S01]  /*34b20*/  IMAD.MOV.U32 R128, RZ, RZ, RZ ;  /* 0x000000ffff807224 */ /* 0x000fe200078e00ff */
[----:B------:R-:W-:Y:S02]  /*34b30*/  SEL R147, R123, R3, P0 ;  /* 0x000000037b937207 */ /* 0x000fe40000000000 */
[----:B------:R-:W-:Y:S02]  /*34b40*/  SEL R3, R14, R133, P0 ;  /* 0x000000850e037207 */ /* 0x000fe40000000000 */
[----:B------:R-:W-:-:S07]  /*34b50*/  SEL R133, R133, R14, P0 ;  /* 0x0000000e85857207 */ /* 0x000fce0000000000 */
[----:B0--3--:R-:W-:Y:S05]  /*34b60*/  WARPSYNC.COLLECTIVE R15, `(.L_x_3167) ;  /* 0x000000000f087348 */ /* 0x009fea0003c00000 */
[----:B------:R1:W2:Y:S02]  /*34b70*/  SHFL.IDX P6, R14, R13, R12, R11 ;  /* 0x0000000c0d0e7389 */ /* 0x0002a400000c000b */
[----:B0123--:R-:W-:Y:S01]  /*34b80*/  ENDCOLLECTIVE ;  /* 0x000000000000791b */ /* 0x00ffe20003800000 */
.L_x_3167:
        /* <DEDUP_REMOVED lines=18> */
.L_x_3168:
        /* <DEDUP_REMOVED lines=19> */
.L_x_3169:
        /* <DEDUP_REMOVED lines=17> */
.L_x_3170:
        /* <DEDUP_REMOVED lines=19> */
.L_x_3171:
        /* <DEDUP_REMOVED lines=18> */
.L_x_3172:
        /* <DEDUP_REMOVED lines=17> */
.L_x_3173:
[----:B------:R-:W-:Y:S02]  /*35250*/  IMAD.MOV.U32 R13, RZ, RZ, R147 ;  /* 0x000000ffff0d7224 */ /* 0x000fe400078e0093 */
[----:B------:R-:W-:-:S07]  /*35260*/  IMAD.MOV.U32 R86, RZ, RZ, R14 ;  /* 0x000000ffff567224 */ /* 0x000fce00078e000e */
[----:B------:R-:W-:Y:S05]  /*35270*/  WARPSYNC.COLLECTIVE R15, `(.L_x_3174) ;  /* 0x000000000f087348 */ /* 0x000fea0003c00000 */
[----:B------:R0:W1:Y:S02]  /*35280*/  SHFL.IDX P6, R14, R13, R12, R11 ;  /* 0x0000000c0d0e7389 */ /* 0x00006400000c000b */
[----:B01----:R-:W-:Y:S01]  /*35290*/  ENDCOLLECTIVE ;  /* 0x000000000000791b */ /* 0x003fe20003800000 */
.L_x_3174:
        /* <DEDUP_REMOVED lines=8> */
.L_x_3175:
[----:B------:R-:W-:Y:S02]  /*35320*/  SEL R113, R115, R92, P0 ;  /* 0x0000005c73717207 */ /* 0x000fe40000000000 */
[----:B------:R-:W-:Y:S01]  /*35330*/  SEL R115, R92, R115, P0 ;  /* 0x000000735c737207 */ /* 0x000fe20000000000 */
[----:B------:R-:W-:Y:S02]  /*35340*/  IMAD.MOV.U32 R13, RZ, RZ, R119 ;  /* 0x000000ffff0d7224 */ /* 0x000fe400078e0077 */
[----:B------:R-:W-:-:S07]  /*35350*/  IMAD.MOV.U32 R118, RZ, RZ, R14 ;  /* 0x000000ffff767224 */ /* 0x000fce00078e000e */
[----:B------:R-:W-:Y:S05]  /*35360*/  WARPSYNC.COLLECTIVE R15, `(.L_x_3176) ;  /* 0x000000000f087348 */ /* 0x000fea0003c00000 */
[----:B------:R0:W1:Y:S02]  /*35370*/  SHFL.IDX P6, R14, R13, R12, R11 ;  /* 0x0000000c0d0e7389 */ /* 0x00006400000c000b */
[----:B01----:R-:W-:Y:S01]  /*35380*/  ENDCOLLECTIVE ;  /* 0x000000000000791b */ /* 0x003fe20003800000 */
.L_x_3176:
[----:B------:R-:W-:Y:S01]  /*35390*/  MOV R13, R143 ;  /* 0x0000008f000d7202 */ /* 0x000fe20000000f00 */
[----:B------:R-:W-:Y:S02]  /*353a0*/  IMAD.MOV.U32 R12, RZ, RZ, R121 ;  /* 0x000000ffff0c7224 */ /* 0x000fe400078e0079 */
[----:B------:R-:W-:-:S07]  /*353b0*/  IMAD.MOV.U32 R119, RZ, RZ, R14 ;  /* 0x000000ffff777224 */ /* 0x000fce00078e000e */
[----:B------:R-:W-:Y:S05]  /*353c0*/  WARPSYNC.COLLECTIVE R15, `(.L_x_3177) ;  /* 0x000000000f087348 */ /* 0x000fea0003c00000 */
[----:B------:R0:W1:Y:S02]  /*353d0*/  SHFL.IDX P6, R14, R13, R12, R11 ;  /* 0x0000000c0d0e7389 */ /* 0x00006400000c000b */
[----:B01----:R-:W-:Y:S01]  /*353e0*/  ENDCOLLECTIVE ;  /* 0x000000000000791b */ /* 0x003fe20003800000 */
.L_x_3177:
[----:B------:R-:W-:Y:S02]  /*353f0*/  IMAD.MOV.U32 R13, RZ, RZ, R146 ;  /* 0x000000ffff0d7224 */ /* 0x000fe400078e0092 */
[----:B------:R-:W-:-:S07]  /*35400*/  IMAD.MOV.U32 R84, RZ, RZ, R14 ;  /* 0x000000ffff547224 */ /* 0x000fce00078e000e */
[----:B------:R-:W-:Y:S05]  /*35410*/  WARPSYNC.COLLECTIVE R15, `(.L_x_3178) ;  /* 0x000000000f087348 */ /* 0x000fea0003c00000 */
[----:B------:R0:W1:Y:S02]  /*35420*/  SHFL.IDX P6, R14, R13, R12, R11 ;  /* 0x0000000c0d0e7389 */ /* 0x00006400000c000b */
[----:B01----:R-:W-:Y:S01]  /*35430*/  ENDCOLLECTIVE ;  /* 0x000000000000791b */ /* 0x003fe20003800000 */
.L_x_3178:
        /* <DEDUP_REMOVED lines=8> */
.L_x_3179:
[----:B------:R-:W-:Y:S02]  /*354c0*/  SEL R117, R119, R88, P0 ;  /* 0x0000005877757207 */ /* 0x000fe40000000000 */
[----:B------:R-:W-:Y:S01]  /*354d0*/  SEL R119, R88, R119, P0 ;  /* 0x0000007758777207 */ /* 0x000fe20000000000 */
[----:B------:R-:W-:Y:S02]  /*354e0*/  IMAD.MOV.U32 R13, RZ, RZ, R123 ;  /* 0x000000ffff0d7224 */ /* 0x000fe400078e007b */
[----:B------:R-:W-:-:S07]  /*354f0*/  IMAD.MOV.U32 R122, RZ, RZ, R14 ;  /* 0x000000ffff7a7224 */ /* 0x000fce00078e000e */
[----:B------:R-:W-:Y:S05]  /*35500*/  WARPSYNC.COLLECTIVE R15, `(.L_x_3180) ;  /* 0x000000000f087348 */ /* 0x000fea0003c00000 */
[----:B------:R0:W1:Y:S02]  /*35510*/  SHFL.IDX P6, R14, R13, R12, R11 ;  /* 0x0000000c0d0e7389 */ /* 0x00006400000c000b */
[----:B01----:R-:W-:Y:S01]  /*35520*/  ENDCOLLECTIVE ;  /* 0x000000000000791b */ /* 0x003fe20003800000 */
.L_x_3180:
[----:B------:R-:W-:Y:S02]  /*35530*/  IMAD.MOV.U32 R13, RZ, RZ, R132 ;  /* 0x000000ffff0d7224 */ /* 0x000fe400078e0084 */
[----:B------:R-:W-:Y:S01]  /*35540*/  IMAD.MOV.U32 R12, RZ, RZ, R121 ;  /* 0x000000ffff0c7224 */ /* 0x000fe200078e0079 */
[----:B------:R-:W-:-:S07]  /*35550*/  MOV R123, R14 ;  /* 0x0000000e007b7202 */ /* 0x000fce0000000f00 */
[----:B------:R-:W-:Y:S05]  /*35560*/  WARPSYNC.COLLECTIVE R15, `(.L_x_3181) ;  /* 0x000000000f087348 */ /* 0x000fea0003c00000 */
[----:B------:R0:W1:Y:S02]  /*35570*/  SHFL.IDX P6, R14, R13, R12, R11 ;  /* 0x0000000c0d0e7389 */ /* 0x00006400000c000b */
[----:B01----:R-:W-:Y:S01]  /*35580*/  ENDCOLLECTIVE ;  /* 0x000000000000791b */ /* 0x003fe20003800000 */
.L_x_3181:
[----:B------:R-:W-:Y:S02]  /*35590*/  IMAD.MOV.U32 R13, RZ, RZ, R144 ;  /* 0x000000ffff0d7224 */ /* 0x000fe400078e0090 */
[----:B------:R-:W-:-:S07]  /*355a0*/  IMAD.MOV.U32 R76, RZ, RZ, R14 ;  /* 0x000000ffff4c7224 */ /* 0x000fce00078e000e */
[----:B------:R-:W-:Y:S05]  /*355b0*/  WARPSYNC.COLLECTIVE R15, `(.L_x_3182) ;  /* 0x000000000f087348 */ /* 0x000fea0003c00000 */
[----:B------:R0:W1:Y:S02]  /*355c0*/  SHFL.IDX P6, R14, R13, R12, R11 ;  /* 0x0000000c0d0e7389 */ /* 0x00006400000c000b */
[----:B01----:R-:W-:Y:S01]  /*355d0*/  ENDCOLLECTIVE ;  /* 0x000000000000791b */ /* 0x003fe20003800000 */
.L_x_3182:
        /* <DEDUP_REMOVED lines=8> */
.L_x_3183:
[----:B------:R-:W-:Y:S01]  /*35660*/  MOV R13, R3 ;  /* 0x00000003000d7202 */ /* 0x000fe20000000f00 */
[----:B------:R-:W-:-:S07]  /*35670*/  IMAD.MOV.U32 R5, RZ, RZ, R14 ;  /* 0x000000ffff057224 */ /* 0x000fce00078e000e */
[----:B------:R-:W-:Y:S05]  /*35680*/  WARPSYNC.COLLECTIVE R15, `(.L_x_3184) ;  /* 0x000000000f087348 */ /* 0x000fea0003c00000 */
[----:B------:R0:W1:Y:S02]  /*35690*/  SHFL.IDX P6, R14, R13, R12, R11 ;  /* 0x0000000c0d0e7389 */ /* 0x00006400000c000b */
[----:B01----:R-:W-:Y:S01]  /*356a0*/  ENDCOLLECTIVE ;  /* 0x000000000000791b */ /* 0x003fe20003800000 */
.L_x_3184:
[----:B------:R-:W-:Y:S02]  /*356b0*/  IMAD.MOV.U32 R13, RZ, RZ, R6 ;  /* 0x000000ffff0d7224 */ /* 0x000fe400078e0006 */
[----:B------:R-:W-:Y:S02]  /*356c0*/  IMAD.MOV.U32 R12, RZ, RZ, R121 ;  /* 0x000000ffff0c7224 */ /* 0x000fe400078e0079 */
[----:B------:R-:W-:-:S07]  /*356d0*/  IMAD.MOV.U32 R3, RZ, RZ, R14 ;  /* 0x000000ffff037224 */ /* 0x000fce00078e000e */
[----:B------:R-:W-:Y:S05]  /*356e0*/  WARPSYNC.COLLECTIVE R15, `(.L_x_3185) ;  /* 0x000000000f087348 */ /* 0x000fea0003c00000 */
[----:B------:R0:W1:Y:S02]  /*356f0*/  SHFL.IDX P6, R14, R13, R12, R11 ;  /* 0x0000000c0d0e7389 */ /* 0x00006400000c000b */
[----:B01----:R-:W-:Y:S01]  /*35700*/  ENDCOLLECTIVE ;  /* 0x000000000000791b */ /* 0x003fe20003800000 */
.L_x_3185:
[----:B------:R-:W-:Y:S02]  /*35710*/  IMAD.MOV.U32 R13, RZ, RZ, R133 ;  /* 0x000000ffff0d7224 */ /* 0x000fe400078e0085 */
[----:B------:R-:W-:-:S07]  /*35720*/  IMAD.MOV.U32 R6, RZ, RZ, R14 ;  /* 0x000000ffff067224 */ /* 0x000fce00078e000e */
[----:B------:R-:W-:Y:S05]  /*35730*/  WARPSYNC.COLLECTIVE R15, `(.L_x_3186) ;  /* 0x000000000f087348 */ /* 0x000fea0003c00000 */
[----:B------:R0:W1:Y:S02]  /*35740*/  SHFL.IDX P6, R14, R13, R12, R11 ;  /* 0x0000000c0d0e7389 */ /* 0x00006400000c000b */
[----:B01----:R-:W-:Y:S01]  /*35750*/  ENDCOLLECTIVE ;  /* 0x000000000000791b */ /* 0x003fe20003800000 */
.L_x_3186:
[----:B------:R-:W-:Y:S02]  /*35760*/  IMAD.MOV.U32 R13, RZ, RZ, R106 ;  /* 0x000000ffff0d7224 */ /* 0x000fe400078e006a */
[----:B------:R-:W-:Y:S02]  /*35770*/  IMAD.MOV.U32 R12, RZ, RZ, R0 ;  /* 0x000000ffff0c7224 */ /* 0x000fe400078e0000 */
[----:B------:R-:W-:-:S07]  /*35780*/  IMAD.MOV.U32 R4, RZ, RZ, R14 ;  /* 0x000000ffff047224 */ /* 0x000fce00078e000e */
[----:B------:R-:W-:Y:S05]  /*35790*/  WARPSYNC.COLLECTIVE R15, `(.L_x_3187) ;  /* 0x000000000f087348 */ /* 0x000fea0003c00000 */
[----:B------:R0:W1:Y:S02]  /*357a0*/  SHFL.IDX P6, R14, R13, R12, R11 ;  /* 0x0000000c0d0e7389 */ /* 0x00006400000c000b */
[----:B01----:R-:W-:Y:S01]  /*357b0*/  ENDCOLLECTIVE ;  /* 0x000000000000791b */ /* 0x003fe20003800000 */
.L_x_3187:
        /* <DEDUP_REMOVED lines=9> */
.L_x_3188:
[----:B------:R-:W-:Y:S02]  /*35850*/  IMAD.MOV.U32 R13, RZ, RZ, R10 ;  /* 0x000000ffff0d7224 */ /* 0x000fe400078e000a */
[----:B------:R-:W-:Y:S02]  /*35860*/  IMAD.MOV.U32 R12, RZ, RZ, R121 ;  /* 0x000000ffff0c7224 */ /* 0x000fe400078e0079 */
[----:B------:R-:W-:-:S07]  /*35870*/  IMAD.MOV.U32 R7, RZ, RZ, R14 ;  /* 0x000000ffff077224 */ /* 0x000fce00078e000e */
[----:B------:R-:W-:Y:S05]  /*35880*/  WARPSYNC.COLLECTIVE R15, `(.L_x_3189) ;  /* 0x000000000f087348 */ /* 0x000fea0003c00000 */
[----:B------:R0:W1:Y:S02]  /*35890*/  SHFL.IDX P6, R14, R13, R12, R11 ;  /* 0x0000000c0d0e7389 */ /* 0x00006400000c000b */
[----:B01----:R-:W-:Y:S01]  /*358a0*/  ENDCOLLECTIVE ;  /* 0x000000000000791b */ /* 0x003fe20003800000 */
.L_x_3189:
[----:B------:R-:W-:Y:S02]  /*358b0*/  IMAD.MOV.U32 R13, RZ, RZ, R8 ;  /* 0x000000ffff0d7224 */ /* 0x000fe400078e0008 */
[----:B------:R-:W-:-:S07]  /*358c0*/  IMAD.MOV.U32 R10, RZ, RZ, R14 ;  /* 0x000000ffff0a7224 */ /* 0x000fce00078e000e */
[----:B------:R-:W-:Y:S05]  /*358d0*/  WARPSYNC.COLLECTIVE R15, `(.L_x_3190) ;  /* 0x000000000f087348 */ /* 0x000fea0003c00000 */
[----:B------:R0:W1:Y:S02]  /*358e0*/  SHFL.IDX P6, R14, R13, R12, R11 ;  /* 0x0000000c0d0e7389 */ /* 0x00006400000c000b */
[----:B01----:R-:W-:Y:S01]  /*358f0*/  ENDCOLLECTIVE ;  /* 0x000000000000791b */ /* 0x003fe20003800000 */
.L_x_3190:
[----:B------:R-:W-:Y:S01]  /*35900*/  IMAD.MOV.U32 R13, RZ, RZ, R24 ;  /* 0x000000ffff0d7224 */ /* 0x000fe200078e0018 */
[----:B------:R-:W-:Y:S01]  /*35910*/  MOV R12, R0 ;  /* 0x00000000000c7202 */ /* 0x000fe20000000f00 */
[----:B------:R-:W-:-:S07]  /*35920*/  IMAD.MOV.U32 R8, RZ, RZ, R14 ;  /* 0x000000ffff087224 */ /* 0x000fce00078e000e */
[----:B------:R-:W-:Y:S05]  /*35930*/  WARPSYNC.COLLECTIVE R15, `(.L_x_3191) ;  /* 0x000000000f087348 */ /* 0x000fea0003c00000 */
[----:B------:R0:W1:Y:S02]  /*35940*/  SHFL.IDX P6, R14, R13, R12, R11 ;  /* 0x0000000c0d0e7389 */ /* 0x00006400000c000b */
[----:B01----:R-:W-:Y:S01]  /*35950*/  ENDCOLLECTIVE ;  /* 0x000000000000791b */ /* 0x003fe20003800000 */
.L_x_3191:
        /* <DEDUP_REMOVED lines=9> */
.L_x_3192:
[----:B------:R-:W-:Y:S02]  /*359f0*/  IMAD.MOV.U32 R13, RZ, RZ, R25 ;  /* 0x000000ffff0d7224 */ /* 0x000fe400078e0019 */
[----:B------:R-:W-:Y:S02]  /*35a00*/  IMAD.MOV.U32 R12, RZ, RZ, R121 ;  /* 0x000000ffff0c7224 */ /* 0x000fe400078e0079 */
[----:B------:R-:W-:-:S07]  /*35a10*/  IMAD.MOV.U32 R20, RZ, RZ, R14 ;  /* 0x000000ffff147224 */ /* 0x000fce00078e000e */
[----:B------:R-:W-:Y:S05]  /*35a20*/  WARPSYNC.COLLECTIVE R15, `(.L_x_3193) ;  /* 0x000000000f087348 */ /* 0x000fea0003c00000 */
[----:B------:R0:W1:Y:S02]  /*35a30*/  SHFL.IDX P6, R14, R13, R12, R11 ;  /* 0x0000000c0d0e7389 */ /* 0x00006400000c000b */
[----:B01----:R-:W-:Y:S01]  /*35a40*/  ENDCOLLECTIVE ;  /* 0x000000000000791b */ /* 0x003fe20003800000 */
.L_x_3193:
[----:B------:R-:W-:Y:S02]  /*35a50*/  IMAD.MOV.U32 R13, RZ, RZ, R21 ;  /* 0x000000ffff0d7224 */ /* 0x000fe400078e0015 */
[----:B------:R-:W-:-:S07]  /*35a60*/  IMAD.MOV.U32 R25, RZ, RZ, R14 ;  /* 0x000000ffff197224 */ /* 0x000fce00078e000e */
[----:B------:R-:W-:Y:S05]  /*35a70*/  WARPSYNC.COLLECTIVE R15, `(.L_x_3194) ;  /* 0x000000000f087348 */ /* 0x000fea0003c00000 */
[----:B------:R0:W1:Y:S02]  /*35a80*/  SHFL.IDX P6, R14, R13, R12, R11 ;  /* 0x0000000c0d0e7389 */ /* 0x00006400000c000b */
[----:B01----:R-:W-:Y:S01]  /*35a90*/  ENDCOLLECTIVE ;  /* 0x000000000000791b */ /* 0x003fe20003800000 */
.L_x_3194:
[----:B------:R-:W-:Y:S01]  /*35aa0*/  MOV R13, R28 ;  /* 0x0000001c000d7202 */ /* 0x000fe20000000f00 */
[----:B------:R-:W-:Y:S02]  /*35ab0*/  IMAD.MOV.U32 R12, RZ, RZ, R0 ;  /* 0x000000ffff0c7224 */ /* 0x000fe400078e0000 */
[----:B------:R-:W-:-:S07]  /*35ac0*/  IMAD.MOV.U32 R21, RZ, RZ, R14 ;  /* 0x000000ffff157224 */ /* 0x000fce00078e000e */
[----:B------:R-:W-:Y:S05]  /*35ad0*/  WARPSYNC.COLLECTIVE R15, `(.L_x_3195) ;  /* 0x000000000f087348 */ /* 0x000fea0003c00000 */
[----:B------:R0:W1:Y:S02]  /*35ae0*/  SHFL.IDX P6, R14, R13, R12, R11 ;  /* 0x0000000c0d0e7389 */ /* 0x00006400000c000b */
[----:B01----:R-:W-:Y:S01]  /*35af0*/  ENDCOLLECTIVE ;  /* 0x000000000000791b */ /* 0x003fe20003800000 */
.L_x_3195:
        /* <DEDUP_REMOVED lines=9> */
.L_x_3196:
[----:B------:R-:W-:Y:S02]  /*35b90*/  IMAD.MOV.U32 R13, RZ, RZ, R32 ;  /* 0x000000ffff0d7224 */ /* 0x000fe400078e0020 */
[----:B------:R-:W-:Y:S02]  /*35ba0*/  IMAD.MOV.U32 R12, RZ, RZ, R121 ;  /* 0x000000ffff0c7224 */ /* 0x000fe400078e0079 */
[----:B------:R-:W-:-:S07]  /*35bb0*/  IMAD.MOV.U32 R26, RZ, RZ, R14 ;  /* 0x000000ffff1a7224 */ /* 0x000fce00078e000e */
[----:B------:R-:W-:Y:S05]  /*35bc0*/  WARPSYNC.COLLECTIVE R15, `(.L_x_3197) ;  /* 0x000000000f087348 */ /* 0x000fea0003c00000 */
[----:B------:R0:W1:Y:S02]  /*35bd0*/  SHFL.IDX P6, R14, R13, R12, R11 ;  /* 0x0000000c0d0e7389 */ /* 0x00006400000c000b */
[----:B01----:R-:W-:Y:S01]  /*35be0*/  ENDCOLLECTIVE ;  /* 0x000000000000791b */ /* 0x003fe20003800000 */
.L_x_3197:
[----:B------:R-:W-:Y:S02]  /*35bf0*/  IMAD.MOV.U32 R13, RZ, RZ, R27 ;  /* 0x000000ffff0d7224 */ /* 0x000fe400078e001b */
[----:B------:R-:W-:-:S07]  /*35c00*/  IMAD.MOV.U32 R32, RZ, RZ, R14 ;  /* 0x000000ffff207224 */ /* 0x000fce00078e000e */
[----:B------:R-:W-:Y:S05]  /*35c10*/  WARPSYNC.COLLECTIVE R15, `(.L_x_3198) ;  /* 0x000000000f087348 */ /* 0x000fea0003c00000 */
[----:B------:R0:W1:Y:S02]  /*35c20*/  SHFL.IDX P6, R14, R13, R12, R11 ;  /* 0x0000000c0d0e7389 */ /* 0x00006400000c000b */
[----:B01----:R-:W-:Y:S01]  /*35c30*/  ENDCOLLECTIVE ;  /* 0x000000000000791b */ /* 0x003fe20003800000 */
.L_x_3198:
[----:B------:R-:W-:Y:S02]  /*35c40*/  IMAD.MOV.U32 R13, RZ, RZ, R35 ;  /* 0x000000ffff0d7224 */ /* 0x000fe400078e0023 */
[----:B------:R-:W-:Y:S01]  /*35c50*/  IMAD.MOV.U32 R12, RZ, RZ, R0 ;  /* 0x000000ffff0c7224 */ /* 0x000fe200078e0000 */
[----:B------:R-:W-:-:S07]  /*35c60*/  MOV R27, R14 ;  /* 0x0000000e001b7202 */ /* 0x000fce0000000f00 */
[----:B------:R-:W-:Y:S05]  /*35c70*/  WARPSYNC.COLLECTIVE R15, `(.L_x_3199) ;  /* 0x000000000f087348 */ /* 0x000fea0003c00000 */
[----:B------:R0:W1:Y:S02]  /*35c80*/  SHFL.IDX P6, R14, R13, R12, R11 ;  /* 0x0000000c0d0e7389 */ /* 0x00006400000c000b */
[----:B01----:R-:W-:Y:S01]  /*35c90*/  ENDCOLLECTIVE ;  /* 0x000000000000791b */ /* 0x003fe20003800000 */
.L_x_3199:
        /* <DEDUP_REMOVED lines=9> */
.L_x_3200:
[----:B------:R-:W-:Y:S02]  /*35d30*/  IMAD.MOV.U32 R13, RZ, RZ, R52 ;  /* 0x000000ffff0d7224 */ /* 0x000fe400078e0034 */
[----:B------:R-:W-:Y:S02]  /*35d40*/  IMAD.MOV.U32 R12, RZ, RZ, R121 ;  /* 0x000000ffff0c7224 */ /* 0x000fe400078e0079 */
[----:B------:R-:W-:-:S07]  /*35d50*/  IMAD.MOV.U32 R33, RZ, RZ, R14 ;  /* 0x000000ffff217224 */ /* 0x000fce00078e000e */
[----:B------:R-:W-:Y:S05]  /*35d60*/  WARPSYNC.COLLECTIVE R15, `(.L_x_3201) ;  /* 0x000000000f087348 */ /* 0x000fea0003c00000 */
[----:B------:R0:W1:Y:S02]  /*35d70*/  SHFL.IDX P6, R14, R13, R12, R11 ;  /* 0x0000000c0d0e7389 */ /* 0x00006400000c000b */
[----:B01----:R-:W-:Y:S01]  /*35d80*/  ENDCOLLECTIVE ;  /* 0x000000000000791b */ /* 0x003fe20003800000 */
.L_x_3201:
[----:B------:R-:W-:Y:S01]  /*35d90*/  MOV R13, R34 ;  /* 0x00000022000d7202 */ /* 0x000fe20000000f00 */
[----:B------:R-:W-:-:S07]  /*35da0*/  IMAD.MOV.U32 R52, RZ, RZ, R14 ;  /* 0x000000ffff347224 */ /* 0x000fce00078e000e */
[----:B------:R-:W-:Y:S05]  /*35db0*/  WARPSYNC.COLLECTIVE R15, `(.L_x_3202) ;  /* 0x000000000f087348 */ /* 0x000fea0003c00000 */
[----:B------:R0:W1:Y:S02]  /*35dc0*/  SHFL.IDX P6, R14, R13, R12, R11 ;  /* 0x0000000c0d0e7389 */ /* 0x00006400000c000b */
[----:B01----:R-:W-:Y:S01]  /*35dd0*/  ENDCOLLECTIVE ;  /* 0x000000000000791b */ /* 0x003fe20003800000 */
.L_x_3202:
[----:B------:R-:W-:Y:S02]  /*35de0*/  IMAD.MOV.U32 R13, RZ, RZ, R55 ;  /* 0x000000ffff0d7224 */ /* 0x000fe400078e0037 */
[----:B------:R-:W-:Y:S02]  /*35df0*/  IMAD.MOV.U32 R12, RZ, RZ, R0 ;  /* 0x000000ffff0c7224 */ /* 0x000fe400078e0000 */
[----:B------:R-:W-:-:S07]  /*35e00*/  IMAD.MOV.U32 R34, RZ, RZ, R14 ;  /* 0x000000ffff227224 */ /* 0x000fce00078e000e */
[----:B------:R-:W-:Y:S05]  /*35e10*/  WARPSYNC.COLLECTIVE R15, `(.L_x_3203) ;  /* 0x000000000f087348 */ /* 0x000fea0003c00000 */
[----:B------:R0:W1:Y:S02]  /*35e20*/  SHFL.IDX P6, R14, R13, R12, R11 ;  /* 0x0000000c0d0e7389 */ /* 0x00006400000c000b */
[----:B01----:R-:W-:Y:S01]  /*35e30*/  ENDCOLLECTIVE ;  /* 0x000000000000791b */ /* 0x003fe20003800000 */
.L_x_3203:
        /* <DEDUP_REMOVED lines=9> */
.L_x_3204:
[----:B------:R-:W-:Y:S02]  /*35ed0*/  IMAD.MOV.U32 R13, RZ, RZ, R56 ;  /* 0x000000ffff0d7224 */ /* 0x000fe400078e0038 */
[----:B------:R-:W-:Y:S02]  /*35ee0*/  IMAD.MOV.U32 R12, RZ, RZ, R121 ;  /* 0x000000ffff0c7224 */ /* 0x000fe400078e0079 */
[----:B------:R-:W-:-:S07]  /*35ef0*/  IMAD.MOV.U32 R53, RZ, RZ, R14 ;  /* 0x000000ffff357224 */ /* 0x000fce00078e000e */
[----:B------:R-:W-:Y:S05]  /*35f00*/  WARPSYNC.COLLECTIVE R15, `(.L_x_3205) ;  /* 0x000000000f087348 */ /* 0x000fea0003c00000 */
[----:B------:R0:W1:Y:S02]  /*35f10*/  SHFL.IDX P6, R14, R13, R12, R11 ;  /* 0x0000000c0d0e7389 */ /* 0x00006400000c000b */
[----:B01----:R-:W-:Y:S01]  /*35f20*/  ENDCOLLECTIVE ;  /* 0x000000000000791b */ /* 0x003fe20003800000 */
.L_x_3205:
[----:B------:R-:W-:Y:S01]  /*35f30*/  IMAD.MOV.U32 R13, RZ, RZ, R54 ;  /* 0x000000ffff0d7224 */ /* 0x000fe200078e0036 */
[----:B------:R-:W-:-:S07]  /*35f40*/  MOV R56, R14 ;  /* 0x0000000e00387202 */ /* 0x000fce0000000f00 */
[----:B------:R-:W-:Y:S05]  /*35f50*/  WARPSYNC.COLLECTIVE R15, `(.L_x_3206) ;  /* 0x000000000f087348 */ /* 0x000fea0003c00000 */
[----:B------:R0:W1:Y:S02]  /*35f60*/  SHFL.IDX P6, R14, R13, R12, R11 ;  /* 0x0000000c0d0e7389 */ /* 0x00006400000c000b */
[----:B01----:R-:W-:Y:S01]  /*35f70*/  ENDCOLLECTIVE ;  /* 0x000000000000791b */ /* 0x003fe20003800000 */
.L_x_3206:
[----:B------:R-:W-:Y:S02]  /*35f80*/  IMAD.MOV.U32 R13, RZ, RZ, R59 ;  /* 0x000000ffff0d7224 */ /* 0x000fe400078e003b */
[----:B------:R-:W-:Y:S02]  /*35f90*/  IMAD.MOV.U32 R12, RZ, RZ, R0 ;  /* 0x000000ffff0c7224 */ /* 0x000fe400078e0000 */
[----:B------:R-:W-:-:S07]  /*35fa0*/  IMAD.MOV.U32 R54, RZ, RZ, R14 ;  /* 0x000000ffff367224 */ /* 0x000fce00078e000e */
[----:B------:R-:W-:Y:S05]  /*35fb0*/  WARPSYNC.COLLECTIVE R15, `(.L_x_3207) ;  /* 0x000000000f087348 */ /* 0x000fea0003c00000 */
[----:B------:R0:W1:Y:S02]  /*35fc0*/  SHFL.IDX P6, R14, R13, R12, R11 ;  /* 0x0000000c0d0e7389 */ /* 0x00006400000c000b */
[----:B01----:R-:W-:Y:S01]  /*35fd0*/  ENDCOLLECTIVE ;  /* 0x000000000000791b */ /* 0x003fe20003800000 */
.L_x_3207:
        /* <DEDUP_REMOVED lines=9> */
.L_x_3208:
[----:B------:R-:W-:Y:S01]  /*36070*/  IMAD.MOV.U32 R13, RZ, RZ, R60 ;  /* 0x000000ffff0d7224 */ /* 0x000fe200078e003c */
[----:B------:R-:W-:Y:S01]  /*36080*/  MOV R12, R121 ;  /* 0x00000079000c7202 */ /* 0x000fe20000000f00 */
[----:B------:R-:W-:-:S07]  /*36090*/  IMAD.MOV.U32 R57, RZ, RZ, R14 ;  /* 0x000000ffff397224 */ /* 0x000fce00078e000e */
[----:B------:R-:W-:Y:S05]  /*360a0*/  WARPSYNC.COLLECTIVE R15, `(.L_x_3209) ;  /* 0x000000000f087348 */ /* 0x000fea0003c00000 */
[----:B------:R0:W1:Y:S02]  /*360b0*/  SHFL.IDX P6, R14, R13, R12, R11 ;  /* 0x0000000c0d0e7389 */ /* 0x00006400000c000b */
[----:B01----:R-:W-:Y:S01]  /*360c0*/  ENDCOLLECTIVE ;  /* 0x000000000000791b */ /* 0x003fe20003800000 */
.L_x_3209:
[----:B------:R-:W-:Y:S02]  /*360d0*/  IMAD.MOV.U32 R13, RZ, RZ, R58 ;  /* 0x000000ffff0d7224 */ /* 0x000fe400078e003a */
[----:B------:R-:W-:-:S07]  /*360e0*/  IMAD.MOV.U32 R60, RZ, RZ, R14 ;  /* 0x000000ffff3c7224 */ /* 0x000fce00078e000e */
[----:B------:R-:W-:Y:S05]  /*360f0*/  WARPSYNC.COLLECTIVE R15, `(.L_x_3210) ;  /* 0x000000000f087348 */ /* 0x000fea0003c00000 */
[----:B------:R0:W1:Y:S02]  /*36100*/  SHFL.IDX P6, R14, R13, R12, R11 ;  /* 0x0000000c0d0e7389 */ /* 0x00006400000c000b */
[----:B01----:R-:W-:Y:S01]  /*36110*/  ENDCOLLECTIVE ;  /* 0x000000000000791b */ /* 0x003fe20003800000 */
.L_x_3210:
[----:B------:R-:W-:Y:S02]  /*36120*/  IMAD.MOV.U32 R13, RZ, RZ, R63 ;  /* 0x000000ffff0d7224 */ /* 0x000fe400078e003f */
[----:B------:R-:W-:Y:S02]  /*36130*/  IMAD.MOV.U32 R12, RZ, RZ, R0 ;  /* 0x000000ffff0c7224 */ /* 0x000fe400078e0000 */
[----:B------:R-:W-:-:S07]  /*36140*/  IMAD.MOV.U32 R58, RZ, RZ, R14 ;  /* 0x000000ffff3a7224 */ /* 0x000fce00078e000e */
[----:B------:R-:W-:Y:S05]  /*36150*/  WARPSYNC.COLLECTIVE R15, `(.L_x_3211) ;  /* 0x000000000f087348 */ /* 0x000fea0003c00000 */
[----:B------:R0:W1:Y:S02]  /*36160*/  SHFL.IDX P6, R14, R13, R12, R11 ;  /* 0x0000000c0d0e7389 */ /* 0x00006400000c000b */
[----:B01----:R-:W-:Y:S01]  /*36170*/  ENDCOLLECTIVE ;  /* 0x000000000000791b */ /* 0x003fe20003800000 */
.L_x_3211:
        /* <DEDUP_REMOVED lines=9> */
.L_x_3212:
[----:B------:R-:W-:Y:S01]  /*36210*/  MOV R13, R64 ;  /* 0x00000040000d7202 */ /* 0x000fe20000000f00 */
[----:B------:R-:W-:Y:S02]  /*36220*/  IMAD.MOV.U32 R12, RZ, RZ, R121 ;  /* 0x000000ffff0c7224 */ /* 0x000fe400078e0079 */
[----:B------:R-:W-:-:S07]  /*36230*/  IMAD.MOV.U32 R61, RZ, RZ, R14 ;  /* 0x000000ffff3d7224 */ /* 0x000fce00078e000e */
[----:B------:R-:W-:Y:S05]  /*36240*/  WARPSYNC.COLLECTIVE R15, `(.L_x_3213) ;  /* 0x000000000f087348 */ /* 0x000fea0003c00000 */
[----:B------:R0:W1:Y:S02]  /*36250*/  SHFL.IDX P6, R14, R13, R12, R11 ;  /* 0x0000000c0d0e7389 */ /* 0x00006400000c000b */
[----:B01----:R-:W-:Y:S01]  /*36260*/  ENDCOLLECTIVE ;  /* 0x000000000000791b */ /* 0x003fe20003800000 */
.L_x_3213:
[----:B------:R-:W-:Y:S02]  /*36270*/  IMAD.MOV.U32 R13, RZ, RZ, R62 ;  /* 0x000000ffff0d7224 */ /* 0x000fe400078e003e */
[----:B------:R-:W-:-:S07]  /*36280*/  IMAD.MOV.U32 R64, RZ, RZ, R14 ;  /* 0x000000ffff407224 */ /* 0x000fce00078e000e */
[----:B------:R-:W-:Y:S05]  /*36290*/  WARPSYNC.COLLECTIVE R15, `(.L_x_3214) ;  /* 0x000000000f087348 */ /* 0x000fea0003c00000 */
[----:B------:R0:W1:Y:S02]  /*362a0*/  SHFL.IDX P6, R14, R13, R12, R11 ;  /* 0x0000000c0d0e7389 */ /* 0x00006400000c000b */
[----:B01----:R-:W-:Y:S01]  /*362b0*/  ENDCOLLECTIVE ;  /* 0x000000000000791b */ /* 0x003fe20003800000 */
.L_x_3214:
[----:B------:R-:W-:Y:S02]  /*362c0*/  IMAD.MOV.U32 R13, RZ, RZ, R67 ;  /* 0x000000ffff0d7224 */ /* 0x000fe400078e0043 */
[----:B------:R-:W-:Y:S02]  /*362d0*/  IMAD.MOV.U32 R12, RZ, RZ, R0 ;  /* 0x000000ffff0c7224 */ /* 0x000fe400078e0000 */
[----:B------:R-:W-:-:S07]  /*362e0*/  IMAD.MOV.U32 R62, RZ, RZ, R14 ;  /* 0x000000ffff3e7224 */ /* 0x000fce00078e000e */
[----:B------:R-:W-:Y:S05]  /*362f0*/  WARPSYNC.COLLECTIVE R15, `(.L_x_3215) ;  /* 0x000000000f087348 */ /* 0x000fea0003c00000 */
[----:B------:R0:W1:Y:S02]  /*36300*/  SHFL.IDX P6, R14, R13, R12, R11 ;  /* 0x0000000c0d0e7389 */ /* 0x00006400000c000b */
[----:B01----:R-:W-:Y:S01]  /*36310*/  ENDCOLLECTIVE ;  /* 0x000000000000791b */ /* 0x003fe20003800000 */
.L_x_3215:
        /* <DEDUP_REMOVED lines=9> */
.L_x_3216:
[----:B------:R-:W-:Y:S02]  /*363b0*/  IMAD.MOV.U32 R13, RZ, RZ, R68 ;  /* 0x000000ffff0d7224 */ /* 0x000fe400078e0044 */
[----:B------:R-:W-:Y:S01]  /*363c0*/  IMAD.MOV.U32 R12, RZ, RZ, R121 ;  /* 0x000000ffff0c7224 */ /* 0x000fe200078e0079 */
[----:B------:R-:W-:-:S07]  /*363d0*/  MOV R65, R14 ;  /* 0x0000000e00417202 */ /* 0x000fce0000000f00 */
[----:B------:R-:W-:Y:S05]  /*363e0*/  WARPSYNC.COLLECTIVE R15, `(.L_x_3217) ;  /* 0x000000000f087348 */ /* 0x000fea0003c00000 */
[----:B------:R0:W1:Y:S02]  /*363f0*/  SHFL.IDX P6, R14, R13, R12, R11 ;  /* 0x0000000c0d0e7389 */ /* 0x00006400000c000b */
[----:B01----:R-:W-:Y:S01]  /*36400*/  ENDCOLLECTIVE ;  /* 0x000000000000791b */ /* 0x003fe20003800000 */
.L_x_3217:
[----:B------:R-:W-:Y:S02]  /*36410*/  IMAD.MOV.U32 R13, RZ, RZ, R66 ;  /* 0x000000ffff0d7224 */ /* 0x000fe400078e0042 */
[----:B------:R-:W-:-:S07]  /*36420*/  IMAD.MOV.U32 R68, RZ, RZ, R14 ;  /* 0x000000ffff447224 */ /* 0x000fce00078e000e */
[----:B------:R-:W-:Y:S05]  /*36430*/  WARPSYNC.COLLECTIVE R15, `(.L_x_3218) ;  /* 0x000000000f087348 */ /* 0x000fea0003c00000 */
[----:B------:R0:W1:Y:S02]  /*36440*/  SHFL.IDX P6, R14, R13, R12, R11 ;  /* 0x0000000c0d0e7389 */ /* 0x00006400000c000b */
[----:B01----:R-:W-:Y:S01]  /*36450*/  ENDCOLLECTIVE ;  /* 0x000000000000791b */ /* 0x003fe20003800000 */
.L_x_3218:
[----:B------:R-:W-:Y:S02]  /*36460*/  IMAD.MOV.U32 R13, RZ, RZ, R71 ;  /* 0x000000ffff0d7224 */ /* 0x000fe400078e0047 */
[----:B------:R-:W-:Y:S02]  /*36470*/  IMAD.MOV.U32 R12, RZ, RZ, R0 ;  /* 0x000000ffff0c7224 */ /* 0x000fe400078e0000 */
[----:B------:R-:W-:-:S07]  /*36480*/  IMAD.MOV.U32 R66, RZ, RZ, R14 ;  /* 0x000000ffff427224 */ /* 0x000fce00078e000e */
[----:B------:R-:W-:Y:S05]  /*36490*/  WARPSYNC.COLLECTIVE R15, `(.L_x_3219) ;  /* 0x000000000f087348 */ /* 0x000fea0003c00000 */
[----:B------:R0:W1:Y:S02]  /*364a0*/  SHFL.IDX P6, R14, R13, R12, R11 ;  /* 0x0000000c0d0e7389 */ /* 0x00006400000c000b */
[----:B01----:R-:W-:Y:S01]  /*364b0*/  ENDCOLLECTIVE ;  /* 0x000000000000791b */ /* 0x003fe20003800000 */
.L_x_3219:
[----:B------:R-:W-:Y:S02]  /*364c0*/  SEL R64, R65, R66, P0 ;  /* 0x0000004241407207 */ /* 0x000fe40000000000 */
[----:B------:R-:W-:Y:S02]  /*364d0*/  SEL R65, R66, R65, P0 ;  /* 0x0000004142417207 */ /* 0x000fe40000000000 */
[----:B------:R-:W-:Y:S02]  /*364e0*/  SEL R66, R67, R68, P0 ;  /* 0x0000004443427207 */ /* 0x000fe40000000000 */
[----:B------:R-:W-:Y:S02]  /*364f0*/  SEL R67, R68, R67, P0 ;  /* 0x0000004344437207 */ /* 0x000fe40000000000 */
[----:B------:R-:W-:Y:S01]  /*36500*/  MOV R13, R69 ;  /* 0x00000045000d7202 */ /* 0x000fe20000000f00 */
[----:B------:R-:W-:-:S07]  /*36510*/  IMAD.MOV.U32 R71, RZ, RZ, R14 ;  /* 0x000000ffff477224 */ /* 0x000fce00078e000e */
[----:B------:R-:W-:Y:S05]  /*36520*/  WARPSYNC.COLLECTIVE R15, `(.L_x_3220) ;  /* 0x000000000f087348 */ /* 0x000fea0003c00000 */
[----:B------:R0:W1:Y:S02]  /*36530*/  SHFL.IDX P6, R14, R13, R12, R11 ;  /* 0x0000000c0d0e7389 */ /* 0x00006400000c000b */
[----:B01----:R-:W-:Y:S01]  /*36540*/  ENDCOLLECTIVE ;  /* 0x000000000000791b */ /* 0x003fe20003800000 */
.L_x_3220:
[----:B------:R-:W-:Y:S02]  /*36550*/  IMAD.MOV.U32 R13, RZ, RZ, R72 ;  /* 0x000000ffff0d7224 */ /* 0x000fe400078e0048 */
[----:B------:R-:W-:Y:S02]  /*36560*/  IMAD.MOV.U32 R12, RZ, RZ, R121 ;  /* 0x000000ffff0c7224 */ /* 0x000fe400078e0079 */
[----:B------:R-:W-:-:S07]  /*36570*/  IMAD.MOV.U32 R69, RZ, RZ, R14 ;  /* 0x000000ffff457224 */ /* 0x000fce00078e000e */
[----:B------:R-:W-:Y:S05]  /*36580*/  WARPSYNC.COLLECTIVE R15, `(.L_x_3221) ;  /* 0x000000000f087348 */ /* 0x000fea0003c00000 */
[----:B------:R0:W1:Y:S02]  /*36590*/  SHFL.IDX P6, R14, R13, R12, R11 ;  /* 0x0000000c0d0e7389 */ /* 0x00006400000c000b */
[----:B01----:R-:W-:Y:S01]  /*365a0*/  ENDCOLLECTIVE ;  /* 0x000000000000791b */ /* 0x003fe20003800000 */
.L_x_3221:
[----:B------:R-:W-:Y:S02]  /*365b0*/  IMAD.MOV.U32 R13, RZ, RZ, R70 ;  /* 0x000000ffff0d7224 */ /* 0x000fe400078e0046 */
[----:B------:R-:W-:-:S07]  /*365c0*/  IMAD.MOV.U32 R72, RZ, RZ, R14 ;  /* 0x000000ffff487224 */ /* 0x000fce00078e000e */
[----:B------:R-:W-:Y:S05]  /*365d0*/  WARPSYNC.COLLECTIVE R15, `(.L_x_3222) ;  /* 0x000000000f087348 */ /* 0x000fea0003c00000 */
[----:B------:R0:W1:Y:S02]  /*365e0*/  SHFL.IDX P6, R14, R13, R12, R11 ;  /* 0x0000000c0d0e7389 */ /* 0x00006400000c000b */
[----:B01----:R-:W-:Y:S01]  /*365f0*/  ENDCOLLECTIVE ;  /* 0x000000000000791b */ /* 0x003fe20003800000 */
.L_x_3222:
[----:B------:R-:W-:Y:S02]  /*36600*/  IMAD.MOV.U32 R13, RZ, RZ, R75 ;  /* 0x000000ffff0d7224 */ /* 0x000fe400078e004b */
[----:B------:R-:W-:Y:S02]  /*36610*/  IMAD.MOV.U32 R12, RZ, RZ, R0 ;  /* 0x000000ffff0c7224 */ /* 0x000fe400078e0000 */
[----:B------:R-:W-:-:S07]  /*36620*/  IMAD.MOV.U32 R70, RZ, RZ, R14 ;  /* 0x000000ffff467224 */ /* 0x000fce00078e000e */
[----:B------:R-:W-:Y:S05]  /*36630*/  WARPSYNC.COLLECTIVE R15, `(.L_x_3223) ;  /* 0x000000000f087348 */ /* 0x000fea0003c00000 */
[----:B------:R0:W1:Y:S02]  /*36640*/  SHFL.IDX P6, R14, R13, R12, R11 ;  /* 0x0000000c0d0e7389 */ /* 0x00006400000c000b */
[----:B01----:R-:W-:Y:S01]  /*36650*/  ENDCOLLECTIVE ;  /* 0x000000000000791b */ /* 0x003fe20003800000 */
.L_x_3223:
        /* <DEDUP_REMOVED lines=9> */
.L_x_3224:
[----:B------:R-:W-:Y:S02]  /*366f0*/  IMAD.MOV.U32 R13, RZ, RZ, R50 ;  /* 0x000000ffff0d7224 */ /* 0x000fe400078e0032 */
[----:B------:R-:W-:Y:S02]  /*36700*/  IMAD.MOV.U32 R12, RZ, RZ, R121 ;  /* 0x000000ffff0c7224 */ /* 0x000fe400078e0079 */
[----:B------:R-:W-:-:S07]  /*36710*/  IMAD.MOV.U32 R73, RZ, RZ, R14 ;  /* 0x000000ffff497224 */ /* 0x000fce00078e000e */
[----:B------:R-:W-:Y:S05]  /*36720*/  WARPSYNC.COLLECTIVE R15, `(.L_x_3225) ;  /* 0x000000000f087348 */ /* 0x000fea0003c00000 */
[----:B------:R0:W1:Y:S02]  /*36730*/  SHFL.IDX P6, R14, R13, R12, R11 ;  /* 0x0000000c0d0e7389 */ /* 0x00006400000c000b */
[----:B01----:R-:W-:Y:S01]  /*36740*/  ENDCOLLECTIVE ;  /* 0x000000000000791b */ /* 0x003fe20003800000 */
.L_x_3225:
[----:B------:R-:W-:Y:S02]  /*36750*/  IMAD.MOV.U32 R13, RZ, RZ, R74 ;  /* 0x000000ffff0d7224 */ /* 0x000fe400078e004a */
[----:B------:R-:W-:-:S07]  /*36760*/  IMAD.MOV.U32 R50, RZ, RZ, R14 ;  /* 0x000000ffff327224 */ /* 0x000fce00078e000e */
[----:B------:R-:W-:Y:S05]  /*36770*/  WARPSYNC.COLLECTIVE R15, `(.L_x_3226) ;  /* 0x000000000f087348 */ /* 0x000fea0003c00000 */
[----:B------:R0:W1:Y:S02]  /*36780*/  SHFL.IDX P6, R14, R13, R12, R11 ;  /* 0x0000000c0d0e7389 */ /* 0x00006400000c000b */
[----:B01----:R-:W-:Y:S01]  /*36790*/  ENDCOLLECTIVE ;  /* 0x000000000000791b */ /* 0x003fe20003800000 */
.L_x_3226:
[----:B------:R-:W-:Y:S01]  /*367a0*/  IMAD.MOV.U32 R13, RZ, RZ, R79 ;  /* 0x000000ffff0d7224 */ /* 0x000fe200078e004f */
[----:B------:R-:W-:Y:S01]  /*367b0*/  MOV R12, R0 ;  /* 0x00000000000c7202 */ /* 0x000fe20000000f00 */
[----:B------:R-:W-:-:S07]  /*367c0*/  IMAD.MOV.U32 R74, RZ, RZ, R14 ;  /* 0x000000ffff4a7224 */ /* 0x000fce00078e000e */
[----:B------:R-:W-:Y:S05]  /*367d0*/  WARPSYNC.COLLECTIVE R15, `(.L_x_3227) ;  /* 0x000000000f087348 */ /* 0x000fea0003c00000 */
[----:B------:R0:W1:Y:S02]  /*367e0*/  SHFL.IDX P6, R14, R13, R12, R11 ;  /* 0x0000000c0d0e7389 */ /* 0x00006400000c000b */
[----:B01----:R-:W-:Y:S01]  /*367f0*/  ENDCOLLECTIVE ;  /* 0x000000000000791b */ /* 0x003fe20003800000 */
.L_x_3227:
        /* <DEDUP_REMOVED lines=9> */
.L_x_3228:
[----:B------:R-:W-:Y:S02]  /*36890*/  IMAD.MOV.U32 R13, RZ, RZ, R48 ;  /* 0x000000ffff0d7224 */ /* 0x000fe400078e0030 */
[----:B------:R-:W-:Y:S02]  /*368a0*/  IMAD.MOV.U32 R12, RZ, RZ, R121 ;  /* 0x000000ffff0c7224 */ /* 0x000fe400078e0079 */
[----:B------:R-:W-:-:S07]  /*368b0*/  IMAD.MOV.U32 R77, RZ, RZ, R14 ;  /* 0x000000ffff4d7224 */ /* 0x000fce00078e000e */
[----:B------:R-:W-:Y:S05]  /*368c0*/  WARPSYNC.COLLECTIVE R15, `(.L_x_3229) ;  /* 0x000000000f087348 */ /* 0x000fea0003c00000 */
[----:B------:R0:W1:Y:S02]  /*368d0*/  SHFL.IDX P6, R14, R13, R12, R11 ;  /* 0x0000000c0d0e7389 */ /* 0x00006400000c000b */
[----:B01----:R-:W-:Y:S01]  /*368e0*/  ENDCOLLECTIVE ;  /* 0x000000000000791b */ /* 0x003fe20003800000 */
.L_x_3229:
[----:B------:R-:W-:Y:S02]  /*368f0*/  IMAD.MOV.U32 R13, RZ, RZ, R78 ;  /* 0x000000ffff0d7224 */ /* 0x000fe400078e004e */
[----:B------:R-:W-:-:S07]  /*36900*/  IMAD.MOV.U32 R48, RZ, RZ, R14 ;  /* 0x000000ffff307224 */ /* 0x000fce00078e000e */
[----:B------:R-:W-:Y:S05]  /*36910*/  WARPSYNC.COLLECTIVE R15, `(.L_x_3230) ;  /* 0x000000000f087348 */ /* 0x000fea0003c00000 */
[----:B------:R0:W1:Y:S02]  /*36920*/  SHFL.IDX P6, R14, R13, R12, R11 ;  /* 0x0000000c0d0e7389 */ /* 0x00006400000c000b */
[----:B01----:R-:W-:Y:S01]  /*36930*/  ENDCOLLECTIVE ;  /* 0x000000000000791b */ /* 0x003fe20003800000 */
.L_x_3230:
[----:B------:R-:W-:Y:S01]  /*36940*/  MOV R13, R85 ;  /* 0x00000055000d7202 */ /* 0x000fe20000000f00 */
[----:B------:R-:W-:Y:S02]  /*36950*/  IMAD.MOV.U32 R12, RZ, RZ, R0 ;  /* 0x000000ffff0c7224 */ /* 0x000fe400078e0000 */
[----:B------:R-:W-:-:S07]  /*36960*/  IMAD.MOV.U32 R78, RZ, RZ, R14 ;  /* 0x000000ffff4e7224 */ /* 0x000fce00078e000e */
[----:B------:R-:W-:Y:S05]  /*36970*/  WARPSYNC.COLLECTIVE R15, `(.L_x_3231) ;  /* 0x000000000f087348 */ /* 0x000fea0003c00000 */
[----:B------:R0:W1:Y:S02]  /*36980*/  SHFL.IDX P6, R14, R13, R12, R11 ;  /* 0x0000000c0d0e7389 */ /* 0x00006400000c000b */
[----:B01----:R-:W-:Y:S01]  /*36990*/  ENDCOLLECTIVE ;  /* 0x000000000000791b */ /* 0x003fe20003800000 */
.L_x_3231:
        /* <DEDUP_REMOVED lines=9> */
.L_x_3232:
[----:B------:R-:W-:Y:S02]  /*36a30*/  IMAD.MOV.U32 R13, RZ, RZ, R46 ;  /* 0x000000ffff0d7224 */ /* 0x000fe400078e002e */
[----:B------:R-:W-:Y:S02]  /*36a40*/  IMAD.MOV.U32 R12, RZ, RZ, R121 ;  /* 0x000000ffff0c7224 */ /* 0x000fe400078e0079 */
[----:B------:R-:W-:-:S07]  /*36a50*/  IMAD.MOV.U32 R83, RZ, RZ, R14 ;  /* 0x000000ffff537224 */ /* 0x000fce00078e000e */
[----:B------:R-:W-:Y:S05]  /*36a60*/  WARPSYNC.COLLECTIVE R15, `(.L_x_3233) ;  /* 0x000000000f087348 */ /* 0x000fea0003c00000 */
[----:B------:R0:W1:Y:S02]  /*36a70*/  SHFL.IDX P6, R14, R13, R12, R11 ;  /* 0x0000000c0d0e7389 */ /* 0x00006400000c000b */
[----:B01----:R-:W-:Y:S01]  /*36a80*/  ENDCOLLECTIVE ;  /* 0x000000000000791b */ /* 0x003fe20003800000 */
.L_x_3233:
[----:B------:R-:W-:Y:S02]  /*36a90*/  IMAD.MOV.U32 R13, RZ, RZ, R51 ;  /* 0x000000ffff0d7224 */ /* 0x000fe400078e0033 */
[----:B------:R-:W-:-:S07]  /*36aa0*/  IMAD.MOV.U32 R46, RZ, RZ, R14 ;  /* 0x000000ffff2e7224 */ /* 0x000fce00078e000e */
[----:B------:R-:W-:Y:S05]  /*36ab0*/  WARPSYNC.COLLECTIVE R15, `(.L_x_3234) ;  /* 0x000000000f087348 */ /* 0x000fea0003c00000 */
[----:B------:R0:W1:Y:S02]  /*36ac0*/  SHFL.IDX P6, R14, R13, R12, R11 ;  /* 0x0000000c0d0e7389 */ /* 0x00006400000c000b */
[----:B01----:R-:W-:Y:S01]  /*36ad0*/  ENDCOLLECTIVE ;  /* 0x000000000000791b */ /* 0x003fe20003800000 */
.L_x_3234:
[----:B------:R-:W-:Y:S02]  /*36ae0*/  SEL R84, R85, R46, P0 ;  /* 0x0000002e55547207 */ /* 0x000fe40000000000 */
[----:B------:R-:W-:Y:S01]  /*36af0*/  SEL R85, R46, R85, P0 ;  /* 0x000000552e557207 */ /* 0x000fe20000000000 */
[----:B------:R-:W-:Y:S02]  /*36b00*/  IMAD.MOV.U32 R13, RZ, RZ, R89 ;  /* 0x000000ffff0d7224 */ /* 0x000fe400078e0059 */
[----:B------:R-:W-:Y:S01]  /*36b10*/  IMAD.MOV.U32 R12, RZ, RZ, R0 ;  /* 0x000000ffff0c7224 */ /* 0x000fe200078e0000 */
[----:B------:R-:W-:-:S07]  /*36b20*/  MOV R51, R14 ;  /* 0x0000000e00337202 */ /* 0x000fce0000000f00 */
[----:B------:R-:W-:Y:S05]  /*36b30*/  WARPSYNC.COLLECTIVE R15, `(.L_x_3235) ;  /* 0x000000000f087348 */ /* 0x000fea0003c00000 */
[----:B------:R0:W1:Y:S02]  /*36b40*/  SHFL.IDX P6, R14, R13, R12, R11 ;  /* 0x0000000c0d0e7389 */ /* 0x00006400000c000b */
[----:B01----:R-:W-:Y:S01]  /*36b50*/  ENDCOLLECTIVE ;  /* 0x000000000000791b */ /* 0x003fe20003800000 */
.L_x_3235:
[----:B------:R-:W-:Y:S02]  /*36b60*/  IMAD.MOV.U32 R13, RZ, RZ, R87 ;  /* 0x000000ffff0d7224 */ /* 0x000fe400078e0057 */
[----:B------:R-:W-:-:S07]  /*36b70*/  IMAD.MOV.U32 R89, RZ, RZ, R14 ;  /* 0x000000ffff597224 */ /* 0x000fce00078e000e */
[----:B------:R-:W-:Y:S05]  /*36b80*/  WARPSYNC.COLLECTIVE R15, `(.L_x_3236) ;  /* 0x000000000f087348 */ /* 0x000fea0003c00000 */
[----:B------:R0:W1:Y:S02]  /*36b90*/  SHFL.IDX P6, R14, R13, R12, R11 ;  /* 0x0000000c0d0e7389 */ /* 0x00006400000c000b */
[----:B01----:R-:W-:Y:S01]  /*36ba0*/  ENDCOLLECTIVE ;  /* 0x000000000000791b */ /* 0x003fe20003800000 */
.L_x_3236:
[----:B------:R-:W-:Y:S02]  /*36bb0*/  IMAD.MOV.U32 R13, RZ, RZ, R44 ;  /* 0x000000ffff0d7224 */ /* 0x000fe400078e002c */
[----:B------:R-:W-:Y:S02]  /*36bc0*/  IMAD.MOV.U32 R12, RZ, RZ, R121 ;  /* 0x000000ffff0c7224 */ /* 0x000fe400078e0079 */
[----:B------:R-:W-:-:S07]  /*36bd0*/  IMAD.MOV.U32 R87, RZ, RZ, R14 ;  /* 0x000000ffff577224 */ /* 0x000fce00078e000e */
[----:B------:R-:W-:Y:S05]  /*36be0*/  WARPSYNC.COLLECTIVE R15, `(.L_x_3237) ;  /* 0x000000000f087348 */ /* 0x000fea0003c00000 */
[----:B------:R0:W1:Y:S02]  /*36bf0*/  SHFL.IDX P6, R14, R13, R12, R11 ;  /* 0x0000000c0d0e7389 */ /* 0x00006400000c000b */
[----:B01----:R-:W-:Y:S01]  /*36c00*/  ENDCOLLECTIVE ;  /* 0x000000000000791b */ /* 0x003fe20003800000 */
.L_x_3237:
[----:B------:R-:W-:Y:S01]  /*36c10*/  MOV R13, R49 ;  /* 0x00000031000d7202 */ /* 0x000fe20000000f00 */
[----:B------:R-:W-:-:S07]  /*36c20*/  IMAD.MOV.U32 R44, RZ, RZ, R14 ;  /* 0x000000ffff2c7224 */ /* 0x000fce00078e000e */
[----:B------:R-:W-:Y:S05]  /*36c30*/  WARPSYNC.COLLECTIVE R15, `(.L_x_3238) ;  /* 0x000000000f087348 */ /* 0x000fea0003c00000 */
[----:B------:R0:W1:Y:S02]  /*36c40*/  SHFL.IDX P6, R14, R13, R12, R11 ;  /* 0x0000000c0d0e7389 */ /* 0x00006400000c000b */
[----:B01----:R-:W-:Y:S01]  /*36c50*/  ENDCOLLECTIVE ;  /* 0x000000000000791b */ /* 0x003fe20003800000 */
.L_x_3238:
        /* <DEDUP_REMOVED lines=8> */
.L_x_3239:
[----:B------:R-:W-:Y:S02]  /*36ce0*/  SEL R86, R87, R49, P0 ;  /* 0x0000003157567207 */ /* 0x000fe40000000000 */
[----:B------:R-:W-:Y:S01]  /*36cf0*/  SEL R87, R49, R87, P0 ;  /* 0x0000005731577207 */ /* 0x000fe20000000000 */
[----:B------:R-:W-:Y:S02]  /*36d00*/  IMAD.MOV.U32 R13, RZ, RZ, R91 ;  /* 0x000000ffff0d7224 */ /* 0x000fe400078e005b */
[----:B------:R-:W-:-:S07]  /*36d10*/  IMAD.MOV.U32 R93, RZ, RZ, R14 ;  /* 0x000000ffff5d7224 */ /* 0x000fce00078e000e */
[----:B------:R-:W-:Y:S05]  /*36d20*/  WARPSYNC.COLLECTIVE R15, `(.L_x_3240) ;  /* 0x000000000f087348 */ /* 0x000fea0003c00000 */
[----:B------:R0:W1:Y:S02]  /*36d30*/  SHFL.IDX P6, R14, R13, R12, R11 ;  /* 0x0000000c0d0e7389 */ /* 0x00006400000c000b */
[----:B01----:R-:W-:Y:S01]  /*36d40*/  ENDCOLLECTIVE ;  /* 0x000000000000791b */ /* 0x003fe20003800000 */
.L_x_3240:
[----:B------:R-:W-:Y:S02]  /*36d50*/  IMAD.MOV.U32 R13, RZ, RZ, R42 ;  /* 0x000000ffff0d7224 */ /* 0x000fe400078e002a */
[----:B------:R-:W-:Y:S02]  /*36d60*/  IMAD.MOV.U32 R12, RZ, RZ, R121 ;  /* 0x000000ffff0c7224 */ /* 0x000fe400078e0079 */
[----:B------:R-:W-:-:S07]  /*36d70*/  IMAD.MOV.U32 R91, RZ, RZ, R14 ;  /* 0x000000ffff5b7224 */ /* 0x000fce00078e000e */
[----:B------:R-:W-:Y:S05]  /*36d80*/  WARPSYNC.COLLECTIVE R15, `(.L_x_3241) ;  /* 0x000000000f087348 */ /* 0x000fea0003c00000 */
[----:B------:R0:W1:Y:S02]  /*36d90*/  SHFL.IDX P6, R14, R13, R12, R11 ;  /* 0x0000000c0d0e7389 */ /* 0x00006400000c000b */
[----:B01----:R-:W-:Y:S01]  /*36da0*/  ENDCOLLECTIVE ;  /* 0x000000000000791b */ /* 0x003fe20003800000 */
.L_x_3241:
[----:B------:R-:W-:Y:S01]  /*36db0*/  IMAD.MOV.U32 R13, RZ, RZ, R47 ;  /* 0x000000ffff0d7224 */ /* 0x000fe200078e002f */
[----:B------:R-:W-:-:S07]  /*36dc0*/  MOV R42, R14 ;  /* 0x0000000e002a7202 */ /* 0x000fce0000000f00 */
[----:B------:R-:W-:Y:S05]  /*36dd0*/  WARPSYNC.COLLECTIVE R15, `(.L_x_3242) ;  /* 0x000000000f087348 */ /* 0x000fea0003c00000 */
[----:B------:R0:W1:Y:S02]  /*36de0*/  SHFL.IDX P6, R14, R13, R12, R11 ;  /* 0x0000000c0d0e7389 */ /* 0x00006400000c000b */
[----:B01----:R-:W-:Y:S01]  /*36df0*/  ENDCOLLECTIVE ;  /* 0x000000000000791b */ /* 0x003fe20003800000 */
.L_x_3242:
        /* <DEDUP_REMOVED lines=8> */
.L_x_3243:
[----:B------:R-:W-:Y:S02]  /*36e80*/  IMAD.MOV.U32 R13, RZ, RZ, R95 ;  /* 0x000000ffff0d7224 */ /* 0x000fe400078e005f */
[----:B------:R-:W-:-:S07]  /*36e90*/  IMAD.MOV.U32 R97, RZ, RZ, R14 ;  /* 0x000000ffff617224 */ /* 0x000fce00078e000e */
[----:B------:R-:W-:Y:S05]  /*36ea0*/  WARPSYNC.COLLECTIVE R15, `(.L_x_3244) ;  /* 0x000000000f087348 */ /* 0x000fea0003c00000 */
[----:B------:R0:W1:Y:S02]  /*36eb0*/  SHFL.IDX P6, R14, R13, R12, R11 ;  /* 0x0000000c0d0e7389 */ /* 0x00006400000c000b */
[----:B01----:R-:W-:Y:S01]  /*36ec0*/  ENDCOLLECTIVE ;  /* 0x000000000000791b */ /* 0x003fe20003800000 */
.L_x_3244:
[----:B------:R-:W-:Y:S01]  /*36ed0*/  IMAD.MOV.U32 R13, RZ, RZ, R40 ;  /* 0x000000ffff0d7224 */ /* 0x000fe200078e0028 */
[----:B------:R-:W-:Y:S01]  /*36ee0*/  MOV R12, R121 ;  /* 0x00000079000c7202 */ /* 0x000fe20000000f00 */
[----:B------:R-:W-:-:S07]  /*36ef0*/  IMAD.MOV.U32 R95, RZ, RZ, R14 ;  /* 0x000000ffff5f7224 */ /* 0x000fce00078e000e */
[----:B------:R-:W-:Y:S05]  /*36f00*/  WARPSYNC.COLLECTIVE R15, `(.L_x_3245) ;  /* 0x000000000f087348 */ /* 0x000fea0003c00000 */
[----:B------:R0:W1:Y:S02]  /*36f10*/  SHFL.IDX P6, R14, R13, R12, R11 ;  /* 0x0000000c0d0e7389 */ /* 0x00006400000c000b */
[----:B01----:R-:W-:Y:S01]  /*36f20*/  ENDCOLLECTIVE ;  /* 0x000000000000791b */ /* 0x003fe20003800000 */
.L_x_3245:
[----:B------:R-:W-:Y:S02]  /*36f30*/  IMAD.MOV.U32 R13, RZ, RZ, R45 ;  /* 0x000000ffff0d7224 */ /* 0x000fe400078e002d */
[----:B------:R-:W-:-:S07]  /*36f40*/  IMAD.MOV.U32 R40, RZ, RZ, R14 ;  /* 0x000000ffff287224 */ /* 0x000fce00078e000e */
[----:B------:R-:W-:Y:S05]  /*36f50*/  WARPSYNC.COLLECTIVE R15, `(.L_x_3246) ;  /* 0x000000000f087348 */ /* 0x000fea0003c00000 */
[----:B------:R0:W1:Y:S02]  /*36f60*/  SHFL.IDX P6, R14, R13, R12, R11 ;  /* 0x0000000c0d0e7389 */ /* 0x00006400000c000b */
[----:B01----:R-:W-:Y:S01]  /*36f70*/  ENDCOLLECTIVE ;  /* 0x000000000000791b */ /* 0x003fe20003800000 */
.L_x_3246:
        /* <DEDUP_REMOVED lines=8> */
.L_x_3247:
[----:B------:R-:W-:Y:S02]  /*37000*/  SEL R94, R95, R45, P0 ;  /* 0x0000002d5f5e7207 */ /* 0x000fe40000000000 */
[----:B------:R-:W-:Y:S01]  /*37010*/  SEL R95, R45, R95, P0 ;  /* 0x0000005f2d5f7207 */ /* 0x000fe20000000000 */
[----:B------:R-:W-:Y:S02]  /*37020*/  IMAD.MOV.U32 R13, RZ, RZ, R99 ;  /* 0x000000ffff0d7224 */ /* 0x000fe400078e0063 */
[----:B------:R-:W-:-:S07]  /*37030*/  IMAD.MOV.U32 R101, RZ, RZ, R14 ;  /* 0x000000ffff657224 */ /* 0x000fce00078e000e */
[----:B------:R-:W-:Y:S05]  /*37040*/  WARPSYNC.COLLECTIVE R15, `(.L_x_3248) ;  /* 0x000000000f087348 */ /* 0x000fea0003c00000 */
[----:B------:R0:W1:Y:S02]  /*37050*/  SHFL.IDX P6, R14, R13, R12, R11 ;  /* 0x0000000c0d0e7389 */ /* 0x00006400000c000b */
[----:B01----:R-:W-:Y:S01]  /*37060*/  ENDCOLLECTIVE ;  /* 0x000000000000791b */ /* 0x003fe20003800000 */
.L_x_3248:
[----:B------:R-:W-:Y:S01]  /*37070*/  MOV R13, R38 ;  /* 0x00000026000d7202 */ /* 0x000fe20000000f00 */
[----:B------:R-:W-:Y:S02]  /*37080*/  IMAD.MOV.U32 R12, RZ, RZ, R121 ;  /* 0x000000ffff0c7224 */ /* 0x000fe400078e0079 */
[----:B------:R-:W-:-:S07]  /*37090*/  IMAD.MOV.U32 R99, RZ, RZ, R14 ;  /* 0x000000ffff637224 */ /* 0x000fce00078e000e */
[----:B------:R-:W-:Y:S05]  /*370a0*/  WARPSYNC.COLLECTIVE R15, `(.L_x_3249) ;  /* 0x000000000f087348 */ /* 0x000fea0003c00000 */
[----:B------:R0:W1:Y:S02]  /*370b0*/  SHFL.IDX P6, R14, R13, R12, R11 ;  /* 0x0000000c0d0e7389 */ /* 0x00006400000c000b */
[----:B01----:R-:W-:Y:S01]  /*370c0*/  ENDCOLLECTIVE ;  /* 0x000000000000791b */ /* 0x003fe20003800000 */
.L_x_3249:
[----:B------:R-:W-:Y:S02]  /*370d0*/  IMAD.MOV.U32 R13, RZ, RZ, R43 ;  /* 0x000000ffff0d7224 */ /* 0x000fe400078e002b */
[----:B------:R-:W-:-:S07]  /*370e0*/  IMAD.MOV.U32 R38, RZ, RZ, R14 ;  /* 0x000000ffff267224 */ /* 0x000fce00078e000e */
[----:B------:R-:W-:Y:S05]  /*370f0*/  WARPSYNC.COLLECTIVE R15, `(.L_x_3250) ;  /* 0x000000000f087348 */ /* 0x000fea0003c00000 */
[----:B------:R0:W1:Y:S02]  /*37100*/  SHFL.IDX P6, R14, R13, R12, R11 ;  /* 0x0000000c0d0e7389 */ /* 0x00006400000c000b */
[----:B01----:R-:W-:Y:S01]  /*37110*/  ENDCOLLECTIVE ;  /* 0x000000000000791b */ /* 0x003fe20003800000 */
.L_x_3250:
        /* <DEDUP_REMOVED lines=8> */
.L_x_3251:
[----:B------:R-:W-:Y:S02]  /*371a0*/  SEL R98, R99, R43, P0 ;  /* 0x0000002b63627207 */ /* 0x000fe40000000000 */
[----:B------:R-:W-:Y:S01]  /*371b0*/  SEL R99, R43, R99, P0 ;  /* 0x000000632b637207 */ /* 0x000fe20000000000 */
[----:B------:R-:W-:Y:S02]  /*371c0*/  IMAD.MOV.U32 R13, RZ, RZ, R103 ;  /* 0x000000ffff0d7224 */ /* 0x000fe400078e0067 */
[----:B------:R-:W-:-:S07]  /*371d0*/  IMAD.MOV.U32 R105, RZ, RZ, R14 ;  /* 0x000000ffff697224 */ /* 0x000fce00078e000e */
[----:B------:R-:W-:Y:S05]  /*371e0*/  WARPSYNC.COLLECTIVE R15, `(.L_x_3252) ;  /* 0x000000000f087348 */ /* 0x000fea0003c00000 */
[----:B------:R0:W1:Y:S02]  /*371f0*/  SHFL.IDX P6, R14, R13, R12, R11 ;  /* 0x0000000c0d0e7389 */ /* 0x00006400000c000b */
[----:B01----:R-:W-:Y:S01]  /*37200*/  ENDCOLLECTIVE ;  /* 0x000000000000791b */ /* 0x003fe20003800000 */
.L_x_3252:
[----:B------:R-:W-:Y:S02]  /*37210*/  IMAD.MOV.U32 R13, RZ, RZ, R37 ;  /* 0x000000ffff0d7224 */ /* 0x000fe400078e0025 */
[----:B------:R-:W-:Y:S01]  /*37220*/  IMAD.MOV.U32 R12, RZ, RZ, R121 ;  /* 0x000000ffff0c7224 */ /* 0x000fe200078e0079 */
[----:B------:R-:W-:-:S07]  /*37230*/  MOV R103, R14 ;  /* 0x0000000e00677202 */ /* 0x000fce0000000f00 */
[----:B------:R-:W-:Y:S05]  /*37240*/  WARPSYNC.COLLECTIVE R15, `(.L_x_3253) ;  /* 0x000000000f087348 */ /* 0x000fea0003c00000 */
[----:B------:R0:W1:Y:S02]  /*37250*/  SHFL.IDX P6, R14, R13, R12, R11 ;  /* 0x0000000c0d0e7389 */ /* 0x00006400000c000b */
[----:B01----:R-:W-:Y:S01]  /*37260*/  ENDCOLLECTIVE ;  /* 0x000000000000791b */ /* 0x003fe20003800000 */
.L_x_3253:
[----:B------:R-:W-:Y:S02]  /*37270*/  IMAD.MOV.U32 R13, RZ, RZ, R41 ;  /* 0x000000ffff0d7224 */ /* 0x000fe400078e0029 */
[----:B------:R-:W-:-:S07]  /*37280*/  IMAD.MOV.U32 R37, RZ, RZ, R14 ;  /* 0x000000ffff257224 */ /* 0x000fce00078e000e */
[----:B------:R-:W-:Y:S05]  /*37290*/  WARPSYNC.COLLECTIVE R15, `(.L_x_3254) ;  /* 0x000000000f087348 */ /* 0x000fea0003c00000 */
[----:B------:R0:W1:Y:S02]  /*372a0*/  SHFL.IDX P6, R14, R13, R12, R11 ;  /* 0x0000000c0d0e7389 */ /* 0x00006400000c000b */
[----:B01----:R-:W-:Y:S01]  /*372b0*/  ENDCOLLECTIVE ;  /* 0x000000000000791b */ /* 0x003fe20003800000 */
.L_x_3254:
        /* <DEDUP_REMOVED lines=8> */
.L_x_3255:
[----:B------:R-:W-:Y:S02]  /*37340*/  SEL R102, R103, R41, P0 ;  /* 0x0000002967667207 */ /* 0x000fe40000000000 */
[----:B------:R-:W-:Y:S02]  /*37350*/  SEL R103, R41, R103, P0 ;  /* 0x0000006729677207 */ /* 0x000fe40000000000 */
[----:B------:R-:W-:Y:S01]  /*37360*/  MOV R13, R107 ;  /* 0x0000006b000d7202 */ /* 0x000fe20000000f00 */
[----:B------:R-:W-:-:S07]  /*37370*/  IMAD.MOV.U32 R109, RZ, RZ, R14 ;  /* 0x000000ffff6d7224 */ /* 0x000fce00078e000e */
[----:B------:R-:W-:Y:S05]  /*37380*/  WARPSYNC.COLLECTIVE R15, `(.L_x_3256) ;  /* 0x000000000f087348 */ /* 0x000fea0003c00000 */
[----:B------:R0:W1:Y:S02]  /*37390*/  SHFL.IDX P6, R14, R13, R12, R11 ;  /* 0x0000000c0d0e7389 */ /* 0x00006400000c000b */
[----:B01----:R-:W-:Y:S01]  /*373a0*/  ENDCOLLECTIVE ;  /* 0x000000000000791b */ /* 0x003fe20003800000 */
.L_x_3256:
[----:B------:R-:W-:Y:S02]  /*373b0*/  IMAD.MOV.U32 R13, RZ, RZ, R36 ;  /* 0x000000ffff0d7224 */ /* 0x000fe400078e0024 */
[----:B------:R-:W-:Y:S02]  /*373c0*/  IMAD.MOV.U32 R12, RZ, RZ, R121 ;  /* 0x000000ffff0c7224 */ /* 0x000fe400078e0079 */
[----:B------:R-:W-:-:S07]  /*373d0*/  IMAD.MOV.U32 R107, RZ, RZ, R14 ;  /* 0x000000ffff6b7224 */ /* 0x000fce00078e000e */
[----:B------:R-:W-:Y:S05]  /*373e0*/  WARPSYNC.COLLECTIVE R15, `(.L_x_3257) ;  /* 0x000000000f087348 */ /* 0x000fea0003c00000 */
[----:B------:R0:W1:Y:S02]  /*373f0*/  SHFL.IDX P6, R14, R13, R12, R11 ;  /* 0x0000000c0d0e7389 */ /* 0x00006400000c000b */
[----:B01----:R-:W-:Y:S01]  /*37400*/  ENDCOLLECTIVE ;  /* 0x000000000000791b */ /* 0x003fe20003800000 */
.L_x_3257:
[----:B------:R-:W-:Y:S02]  /*37410*/  IMAD.MOV.U32 R13, RZ, RZ, R39 ;  /* 0x000000ffff0d7224 */ /* 0x000fe400078e0027 */
[----:B------:R-:W-:-:S07]  /*37420*/  IMAD.MOV.U32 R36, RZ, RZ, R14 ;  /* 0x000000ffff247224 */ /* 0x000fce00078e000e */
[----:B------:R-:W-:Y:S05]  /*37430*/  WARPSYNC.COLLECTIVE R15, `(.L_x_3258) ;  /* 0x000000000f087348 */ /* 0x000fea0003c00000 */
[----:B------:R0:W1:Y:S02]  /*37440*/  SHFL.IDX P6, R14, R13, R12, R11 ;  /* 0x0000000c0d0e7389 */ /* 0x00006400000c000b */
[----:B01----:R-:W-:Y:S01]  /*37450*/  ENDCOLLECTIVE ;  /* 0x000000000000791b */ /* 0x003fe20003800000 */
.L_x_3258:
        /* <DEDUP_REMOVED lines=13> */
.L_x_3259:
        /* <DEDUP_REMOVED lines=8> */
.L_x_3260:
[----:B------:R-:W-:Y:S02]  /*375b0*/  IMAD.MOV.U32 R13, RZ, RZ, R126 ;  /* 0x000000ffff0d7224 */ /* 0x000fe400078e007e */
        /* <DEDUP_REMOVED lines=9> */
.L_x_3261:
[----:B------:R-:W-:Y:S02]  /*37650*/  IMAD.MOV.U32 R13, RZ, RZ, R153 ;  /* 0x000000ffff0d7224 */ /* 0x000fe400078e0099 */
[----:B------:R-:W-:-:S07]  /*37660*/  IMAD.MOV.U32 R126, RZ, RZ, R14 ;  /* 0x000000ffff7e7224 */ /* 0x000fce00078e000e */
[----:B------:R-:W-:Y:S05]  /*37670*/  WARPSYNC.COLLECTIVE R15, `(.L_x_3262) ;  /* 0x000000000f087348 */ /* 0x000fea0003c00000 */
[----:B------:R0:W1:Y:S02]  /*37680*/  SHFL.IDX P6, R14, R13, R12, R11 ;  /* 0x0000000c0d0e7389 */ /* 0x00006400000c000b */
[----:B01----:R-:W-:Y:S01]  /*37690*/  ENDCOLLECTIVE ;  /* 0x000000000000791b */ /* 0x003fe20003800000 */
.L_x_3262:
[----:B------:R-:W-:Y:S01]  /*376a0*/  IMAD.MOV.U32 R11, RZ, RZ, R14 ;  /* 0x000000ffff0b7224 */ /* 0x000fe200078e000e */
[----:B------:R-:W-:Y:S06]  /*376b0*/  BRA `(.L_x_3263) ;  /* 0xfffffeec00b87947 */ /* 0x000fec000383ffff */
.L_x_2945:
[----:B------:R-:W-:Y:S01]  /*376c0*/  MOV R13, R128 ;  /* 0x00000080000d7202 */ /* 0x000fe20000000f00 */
[----:B------:R-:W-:Y:S02]  /*376d0*/  IMAD.MOV.U32 R12, RZ, RZ, RZ ;  /* 0x000000ffff0c7224 */ /* 0x000fe400078e00ff */
[----:B------:R-:W-:Y:S02]  /*376e0*/  IMAD.MOV.U32 R11, RZ, RZ, 0x181f ;  /* 0x0000181fff0b7424 */ /* 0x000fe400078e00ff */
[----:B------:R-:W-:-:S07]  /*376f0*/  IMAD.MOV.U32 R15, RZ, RZ, -0x1 ;  /* 0xffffffffff0f7424 */ /* 0x000fce00078e00ff */
[----:B-----5:R-:W-:Y:S05]  /*37700*/  WARPSYNC.COLLECTIVE R15, `(.L_x_3264) ;  /* 0x000000000f087348 */ /* 0x020fea0003c00000 */
[----:B------:R0:W1:Y:S02]  /*37710*/  SHFL.IDX P6, R14, R13, R12, R11 ;  /* 0x0000000c0d0e7389 */ /* 0x00006400000c000b */
[----:B01---5:R-:W-:Y:S01]  /*37720*/  ENDCOLLECTIVE ;  /* 0x000000000000791b */ /* 0x023fe20003800000 */
.L_x_3264:
[----:B------:R-:W-:Y:S02]  /*37730*/  IMAD.MOV.U32 R13, RZ, RZ, R20 ;  /* 0x000000ffff0d7224 */ /* 0x000fe400078e0014 */
[----:B------:R-:W-:-:S07]  /*37740*/  IMAD.MOV.U32 R0, RZ, RZ, R14 ;  /* 0x000000ffff007224 */ /* 0x000fce00078e000e */
[----:B------:R-:W-:Y:S05]  /*37750*/  WARPSYNC.COLLECTIVE R15, `(.L_x_3265) ;  /* 0x000000000f087348 */ /* 0x000fea0003c00000 */
[----:B------:R0:W1:Y:S02]  /*37760*/  SHFL.IDX P6, R14, R13, R12, R11 ;  /* 0x0000000c0d0e7389 */ /* 0x00006400000c000b */
[----:B01----:R-:W-:Y:S01]  /*37770*/  ENDCOLLECTIVE ;  /* 0x000000000000791b */ /* 0x003fe20003800000 */
.L_x_3265:
[----:B------:R-:W-:Y:S05]  /*37780*/  BRA `(.L_x_3266) ;  /* 0xffffff0000007947 */ /* 0x000fea000383ffff */
.L_x_2948:
[----:B------:R-:W-:Y:S01]  /*37790*/  BSSY B1, `(.L_x_3267) ;  /* 0x0000008000017945 */ /* 0x000fe20003800000 */
[----:B------:R-:W-:Y:S01]  /*377a0*/  IMAD.MOV.U32 R13, RZ, RZ, R128 ;  /* 0x000000ffff0d7224 */ /* 0x000fe200078e0080 */
[----:B------:R-:W-:Y:S01]  /*377b0*/  MOV R15, 0xffffffff ;  /* 0xffffffff000f7802 */ /* 0x000fe20000000f00 */
[----:B------:R-:W-:Y:S02]  /*377c0*/  IMAD.MOV.U32 R12, RZ, RZ, 0x1 ;  /* 0x00000001ff0c7424 */ /* 0x000fe400078e00ff */
[----:B------:R-:W-:-:S07]  /*377d0*/  IMAD.MOV.U32 R11, RZ, RZ, 0x181f ;  /* 0x0000181fff0b7424 */ /* 0x000fce00078e00ff */
[----:B012---:R-:W-:Y:S05]  /*377e0*/  WARPSYNC.COLLECTIVE R15, `(.L_x_3268) ;  /* 0x000000000f087348 */ /* 0x007fea0003c00000 */
[----:B--2---:R2:W3:Y:S02]  /*377f0*/  SHFL.IDX P6, R14, R13, R12, R11 ;  /* 0x0000000c0d0e7389 */ /* 0x0044e400000c000b */
[----:B0123--:R-:W-:Y:S01]  /*37800*/  ENDCOLLECTIVE ;  /* 0x000000000000791b */ /* 0x00ffe20003800000 */
.L_x_3268:
[----:B------:R-:W-:Y:S05]  /*37810*/  BSYNC B1 ;  /* 0x0000000000017941 */ /* 0x000fea0003800000 */
.L_x_3267:
        /* <DEDUP_REMOVED lines=8> */
.L_x_3269:
[----:B------:R-:W-:Y:S05]  /*378a0*/  BRA `(.L_x_3270) ;  /* 0xffffff0000307947 */ /* 0x000fea000383ffff */
.L_x_2951:
[----:B------:R-:W-:Y:S01]  /*378b0*/  BSSY B1, `(.L_x_3271) ;  /* 0x0000008000017945 */ /* 0x000fe20003800000 */
[----:B------:R-:W-:Y:S01]  /*378c0*/  IMAD.MOV.U32 R13, RZ, RZ, R128 ;  /* 0x000000ffff0d7224 */ /* 0x000fe200078e0080 */
[----:B----4-:R-:W-:Y:S01]  /*378d0*/  MOV R15, 0xffffffff ;  /* 0xffffffff000f7802 */ /* 0x010fe20000000f00 */
[----:B------:R-:W-:Y:S02]  /*378e0*/  IMAD.MOV.U32 R12, RZ, RZ, 0x2 ;  /* 0x00000002ff0c7424 */ /* 0x000fe400078e00ff */
[----:B------:R-:W-:-:S07]  /*378f0*/  IMAD.MOV.U32 R11, RZ, RZ, 0x181f ;  /* 0x0000181fff0b7424 */ /* 0x000fce00078e00ff */
[----:B0123--:R-:W-:Y:S05]  /*37900*/  WARPSYNC.COLLECTIVE R15, `(.L_x_3272) ;  /* 0x000000000f087348 */ /* 0x00ffea0003c00000 */
[----:B--2---:R2:W4:Y:S02]  /*37910*/  SHFL.IDX P6, R14, R13, R12, R11 ;  /* 0x0000000c0d0e7389 */ /* 0x00452400000c000b */
[----:B01234-:R-:W-:Y:S01]  /*37920*/  ENDCOLLECTIVE ;  /* 0x000000000000791b */ /* 0x01ffe20003800000 */
.L_x_3272:
[----:B------:R-:W-:Y:S05]  /*37930*/  BSYNC B1 ;  /* 0x0000000000017941 */ /* 0x000fea0003800000 */
.L_x_3271:
        /* <DEDUP_REMOVED lines=8> */
.L_x_3273:
[----:B------:R-:W-:Y:S05]  /*379c0*/  BRA `(.L_x_3274) ;  /* 0xffffff0000407947 */ /* 0x000fea000383ffff */
.L_x_2954:
        /* <DEDUP_REMOVED lines=8> */
.L_x_3276:
[----:B------:R-:W-:Y:S05]  /*37a50*/  BSYNC B1 ;  /* 0x0000000000017941 */ /* 0x000fea0003800000 */
.L_x_3275:
        /* <DEDUP_REMOVED lines=8> */
.L_x_3277:
[----:B------:R-:W-:Y:S05]  /*37ae0*/  BRA `(.L_x_3278) ;  /* 0xffffff0000507947 */ /* 0x000fea000383ffff */
.L_x_2956:
[----:B------:R-:W-:Y:S01]  /*37af0*/  IMAD.MOV.U32 R13, RZ, RZ, R41 ;  /* 0x000000ffff0d7224 */ /* 0x000fe200078e0029 */
[----:B------:R-:W-:Y:S01]  /*37b00*/  MOV R15, 0xffffffff ;  /* 0xffffffff000f7802 */ /* 0x000fe20000000f00 */
[----:B------:R-:W-:Y:S02]  /*37b10*/  IMAD.MOV.U32 R12, RZ, RZ, RZ ;  /* 0x000000ffff0c7224 */ /* 0x000fe400078e00ff */
[----:B------:R-:W-:-:S07]  /*37b20*/  IMAD.MOV.U32 R11, RZ, RZ, 0x1c1f ;  /* 0x00001c1fff0b7424 */ /* 0x000fce00078e00ff */
[----:B------:R-:W-:Y:S05]  /*37b30*/  WARPSYNC.COLLECTIVE R15, `(.L_x_3279) ;  /* 0x000000000f087348 */ /* 0x000fea0003c00000 */
[----:B------:R0:W1:Y:S02]  /*37b40*/  SHFL.IDX P6, R14, R13, R12, R11 ;  /* 0x0000000c0d0e7389 */ /* 0x00006400000c000b */
[----:B01----:R-:W-:Y:S01]  /*37b50*/  ENDCOLLECTIVE ;  /* 0x000000000000791b */ /* 0x003fe20003800000 */
.L_x_3279:
[----:B------:R-:W-:Y:S02]  /*37b60*/  IMAD.MOV.U32 R13, RZ, RZ, R40 ;  /* 0x000000ffff0d7224 */ /* 0x000fe400078e0028 */
[----:B------:R-:W-:-:S07]  /*37b70*/  IMAD.MOV.U32 R42, RZ, RZ, R14 ;  /* 0x000000ffff2a7224 */ /* 0x000fce00078e000e */
[----:B------:R-:W-:Y:S05]  /*37b80*/  WARPSYNC.COLLECTIVE R15, `(.L_x_3280) ;  /* 0x000000000f087348 */ /* 0x000fea0003c00000 */
[----:B------:R0:W1:Y:S02]  /*37b90*/  SHFL.IDX P6, R14, R13, R12, R11 ;  /* 0x0000000c0d0e7389 */ /* 0x00006400000c000b */
[----:B01----:R-:W-:Y:S01]  /*37ba0*/  ENDCOLLECTIVE ;  /* 0x000000000000791b */ /* 0x003fe20003800000 */
.L_x_3280:
[----:B------:R-:W-:Y:S01]  /*37bb0*/  IMAD.MOV.U32 R43, RZ, RZ, R14 ;  /* 0x000000ffff2b7224 */ /* 0x000fe200078e000e */
[----:B------:R-:W-:Y:S06]  /*37bc0*/  BRA `(.L_x_3281) ;  /* 0xffffff0400187947 */ /* 0x000fec000383ffff */
.L_x_2959:
[----:B------:R-:W-:Y:S01]  /*37bd0*/  BSSY B1, `(.L_x_3282) ;  /* 0x0000008000017945 */ /* 0x000fe20003800000 */
[----:B------:R-:W-:Y:S02]  /*37be0*/  IMAD.MOV.U32 R13, RZ, RZ, R41 ;  /* 0x000000ffff0d7224 */ /* 0x000fe400078e0029 */
[----:B------:R-:W-:Y:S02]  /*37bf0*/  IMAD.MOV.U32 R12, RZ, RZ, 0x1 ;  /* 0x00000001ff0c7424 */ /* 0x000fe400078e00ff */
[----:B------:R-:W-:Y:S02]  /*37c00*/  IMAD.MOV.U32 R11, RZ, RZ, 0x1c1f ;  /* 0x00001c1fff0b7424 */ /* 0x000fe400078e00ff */
[----:B------:R-:W-:-:S07]  /*37c10*/  IMAD.MOV.U32 R15, RZ, RZ, -0x1 ;  /* 0xffffffffff0f7424 */ /* 0x000fce00078e00ff */
[----:B0123--:R-:W-:Y:S05]  /*37c20*/  WARPSYNC.COLLECTIVE R15, `(.L_x_3283) ;  /* 0x000000000f087348 */ /* 0x00ffea0003c00000 */
[----:B------:R4:W0:Y:S02]  /*37c30*/  SHFL.IDX P6, R14, R13, R12, R11 ;  /* 0x0000000c0d0e7389 */ /* 0x00082400000c000b */
[----:B01234-:R-:W-:Y:S01]  /*37c40*/  ENDCOLLECTIVE ;  /* 0x000000000000791b */ /* 0x01ffe20003800000 */
.L_x_3283:
[----:B------:R-:W-:Y:S05]  /*37c50*/  BSYNC B1 ;  /* 0x0000000000017941 */ /* 0x000fea0003800000 */
.L_x_3282:
[----:B------:R-:W-:Y:S01]  /*37c60*/  MOV R13, R40 ;  /* 0x00000028000d7202 */ /* 0x000fe20000000f00 */
[----:B------:R-:W-:Y:S02]  /*37c70*/  IMAD.MOV.U32 R12, RZ, RZ, 0x1 ;  /* 0x00000001ff0c7424 */ /* 0x000fe400078e00ff */
[----:B------:R-:W-:Y:S02]  /*37c80*/  IMAD.MOV.U32 R11, RZ, RZ, 0x1c1f ;  /* 0x00001c1fff0b7424 */ /* 0x000fe400078e00ff */
[----:B------:R-:W-:Y:S02]  /*37c90*/  IMAD.MOV.U32 R15, RZ, RZ, -0x1 ;  /* 0xffffffffff0f7424 */ /* 0x000fe400078e00ff */
[----:B------:R-:W-:-:S07]  /*37ca0*/  IMAD.MOV.U32 R41, RZ, RZ, R14 ;  /* 0x000000ffff297224 */ /* 0x000fce00078e000e */
[----:B------:R-:W-:Y:S05]  /*37cb0*/  WARPSYNC.COLLECTIVE R15, `(.L_x_3284) ;  /* 0x000000000f087348 */ /* 0x000fea0003c00000 */
[----:B------:R0:W1:Y:S02]  /*37cc0*/  SHFL.IDX P6, R14, R13, R12, R11 ;  /* 0x0000000c0d0e7389 */ /* 0x00006400000c000b */
[----:B01----:R-:W-:Y:S01]  /*37cd0*/  ENDCOLLECTIVE ;  /* 0x000000000000791b */ /* 0x003fe20003800000 */
.L_x_3284:
[----:B------:R-:W-:Y:S05]  /*37ce0*/  BRA `(.L_x_3285) ;  /* 0xffffff1000007947 */ /* 0x000fea000383ffff */
.L_x_2963:
[----:B-1----:R-:W-:Y:S02]  /*37cf0*/  IMAD.MOV.U32 R13, RZ, RZ, R3 ;  /* 0x000000ffff0d7224 */ /* 0x002fe400078e0003 */
[----:B------:R-:W-:Y:S02]  /*37d00*/  IMAD.MOV.U32 R12, RZ, RZ, RZ ;  /* 0x000000ffff0c7224 */ /* 0x000fe400078e00ff */
[----:B------:R-:W-:Y:S02]  /*37d10*/  IMAD.MOV.U32 R11, RZ, RZ, 0x181f ;  /* 0x0000181fff0b7424 */ /* 0x000fe400078e00ff */
[----:B------:R-:W-:-:S07]  /*37d20*/  IMAD.MOV.U32 R15, RZ, RZ, -0x1 ;  /* 0xffffffffff0f7424 */ /* 0x000fce00078e00ff */
[----:B---3--:R-:W-:Y:S05]  /*37d30*/  WARPSYNC.COLLECTIVE R15, `(.L_x_3286) ;  /* 0x000000000f087348 */ /* 0x008fea0003c00000 */
[----:B------:R0:W1:Y:S02]  /*37d40*/  SHFL.IDX P6, R14, R13, R12, R11 ;  /* 0x0000000c0d0e7389 */ /* 0x00006400000c000b */
[----:B01-3--:R-:W-:Y:S01]  /*37d50*/  ENDCOLLECTIVE ;  /* 0x000000000000791b */ /* 0x00bfe20003800000 */
.L_x_3286:
[----:B------:R-:W-:Y:S01]  /*37d60*/  MOV R13, R2 ;  /* 0x00000002000d7202 */ /* 0x000fe20000000f00 */
[----:B------:R-:W-:-:S07]  /*37d70*/  IMAD.MOV.U32 R0, RZ, RZ, R14 ;  /* 0x000000ffff007224 */ /* 0x000fce00078e000e */
[----:B------:R-:W-:Y:S05]  /*37d80*/  WARPSYNC.COLLECTIVE R15, `(.L_x_3287) ;  /* 0x000000000f087348 */ /* 0x000fea0003c00000 */
[----:B------:R0:W1:Y:S02]  /*37d90*/  SHFL.IDX P6, R14, R13, R12, R11 ;  /* 0x0000000c0d0e7389 */ /* 0x00006400000c000b */
[----:B01----:R-:W-:Y:S01]  /*37da0*/  ENDCOLLECTIVE ;  /* 0x000000000000791b */ /* 0x003fe20003800000 */
.L_x_3287:
[----:B------:R-:W-:Y:S05]  /*37db0*/  BRA `(.L_x_3288) ;  /* 0xffffff2400c07947 */ /* 0x000fea000383ffff */
.L_x_2966:
[----:B------:R-:W-:Y:S01]  /*37dc0*/  BSSY B1, `(.L_x_3289) ;  /* 0x0000008000017945 */ /* 0x000fe20003800000 */
[----:B-1----:R-:W-:Y:S02]  /*37dd0*/  IMAD.MOV.U32 R13, RZ, RZ, R3 ;  /* 0x000000ffff0d7224 */ /* 0x002fe400078e0003 */
[----:B------:R-:W-:Y:S02]  /*37de0*/  IMAD.MOV.U32 R12, RZ, RZ, 0x1 ;  /* 0x00000001ff0c7424 */ /* 0x000fe400078e00ff */
[----:B------:R-:W-:Y:S02]  /*37df0*/  IMAD.MOV.U32 R11, RZ, RZ, 0x181f ;  /* 0x0000181fff0b7424 */ /* 0x000fe400078e00ff */
[----:B------:R-:W-:-:S07]  /*37e00*/  IMAD.MOV.U32 R15, RZ, RZ, -0x1 ;  /* 0xffffffffff0f7424 */ /* 0x000fce00078e00ff */
[----:B0-234-:R-:W-:Y:S05]  /*37e10*/  WARPSYNC.COLLECTIVE R15, `(.L_x_3290) ;  /* 0x000000000f087348 */ /* 0x01dfea0003c00000 */
[----:B----4-:R1:W4:Y:S02]  /*37e20*/  SHFL.IDX P6, R14, R13, R12, R11 ;  /* 0x0000000c0d0e7389 */ /* 0x01032400000c000b */
[----:B01234-:R-:W-:Y:S01]  /*37e30*/  ENDCOLLECTIVE ;  /* 0x000000000000791b */ /* 0x01ffe20003800000 */
.L_x_3290:
[----:B------:R-:W-:Y:S05]  /*37e40*/  BSYNC B1 ;  /* 0x0000000000017941 */ /* 0x000fea0003800000 */
.L_x_3289:
        /* <DEDUP_REMOVED lines=8> */
.L_x_3291:
[----:B------:R-:W-:Y:S05]  /*37ed0*/  BRA `(.L_x_3292) ;  /* 0xffffff2400d47947 */ /* 0x000fea000383ffff */
.L_x_2969:
[----:B------:R-:W-:Y:S01]  /*37ee0*/  BSSY B1, `(.L_x_3293) ;  /* 0x0000008000017945 */ /* 0x000fe20003800000 */
[----:B----4-:R-:W-:Y:S02]  /*37ef0*/  IMAD.MOV.U32 R13, RZ, RZ, R3 ;  /* 0x000000ffff0d7224 */ /* 0x010fe400078e0003 */
[----:B------:R-:W-:Y:S02]  /*37f00*/  IMAD.MOV.U32 R12, RZ, RZ, 0x2 ;  /* 0x00000002ff0c7424 */ /* 0x000fe400078e00ff */
[----:B------:R-:W-:Y:S02]  /*37f10*/  IMAD.MOV.U32 R11, RZ, RZ, 0x181f ;  /* 0x0000181fff0b7424 */ /* 0x000fe400078e00ff */
[----:B------:R-:W-:-:S07]  /*37f20*/  IMAD.MOV.U32 R15, RZ, RZ, -0x1 ;  /* 0xffffffffff0f7424 */ /* 0x000fce00078e00ff */
[----:B0123--:R-:W-:Y:S05]  /*37f30*/  WARPSYNC.COLLECTIVE R15, `(.L_x_3294) ;  /* 0x000000000f087348 */ /* 0x00ffea0003c00000 */
[----:B-1----:R1:W4:Y:S02]  /*37f40*/  SHFL.IDX P6, R14, R13, R12, R11 ;  /* 0x0000000c0d0e7389 */ /* 0x00232400000c000b */
[----:B01234-:R-:W-:Y:S01]  /*37f50*/  ENDCOLLECTIVE ;  /* 0x000000000000791b */ /* 0x01ffe20003800000 */
.L_x_3294:
[----:B------:R-:W-:Y:S05]  /*37f60*/  BSYNC B1 ;  /* 0x0000000000017941 */ /* 0x000fea0003800000 */
.L_x_3293:
        /* <DEDUP_REMOVED lines=8> */
.L_x_3295:
[----:B------:R-:W-:Y:S05]  /*37ff0*/  BRA `(.L_x_3296) ;  /* 0xffffff2400e47947 */ /* 0x000fea000383ffff */
.L_x_2972:
        /* <DEDUP_REMOVED lines=8> */
.L_x_3298:
[----:B------:R-:W-:Y:S05]  /*38080*/  BSYNC B1 ;  /* 0x0000000000017941 */ /* 0x000fea0003800000 */
.L_x_3297:
        /* <DEDUP_REMOVED lines=8> */
.L_x_3299:
[----:B------:R-:W-:Y:S05]  /*38110*/  BRA `(.L_x_3300) ;  /* 0xffffff2400f47947 */ /* 0x000fea000383ffff */
.L_x_2990:
[----:B------:R-:W0:Y:S01]  /*38120*/  S2R R11, SR_TID.X ;  /* 0x00000000000b7919 */ /* 0x000e220000002100 */
[----:B------:R-:W-:Y:S01]  /*38130*/  BSSY B1, `(.L_x_3301) ;  /* 0x000000a000017945 */ /* 0x000fe20003800000 */
[----:B------:R-:W-:Y:S02]  /*38140*/  IMAD.MOV.U32 R12, RZ, RZ, RZ ;  /* 0x000000ffff0c7224 */ /* 0x000fe400078e00ff */
[----:B------:R-:W-:Y:S01]  /*38150*/  IMAD.MOV.U32 R15, RZ, RZ, -0x1 ;  /* 0xffffffffff0f7424 */ /* 0x000fe200078e00ff */
[----:B0-----:R-:W-:-:S04]  /*38160*/  SHF.R.U32.HI R11, RZ, 0x5, R11 ;  /* 0x00000005ff0b7819 */ /* 0x001fc8000001160b */
[----:B------:R-:W-:-:S05]  /*38170*/  LOP3.LUT R11, R11, 0x3, RZ, 0xc0, !PT ;  /* 0x000000030b0b7812 */ /* 0x000fca00078ec0ff */
[----:B------:R-:W-:Y:S02]  /*38180*/  IMAD.MOV.U32 R13, RZ, RZ, R11 ;  /* 0x000000ffff0d7224 */ /* 0x000fe400078e000b */
[----:B------:R-:W-:-:S07]  /*38190*/  IMAD.MOV.U32 R11, RZ, RZ, 0x1f ;  /* 0x0000001fff0b7424 */ /* 0x000fce00078e00ff */
[----:B------:R-:W-:Y:S05]  /*381a0*/  WARPSYNC.COLLECTIVE R15, `(.L_x_3302) ;  /* 0x000000000f087348 */ /* 0x000fea0003c00000 */
[----:B------:R0:W1:Y:S02]  /*381b0*/  SHFL.IDX P6, R14, R13, R12, R11 ;  /* 0x0000000c0d0e7389 */ /* 0x00006400000c000b */
[----:B01----:R-:W-:Y:S01]  /*381c0*/  ENDCOLLECTIVE ;  /* 0x000000000000791b */ /* 0x003fe20003800000 */
.L_x_3302:
[----:B------:R-:W-:Y:S05]  /*381d0*/  BSYNC B1 ;  /* 0x0000000000017941 */ /* 0x000fea0003800000 */
.L_x_3301:
[----:B------:R-:W-:Y:S05]  /*381e0*/  BRA `(.L_x_3303) ;  /* 0xffffff4400447947 */ /* 0x000fea000383ffff */
.L_x_2992:
[----:B------:R-:W-:Y:S01]  /*381f0*/  BSSY B1, `(.L_x_3304) ;  /* 0x0000006000017945 */ /* 0x000fe20003800000 */
[----:B------:R-:W-:-:S07]  /*38200*/  IMAD.MOV.U32 R15, RZ, RZ, -0x1 ;  /* 0xffffffffff0f7424 */ /* 0x000fce00078e00ff */
[----:B0-----:R-:W-:Y:S05]  /*38210*/  WARPSYNC.COLLECTIVE R15, `(.L_x_3305) ;  /* 0x000000000f0c7348 */ /* 0x001fea0003c00000 */
[----:B------:R-:W-:Y:S02]  /*38220*/  ELECT P6, UR62, PT ;  /* 0x00000000003e782f */ /* 0x000fe400038c0000 */
[----:B------:R-:W-:Y:S01]  /*38230*/  MOV R14, UR62 ;  /* 0x0000003e000e7c02 */ /* 0x000fe20008000f00 */
[----:B0-----:R-:W-:Y:S10]  /*38240*/  ENDCOLLECTIVE ;  /* 0x000000000000791b */ /* 0x001ff40003800000 */
.L_x_3305:
[----:B------:R-:W-:Y:S05]  /*38250*/  BSYNC B1 ;  /* 0x0000000000017941 */ /* 0x000fea0003800000 */
.L_x_3304:
[----:B------:R-:W-:Y:S05]  /*38260*/  BRA `(.L_x_2991) ;  /* 0xffffff44003c7947 */ /* 0x000fea000383ffff */
.L_x_2994:
[----:B0-----:R0:W1:Y:S02]  /*38270*/  SYNCS.PHASECHK.TRANS64.TRYWAIT P0, [R23+URZ+0x33420], R8 ;  /* 0x03342008170075a7 */ /* 0x001064000800017f */
[----:B-1----:R-:W-:Y:S05]  /*38280*/  @!P0 NANOSLEEP.SYNCS 0x989680 ;  /* 0x009896800000895d */ /* 0x002fea0003900000 */
[----:B------:R-:W1:Y:S02]  /*38290*/  @!P0 SYNCS.PHASECHK.TRANS64 P0, [R23+URZ+0x33420], R8 ;  /* 0x03342008170085a7 */ /* 0x000e64000800007f */
[----:B-1----:R-:W-:Y:S05]  /*382a0*/  @!P0 BRA `(.L_x_2994) ;  /* 0xfffffffc00f08947 */ /* 0x002fea000383ffff */
[----:B------:R-:W-:Y:S05]  /*382b0*/  BRA `(.L_x_3306) ;  /* 0xffffff44004c7947 */ /* 0x000fea000383ffff */
.L_x_2998:
[----:B-1----:R1:W2:Y:S02]  /*382c0*/  SYNCS.PHASECHK.TRANS64.TRYWAIT P0, [R12+URZ+0x334a0], R11 ;  /* 0x0334a00b0c0075a7 */ /* 0x0022a4000800017f */
[----:B--2---:R-:W-:Y:S05]  /*382d0*/  @!P0 NANOSLEEP.SYNCS 0x989680 ;  /* 0x009896800000895d */ /* 0x004fea0003900000 */
[----:B------:R-:W2:Y:S02]  /*382e0*/  @!P0 SYNCS.PHASECHK.TRANS64 P0, [R12+URZ+0x334a0], R11 ;  /* 0x0334a00b0c0085a7 */ /* 0x000ea4000800007f */
[----:B--2---:R-:W-:Y:S05]  /*382f0*/  @!P0 BRA `(.L_x_2998) ;  /* 0xfffffffc00f08947 */ /* 0x004fea000383ffff */
[----:B------:R-:W-:Y:S05]  /*38300*/  BRA `(.L_x_3307) ;  /* 0xffffff4400647947 */ /* 0x000fea000383ffff */
.L_x_3005:
[----:B0-----:R0:W2:Y:S02]  /*38310*/  SYNCS.PHASECHK.TRANS64.TRYWAIT P0, [R12+URZ+0x334c0], R11 ;  /* 0x0334c00b0c0075a7 */ /* 0x0010a4000800017f */
[----:B--2---:R-:W-:Y:S05]  /*38320*/  @!P0 NANOSLEEP.SYNCS 0x989680 ;  /* 0x009896800000895d */ /* 0x004fea0003900000 */
[----:B------:R-:W2:Y:S02]  /*38330*/  @!P0 SYNCS.PHASECHK.TRANS64 P0, [R12+URZ+0x334c0], R11 ;  /* 0x0334c00b0c0085a7 */ /* 0x000ea4000800007f */
[----:B--2---:R-:W-:Y:S05]  /*38340*/  @!P0 BRA `(.L_x_3005) ;  /* 0xfffffffc00f08947 */ /* 0x004fea000383ffff */
[----:B------:R-:W-:Y:S05]  /*38350*/  BRA `(.L_x_3308) ;  /* 0xffffff4800607947 */ /* 0x000fea000383ffff */
.L_x_3014:
[----:B-1----:R1:W2:Y:S02]  /*38360*/  SYNCS.PHASECHK.TRANS64.TRYWAIT P1, [R11+URZ+0x334a0], R10 ;  /* 0x0334a00a0b0075a7 */ /* 0x0022a4000802017f */
[----:B--2---:R-:W-:Y:S05]  /*38370*/  @!P1 NANOSLEEP.SYNCS 0x989680 ;  /* 0x009896800000995d */ /* 0x004fea0003900000 */
[----:B------:R-:W2:Y:S02]  /*38380*/  @!P1 SYNCS.PHASECHK.TRANS64 P1, [R11+URZ+0x334a0], R10 ;  /* 0x0334a00a0b0095a7 */ /* 0x000ea4000802007f */
[----:B--2---:R-:W-:Y:S05]  /*38390*/  @!P1 BRA `(.L_x_3014) ;  /* 0xfffffffc00f09947 */ /* 0x004fea000383ffff */
[----:B------:R-:W-:Y:S05]  /*383a0*/  BRA `(.L_x_3309) ;  /* 0xffffff4c00947947 */ /* 0x000fea000383ffff */
.L_x_3021:
[----:B0-----:R0:W2:Y:S02]  /*383b0*/  SYNCS.PHASECHK.TRANS64.TRYWAIT P1, [R11+URZ+0x334c0], R10 ;  /* 0x0334c00a0b0075a7 */ /* 0x0010a4000802017f */
[----:B--2---:R-:W-:Y:S05]  /*383c0*/  @!P1 NANOSLEEP.SYNCS 0x989680 ;  /* 0x009896800000995d */ /* 0x004fea0003900000 */
[----:B------:R-:W2:Y:S02]  /*383d0*/  @!P1 SYNCS.PHASECHK.TRANS64 P1, [R11+URZ+0x334c0], R10 ;  /* 0x0334c00a0b0095a7 */ /* 0x000ea4000802007f */
[----:B--2---:R-:W-:Y:S05]  /*383e0*/  @!P1 BRA `(.L_x_3021) ;  /* 0xfffffffc00f09947 */ /* 0x004fea000383ffff */
[----:B------:R-:W-:Y:S05]  /*383f0*/  BRA `(.L_x_3310) ;  /* 0xffffff50008c7947 */ /* 0x000fea000383ffff */
.L_x_3040:
[----:B------:R-:W0:Y:S01]  /*38400*/  S2R R20, SR_TID.X ;  /* 0x0000000000147919 */ /* 0x000e220000002100 */
[----:B------:R-:W-:Y:S01]  /*38410*/  BSSY B0, `(.L_x_3311) ;  /* 0x0000009000007945 */ /* 0x000fe20003800000 */
[----:B------:R-:W-:Y:S02]  /*38420*/  IMAD.MOV.U32 R12, RZ, RZ, RZ ;  /* 0x000000ffff0c7224 */ /* 0x000fe400078e00ff */
[----:B------:R-:W-:Y:S02]  /*38430*/  IMAD.MOV.U32 R11, RZ, RZ, 0x1f ;  /* 0x0000001fff0b7424 */ /* 0x000fe400078e00ff */
[----:B------:R-:W-:Y:S01]  /*38440*/  IMAD.MOV.U32 R15, RZ, RZ, -0x1 ;  /* 0xffffffffff0f7424 */ /* 0x000fe200078e00ff */
[----:B0-----:R-:W-:-:S04]  /*38450*/  SHF.R.U32.HI R13, RZ, 0x5, R20 ;  /* 0x00000005ff0d7819 */ /* 0x001fc80000011614 */
[----:B------:R-:W-:-:S07]  /*38460*/  LOP3.LUT R13, R13, 0x3, RZ, 0xc0, !PT ;  /* 0x000000030d0d7812 */ /* 0x000fce00078ec0ff */
[----:B-----5:R-:W-:Y:S05]  /*38470*/  WARPSYNC.COLLECTIVE R15, `(.L_x_3312) ;  /* 0x000000000f087348 */ /* 0x020fea0003c00000 */
[----:B------:R0:W1:Y:S02]  /*38480*/  SHFL.IDX P6, R14, R13, R12, R11 ;  /* 0x0000000c0d0e7389 */ /* 0x00006400000c000b */
[----:B01---5:R-:W-:Y:S01]  /*38490*/  ENDCOLLECTIVE ;  /* 0x000000000000791b */ /* 0x023fe20003800000 */
.L_x_3312:
[----:B------:R-:W-:Y:S05]  /*384a0*/  BSYNC B0 ;  /* 0x0000000000007941 */ /* 0x000fea0003800000 */
.L_x_3311:
[----:B------:R-:W-:Y:S05]  /*384b0*/  BRA `(.L_x_3313) ;  /* 0xffffff64004c7947 */ /* 0x000fea000383ffff */
.L_x_3043:
[----:B0-----:R-:W2:Y:S02]  /*384c0*/  LDL R2, [R1+0x28] ;  /* 0x0000280001027983 */ /* 0x001ea40000100800 */
[----:B--2---:R0:W1:Y:S02]  /*384d0*/  SYNCS.PHASECHK.TRANS64.TRYWAIT P0, [R0+URZ+0x33480], R2 ;  /* 0x03348002000075a7 */ /* 0x004064000800017f */
[----:B-1----:R-:W-:Y:S05]  /*384e0*/  @!P0 NANOSLEEP.SYNCS 0x989680 ;  /* 0x009896800000895d */ /* 0x002fea0003900000 */
[----:B------:R-:W1:Y:S02]  /*384f0*/  @!P0 SYNCS.PHASECHK.TRANS64 P0, [R0+URZ+0x33480], R2 ;  /* 0x03348002000085a7 */ /* 0x000e64000800007f */
[----:B-1----:R-:W-:Y:S05]  /*38500*/  @!P0 BRA `(.L_x_3043) ;  /* 0xfffffffc00ec8947 */ /* 0x002fea000383ffff */
[----:B------:R-:W-:Y:S05]  /*38510*/  BRA `(.L_x_3314) ;  /* 0xffffff64005c7947 */ /* 0x000fea000383ffff */
.L_x_3044:
[----:B------:R-:W-:Y:S01]  /*38520*/  BSSY B0, `(.L_x_3315) ;  /* 0x0000008000007945 */ /* 0x000fe20003800000 */
[----:B------:R-:W-:Y:S01]  /*38530*/  MOV R13, R20 ;  /* 0x00000014000d7202 */ /* 0x000fe20000000f00 */
[----:B------:R-:W-:Y:S02]  /*38540*/  IMAD.MOV.U32 R12, RZ, RZ, RZ ;  /* 0x000000ffff0c7224 */ /* 0x000fe400078e00ff */
[----:B------:R-:W-:Y:S02]  /*38550*/  IMAD.MOV.U32 R11, RZ, RZ, 0x1c1f ;  /* 0x00001c1fff0b7424 */ /* 0x000fe400078e00ff */
[----:B------:R-:W-:-:S07]  /*38560*/  IMAD.MOV.U32 R15, RZ, RZ, -0x1 ;  /* 0xffffffffff0f7424 */ /* 0x000fce00078e00ff */
[----:B------:R-:W-:Y:S05]  /*38570*/  WARPSYNC.COLLECTIVE R15, `(.L_x_3316) ;  /* 0x000000000f087348 */ /* 0x000fea0003c00000 */
[----:B------:R0:W1:Y:S02]  /*38580*/  SHFL.IDX P6, R14, R13, R12, R11 ;  /* 0x0000000c0d0e7389 */ /* 0x00006400000c000b */
[----:B01----:R-:W-:Y:S01]  /*38590*/  ENDCOLLECTIVE ;  /* 0x000000000000791b */ /* 0x003fe20003800000 */
.L_x_3316:
[----:B------:R-:W-:Y:S05]  /*385a0*/  BSYNC B0 ;  /* 0x0000000000007941 */ /* 0x000fea0003800000 */
.L_x_3315:
[----:B------:R-:W-:Y:S01]  /*385b0*/  IMAD.MOV.U32 R13, RZ, RZ, R10 ;  /* 0x000000ffff0d7224 */ /* 0x000fe200078e000a */
[----:B------:R-:W-:Y:S01]  /*385c0*/  LOP3.LUT R22, R22, 0xffffffbf, RZ, 0xc0, !PT ;  /* 0xffffffbf16167812 */ /* 0x000fe200078ec0ff */
[----:B------:R-:W-:Y:S01]  /*385d0*/  IMAD.MOV.U32 R12, RZ, RZ, RZ ;  /* 0x000000ffff0c7224 */ /* 0x000fe200078e00ff */
[C---:B------:R-:W-:Y:S01]  /*385e0*/  ISETP.GE.AND P5, PT, R9.reuse, 0x21, PT ;  /* 0x000000210900780c */ /* 0x040fe20003fa6270 */
[----:B------:R-:W-:Y:S01]  /*385f0*/  IMAD.MOV.U32 R11, RZ, RZ, 0x1c1f ;  /* 0x00001c1fff0b7424 */ /* 0x000fe200078e00ff */
[----:B------:R-:W-:Y:S01]  /*38600*/  ISETP.GE.AND P4, PT, R9, 0x41, PT ;  /* 0x000000410900780c */ /* 0x000fe20003f86270 */
[----:B------:R-:W-:Y:S02]  /*38610*/  IMAD.MOV.U32 R15, RZ, RZ, -0x1 ;  /* 0xffffffffff0f7424 */ /* 0x000fe400078e00ff */
[----:B------:R-:W-:Y:S02]  /*38620*/  IMAD.MOV.U32 R3, RZ, RZ, R14 ;  /* 0x000000ffff037224 */ /* 0x000fe400078e000e */
[----:B------:R-:W-:-:S08]  /*38630*/  IMAD.IADD R4, R23, 0x1, R4 ;  /* 0x0000000117047824 */ /* 0x000fd000078e0204 */
[----:B------:R-:W-:Y:S05]  /*38640*/  WARPSYNC.COLLECTIVE R15, `(.L_x_3317) ;  /* 0x000000000f087348 */ /* 0x000fea0003c00000 */
[----:B------:R0:W1:Y:S02]  /*38650*/  SHFL.IDX P6, R14, R13, R12, R11 ;  /* 0x0000000c0d0e7389 */ /* 0x00006400000c000b */
[----:B01----:R-:W-:Y:S01]  /*38660*/  ENDCOLLECTIVE ;  /* 0x000000000000791b */ /* 0x003fe20003800000 */
.L_x_3317:
[----:B------:R-:W0:Y:S01]  /*38670*/  LDC R11, c[0x0][0x2f4] ;  /* 0x0000bd00ff0b7b82 */ /* 0x000e220000000800 */
[C---:B------:R-:W-:Y:S01]  /*38680*/  LOP3.LUT R12, R37.reuse, 0x40, RZ, 0xfc, !PT ;  /* 0x00000040250c7812 */ /* 0x040fe200078efcff */
[----:B------:R-:W-:Y:S01]  /*38690*/  IMAD.MOV.U32 R13, RZ, RZ, R20 ;  /* 0x000000ffff0d7224 */ /* 0x000fe200078e0014 */
[----:B------:R-:W-:Y:S02]  /*386a0*/  LOP3.LUT R15, R37, 0x80, RZ, 0xfc, !PT ;  /* 0x00000080250f7812 */ /* 0x000fe400078efcff */
[----:B------:R-:W-:-:S04]  /*386b0*/  MOV R2, R14 ;  /* 0x0000000e00027202 */ /* 0x000fc80000000f00 */
[----:B------:R-:W-:-:S05]  /*386c0*/  IADD3 R2, P0, R37, R2, RZ ;  /* 0x0000000225027210 */ /* 0x000fca0007f1e0ff */
[----:B------:R-:W-:Y:S01]  /*386d0*/  IMAD.X R3, RZ, RZ, R3, P0 ;  /* 0x000000ffff037224 */ /* 0x000fe200000e0603 */
        /* <DEDUP_REMOVED lines=17> */
.L_x_3318:
        /* <DEDUP_REMOVED lines=9> */
.L_x_3319:
[----:B------:R-:W-:Y:S02]  /*38880*/  IMAD.MOV.U32 R13, RZ, RZ, R20 ;  /* 0x000000ffff0d7224 */ /* 0x000fe400078e0014 */
[----:B------:R-:W-:Y:S01]  /*38890*/  IMAD.MOV.U32 R12, RZ, RZ, 0x2 ;  /* 0x00000002ff0c7424 */ /* 0x000fe200078e00ff */
[----:B------:R-:W-:-:S07]  /*388a0*/  MOV R2, R14 ;  /* 0x0000000e00027202 */ /* 0x000fce0000000f00 */
[----:B------:R-:W-:Y:S05]  /*388b0*/  WARPSYNC.COLLECTIVE R15, `(.L_x_3320) ;  /* 0x000000000f087348 */ /* 0x000fea0003c00000 */
[----:B------:R0:W1:Y:S02]  /*388c0*/  SHFL.IDX P6, R14, R13, R12, R11 ;  /* 0x0000000c0d0e7389 */ /* 0x00006400000c000b */
[----:B01----:R-:W-:Y:S01]  /*388d0*/  ENDCOLLECTIVE ;  /* 0x000000000000791b */ /* 0x003fe20003800000 */
.L_x_3320:
        /* <DEDUP_REMOVED lines=16> */
.L_x_3321:
[----:B------:R-:W-:Y:S01]  /*389e0*/  IMAD.MOV.U32 R13, RZ, RZ, R20 ;  /* 0x000000ffff0d7224 */ /* 0x000fe200078e0014 */
[----:B------:R-:W-:Y:S01]  /*389f0*/  MOV R12, 0x3 ;  /* 0x00000003000c7802 */ /* 0x000fe20000000f00 */
[----:B------:R-:W-:-:S07]  /*38a00*/  IMAD.MOV.U32 R2, RZ, RZ, R14 ;  /* 0x000000ffff027224 */ /* 0x000fce00078e000e */
[----:B------:R-:W-:Y:S05]  /*38a10*/  WARPSYNC.COLLECTIVE R15, `(.L_x_3322) ;  /* 0x000000000f087348 */ /* 0x000fea0003c00000 */
[----:B------:R0:W1:Y:S02]  /*38a20*/  SHFL.IDX P6, R14, R13, R12, R11 ;  /* 0x0000000c0d0e7389 */ /* 0x00006400000c000b */
[----:B01----:R-:W-:Y:S01]  /*38a30*/  ENDCOLLECTIVE ;  /* 0x000000000000791b */ /* 0x003fe20003800000 */
.L_x_3322:
        /* <DEDUP_REMOVED lines=13> */
.L_x_3323:
        /* <DEDUP_REMOVED lines=12> */
.L_x_3324:
        /* <DEDUP_REMOVED lines=11> */
[----:B------:R0:W-:Y:S01]  /*38c80*/  LDGSTS.E.BYPASS.LTC128B.128 [R4+0x15a00], desc[UR50][R2.64+0x80], !P1 ;  /* 0x15a0008002047fae */ /* 0x0001e2000c901d72 */
[----:B------:R-:W-:Y:S01]  /*38c90*/  ISETP.GE.AND P1, PT, R9, 0x61, PT ;  /* 0x000000610900780c */ /* 0x000fe20003f26270 */
[----:B0-----:R-:W-:-:S12]  /*38ca0*/  IMAD.MOV.U32 R3, RZ, RZ, R14 ;  /* 0x000000ffff037224 */ /* 0x001fd800078e000e */
[----:B------:R-:W-:Y:S05]  /*38cb0*/  WARPSYNC.COLLECTIVE R15, `(.L_x_3325) ;  /* 0x000000000f087348 */ /* 0x000fea0003c00000 */
[----:B------:R0:W1:Y:S02]  /*38cc0*/  SHFL.IDX P6, R14, R13, R12, R11 ;  /* 0x0000000c0d0e7389 */ /* 0x00006400000c000b */
[----:B01----:R-:W-:Y:S01]  /*38cd0*/  ENDCOLLECTIVE ;  /* 0x000000000000791b */ /* 0x003fe20003800000 */
.L_x_3325:
[----:B------:R-:W-:Y:S02]  /*38ce0*/  ISETP.GE.AND P6, PT, R9, 0x81, PT ;  /* 0x000000810900780c */ /* 0x000fe40003fc6270 */
[----:B------:R-:W-:-:S11]  /*38cf0*/  MOV R2, R14 ;  /* 0x0000000e00027202 */ /* 0x000fd60000000f00 */
[----:B------:R-:W-:Y:S01]  /*38d00*/  @P6 LOP3.LUT R22, R22, 0x40, RZ, 0xfc, !PT ;  /* 0x0000004016166812 */ /* 0x000fe200078efcff */
[----:B------:R-:W-:Y:S06]  /*38d10*/  BRA `(.L_x_3326) ;  /* 0xffffff6000f07947 */ /* 0x000fec000383ffff */
.L_x_3049:
[----:B--2---:R-:W2:Y:S02]  /*38d20*/  LDL R2, [R1+0x28] ;  /* 0x0000280001027983 */ /* 0x004ea40000100800 */
[----:B--2---:R2:W3:Y:S02]  /*38d30*/  SYNCS.PHASECHK.TRANS64.TRYWAIT P0, [R0+URZ+0x33440], R2 ;  /* 0x03344002000075a7 */ /* 0x0044e4000800017f */
[----:B---3--:R-:W-:Y:S05]  /*38d40*/  @!P0 NANOSLEEP.SYNCS 0x989680 ;  /* 0x009896800000895d */ /* 0x008fea0003900000 */
[----:B------:R-:W3:Y:S02]  /*38d50*/  @!P0 SYNCS.PHASECHK.TRANS64 P0, [R0+URZ+0x33440], R2 ;  /* 0x03344002000085a7 */ /* 0x000ee4000800007f */
[----:B---3--:R-:W-:Y:S05]  /*38d60*/  @!P0 BRA `(.L_x_3049) ;  /* 0xfffffffc00ec8947 */ /* 0x008fea000383ffff */
[----:B------:R-:W-:Y:S05]  /*38d70*/  BRA `(.L_x_3327) ;  /* 0xffffff6400547947 */ /* 0x000fea000383ffff */
.L_x_3050:
[----:B------:R-:W-:Y:S01]  /*38d80*/  BSSY B0, `(.L_x_3328) ;  /* 0x0000008000007945 */ /* 0x000fe20003800000 */
[----:B------:R-:W-:Y:S02]  /*38d90*/  IMAD.MOV.U32 R13, RZ, RZ, R6 ;  /* 0x000000ffff0d7224 */ /* 0x000fe400078e0006 */
[----:B------:R-:W-:Y:S02]  /*38da0*/  IMAD.MOV.U32 R12, RZ, RZ, RZ ;  /* 0x000000ffff0c7224 */ /* 0x000fe400078e00ff */
[----:B------:R-:W-:Y:S02]  /*38db0*/  IMAD.MOV.U32 R11, RZ, RZ, 0x1c1f ;  /* 0x00001c1fff0b7424 */ /* 0x000fe400078e00ff */
[----:B------:R-:W-:-:S07]  /*38dc0*/  IMAD.MOV.U32 R15, RZ, RZ, -0x1 ;  /* 0xffffffffff0f7424 */ /* 0x000fce00078e00ff */
[----:B01----:R-:W-:Y:S05]  /*38dd0*/  WARPSYNC.COLLECTIVE R15, `(.L_x_3329) ;  /* 0x000000000f087348 */ /* 0x003fea0003c00000 */
[----:B------:R2:W3:Y:S02]  /*38de0*/  SHFL.IDX P6, R14, R13, R12, R11 ;  /* 0x0000000c0d0e7389 */ /* 0x0004e400000c000b */
[----:B0123--:R-:W-:Y:S01]  /*38df0*/  ENDCOLLECTIVE ;  /* 0x000000000000791b */ /* 0x00ffe20003800000 */
.L_x_3329:
[----:B------:R-:W-:Y:S05]  /*38e00*/  BSYNC B0 ;  /* 0x0000000000007941 */ /* 0x000fea0003800000 */
.L_x_3328:
[----:B------:R-:W-:Y:S01]  /*38e10*/  IMAD.MOV.U32 R13, RZ, RZ, R5 ;  /* 0x000000ffff0d7224 */ /* 0x000fe200078e0005 */
[----:B------:R-:W-:Y:S01]  /*38e20*/  MOV R15, 0xffffffff ;  /* 0xffffffff000f7802 */ /* 0x000fe20000000f00 */
[----:B------:R-:W-:Y:S01]  /*38e30*/  IMAD.MOV.U32 R12, RZ, RZ, RZ ;  /* 0x000000ffff0c7224 */ /* 0x000fe200078e00ff */
[----:B------:R-:W0:Y:S01]  /*38e40*/  LDC R20, c[0x0][0x2f4] ;  /* 0x0000bd00ff147b82 */ /* 0x000e220000000800 */
[----:B------:R-:W-:Y:S01]  /*38e50*/  IMAD.MOV.U32 R11, RZ, RZ, 0x1c1f ;  /* 0x00001c1fff0b7424 */ /* 0x000fe200078e00ff */
[C---:B------:R-:W-:Y:S01]  /*38e60*/  LOP3.LUT R25, R37.reuse, 0x40, RZ, 0xfc, !PT ;  /* 0x0000004025197812 */ /* 0x040fe200078efcff */
[----:B------:R-:W-:Y:S01]  /*38e70*/  IMAD.MOV.U32 R2, RZ, RZ, R14 ;  /* 0x000000ffff027224 */ /* 0x000fe200078e000e */
[----:B------:R-:W-:-:S07]  /*38e80*/  LOP3.LUT R21, R37, 0x80, RZ, 0xfc, !PT ;  /* 0x0000008025157812 */ /* 0x000fce00078efcff */
[----:B0-----:R-:W-:Y:S05]  /*38e90*/  WARPSYNC.COLLECTIVE R15, `(.L_x_3330) ;  /* 0x000000000f087348 */ /* 0x001fea0003c00000 */
[----:B------:R1:W2:Y:S02]  /*38ea0*/  SHFL.IDX P6, R14, R13, R12, R11 ;  /* 0x0000000c0d0e7389 */ /* 0x0002a400000c000b */
[----:B012---:R-:W-:Y:S01]  /*38eb0*/  ENDCOLLECTIVE ;  /* 0x000000000000791b */ /* 0x007fe20003800000 */
.L_x_3330:
[----:B------:R-:W-:Y:S02]  /*38ec0*/  IMAD.MOV.U32 R13, RZ, RZ, R6 ;  /* 0x000000ffff0d7224 */ /* 0x000fe400078e0006 */
[----:B------:R-:W-:Y:S01]  /*38ed0*/  IMAD.MOV.U32 R12, RZ, RZ, 0x1 ;  /* 0x00000001ff0c7424 */ /* 0x000fe200078e00ff */
        /* <DEDUP_REMOVED lines=19> */
.L_x_3331:
[----:B------:R-:W-:Y:S02]  /*39010*/  IMAD.MOV.U32 R13, RZ, RZ, R5 ;  /* 0x000000ffff0d7224 */ /* 0x000fe400078e0005 */
[----:B------:R-:W-:-:S07]  /*39020*/  IMAD.MOV.U32 R2, RZ, RZ, R14 ;  /* 0x000000ffff027224 */ /* 0x000fce00078e000e */
[----:B------:R-:W-:Y:S05]  /*39030*/  WARPSYNC.COLLECTIVE R15, `(.L_x_3332) ;  /* 0x000000000f087348 */ /* 0x000fea0003c00000 */
[----:B------:R0:W1:Y:S02]  /*39040*/  SHFL.IDX P6, R14, R13, R12, R11 ;  /* 0x0000000c0d0e7389 */ /* 0x00006400000c000b */
[----:B01----:R-:W-:Y:S01]  /*39050*/  ENDCOLLECTIVE ;  /* 0x000000000000791b */ /* 0x003fe20003800000 */
.L_x_3332:
[----:B------:R-:W-:Y:S01]  /*39060*/  MOV R13, R6 ;  /* 0x00000006000d7202 */ /* 0x000fe20000000f00 */
        /* <DEDUP_REMOVED lines=15> */
.L_x_3333:
        /* <DEDUP_REMOVED lines=11> */
.L_x_3334:
[----:B------:R-:W-:Y:S02]  /*39210*/  IMAD.MOV.U32 R13, RZ, RZ, R6 ;  /* 0x000000ffff0d7224 */ /* 0x000fe400078e0006 */
[----:B------:R-:W-:Y:S02]  /*39220*/  IMAD.MOV.U32 R12, RZ, RZ, 0x3 ;  /* 0x00000003ff0c7424 */ /* 0x000fe400078e00ff */
[----:B------:R-:W-:-:S07]  /*39230*/  IMAD.MOV.U32 R3, RZ, RZ, R14 ;  /* 0x000000ffff037224 */ /* 0x000fce00078e000e */
[----:B------:R-:W-:Y:S05]  /*39240*/  WARPSYNC.COLLECTIVE R15, `(.L_x_3335) ;  /* 0x000000000f087348 */ /* 0x000fea0003c00000 */
[----:B------:R0:W1:Y:S02]  /*39250*/  SHFL.IDX P6, R14, R13, R12, R11 ;  /* 0x0000000c0d0e7389 */ /* 0x00006400000c000b */
[----:B01----:R-:W-:Y:S01]  /*39260*/  ENDCOLLECTIVE ;  /* 0x000000000000791b */ /* 0x003fe20003800000 */
.L_x_3335:
[----:B------:R-:W-:-:S05]  /*39270*/  @P4 IADD3 R3, P0, R37, R3, RZ ;  /* 0x0000000325034210 */ /* 0x000fca0007f1e0ff */
[----:B------:R-:W-:-:S05]  /*39280*/  @P4 IMAD.X R2, RZ, RZ, R2, P0 ;  /* 0x000000ffff024224 */ /* 0x000fca00000e0602 */
[-C--:B------:R-:W-:Y:S02]  /*39290*/  @P4 LOP3.LUT R3, R3, R2.reuse, RZ, 0x3c, !PT ;  /* 0x0000000203034212 */ /* 0x080fe400078e3cff */
[----:B------:R-:W-:Y:S02]  /*392a0*/  MOV R13, R5 ;  /* 0x00000005000d7202 */ /* 0x000fe40000000f00 */
[----:B------:R-:W-:-:S04]  /*392b0*/  @P4 LOP3.LUT R2, R3, R2, RZ, 0x3c, !PT ;  /* 0x0000000203024212 */ /* 0x000fc800078e3cff */
[----:B------:R-:W-:Y:S01]  /*392c0*/  @P4 LOP3.LUT R3, R3, R2, RZ, 0x3c, !PT ;  /* 0x0000000203034212 */ /* 0x000fe200078e3cff */
[----:B------:R-:W-:-:S07]  /*392d0*/  IMAD.MOV.U32 R6, RZ, RZ, R14 ;  /* 0x000000ffff067224 */ /* 0x000fce00078e000e */
[----:B------:R-:W-:Y:S05]  /*392e0*/  WARPSYNC.COLLECTIVE R15, `(.L_x_3336) ;  /* 0x000000000f087348 */ /* 0x000fea0003c00000 */
[----:B------:R0:W1:Y:S02]  /*392f0*/  SHFL.IDX P6, R14, R13, R12, R11 ;  /* 0x0000000c0d0e7389 */ /* 0x00006400000c000b */
[----:B01----:R-:W-:Y:S01]  /*39300*/  ENDCOLLECTIVE ;  /* 0x000000000000791b */ /* 0x003fe20003800000 */
.L_x_3336:
        /* <DEDUP_REMOVED lines=12> */
.L_x_3337:
        /* <DEDUP_REMOVED lines=13> */
.L_x_3338:
[----:B------:R-:W-:Y:S01]  /*394a0*/  IMAD.MOV.U32 R2, RZ, RZ, R14 ;  /* 0x000000ffff027224 */ /* 0x000fe200078e000e */
[----:B------:R-:W-:Y:S06]  /*394b0*/  BRA `(.L_x_3339) ;  /* 0xffffff6000c87947 */ /* 0x000fec000383ffff */
.L_x_3057:
[----:B------:R-:W-:Y:S01]  /*394c0*/  IMAD.MOV.U32 R13, RZ, RZ, R4 ;  /* 0x000000ffff0d7224 */ /* 0x000fe200078e0004 */
[----:B------:R-:W-:Y:S01]  /*394d0*/  MOV R12, RZ ;  /* 0x000000ff000c7202 */ /* 0x000fe20000000f00 */
[----:B------:R-:W-:Y:S02]  /*394e0*/  IMAD.MOV.U32 R11, RZ, RZ, 0x1c1f ;  /* 0x00001c1fff0b7424 */ /* 0x000fe400078e00ff */
[----:B------:R-:W-:Y:S02]  /*394f0*/  IMAD.MOV.U32 R15, RZ, RZ, -0x1 ;  /* 0xffffffffff0f7424 */ /* 0x000fe400078e00ff */
[----:B------:R-:W-:Y:S02]  /*39500*/  IMAD R31, R31, R7, RZ ;  /* 0x000000071f1f7224 */ /* 0x000fe400078e02ff */
[----:B------:R-:W-:-:S07]  /*39510*/  IMAD R17, R17, 0x80, R9 ;  /* 0x0000008011117824 */ /* 0x000fce00078e0209 */
[----:B-----5:R-:W-:Y:S05]  /*39520*/  WARPSYNC.COLLECTIVE R15, `(.L_x_3340) ;  /* 0x000000000f087348 */ /* 0x020fea0003c00000 */
[----:B------:R0:W1:Y:S02]  /*39530*/  SHFL.IDX P6, R14, R13, R12, R11 ;  /* 0x0000000c0d0e7389 */ /* 0x00006400000c000b */
[----:B01---5:R-:W-:Y:S01]  /*39540*/  ENDCOLLECTIVE ;  /* 0x000000000000791b */ /* 0x023fe20003800000 */
.L_x_3340:
[C---:B------:R-:W-:Y:S02]  /*39550*/  ISETP.GE.AND P1, PT, R17.reuse, R31, PT ;  /* 0x0000001f1100720c */ /* 0x040fe40003f26270 */
[----:B------:R-:W-:Y:S01]  /*39560*/  IADD3 R6, R17, 0x20, RZ ;  /* 0x0000002011067810 */ /* 0x000fe20007ffe0ff */
[----:B------:R-:W-:Y:S02]  /*39570*/  IMAD.MOV.U32 R13, RZ, RZ, R0 ;  /* 0x000000ffff0d7224 */ /* 0x000fe400078e0000 */
[----:B------:R-:W-:-:S08]  /*39580*/  IMAD.MOV.U32 R2, RZ, RZ, R14 ;  /* 0x000000ffff027224 */ /* 0x000fd000078e000e */
[----:B------:R-:W-:Y:S05]  /*39590*/  WARPSYNC.COLLECTIVE R15, `(.L_x_3341) ;  /* 0x000000000f087348 */ /* 0x000fea0003c00000 */
[----:B------:R0:W1:Y:S02]  /*395a0*/  SHFL.IDX P6, R14, R13, R12, R11 ;  /* 0x0000000c0d0e7389 */ /* 0x00006400000c000b */
[----:B01----:R-:W-:Y:S01]  /*395b0*/  ENDCOLLECTIVE ;  /* 0x000000000000791b */ /* 0x003fe20003800000 */
.L_x_3341:
[----:B------:R-:W-:Y:S02]  /*395c0*/  IMAD.MOV.U32 R13, RZ, RZ, R4 ;  /* 0x000000ffff0d7224 */ /* 0x000fe400078e0004 */
[----:B------:R-:W-:Y:S02]  /*395d0*/  IMAD.MOV.U32 R12, RZ, RZ, 0x1 ;  /* 0x00000001ff0c7424 */ /* 0x000fe400078e00ff */
[----:B------:R-:W-:-:S07]  /*395e0*/  IMAD.MOV.U32 R3, RZ, RZ, R14 ;  /* 0x000000ffff037224 */ /* 0x000fce00078e000e */
[----:B------:R-:W-:Y:S05]  /*395f0*/  WARPSYNC.COLLECTIVE R15, `(.L_x_3342) ;  /* 0x000000000f087348 */ /* 0x000fea0003c00000 */
[----:B------:R0:W1:Y:S02]  /*39600*/  SHFL.IDX P6, R14, R13, R12, R11 ;  /* 0x0000000c0d0e7389 */ /* 0x00006400000c000b */
[----:B01----:R-:W-:Y:S01]  /*39610*/  ENDCOLLECTIVE ;  /* 0x000000000000791b */ /* 0x003fe20003800000 */
.L_x_3342:
[----:B------:R-:W-:-:S05]  /*39620*/  @!P1 IADD3 R5, P4, R37, R3, RZ ;  /* 0x0000000325059210 */ /* 0x000fca0007f9e0ff */
[----:B------:R-:W-:Y:S02]  /*39630*/  @!P1 IMAD.X R3, RZ, RZ, R2, P4 ;  /* 0x000000ffff039224 */ /* 0x000fe400020e0602 */
[----:B------:R-:W-:Y:S02]  /*39640*/  @!P1 IMAD.MOV.U32 R2, RZ, RZ, R5 ;  /* 0x000000ffff029224 */ /* 0x000fe400078e0005 */
[----:B------:R-:W-:-:S03]  /*39650*/  IMAD.MOV.U32 R13, RZ, RZ, R0 ;  /* 0x000000ffff0d7224 */ /* 0x000fc600078e0000 */
        /* <DEDUP_REMOVED lines=11> */
.L_x_3343:
[----:B------:R-:W-:Y:S01]  /*39710*/  MOV R13, R4 ;  /* 0x00000004000d7202 */ /* 0x000fe20000000f00 */
[----:B------:R-:W-:Y:S01]  /*39720*/  IMAD.MOV.U32 R12, RZ, RZ, 0x2 ;  /* 0x00000002ff0c7424 */ /* 0x000fe200078e00ff */
[----:B------:R-:W-:-:S13]  /*39730*/  @!P1 IADD3 R5, P4, R37, R14, RZ ;  /* 0x0000000e25059210 */ /* 0x000fda0007f9e0ff */
[----:B------:R-:W-:Y:S05]  /*39740*/  WARPSYNC.COLLECTIVE R15, `(.L_x_3344) ;  /* 0x000000000f087348 */ /* 0x000fea0003c00000 */
[----:B------:R0:W1:Y:S02]  /*39750*/  SHFL.IDX P6, R14, R13, R12, R11 ;  /* 0x0000000c0d0e7389 */ /* 0x00006400000c000b */
[----:B01----:R-:W-:Y:S01]  /*39760*/  ENDCOLLECTIVE ;  /* 0x000000000000791b */ /* 0x003fe20003800000 */
.L_x_3344:
        /* <DEDUP_REMOVED lines=16> */
.L_x_3345:
[----:B------:R-:W-:Y:S02]  /*39870*/  IMAD.MOV.U32 R13, RZ, RZ, R4 ;  /* 0x000000ffff0d7224 */ /* 0x000fe400078e0004 */
[----:B------:R-:W-:Y:S01]  /*39880*/  IMAD.MOV.U32 R12, RZ, RZ, 0x3 ;  /* 0x00000003ff0c7424 */ /* 0x000fe200078e00ff */
[----:B------:R-:W-:-:S13]  /*39890*/  @!P1 IADD3 R5, P4, R37, R14, RZ ;  /* 0x0000000e25059210 */ /* 0x000fda0007f9e0ff */
[----:B------:R-:W-:Y:S05]  /*398a0*/  WARPSYNC.COLLECTIVE R15, `(.L_x_3346) ;  /* 0x000000000f087348 */ /* 0x000fea0003c00000 */
[----:B------:R0:W1:Y:S02]  /*398b0*/  SHFL.IDX P6, R14, R13, R12, R11 ;  /* 0x0000000c0d0e7389 */ /* 0x00006400000c000b */
[----:B01----:R-:W-:Y:S01]  /*398c0*/  ENDCOLLECTIVE ;  /* 0x000000000000791b */ /* 0x003fe20003800000 */
.L_x_3346:
        /* <DEDUP_REMOVED lines=10> */
[----:B------:R-:W-:-:S07]  /*39970*/  MOV R4, R14 ;  /* 0x0000000e00047202 */ /* 0x000fce0000000f00 */
[----:B0-----:R-:W-:Y:S05]  /*39980*/  WARPSYNC.COLLECTIVE R15, `(.L_x_3347) ;  /* 0x000000000f087348 */ /* 0x001fea0003c00000 */
[----:B------:R1:W2:Y:S02]  /*39990*/  SHFL.IDX P6, R14, R13, R12, R11 ;  /* 0x0000000c0d0e7389 */ /* 0x0002a400000c000b */
[----:B012---:R-:W-:Y:S01]  /*399a0*/  ENDCOLLECTIVE ;  /* 0x000000000000791b */ /* 0x007fe20003800000 */
.L_x_3347:
[----:B------:R-:W-:Y:S05]  /*399b0*/  BRA `(.L_x_3348) ;  /* 0xffffff6400ec7947 */ /* 0x000fea000383ffff */
.L_x_3062:
[----:B0-----:R0:W1:Y:S02]  /*399c0*/  SYNCS.PHASECHK.TRANS64.TRYWAIT P0, [R23+URZ+0x33420], R0 ;  /* 0x03342000170075a7 */ /* 0x001064000800017f */
[----:B-1----:R-:W-:Y:S05]  /*399d0*/  @!P0 NANOSLEEP.SYNCS 0x989680 ;  /* 0x009896800000895d */ /* 0x002fea0003900000 */
[----:B------:R-:W1:Y:S02]  /*399e0*/  @!P0 SYNCS.PHASECHK.TRANS64 P0, [R23+URZ+0x33420], R0 ;  /* 0x03342000170085a7 */ /* 0x000e64000800007f */
[----:B-1----:R-:W-:Y:S05]  /*399f0*/  @!P0 BRA `(.L_x_3062) ;  /* 0xfffffffc00f08947 */ /* 0x002fea000383ffff */
[----:B------:R-:W-:Y:S05]  /*39a00*/  BRA `(.L_x_3349) ;  /* 0xffffff6800607947 */ /* 0x000fea000383ffff */
.L_x_3066:
[----:B0-----:R0:W1:Y:S02]  /*39a10*/  SYNCS.PHASECHK.TRANS64.TRYWAIT P0, [R4+URZ+0x33480], R29 ;  /* 0x0334801d040075a7 */ /* 0x001064000800017f */
[----:B-1----:R-:W-:Y:S05]  /*39a20*/  @!P0 NANOSLEEP.SYNCS 0x989680 ;  /* 0x009896800000895d */ /* 0x002fea0003900000 */
[----:B------:R-:W1:Y:S02]  /*39a30*/  @!P0 SYNCS.PHASECHK.TRANS64 P0, [R4+URZ+0x33480], R29 ;  /* 0x0334801d040085a7 */ /* 0x000e64000800007f */
[----:B-1----:R-:W-:Y:S05]  /*39a40*/  @!P0 BRA `(.L_x_3066) ;  /* 0xfffffffc00f08947 */ /* 0x002fea000383ffff */
[----:B------:R-:W-:Y:S05]  /*39a50*/  BRA `(.L_x_3350) ;  /* 0xffffff6c00807947 */ /* 0x000fea000383ffff */
.L_x_3067:
        /* <DEDUP_REMOVED lines=8> */
.L_x_3352:
[----:B------:R-:W-:Y:S05]  /*39ae0*/  BSYNC B0 ;  /* 0x0000000000007941 */ /* 0x000fea0003800000 */
.L_x_3351:
        /* <DEDUP_REMOVED lines=8> */
.L_x_3353:
[----:B------:R-:W-:Y:S02]  /*39b70*/  IMAD.MOV.U32 R13, RZ, RZ, R10 ;  /* 0x000000ffff0d7224 */ /* 0x000fe400078e000a */
[----:B------:R-:W-:Y:S02]  /*39b80*/  IMAD.MOV.U32 R12, RZ, RZ, 0x1 ;  /* 0x00000001ff0c7424 */ /* 0x000fe400078e00ff */
[----:B------:R-:W-:-:S07]  /*39b90*/  IMAD.MOV.U32 R2, RZ, RZ, R14 ;  /* 0x000000ffff027224 */ /* 0x000fce00078e000e */
[----:B------:R-:W-:Y:S05]  /*39ba0*/  WARPSYNC.COLLECTIVE R15, `(.L_x_3354) ;  /* 0x000000000f087348 */ /* 0x000fea0003c00000 */
[----:B------:R0:W1:Y:S02]  /*39bb0*/  SHFL.IDX P6, R14, R13, R12, R11 ;  /* 0x0000000c0d0e7389 */ /* 0x00006400000c000b */
[----:B01----:R-:W-:Y:S01]  /*39bc0*/  ENDCOLLECTIVE ;  /* 0x000000000000791b */ /* 0x003fe20003800000 */
.L_x_3354:
        /* <DEDUP_REMOVED lines=14> */
.L_x_3355:
[----:B------:R-:W-:Y:S02]  /*39cb0*/  IMAD.MOV.U32 R13, RZ, RZ, R10 ;  /* 0x000000ffff0d7224 */ /* 0x000fe400078e000a */
[----:B------:R-:W-:Y:S01]  /*39cc0*/  IMAD.MOV.U32 R12, RZ, RZ, 0x2 ;  /* 0x00000002ff0c7424 */ /* 0x000fe200078e00ff */
[----:B------:R-:W-:-:S07]  /*39cd0*/  MOV R2, R14 ;  /* 0x0000000e00027202 */ /* 0x000fce0000000f00 */
[----:B------:R-:W-:Y:S05]  /*39ce0*/  WARPSYNC.COLLECTIVE R15, `(.L_x_3356) ;  /* 0x000000000f087348 */ /* 0x000fea0003c00000 */
[----:B------:R0:W1:Y:S02]  /*39cf0*/  SHFL.IDX P6, R14, R13, R12, R11 ;  /* 0x0000000c0d0e7389 */ /* 0x00006400000c000b */
[----:B01----:R-:W-:Y:S01]  /*39d00*/  ENDCOLLECTIVE ;  /* 0x000000000000791b */ /* 0x003fe20003800000 */
.L_x_3356:
        /* <DEDUP_REMOVED lines=13> */
.L_x_3357:
[----:B------:R-:W-:Y:S01]  /*39de0*/  IMAD.MOV.U32 R13, RZ, RZ, R10 ;  /* 0x000000ffff0d7224 */ /* 0x000fe200078e000a */
[----:B------:R-:W-:Y:S01]  /*39df0*/  MOV R12, 0x3 ;  /* 0x00000003000c7802 */ /* 0x000fe20000000f00 */
[----:B------:R-:W-:-:S07]  /*39e00*/  IMAD.MOV.U32 R2, RZ, RZ, R14 ;  /* 0x000000ffff027224 */ /* 0x000fce00078e000e */
[----:B------:R-:W-:Y:S05]  /*39e10*/  WARPSYNC.COLLECTIVE R15, `(.L_x_3358) ;  /* 0x000000000f087348 */ /* 0x000fea0003c00000 */
[----:B------:R0:W1:Y:S02]  /*39e20*/  SHFL.IDX P6, R14, R13, R12, R11 ;  /* 0x0000000c0d0e7389 */ /* 0x00006400000c000b */
[----:B01----:R-:W-:Y:S01]  /*39e30*/  ENDCOLLECTIVE ;  /* 0x000000000000791b */ /* 0x003fe20003800000 */
.L_x_3358:
        /* <DEDUP_REMOVED lines=13> */
.L_x_3359:
[----:B------:R-:W-:Y:S02]  /*39f10*/  IMAD.MOV.U32 R13, RZ, RZ, R21 ;  /* 0x000000ffff0d7224 */ /* 0x000fe400078e0015 */
[----:B------:R-:W-:Y:S02]  /*39f20*/  IMAD.MOV.U32 R12, RZ, RZ, RZ ;  /* 0x000000ffff0c7224 */ /* 0x000fe400078e00ff */
[----:B------:R-:W-:-:S07]  /*39f30*/  IMAD.MOV.U32 R2, RZ, RZ, R14 ;  /* 0x000000ffff027224 */ /* 0x000fce00078e000e */
[----:B------:R-:W-:Y:S05]  /*39f40*/  WARPSYNC.COLLECTIVE R15, `(.L_x_3360) ;  /* 0x000000000f087348 */ /* 0x000fea0003c00000 */
[----:B------:R0:W1:Y:S02]  /*39f50*/  SHFL.IDX P6, R14, R13, R12, R11 ;  /* 0x0000000c0d0e7389 */ /* 0x00006400000c000b */
[----:B01----:R-:W-:Y:S01]  /*39f60*/  ENDCOLLECTIVE ;  /* 0x000000000000791b */ /* 0x003fe20003800000 */
.L_x_3360:
        /* <DEDUP_REMOVED lines=13> */
.L_x_3361:
[----:B------:R-:W-:Y:S01]  /*3a040*/  MOV R2, R14 ;  /* 0x0000000e00027202 */ /* 0x000fe20000000f00 */
[----:B------:R-:W-:Y:S06]  /*3a050*/  BRA `(.L_x_3362) ;  /* 0xffffff6c00207947 */ /* 0x000fec000383ffff */
.L_x_3072:
[----:B---3--:R3:W4:Y:S02]  /*3a060*/  SYNCS.PHASECHK.TRANS64.TRYWAIT P0, [R4+URZ+0x33440], R29 ;  /* 0x0334401d040075a7 */ /* 0x008724000800017f */
[----:B----4-:R-:W-:Y:S05]  /*3a070*/  @!P0 NANOSLEEP.SYNCS 0x989680 ;  /* 0x009896800000895d */ /* 0x010fea0003900000 */
[----:B------:R-:W4:Y:S02]  /*3a080*/  @!P0 SYNCS.PHASECHK.TRANS64 P0, [R4+URZ+0x33440], R29 ;  /* 0x0334401d040085a7 */ /* 0x000f24000800007f */
[----:B----4-:R-:W-:Y:S05]  /*3a090*/  @!P0 BRA `(.L_x_3072) ;  /* 0xfffffffc00f08947 */ /* 0x010fea000383ffff */
[----:B------:R-:W-:Y:S05]  /*3a0a0*/  BRA `(.L_x_3363) ;  /* 0xffffff6c00787947 */ /* 0x000fea000383ffff */
.L_x_3073:
        /* <DEDUP_REMOVED lines=8> */
.L_x_3365:
[----:B------:R-:W-:Y:S05]  /*3a130*/  BSYNC B0 ;  /* 0x0000000000007941 */ /* 0x000fea0003800000 */
.L_x_3364:
        /* <DEDUP_REMOVED lines=8> */
.L_x_3366:
[----:B------:R-:W-:Y:S02]  /*3a1c0*/  IMAD.MOV.U32 R13, RZ, RZ, R8 ;  /* 0x000000ffff0d7224 */ /* 0x000fe400078e0008 */
[----:B------:R-:W-:Y:S02]  /*3a1d0*/  IMAD.MOV.U32 R12, RZ, RZ, 0x1 ;  /* 0x00000001ff0c7424 */ /* 0x000fe400078e00ff */
[----:B------:R-:W-:-:S07]  /*3a1e0*/  IMAD.MOV.U32 R2, RZ, RZ, R14 ;  /* 0x000000ffff027224 */ /* 0x000fce00078e000e */
[----:B------:R-:W-:Y:S05]  /*3a1f0*/  WARPSYNC.COLLECTIVE R15, `(.L_x_3367) ;  /* 0x000000000f087348 */ /* 0x000fea0003c00000 */
[----:B------:R0:W1:Y:S02]  /*3a200*/  SHFL.IDX P6, R14, R13, R12, R11 ;  /* 0x0000000c0d0e7389 */ /* 0x00006400000c000b */
[----:B01----:R-:W-:Y:S01]  /*3a210*/  ENDCOLLECTIVE ;  /* 0x000000000000791b */ /* 0x003fe20003800000 */
.L_x_3367:
        /* <DEDUP_REMOVED lines=13> */
.L_x_3368:
[----:B------:R-:W-:Y:S02]  /*3a2f0*/  IMAD.MOV.U32 R13, RZ, RZ, R8 ;  /* 0x000000ffff0d7224 */ /* 0x000fe400078e0008 */
[----:B------:R-:W-:Y:S01]  /*3a300*/  IMAD.MOV.U32 R12, RZ, RZ, 0x2 ;  /* 0x00000002ff0c7424 */ /* 0x000fe200078e00ff */
[----:B------:R-:W-:-:S07]  /*3a310*/  MOV R2, R14 ;  /* 0x0000000e00027202 */ /* 0x000fce0000000f00 */
[----:B------:R-:W-:Y:S05]  /*3a320*/  WARPSYNC.COLLECTIVE R15, `(.L_x_3369) ;  /* 0x000000000f087348 */ /* 0x000fea0003c00000 */
[----:B------:R0:W1:Y:S02]  /*3a330*/  SHFL.IDX P6, R14, R13, R12, R11 ;  /* 0x0000000c0d0e7389 */ /* 0x00006400000c000b */
[----:B01----:R-:W-:Y:S01]  /*3a340*/  ENDCOLLECTIVE ;  /* 0x000000000000791b */ /* 0x003fe20003800000 */
.L_x_3369:
        /* <DEDUP_REMOVED lines=13> */
.L_x_3370:
[----:B------:R-:W-:Y:S01]  /*3a420*/  MOV R13, R8 ;  /* 0x00000008000d7202 */ /* 0x000fe20000000f00 */
[----:B------:R-:W-:Y:S02]  /*3a430*/  IMAD.MOV.U32 R12, RZ, RZ, 0x3 ;  /* 0x00000003ff0c7424 */ /* 0x000fe400078e00ff */
[----:B------:R-:W-:-:S07]  /*3a440*/  IMAD.MOV.U32 R2, RZ, RZ, R14 ;  /* 0x000000ffff027224 */ /* 0x000fce00078e000e */
[----:B------:R-:W-:Y:S05]  /*3a450*/  WARPSYNC.COLLECTIVE R15, `(.L_x_3371) ;  /* 0x000000000f087348 */ /* 0x000fea0003c00000 */
[----:B------:R0:W1:Y:S02]  /*3a460*/  SHFL.IDX P6, R14, R13, R12, R11 ;  /* 0x0000000c0d0e7389 */ /* 0x00006400000c000b */
[----:B01----:R-:W-:Y:S01]  /*3a470*/  ENDCOLLECTIVE ;  /* 0x000000000000791b */ /* 0x003fe20003800000 */
.L_x_3371:
        /* <DEDUP_REMOVED lines=13> */
.L_x_3372:
[----:B------:R-:W-:Y:S02]  /*3a550*/  IMAD.MOV.U32 R13, RZ, RZ, R7 ;  /* 0x000000ffff0d7224 */ /* 0x000fe400078e0007 */
[----:B------:R-:W-:Y:S02]  /*3a560*/  IMAD.MOV.U32 R12, RZ, RZ, RZ ;  /* 0x000000ffff0c7224 */ /* 0x000fe400078e00ff */
[----:B------:R-:W-:-:S07]  /*3a570*/  IMAD.MOV.U32 R2, RZ, RZ, R14 ;  /* 0x000000ffff027224 */ /* 0x000fce00078e000e */
[----:B------:R-:W-:Y:S05]  /*3a580*/  WARPSYNC.COLLECTIVE R15, `(.L_x_3373) ;  /* 0x000000000f087348 */ /* 0x000fea0003c00000 */
[----:B------:R0:W1:Y:S02]  /*3a590*/  SHFL.IDX P6, R14, R13, R12, R11 ;  /* 0x0000000c0d0e7389 */ /* 0x00006400000c000b */
[----:B01----:R-:W-:Y:S01]  /*3a5a0*/  ENDCOLLECTIVE ;  /* 0x000000000000791b */ /* 0x003fe20003800000 */
.L_x_3373:
        /* <DEDUP_REMOVED lines=13> */
.L_x_3374:
[----:B------:R-:W-:Y:S05]  /*3a680*/  BRA `(.L_x_3375) ;  /* 0xffffff6c000c7947 */ /* 0x000fea000383ffff */
.L_x_3078:
[----:B----4-:R4:W0:Y:S02]  /*3a690*/  SYNCS.PHASECHK.TRANS64.TRYWAIT P2, [R2+URZ+0x33470], R3 ;  /* 0x03347003020075a7 */ /* 0x010824000804017f */
[----:B0-----:R-:W-:Y:S05]  /*3a6a0*/  @!P2 NANOSLEEP.SYNCS 0x989680 ;  /* 0x009896800000a95d */ /* 0x001fea0003900000 */
[----:B------:R-:W0:Y:S02]  /*3a6b0*/  @!P2 SYNCS.PHASECHK.TRANS64 P2, [R2+URZ+0x33470], R3 ;  /* 0x033470030200a5a7 */ /* 0x000e24000804007f */
[----:B0-----:R-:W-:Y:S05]  /*3a6c0*/  @!P2 BRA `(.L_x_3078) ;  /* 0xfffffffc00f0a947 */ /* 0x001fea000383ffff */
[----:B------:R-:W-:Y:S05]  /*3a6d0*/  BRA `(.L_x_3376) ;  /* 0xffffff6c00787947 */ /* 0x000fea000383ffff */
.L_x_3080:
[----:B----4-:R4:W0:Y:S02]  /*3a6e0*/  SYNCS.PHASECHK.TRANS64.TRYWAIT P2, [R2+URZ+0x33460], R5 ;  /* 0x03346005020075a7 */ /* 0x010824000804017f */
[----:B0-----:R-:W-:Y:S05]  /*3a6f0*/  @!P2 NANOSLEEP.SYNCS 0x989680 ;  /* 0x009896800000a95d */ /* 0x001fea0003900000 */
[----:B------:R-:W0:Y:S02]  /*3a700*/  @!P2 SYNCS.PHASECHK.TRANS64 P2, [R2+URZ+0x33460], R5 ;  /* 0x033460050200a5a7 */ /* 0x000e24000804007f */
[----:B0-----:R-:W-:Y:S05]  /*3a710*/  @!P2 BRA `(.L_x_3080) ;  /* 0xfffffffc00f0a947 */ /* 0x001fea000383ffff */
[----:B------:R-:W-:Y:S05]  /*3a720*/  BRA `(.L_x_3377) ;  /* 0xffffff6c00887947 */ /* 0x000fea000383ffff */
.L_x_3088:
[----:B0-----:R0:W2:Y:S02]  /*3a730*/  SYNCS.PHASECHK.TRANS64.TRYWAIT P1, [R3+URZ+0x33470], R0 ;  /* 0x03347000030075a7 */ /* 0x0010a4000802017f */
[----:B--2---:R-:W-:Y:S05]  /*3a740*/  @!P1 NANOSLEEP.SYNCS 0x989680 ;  /* 0x009896800000995d */ /* 0x004fea0003900000 */
[----:B------:R-:W2:Y:S02]  /*3a750*/  @!P1 SYNCS.PHASECHK.TRANS64 P1, [R3+URZ+0x33470], R0 ;  /* 0x03347000030095a7 */ /* 0x000ea4000802007f */
[----:B--2---:R-:W-:Y:S05]  /*3a760*/  @!P1 BRA `(.L_x_3088) ;  /* 0xfffffffc00f09947 */ /* 0x004fea000383ffff */
[----:B------:R-:W-:Y:S05]  /*3a770*/  BRA `(.L_x_3378) ;  /* 0xffffff7400bc7947 */ /* 0x000fea000383ffff */
.L_x_3090:
[----:B0-----:R0:W2:Y:S02]  /*3a780*/  SYNCS.PHASECHK.TRANS64.TRYWAIT P1, [R3+URZ+0x33460], R0 ;  /* 0x03346000030075a7 */ /* 0x0010a4000802017f */
[----:B--2---:R-:W-:Y:S05]  /*3a790*/  @!P1 NANOSLEEP.SYNCS 0x989680 ;  /* 0x009896800000995d */ /* 0x004fea0003900000 */
[----:B------:R-:W2:Y:S02]  /*3a7a0*/  @!P1 SYNCS.PHASECHK.TRANS64 P1, [R3+URZ+0x33460], R0 ;  /* 0x03346000030095a7 */ /* 0x000ea4000802007f */
[----:B--2---:R-:W-:Y:S05]  /*3a7b0*/  @!P1 BRA `(.L_x_3090) ;  /* 0xfffffffc00f09947 */ /* 0x004fea000383ffff */
[----:B------:R-:W-:Y:S05]  /*3a7c0*/  BRA `(.L_x_3379) ;  /* 0xffffff7400c87947 */ /* 0x000fea000383ffff */
.L_x_3095:
        /* <DEDUP_REMOVED lines=8> */
.L_x_3381:
[----:B------:R-:W-:Y:S05]  /*3a850*/  BSYNC B0 ;  /* 0x0000000000007941 */ /* 0x000fea0003800000 */
.L_x_3380:
        /* <DEDUP_REMOVED lines=9> */
.L_x_3382:
[----:B------:R-:W-:Y:S02]  /*3a8f0*/  ULDC UR4, c[0x0][0xc3c] ;  /* 0x00030f0000047ab9 */ /* 0x000fe40000000800 */
[----:B------:R-:W-:-:S13]  /*3a900*/  ISETP.GE.OR P1, PT, R9, UR4, !P0 ;  /* 0x0000000409007c0c */ /* 0x000fda000c726670 */
[----:B------:R-:W0:Y:S08]  /*3a910*/  @!P1 LDC.64 R2, c[0x0][0xc80] ;  /* 0x00032000ff029b82 */ /* 0x000e300000000a00 */
[----:B------:R-:W1:Y:S01]  /*3a920*/  @!P1 LDC.64 R4, c[0x0][0xc78] ;  /* 0x00031e00ff049b82 */ /* 0x000e620000000a00 */
[----:B------:R-:W-:Y:S02]  /*3a930*/  CS2R R16, SRZ ;  /* 0x0000000000107805 */ /* 0x000fe4000001ff00 */
[----:B------:R-:W-:Y:S01]  /*3a940*/  MOV R11, RZ ;  /* 0x000000ff000b7202 */ /* 0x000fe20000000f00 */
[----:B------:R-:W-:-:S02]  /*3a950*/  IMAD.MOV.U32 R6, RZ, RZ, R14 ;  /* 0x000000ffff067224 */ /* 0x000fc400078e000e */
        /* <DEDUP_REMOVED lines=16> */
.L_x_3383:
[----:B------:R-:W-:Y:S01]  /*3aa60*/  IMAD.MOV.U32 R12, RZ, RZ, 0x2 ;  /* 0x00000002ff0c7424 */ /* 0x000fe200078e00ff */
[----:B------:R-:W-:-:S05]  /*3aa70*/  SEL R4, R14, RZ, P1 ;  /* 0x000000ff0e047207 */ /* 0x000fca0000800000 */
[----:B------:R-:W-:-:S04]  /*3aa80*/  IMAD.IADD R4, R13, 0x1, R4 ;  /* 0x000000010d047824 */ /* 0x000fc800078e0204 */
[----:B------:R-:W-:-:S07]  /*3aa90*/  IMAD.MOV.U32 R13, RZ, RZ, R4 ;  /* 0x000000ffff0d7224 */ /* 0x000fce00078e0004 */
[----:B------:R-:W-:Y:S05]  /*3aaa0*/  WARPSYNC.COLLECTIVE R15, `(.L_x_3384) ;  /* 0x000000000f087348 */ /* 0x000fea0003c00000 */
[----:B------:R0:W1:Y:S02]  /*3aab0*/  SHFL.UP P6, R14, R13, R12, R11 ;  /* 0x0400000c0d0e7389 */ /* 0x00006400000c000b */
[----:B01----:R-:W-:Y:S01]  /*3aac0*/  ENDCOLLECTIVE ;  /* 0x000000000000791b */ /* 0x003fe20003800000 */
.L_x_3384:
[----:B------:R-:W-:Y:S01]  /*3aad0*/  IMAD.MOV.U32 R12, RZ, RZ, 0x4 ;  /* 0x00000004ff0c7424 */ /* 0x000fe200078e00ff */
[----:B------:R-:W-:-:S05]  /*3aae0*/  SEL R3, R14, RZ, P2 ;  /* 0x000000ff0e037207 */ /* 0x000fca0001000000 */
[----:B------:R-:W-:-:S04]  /*3aaf0*/  IMAD.IADD R2, R4, 0x1, R3 ;  /* 0x0000000104027824 */ /* 0x000fc800078e0203 */
[----:B------:R-:W-:-:S07]  /*3ab00*/  IMAD.MOV.U32 R13, RZ, RZ, R2 ;  /* 0x000000ffff0d7224 */ /* 0x000fce00078e0002 */
[----:B------:R-:W-:Y:S05]  /*3ab10*/  WARPSYNC.COLLECTIVE R15, `(.L_x_3385) ;  /* 0x000000000f087348 */ /* 0x000fea0003c00000 */
[----:B------:R0:W1:Y:S02]  /*3ab20*/  SHFL.UP P6, R14, R13, R12, R11 ;  /* 0x0400000c0d0e7389 */ /* 0x00006400000c000b */
[----:B01----:R-:W-:Y:S01]  /*3ab30*/  ENDCOLLECTIVE ;  /* 0x000000000000791b */ /* 0x003fe20003800000 */
.L_x_3385:
[----:B------:R-:W-:Y:S01]  /*3ab40*/  IMAD.MOV.U32 R12, RZ, RZ, 0x8 ;  /* 0x00000008ff0c7424 */ /* 0x000fe200078e00ff */
[----:B------:R-:W-:-:S05]  /*3ab50*/  SEL R3, R14, RZ, P3 ;  /* 0x000000ff0e037207 */ /* 0x000fca0001800000 */
[----:B------:R-:W-:-:S05]  /*3ab60*/  IMAD.IADD R3, R2, 0x1, R3 ;  /* 0x0000000102037824 */ /* 0x000fca00078e0203 */
[----:B------:R-:W-:-:S07]  /*3ab70*/  MOV R13, R3 ;  /* 0x00000003000d7202 */ /* 0x000fce0000000f00 */
[----:B------:R-:W-:Y:S05]  /*3ab80*/  WARPSYNC.COLLECTIVE R15, `(.L_x_3386) ;  /* 0x000000000f087348 */ /* 0x000fea0003c00000 */
[----:B------:R0:W1:Y:S02]  /*3ab90*/  SHFL.UP P6, R14, R13, R12, R11 ;  /* 0x0400000c0d0e7389 */ /* 0x00006400000c000b */
[----:B01----:R-:W-:Y:S01]  /*3aba0*/  ENDCOLLECTIVE ;  /* 0x000000000000791b */ /* 0x003fe20003800000 */
.L_x_3386:
[----:B------:R-:W-:Y:S01]  /*3abb0*/  IMAD.MOV.U32 R12, RZ, RZ, 0x10 ;  /* 0x00000010ff0c7424 */ /* 0x000fe200078e00ff */
[----:B------:R-:W-:-:S05]  /*3abc0*/  SEL R4, R14, RZ, P4 ;  /* 0x000000ff0e047207 */ /* 0x000fca0002000000 */
[----:B------:R-:W-:-:S04]  /*3abd0*/  IMAD.IADD R4, R3, 0x1, R4 ;  /* 0x0000000103047824 */ /* 0x000fc800078e0204 */
[----:B------:R-:W-:-:S07]  /*3abe0*/  IMAD.MOV.U32 R13, RZ, RZ, R4 ;  /* 0x000000ffff0d7224 */ /* 0x000fce00078e0004 */
[----:B------:R-:W-:Y:S05]  /*3abf0*/  WARPSYNC.COLLECTIVE R15, `(.L_x_3387) ;  /* 0x000000000f087348 */ /* 0x000fea0003c00000 */
[----:B------:R0:W1:Y:S02]  /*3ac00*/  SHFL.UP P6, R14, R13, R12, R11 ;  /* 0x0400000c0d0e7389 */ /* 0x00006400000c000b */
[----:B01----:R-:W-:Y:S01]  /*3ac10*/  ENDCOLLECTIVE ;  /* 0x000000000000791b */ /* 0x003fe20003800000 */
.L_x_3387:
[----:B------:R-:W-:Y:S01]  /*3ac20*/  IMAD.MOV.U32 R12, RZ, RZ, 0x1f ;  /* 0x0000001fff0c7424 */ /* 0x000fe200078e00ff */
[----:B------:R-:W-:Y:S02]  /*3ac30*/  MOV R11, 0x1f ;  /* 0x0000001f000b7802 */ /* 0x000fe40000000f00 */
[----:B------:R-:W-:-:S05]  /*3ac40*/  SEL R3, R14, RZ, P5 ;  /* 0x000000ff0e037207 */ /* 0x000fca0002800000 */
[----:B------:R-:W-:-:S04]  /*3ac50*/  IMAD.IADD R3, R4, 0x1, R3 ;  /* 0x0000000104037824 */ /* 0x000fc800078e0203 */
[----:B------:R-:W-:-:S07]  /*3ac60*/  IMAD.MOV.U32 R13, RZ, RZ, R3 ;  /* 0x000000ffff0d7224 */ /* 0x000fce00078e0003 */
[----:B------:R-:W-:Y:S05]  /*3ac70*/  WARPSYNC.COLLECTIVE R15, `(.L_x_3388) ;  /* 0x000000000f087348 */ /* 0x000fea0003c00000 */
[----:B------:R0:W1:Y:S02]  /*3ac80*/  SHFL.IDX P6, R14, R13, R12, R11 ;  /* 0x0000000c0d0e7389 */ /* 0x00006400000c000b */
[----:B01----:R-:W-:Y:S01]  /*3ac90*/  ENDCOLLECTIVE ;  /* 0x000000000000791b */ /* 0x003fe20003800000 */
.L_x_3388:
[----:B------:R-:W-:Y:S05]  /*3aca0*/  BRA `(.L_x_3389) ;  /* 0xffffff7c00507947 */ /* 0x000fea000383ffff */
.L_x_3098:
[----:B------:R-:W-:Y:S01]  /*3acb0*/  BSSY B0, `(.L_x_3390) ;  /* 0x0000007000007945 */ /* 0x000fe20003800000 */
[----:B------:R-:W-:Y:S02]  /*3acc0*/  IMAD.MOV.U32 R12, RZ, RZ, 0x1 ;  /* 0x00000001ff0c7424 */ /* 0x000fe400078e00ff */
[----:B------:R-:W-:Y:S02]  /*3acd0*/  IMAD.MOV.U32 R11, RZ, RZ, RZ ;  /* 0x000000ffff0b7224 */ /* 0x000fe400078e00ff */
[----:B------:R-:W-:-:S07]  /*3ace0*/  IMAD.MOV.U32 R15, RZ, RZ, -0x1 ;  /* 0xffffffffff0f7424 */ /* 0x000fce00078e00ff */
[----:B-1----:R-:W-:Y:S05]  /*3acf0*/  WARPSYNC.COLLECTIVE R15, `(.L_x_3391) ;  /* 0x000000000f087348 */ /* 0x002fea0003c00000 */
[----:B------:R0:W2:Y:S02]  /*3ad00*/  SHFL.UP P6, R14, R13, R12, R11 ;  /* 0x0400000c0d0e7389 */ /* 0x0000a400000c000b */
[----:B012---:R-:W-:Y:S01]  /*3ad10*/  ENDCOLLECTIVE ;  /* 0x000000000000791b */ /* 0x007fe20003800000 */
.L_x_3391:
[----:B------:R-:W-:Y:S05]  /*3ad20*/  BSYNC B0 ;  /* 0x0000000000007941 */ /* 0x000fea0003800000 */
.L_x_3390:
        /* <DEDUP_REMOVED lines=8> */
.L_x_3392:
[----:B------:R-:W-:Y:S01]  /*3adb0*/  IMAD.MOV.U32 R12, RZ, RZ, 0x4 ;  /* 0x00000004ff0c7424 */ /* 0x000fe200078e00ff */
[----:B------:R-:W-:-:S04]  /*3adc0*/  SEL R2, R14, RZ, P2 ;  /* 0x000000ff0e027207 */ /* 0x000fc80001000000 */
[----:B------:R-:W-:-:S05]  /*3add0*/  IADD3 R2, R13, R2, RZ ;  /* 0x000000020d027210 */ /* 0x000fca0007ffe0ff */
[----:B------:R-:W-:-:S07]  /*3ade0*/  IMAD.MOV.U32 R13, RZ, RZ, R2 ;  /* 0x000000ffff0d7224 */ /* 0x000fce00078e0002 */
[----:B------:R-:W-:Y:S05]  /*3adf0*/  WARPSYNC.COLLECTIVE R15, `(.L_x_3393) ;  /* 0x000000000f087348 */ /* 0x000fea0003c00000 */
[----:B------:R0:W1:Y:S02]  /*3ae00*/  SHFL.UP P6, R14, R13, R12, R11 ;  /* 0x0400000c0d0e7389 */ /* 0x00006400000c000b */
[----:B01----:R-:W-:Y:S01]  /*3ae10*/  ENDCOLLECTIVE ;  /* 0x000000000000791b */ /* 0x003fe20003800000 */
.L_x_3393:
[----:B------:R-:W-:Y:S01]  /*3ae20*/  IMAD.MOV.U32 R12, RZ, RZ, 0x8 ;  /* 0x00000008ff0c7424 */ /* 0x000fe200078e00ff */
[----:B------:R-:W-:-:S05]  /*3ae30*/  SEL R3, R14, RZ, P3 ;  /* 0x000000ff0e037207 */ /* 0x000fca0001800000 */
[----:B------:R-:W-:-:S04]  /*3ae40*/  IMAD.IADD R3, R2, 0x1, R3 ;  /* 0x0000000102037824 */ /* 0x000fc800078e0203 */
[----:B------:R-:W-:-:S07]  /*3ae50*/  IMAD.MOV.U32 R13, RZ, RZ, R3 ;  /* 0x000000ffff0d7224 */ /* 0x000fce00078e0003 */
[----:B------:R-:W-:Y:S05]  /*3ae60*/  WARPSYNC.COLLECTIVE R15, `(.L_x_3394) ;  /* 0x000000000f087348 */ /* 0x000fea0003c00000 */
[----:B------:R0:W1:Y:S02]  /*3ae70*/  SHFL.UP P6, R14, R13, R12, R11 ;  /* 0x0400000c0d0e7389 */ /* 0x00006400000c000b */
[----:B01----:R-:W-:Y:S01]  /*3ae80*/  ENDCOLLECTIVE ;  /* 0x000000000000791b */ /* 0x003fe20003800000 */
.L_x_3394:
[----:B------:R-:W-:Y:S02]  /*3ae90*/  MOV R12, 0x10 ;  /* 0x00000010000c7802 */ /* 0x000fe40000000f00 */
[----:B------:R-:W-:-:S05]  /*3aea0*/  SEL R4, R14, RZ, P4 ;  /* 0x000000ff0e047207 */ /* 0x000fca0002000000 */
[----:B------:R-:W-:-:S04]  /*3aeb0*/  IMAD.IADD R4, R3, 0x1, R4 ;  /* 0x0000000103047824 */ /* 0x000fc800078e0204 */
[----:B------:R-:W-:-:S07]  /*3aec0*/  IMAD.MOV.U32 R13, RZ, RZ, R4 ;  /* 0x000000ffff0d7224 */ /* 0x000fce00078e0004 */
[----:B------:R-:W-:Y:S05]  /*3aed0*/  WARPSYNC.COLLECTIVE R15, `(.L_x_3395) ;  /* 0x000000000f087348 */ /* 0x000fea0003c00000 */
[----:B------:R0:W1:Y:S02]  /*3aee0*/  SHFL.UP P6, R14, R13, R12, R11 ;  /* 0x0400000c0d0e7389 */ /* 0x00006400000c000b */
[----:B01----:R-:W-:Y:S01]  /*3aef0*/  ENDCOLLECTIVE ;  /* 0x000000000000791b */ /* 0x003fe20003800000 */
.L_x_3395:
        /* <DEDUP_REMOVED lines=8> */
.L_x_3396:
[----:B------:R-:W-:Y:S05]  /*3af80*/  BRA `(.L_x_3397) ;  /* 0xffffff7c003c7947 */ /* 0x000fea000383ffff */
.L_x_3100:
[----:B------:R-:W-:Y:S01]  /*3af90*/  BSSY B0, `(.L_x_3398) ;  /* 0x0000006000007945 */ /* 0x000fe20003800000 */
[----:B------:R-:W-:Y:S01]  /*3afa0*/  PLOP3.LUT P6, PT, P6, PT, PT, 0x8, 0x0 ;  /* 0x000000000000781c */ /* 0x000fe200037ce170 */
[----:B------:R-:W-:-:S12]  /*3afb0*/  IMAD.MOV.U32 R15, RZ, RZ, -0x1 ;  /* 0xffffffffff0f7424 */ /* 0x000fd800078e00ff */
[----:B01----:R-:W-:Y:S05]  /*3afc0*/  WARPSYNC.COLLECTIVE R15, `(.L_x_3399) ;  /* 0x000000000f087348 */ /* 0x003fea0003c00000 */
[----:B------:R-:W-:Y:S01]  /*3afd0*/  VOTE.ANY R14, PT, P6 ;  /* 0x00000000000e7806 */ /* 0x000fe200030e0100 */
[----:B01----:R-:W-:Y:S06]  /*3afe0*/  ENDCOLLECTIVE ;  /* 0x000000000000791b */ /* 0x003fec0003800000 */
.L_x_3399:
[----:B------:R-:W-:Y:S05]  /*3aff0*/  BSYNC B0 ;  /* 0x0000000000007941 */ /* 0x000fea0003800000 */
.L_x_3398:
[----:B------:R-:W-:Y:S01]  /*3b000*/  IMAD.MOV.U32 R2, RZ, RZ, R14 ;  /* 0x000000ffff027224 */ /* 0x000fe200078e000e */
[----:B------:R-:W-:Y:S01]  /*3b010*/  MOV R11, 0x1f ;  /* 0x0000001f000b7802 */ /* 0x000fe20000000f00 */
[----:B------:R-:W-:Y:S02]  /*3b020*/  IMAD.MOV.U32 R13, RZ, RZ, R17 ;  /* 0x000000ffff0d7224 */ /* 0x000fe400078e0011 */
[----:B------:R0:W1:Y:S01]  /*3b030*/  POPC R12, R2 ;  /* 0x00000002000c7309 */ /* 0x0000620000000000 */
[----:B------:R-:W-:-:S07]  /*3b040*/  IMAD.MOV.U32 R15, RZ, RZ, -0x1 ;  /* 0xffffffffff0f7424 */ /* 0x000fce00078e00ff */
[----:B01----:R-:W-:Y:S05]  /*3b050*/  WARPSYNC.COLLECTIVE R15, `(.L_x_3400) ;  /* 0x000000000f087348 */ /* 0x003fea0003c00000 */
[----:B-1----:R1:W2:Y:S02]  /*3b060*/  SHFL.IDX P6, R14, R13, R12, R11 ;  /* 0x0000000c0d0e7389 */ /* 0x0022a400000c000b */
[----:B012---:R-:W-:Y:S01]  /*3b070*/  ENDCOLLECTIVE ;  /* 0x000000000000791b */ /* 0x007fe20003800000 */
.L_x_3400:
[----:B------:R-:W-:Y:S02]  /*3b080*/  IMAD.IADD R19, R12, 0x1, R19 ;  /* 0x000000010c137824 */ /* 0x000fe400078e0213 */
[----:B------:R-:W-:Y:S02]  /*3b090*/  IMAD.MOV.U32 R13, RZ, RZ, R5 ;  /* 0x000000ffff0d7224 */ /* 0x000fe400078e0005 */
[----:B------:R-:W-:-:S07]  /*3b0a0*/  IMAD.MOV.U32 R17, RZ, RZ, R14 ;  /* 0x000000ffff117224 */ /* 0x000fce00078e000e */
[----:B------:R-:W-:Y:S05]  /*3b0b0*/  WARPSYNC.COLLECTIVE R15, `(.L_x_3401) ;  /* 0x000000000f087348 */ /* 0x000fea0003c00000 */
[----:B------:R0:W1:Y:S02]  /*3b0c0*/  SHFL.IDX P6, R14, R13, R12, R11 ;  /* 0x0000000c0d0e7389 */ /* 0x00006400000c000b */
[----:B01----:R-:W-:Y:S01]  /*3b0d0*/  ENDCOLLECTIVE ;  /* 0x000000000000791b */ /* 0x003fe20003800000 */
.L_x_3401:
[----:B------:R-:W-:Y:S01]  /*3b0e0*/  IMAD.MOV.U32 R5, RZ, RZ, R14 ;  /* 0x000000ffff057224 */ /* 0x000fe200078e000e */
[----:B------:R-:W-:Y:S06]  /*3b0f0*/  BRA `(.L_x_3402) ;  /* 0xffffff7c00207947 */ /* 0x000fec000383ffff */
.L_x_3102:
[----:B------:R-:W-:Y:S01]  /*3b100*/  BSSY B0, `(.L_x_3403) ;  /* 0x0000007000007945 */ /* 0x000fe20003800000 */
[----:B------:R-:W-:Y:S01]  /*3b110*/  IMAD.MOV.U32 R13, RZ, RZ, R3 ;  /* 0x000000ffff0d7224 */ /* 0x000fe200078e0003 */
[----:B------:R-:W-:Y:S01]  /*3b120*/  MOV R15, 0xffffffff ;  /* 0xffffffff000f7802 */ /* 0x000fe20000000f00 */
[----:B------:R-:W-:-:S07]  /*3b130*/  IMAD.MOV.U32 R11, RZ, RZ, 0x1f ;  /* 0x0000001fff0b7424 */ /* 0x000fce00078e00ff */
[----:B01-34-:R-:W-:Y:S05]  /*3b140*/  WARPSYNC.COLLECTIVE R15, `(.L_x_3404) ;  /* 0x000000000f087348 */ /* 0x01bfea0003c00000 */
[----:B------:R2:W0:Y:S02]  /*3b150*/  SHFL.IDX P6, R14, R13, R12, R11 ;  /* 0x0000000c0d0e7389 */ /* 0x00042400000c000b */
[----:B01234-:R-:W-:Y:S01]  /*3b160*/  ENDCOLLECTIVE ;  /* 0x000000000000791b */ /* 0x01ffe20003800000 */
.L_x_3404:
[----:B------:R-:W-:Y:S05]  /*3b170*/  BSYNC B0 ;  /* 0x0000000000007941 */ /* 0x000fea0003800000 */
.L_x_3403:
[----:B------:R-:W-:Y:S01]  /*3b180*/  IMAD.MOV.U32 R16, RZ, RZ, R14 ;  /* 0x000000ffff107224 */ /* 0x000fe200078e000e */
[----:B------:R-:W-:Y:S06]  /*3b190*/  BRA `(.L_x_3101) ;  /* 0xffffff7c00107947 */ /* 0x000fec000383ffff */
.L_x_3108:
[----:B0-----:R0:W2:Y:S02]  /*3b1a0*/  SYNCS.PHASECHK.TRANS64.TRYWAIT P0, [R7+URZ+0x33420], R0 ;  /* 0x03342000070075a7 */ /* 0x0010a4000800017f */
[----:B--2---:R-:W-:Y:S05]  /*3b1b0*/  @!P0 NANOSLEEP.SYNCS 0x989680 ;  /* 0x009896800000895d */ /* 0x004fea0003900000 */
[----:B------:R-:W2:Y:S02]  /*3b1c0*/  @!P0 SYNCS.PHASECHK.TRANS64 P0, [R7+URZ+0x33420], R0 ;  /* 0x03342000070085a7 */ /* 0x000ea4000800007f */
[----:B--2---:R-:W-:Y:S05]  /*3b1d0*/  @!P0 BRA `(.L_x_3108) ;  /* 0xfffffffc00f08947 */ /* 0x004fea000383ffff */
[----:B------:R-:W-:Y:S05]  /*3b1e0*/  BRA `(.L_x_3405) ;  /* 0xffffff8400707947 */ /* 0x000fea000383ffff */
.L_x_3109:
        /* <DEDUP_REMOVED lines=8> */
[----:B01----:R-:W-:Y:S05]  /*3b270*/  WARPSYNC.COLLECTIVE R15, `(.L_x_3407) ;  /* 0x000000000f087348 */ /* 0x003fea0003c00000 */
[----:B------:R2:W3:Y:S02]  /*3b280*/  SHFL.IDX P6, R14, R13, R12, R11 ;  /* 0x0000000c0d0e7389 */ /* 0x0004e400000c000b */
[----:B0123--:R-:W-:Y:S01]  /*3b290*/  ENDCOLLECTIVE ;  /* 0x000000000000791b */ /* 0x00ffe20003800000 */
.L_x_3407:
[----:B------:R-:W-:Y:S05]  /*3b2a0*/  BSYNC B0 ;  /* 0x0000000000007941 */ /* 0x000fea0003800000 */
.L_x_3406:
[----:B------:R-:W-:Y:S05]  /*3b2b0*/  BRA `(.L_x_3408) ;  /* 0xffffff8400587947 */ /* 0x000fea000383ffff */
.L_x_3110:
[----:B------:R-:W-:Y:S01]  /*3b2c0*/  BSSY B0, `(.L_x_3409) ;  /* 0x0000006000007945 */ /* 0x000fe20003800000 */
[----:B------:R-:W-:-:S07]  /*3b2d0*/  IMAD.MOV.U32 R15, RZ, RZ, -0x1 ;  /* 0xffffffffff0f7424 */ /* 0x000fce00078e00ff */
[----:B01----:R-:W-:Y:S05]  /*3b2e0*/  WARPSYNC.COLLECTIVE R15, `(.L_x_3410) ;  /* 0x000000000f0c7348 */ /* 0x003fea0003c00000 */
[----:B------:R-:W-:Y:S02]  /*3b2f0*/  ELECT P6, UR62, PT ;  /* 0x00000000003e782f */ /* 0x000fe400038c0000 */
[----:B------:R-:W-:Y:S01]  /*3b300*/  MOV R14, UR62 ;  /* 0x0000003e000e7c02 */ /* 0x000fe20008000f00 */
[----:B01----:R-:W-:Y:S10]  /*3b310*/  ENDCOLLECTIVE ;  /* 0x000000000000791b */ /* 0x003ff40003800000 */
.L_x_3410:
[----:B------:R-:W-:Y:S05]  /*3b320*/  BSYNC B0 ;  /* 0x0000000000007941 */ /* 0x000fea0003800000 */
.L_x_3409:
[----:B------:R-:W-:Y:S05]  /*3b330*/  BRA `(.L_x_3411) ;  /* 0xffffff84004c7947 */ /* 0x000fea000383ffff */
.L_x_3112:
[----:B0-----:R0:W2:Y:S02]  /*3b340*/  SYNCS.PHASECHK.TRANS64.TRYWAIT P1, [R5+URZ+0x33440], R0 ;  /* 0x03344000050075a7 */ /* 0x0010a4000802017f */
[----:B--2---:R-:W-:Y:S05]  /*3b350*/  @!P1 NANOSLEEP.SYNCS 0x989680 ;  /* 0x009896800000995d */ /* 0x004fea0003900000 */
[----:B------:R-:W2:Y:S02]  /*3b360*/  @!P1 SYNCS.PHASECHK.TRANS64 P1, [R5+URZ+0x33440], R0 ;  /* 0x03344000050095a7 */ /* 0x000ea4000802007f */
[----:B--2---:R-:W-:Y:S05]  /*3b370*/  @!P1 BRA `(.L_x_3112) ;  /* 0xfffffffc00f09947 */ /* 0x004fea000383ffff */
[----:B------:R-:W-:Y:S05]  /*3b380*/  BRA `(.L_x_3412) ;  /* 0xffffff84006c7947 */ /* 0x000fea000383ffff */
.L_x_3114:
[----:B--2---:R2:W3:Y:S02]  /*3b390*/  SYNCS.PHASECHK.TRANS64.TRYWAIT P1, [R3+URZ+0x33440], R2 ;  /* 0x03344002030075a7 */ /* 0x0044e4000802017f */
[----:B---3--:R-:W-:Y:S05]  /*3b3a0*/  @!P1 NANOSLEEP.SYNCS 0x989680 ;  /* 0x009896800000995d */ /* 0x008fea0003900000 */
[----:B------:R-:W3:Y:S02]  /*3b3b0*/  @!P1 SYNCS.PHASECHK.TRANS64 P1, [R3+URZ+0x33440], R2 ;  /* 0x03344002030095a7 */ /* 0x000ee4000802007f */
[----:B---3--:R-:W-:Y:S05]  /*3b3c0*/  @!P1 BRA `(.L_x_3114) ;  /* 0xfffffffc00f09947 */ /* 0x008fea000383ffff */
[----:B------:R-:W-:Y:S05]  /*3b3d0*/  BRA `(.L_x_3413) ;  /* 0xffffff8400787947 */ /* 0x000fea000383ffff */
.L_x_3116:
[----:B---3--:R3:W4:Y:S02]  /*3b3e0*/  SYNCS.PHASECHK.TRANS64.TRYWAIT P1, [R5+URZ+0x33460], R0 ;  /* 0x03346000050075a7 */ /* 0x008724000802017f */
[----:B----4-:R-:W-:Y:S05]  /*3b3f0*/  @!P1 NANOSLEEP.SYNCS 0x989680 ;  /* 0x009896800000995d */ /* 0x010fea0003900000 */
[----:B------:R-:W4:Y:S02]  /*3b400*/  @!P1 SYNCS.PHASECHK.TRANS64 P1, [R5+URZ+0x33460], R0 ;  /* 0x03346000050095a7 */ /* 0x000f24000802007f */
[----:B----4-:R-:W-:Y:S05]  /*3b410*/  @!P1 BRA `(.L_x_3116) ;  /* 0xfffffffc00f09947 */ /* 0x010fea000383ffff */
[----:B------:R-:W-:Y:S05]  /*3b420*/  BRA `(.L_x_3414) ;  /* 0xffffff8400747947 */ /* 0x000fea000383ffff */
.L_x_3118:
[----:B----4-:R4:W0:Y:S02]  /*3b430*/  SYNCS.PHASECHK.TRANS64.TRYWAIT P1, [R3+URZ+0x33460], R2 ;  /* 0x03346002030075a7 */ /* 0x010824000802017f */
[----:B0-----:R-:W-:Y:S05]  /*3b440*/  @!P1 NANOSLEEP.SYNCS 0x989680 ;  /* 0x009896800000995d */ /* 0x001fea0003900000 */
[----:B------:R-:W0:Y:S02]  /*3b450*/  @!P1 SYNCS.PHASECHK.TRANS64 P1, [R3+URZ+0x33460], R2 ;  /* 0x03346002030095a7 */ /* 0x000e24000802007f */
[----:B0-----:R-:W-:Y:S05]  /*3b460*/  @!P1 BRA `(.L_x_3118) ;  /* 0xfffffffc00f09947 */ /* 0x001fea000383ffff */
[----:B------:R-:W-:Y:S05]  /*3b470*/  BRA `(.L_x_3415) ;  /* 0xffffff8400707947 */ /* 0x000fea000383ffff */
.L_x_3120:
[----:B------:R0:W0:Y:S02]  /*3b480*/  SYNCS.PHASECHK.TRANS64.TRYWAIT P1, [R5+URZ+0x33480], R0 ;  /* 0x03348000050075a7 */ /* 0x000024000802017f */
[----:B0-----:R-:W-:Y:S05]  /*3b490*/  @!P1 NANOSLEEP.SYNCS 0x989680 ;  /* 0x009896800000995d */ /* 0x001fea0003900000 */
[----:B------:R-:W0:Y:S02]  /*3b4a0*/  @!P1 SYNCS.PHASECHK.TRANS64 P1, [R5+URZ+0x33480], R0 ;  /* 0x03348000050095a7 */ /* 0x000e24000802007f */
[----:B0-----:R-:W-:Y:S05]  /*3b4b0*/  @!P1 BRA `(.L_x_3120) ;  /* 0xfffffffc00f09947 */ /* 0x001fea000383ffff */
[----:B------:R-:W-:Y:S05]  /*3b4c0*/  BRA `(.L_x_3416) ;  /* 0xffffff84006c7947 */ /* 0x000fea000383ffff */
.L_x_3417:
        /* <DEDUP_REMOVED lines=11> */
.L_x_3426:


//--------------------- .nv.global.init           --------------------------
	.section	.nv.global.init,"aw",@progbits
	.align	4
.nv.global.init:
	.type		_ZZN5flash28permute_output_fp8_VcolmajorIN4cute6TensorINS1_11ArrayEngineIfLm96EEENS1_6LayoutINS1_5tupleIJNS6_IJNS1_1CILi2EEES8_NS7_ILi24EEEEEENS7_ILi1EEESB_EEENS6_IJNS6_IJSB_S8_NS7_ILi4EEEEEENS7_ILi0EEESF_EEEEEEEEEvRT_E9upper_map,@object
	.size		_ZZN5flash28permute_output_fp8_VcolmajorIN4cute6TensorINS1_11ArrayEngineIfLm96EEENS1_6LayoutINS1_5tupleIJNS6_IJNS1_1CILi2EEES8_NS7_ILi24EEEEEENS7_ILi1EEESB_EEENS6_IJNS6_IJSB_S8_NS7_ILi4EEEEEENS7_ILi0EEESF_EEEEEEEEEvRT_E9upper_map,($str$23 - _ZZN5flash28permute_output_fp8_VcolmajorIN4cute6TensorINS1_11ArrayEngineIfLm96EEENS1_6LayoutINS1_5tupleIJNS6_IJNS1_1CILi2EEES8_NS7_ILi24EEEEEENS7_ILi1EEESB_EEENS6_IJNS6_IJSB_S8_NS7_ILi4EEEEEENS7_ILi0EEESF_EEEEEEEEEvRT_E9upper_map)
_ZZN5flash28permute_output_fp8_VcolmajorIN4cute6TensorINS1_11ArrayEngineIfLm96EEENS1_6LayoutINS1_5tupleIJNS6_IJNS1_1CILi2EEES8_NS7_ILi24EEEEEENS7_ILi1EEESB_EEENS6_IJNS6_IJSB_S8_NS7_ILi4EEEEEENS7_ILi0EEESF_EEEEEEEEEvRT_E9upper_map:
        /*0000*/ 	.byte	0x00, 0x00, 0x00, 0x00, 0x02, 0x00, 0x00, 0x00, 0x03, 0x00, 0x00, 0x00, 0x01, 0x00, 0x00, 0x00
	.type		$str$23,@object
	.size		$str$23,($str$24 - $str$23)
$str$23:
        /*0010*/ 	.byte	0x28, 0x61, 0x64, 0x64, 0x72, 0x65, 0x73, 0x73, 0x20, 0x26, 0x20, 0x6d, 0x61, 0x73, 0x6b, 0x29
        /*0020*/ 	.byte	0x20, 0x3d, 0x3d, 0x20, 0x30, 0x00
	.type		$str$24,@object
	.size		$str$24,(__unnamed_5 - $str$24)
$str$24:
        /*0026*/ 	.byte	0x2f, 0x74, 0x6d, 0x70, 0x2f, 0x6f, 0x73, 0x73, 0x5f, 0x6b, 0x65, 0x72, 0x6e, 0x65, 0x6c, 0x73
        /*0036*/ 	.byte	0x5f, 0x73, 0x72, 0x63, 0x2f, 0x66, 0x6c, 0x61, 0x73, 0x68, 0x5f, 0x61, 0x74, 0x74, 0x65, 0x6e
        /*0046*/ 	.byte	0x74, 0x69, 0x6f, 0x6e, 0x2f, 0x63, 0x73, 0x72, 0x63, 0x2f, 0x63, 0x75, 0x74, 0x6c, 0x61, 0x73
        /*0056*/ 	.byte	0x73, 0x2f, 0x69, 0x6e, 0x63, 0x6c, 0x75, 0x64, 0x65, 0x2f, 0x63, 0x75, 0x74, 0x65, 0x2f, 0x70
        /*0066*/ 	.byte	0x6f, 0x69, 0x6e, 0x74, 0x65, 0x72, 0x5f, 0x66, 0x6c, 0x61, 0x67, 0x67, 0x65, 0x64, 0x2e, 0x68
        /*0076*/ 	.byte	0x70, 0x70, 0x00
	.type		__unnamed_5,@object
	.size		__unnamed_5,(__unnamed_6 - __unnamed_5)
__unnamed_5:
        /* <DEDUP_REMOVED lines=24> */
        /*01f9*/ 	.byte	0x3e, 0x3e, 0x20, 0x26, 0x5d, 0x00
	.type		__unnamed_6,@object
	.size		__unnamed_6,(__unnamed_11 - __unnamed_6)
__unnamed_6:
        /* <DEDUP_REMOVED lines=25> */
	.type		__unnamed_11,@object
	.size		__unnamed_11,(__unnamed_8 - __unnamed_11)
__unnamed_11:
        /* <DEDUP_REMOVED lines=25> */
	.type		__unnamed_8,@object
	.size		__unnamed_8,(__unnamed_10 - __unnamed_8)
__unnamed_8:
        /* <DEDUP_REMOVED lines=29> */
        /*06db*/ 	.byte	0x5d, 0x00
	.type		__unnamed_10,@object
	.size		__unnamed_10,(__unnamed_3 - __unnamed_10)
__unnamed_10:
        /* <DEDUP_REMOVED lines=30> */
	.type		__unnamed_3,@object
	.size		__unnamed_3,(__unnamed_9 - __unnamed_3)
__unnamed_3:
        /* <DEDUP_REMOVED lines=30> */
	.type		__unnamed_9,@object
	.size		__unnamed_9,(__unnamed_2 - __unnamed_9)
__unnamed_9:
        /* <DEDUP_REMOVED lines=30> */
	.type		__unnamed_2,@object
	.size		__unnamed_2,(__unnamed_4 - __unnamed_2)
__unnamed_2:
        /* <DEDUP_REMOVED lines=29> */
        /*0e23*/ 	.byte	0x3e, 0x5d, 0x00
	.type		__unnamed_4,@object
	.size		__unnamed_4,(__unnamed_7 - __unnamed_4)
__unnamed_4:
        /* <DEDUP_REMOVED lines=30> */
	.type		__unnamed_7,@object
	.size		__unnamed_7,(__unnamed_1 - __unnamed_7)
__unnamed_7:
        /* <DEDUP_REMOVED lines=30> */
	.type		__unnamed_1,@object
	.size		__unnamed_1,(.L_0 - __unnamed_1)
__unnamed_1:
        /* <DEDUP_REMOVED lines=29> */
        /*139d*/ 	.byte	0x3e, 0x20, 0x26, 0x5d, 0x00
.L_0:


//--------------------- .nv.shared._ZN7cutlass13device_kernelIN5flash11enable_sm90INS1_16FlashAttnFwdSm90INS1_25CollectiveMainloopFwdSm90ILi2EN4cute5tupleIJNS5_1CILi1EEES8_S8_EEENS6_IJNS7_ILi128EEENS7_ILi160EEENS7_ILi192EEEEEELi192ENS_12float_e4m3_tEfNS_4arch4Sm90ELb0ELb0ELb0ELb0ELb1ELb0ELb0ELb1ELb1ELb1ELb1ELb0EEENS1_21CollectiveEpilogueFwdINS6_IJSA_SC_SB_EEES9_NS_10bfloat16_tESG_Li256ELb0ELb1ELb1ELb1EEENS1_19SingleTileSchedulerILb0ELb1ELb1ELi128EEEEEEEEEvNT_6ParamsE --------------------------
	.section	.nv.shared._ZN7cutlass13device_kernelIN5flash11enable_sm90INS1_16FlashAttnFwdSm90INS1_25CollectiveMainloopFwdSm90ILi2EN4cute5tupleIJNS5_1CILi1EEES8_S8_EEENS6_IJNS7_ILi128EEENS7_ILi160EEENS7_ILi192EEEEEELi192ENS_12float_e4m3_tEfNS_4arch4Sm90ELb0ELb0ELb0ELb0ELb1ELb0ELb0ELb1ELb1ELb1ELb1ELb0EEENS1_21CollectiveEpilogueFwdINS6_IJSA_SC_SB_EEES9_NS_10bfloat16_tESG_Li256ELb0ELb1ELb1ELb1EEENS1_19SingleTileSchedulerILb0ELb1ELb1ELi128EEEEEEEEEvNT_6ParamsE,"aw",@nobits
	.sectionflags	@""
	.align	16
	.zero		1024


//--------------------- .nv.shared.reserved.0     --------------------------
	.section	.nv.shared.reserved.0,"aw",@nobits
	.weak		__nv_reservedSMEM_offset_0_alias
	.size		__nv_reservedSMEM_offset_0_alias, 0, 0
	.other		__nv_reservedSMEM_offset_0_alias,@"STO_CUDA_RESERVED_SHARED STV_DEFAULT"
__nv_reservedSMEM_offset_0_alias:
	.zero		0


//--------------------- .nv.global                --------------------------
	.section	.nv.global,"aw",@nobits
.nv.global:
	.type		_ZN78_INTERNAL_9e27dd1d_42_flash_fwd_hdim192_e4m3_paged_split_sm90_cu_59c7631c_31894cute1_E,@object
	.size		_ZN78_INTERNAL_9e27dd1d_42_flash_fwd_hdim192_e4m3_paged_split_sm90_cu_59c7631c_31894cute1_E,(_ZN78_INTERNAL_9e27dd1d_42_flash_fwd_hdim192_e4m3_paged_split_sm90_cu_59c7631c_31894cuda3std3__45__cpo6cbeginE - _ZN78_INTERNAL_9e27dd1d_42_flash_fwd_hdim192_e4m3_paged_split_sm90_cu_59c7631c_31894cute1_E)
_ZN78_INTERNAL_9e27dd1d_42_flash_fwd_hdim192_e4m3_paged_split_sm90_cu_59c7631c_31894cute1_E:
	.zero		1
	.type		_ZN78_INTERNAL_9e27dd1d_42_flash_fwd_hdim192_e4m3_paged_split_sm90_cu_59c7631c_31894cuda3std3__45__cpo6cbeginE,@object
	.size		_ZN78_INTERNAL_9e27dd1d_42_flash_fwd_hdim192_e4m3_paged_split_sm90_cu_59c7631c_31894cuda3std3__45__cpo6cbeginE,(_ZN78_INTERNAL_9e27dd1d_42_flash_fwd_hdim192_e4m3_paged_split_sm90_cu_59c7631c_31894cuda3std3__48in_placeE - _ZN78_INTERNAL_9e27dd1d_42_flash_fwd_hdim192_e4m3_paged_split_sm90_cu_59c7631c_31894cuda3std3__45__cpo6cbeginE)
_ZN78_INTERNAL_9e27dd1d_42_flash_fwd_hdim192_e4m3_paged_split_sm90_cu_59c7631c_31894cuda3std3__45__cpo6cbeginE:
	.zero		1
	.type		_ZN78_INTERNAL_9e27dd1d_42_flash_fwd_hdim192_e4m3_paged_split_sm90_cu_59c7631c_31894cuda3std3__48in_placeE,@object
	.size		_ZN78_INTERNAL_9e27dd1d_42_flash_fwd_hdim192_e4m3_paged_split_sm90_cu_59c7631c_31894cuda3std3__48in_placeE,(_ZN78_INTERNAL_9e27dd1d_42_flash_fwd_hdim192_e4m3_paged_split_sm90_cu_59c7631c_31894cuda3std6ranges3__45__cpo9iter_moveE - _ZN78_INTERNAL_9e27dd1d_42_flash_fwd_hdim192_e4m3_paged_split_sm90_cu_59c7631c_31894cuda3std3__48in_placeE)
_ZN78_INTERNAL_9e27dd1d_42_flash_fwd_hdim192_e4m3_paged_split_sm90_cu_59c7631c_31894cuda3std3__48in_placeE:
	.zero		1
	.type		_ZN78_INTERNAL_9e27dd1d_42_flash_fwd_hdim192_e4m3_paged_split_sm90_cu_59c7631c_31894cuda3std6ranges3__45__cpo9iter_moveE,@object
	.size		_ZN78_INTERNAL_9e27dd1d_42_flash_fwd_hdim192_e4m3_paged_split_sm90_cu_59c7631c_31894cuda3std6ranges3__45__cpo9iter_moveE,(_ZN78_INTERNAL_9e27dd1d_42_flash_fwd_hdim192_e4m3_paged_split_sm90_cu_59c7631c_31894cuda3std3__45__cpo5beginE - _ZN78_INTERNAL_9e27dd1d_42_flash_fwd_hdim192_e4m3_paged_split_sm90_cu_59c7631c_31894cuda3std6ranges3__45__cpo9iter_moveE)
_ZN78_INTERNAL_9e27dd1d_42_flash_fwd_hdim192_e4m3_paged_split_sm90_cu_59c7631c_31894cuda3std6ranges3__45__cpo9iter_moveE:
	.zero		1
	.type		_ZN78_INTERNAL_9e27dd1d_42_flash_fwd_hdim192_e4m3_paged_split_sm90_cu_59c7631c_31894cuda3std3__45__cpo5beginE,@object
	.size		_ZN78_INTERNAL_9e27dd1d_42_flash_fwd_hdim192_e4m3_paged_split_sm90_cu_59c7631c_31894cuda3std3__45__cpo5beginE,(_ZN78_INTERNAL_9e27dd1d_42_flash_fwd_hdim192_e4m3_paged_split_sm90_cu_59c7631c_31894cuda3std3__480_GLOBAL__N__9e27dd1d_42_flash_fwd_hdim192_e4m3_paged_split_sm90_cu_59c7631c_31896ignoreE - _ZN78_INTERNAL_9e27dd1d_42_flash_fwd_hdim192_e4m3_paged_split_sm90_cu_59c7631c_31894cuda3std3__45__cpo5beginE)
_ZN78_INTERNAL_9e27dd1d_42_flash_fwd_hdim192_e4m3_paged_split_sm90_cu_59c7631c_31894cuda3std3__45__cpo5beginE:
	.zero		1
	.type		_ZN78_INTERNAL_9e27dd1d_42_flash_fwd_hdim192_e4m3_paged_split_sm90_cu_59c7631c_31894cuda3std3__480_GLOBAL__N__9e27dd1d_42_flash_fwd_hdim192_e4m3_paged_split_sm90_cu_59c7631c_31896ignoreE,@object
	.size		_ZN78_INTERNAL_9e27dd1d_42_flash_fwd_hdim192_e4m3_paged_split_sm90_cu_59c7631c_31894cuda3std3__480_GLOBAL__N__9e27dd1d_42_flash_fwd_hdim192_e4m3_paged_split_sm90_cu_59c7631c_31896ignoreE,(_ZN78_INTERNAL_9e27dd1d_42_flash_fwd_hdim192_e4m3_paged_split_sm90_cu_59c7631c_31894cute7productE - _ZN78_INTERNAL_9e27dd1d_42_flash_fwd_hdim192_e4m3_paged_split_sm90_cu_59c7631c_31894cuda3std3__480_GLOBAL__N__9e27dd1d_42_flash_fwd_hdim192_e4m3_paged_split_sm90_cu_59c7631c_31896ignoreE)
_ZN78_INTERNAL_9e27dd1d_42_flash_fwd_hdim192_e4m3_paged_split_sm90_cu_59c7631c_31894cuda3std3__480_GLOBAL__N__9e27dd1d_42_flash_fwd_hdim192_e4m3_paged_split_sm90_cu_59c7631c_31896ignoreE:
	.zero		1
	.type		_ZN78_INTERNAL_9e27dd1d_42_flash_fwd_hdim192_e4m3_paged_split_sm90_cu_59c7631c_31894cute7productE,@object
	.size		_ZN78_INTERNAL_9e27dd1d_42_flash_fwd_hdim192_e4m3_paged_split_sm90_cu_59c7631c_31894cute7productE,(_ZN78_INTERNAL_9e27dd1d_42_flash_fwd_hdim192_e4m3_paged_split_sm90_cu_59c7631c_31894cuda3std3__45__cpo3endE - _ZN78_INTERNAL_9e27dd1d_42_flash_fwd_hdim192_e4m3_paged_split_sm90_cu_59c7631c_31894cute7productE)
_ZN78_INTERNAL_9e27dd1d_42_flash_fwd_hdim192_e4m3_paged_split_sm90_cu_59c7631c_31894cute7productE:
	.zero		1
	.type		_ZN78_INTERNAL_9e27dd1d_42_flash_fwd_hdim192_e4m3_paged_split_sm90_cu_59c7631c_31894cuda3std3__45__cpo3endE,@object
	.size		_ZN78_INTERNAL_9e27dd1d_42_flash_fwd_hdim192_e4m3_paged_split_sm90_cu_59c7631c_31894cuda3std3__45__cpo3endE,(_ZN78_INTERNAL_9e27dd1d_42_flash_fwd_hdim192_e4m3_paged_split_sm90_cu_59c7631c_31894cuda3std3__419piecewise_constructE - _ZN78_INTERNAL_9e27dd1d_42_flash_fwd_hdim192_e4m3_paged_split_sm90_cu_59c7631c_31894cuda3std3__45__cpo3endE)
_ZN78_INTERNAL_9e27dd1d_42_flash_fwd_hdim192_e4m3_paged_split_sm90_cu_59c7631c_31894cuda3std3__45__cpo3endE:
	.zero		1
	.type		_ZN78_INTERNAL_9e27dd1d_42_flash_fwd_hdim192_e4m3_paged_split_sm90_cu_59c7631c_31894cuda3std3__419piecewise_constructE,@object
	.size		_ZN78_INTERNAL_9e27dd1d_42_flash_fwd_hdim192_e4m3_paged_split_sm90_cu_59c7631c_31894cuda3std3__419piecewise_constructE,(_ZN78_INTERNAL_9e27dd1d_42_flash_fwd_hdim192_e4m3_paged_split_sm90_cu_59c7631c_31894cuda3std3__45__cpo4cendE - _ZN78_INTERNAL_9e27dd1d_42_flash_fwd_hdim192_e4m3_paged_split_sm90_cu_59c7631c_31894cuda3std3__419piecewise_constructE)
_ZN78_INTERNAL_9e27dd1d_42_flash_fwd_hdim192_e4m3_paged_split_sm90_cu_59c7631c_31894cuda3std3__419piecewise_constructE:
	.zero		1
	.type		_ZN78_INTERNAL_9e27dd1d_42_flash_fwd_hdim192_e4m3_paged_split_sm90_cu_59c7631c_31894cuda3std3__45__cpo4cendE,@object
	.size		_ZN78_INTERNAL_9e27dd1d_42_flash_fwd_hdim192_e4m3_paged_split_sm90_cu_59c7631c_31894cuda3std3__45__cpo4cendE,(_ZN78_INTERNAL_9e27dd1d_42_flash_fwd_hdim192_e4m3_paged_split_sm90_cu_59c7631c_31894cuda3std6ranges3__45__cpo4swapE - _ZN78_INTERNAL_9e27dd1d_42_flash_fwd_hdim192_e4m3_paged_split_sm90_cu_59c7631c_31894cuda3std3__45__cpo4cendE)
_ZN78_INTERNAL_9e27dd1d_42_flash_fwd_hdim192_e4m3_paged_split_sm90_cu_59c7631c_31894cuda3std3__45__cpo4cendE:
	.zero		1
	.type		_ZN78_INTERNAL_9e27dd1d_42_flash_fwd_hdim192_e4m3_paged_split_sm90_cu_59c7631c_31894cuda3std6ranges3__45__cpo4swapE,@object
	.size		_ZN78_INTERNAL_9e27dd1d_42_flash_fwd_hdim192_e4m3_paged_split_sm90_cu_59c7631c_31894cuda3std6ranges3__45__cpo4swapE,(.L_19 - _ZN78_INTERNAL_9e27dd1d_42_flash_fwd_hdim192_e4m3_paged_split_sm90_cu_59c7631c_31894cuda3std6ranges3__45__cpo4swapE)
_ZN78_INTERNAL_9e27dd1d_42_flash_fwd_hdim192_e4m3_paged_split_sm90_cu_59c7631c_31894cuda3std6ranges3__45__cpo4swapE:
	.zero		1
.L_19:


//--------------------- .nv.shared._ZN7cutlass13device_kernelIN5flash11enable_sm90INS1_16FlashAttnFwdSm90INS1_25CollectiveMainloopFwdSm90ILi2EN4cute5tupleIJNS5_1CILi1EEES8_S8_EEENS6_IJNS7_ILi128EEENS7_ILi160EEENS7_ILi192EEEEEELi192ENS_12float_e4m3_tEfNS_4arch4Sm90ELb0ELb0ELb0ELb1ELb1ELb0ELb0ELb1ELb1ELb1ELb1ELb0EEENS1_21CollectiveEpilogueFwdINS6_IJSA_SC_SB_EEES9_NS_10bfloat16_tESG_Li256ELb1ELb1ELb1ELb1EEENS1_36VarlenDynamicPersistentTileSchedulerILi128ELi160ELi256ELi128ELb1ELb1ELb1ELb0ELb1ELb1EEEEEEEEEvNT_6ParamsE --------------------------
	.section	.nv.shared._ZN7cutlass13device_kernelIN5flash11enable_sm90INS1_16FlashAttnFwdSm90INS1_25CollectiveMainloopFwdSm90ILi2EN4cute5tupleIJNS5_1CILi1EEES8_S8_EEENS6_IJNS7_ILi128EEENS7_ILi160EEENS7_ILi192EEEEEELi192ENS_12float_e4m3_tEfNS_4arch4Sm90ELb0ELb0ELb0ELb1ELb1ELb0ELb0ELb1ELb1ELb1ELb1ELb0EEENS1_21CollectiveEpilogueFwdINS6_IJSA_SC_SB_EEES9_NS_10bfloat16_tESG_Li256ELb1ELb1ELb1ELb1EEENS1_36VarlenDynamicPersistentTileSchedulerILi128ELi160ELi256ELi128ELb1ELb1ELb1ELb0ELb1ELb1EEEEEEEEEvNT_6ParamsE,"aw",@nobits
	.sectionflags	@""
	.align	16
	.zero		1024


//--------------------- .nv.shared._ZN7cutlass13device_kernelIN5flash11enable_sm90INS1_16FlashAttnFwdSm90INS1_25CollectiveMainloopFwdSm90ILi2EN4cute5tupleIJNS5_1CILi1EEES8_S8_EEENS6_IJNS7_ILi128EEENS7_ILi160EEENS7_ILi192EEEEEELi192ENS_12float_e4m3_tEfNS_4arch4Sm90ELb0ELb0ELb0ELb1ELb1ELb1ELb0ELb1ELb1ELb1ELb1ELb0EEENS1_21CollectiveEpilogueFwdINS6_IJSA_SC_SB_EEES9_NS_10bfloat16_tESG_Li256ELb1ELb1ELb1ELb1EEENS1_36VarlenDynamicPersistentTileSchedulerILi128ELi160ELi256ELi128ELb1ELb1ELb1ELb0ELb1ELb1EEEEEEEEEvNT_6ParamsE --------------------------
	.section	.nv.shared._ZN7cutlass13device_kernelIN5flash11enable_sm90INS1_16FlashAttnFwdSm90INS1_25CollectiveMainloopFwdSm90ILi2EN4cute5tupleIJNS5_1CILi1EEES8_S8_EEENS6_IJNS7_ILi128EEENS7_ILi160EEENS7_ILi192EEEEEELi192ENS_12float_e4m3_tEfNS_4arch4Sm90ELb0ELb0ELb0ELb1ELb1ELb1ELb0ELb1ELb1ELb1ELb1ELb0EEENS1_21CollectiveEpilogueFwdINS6_IJSA_SC_SB_EEES9_NS_10bfloat16_tESG_Li256ELb1ELb1ELb1ELb1EEENS1_36VarlenDynamicPersistentTileSchedulerILi128ELi160ELi256ELi128ELb1ELb1ELb1ELb0ELb1ELb1EEEEEEEEEvNT_6ParamsE,"aw",@nobits
	.sectionflags	@""
	.align	16
	.zero		1024


//--------------------- .nv.shared._ZN7cutlass13device_kernelIN5flash11enable_sm90INS1_16FlashAttnFwdSm90INS1_25CollectiveMainloopFwdSm90ILi2EN4cute5tupleIJNS5_1CILi1EEES8_S8_EEENS6_IJNS7_ILi128EEESA_NS7_ILi192EEEEEELi192ENS_12float_e4m3_tEfNS_4arch4Sm90ELb0ELb1ELb0ELb0ELb1ELb0ELb0ELb1ELb1ELb1ELb1ELb0EEENS1_21CollectiveEpilogueFwdINS6_IJSA_SB_SA_EEES9_NS_10bfloat16_tESF_Li256ELb0ELb1ELb1ELb1EEENS1_19SingleTileSchedulerILb0ELb1ELb1ELi128EEEEEEEEEvNT_6ParamsE --------------------------
	.section	.nv.shared._ZN7cutlass13device_kernelIN5flash11enable_sm90INS1_16FlashAttnFwdSm90INS1_25CollectiveMainloopFwdSm90ILi2EN4cute5tupleIJNS5_1CILi1EEES8_S8_EEENS6_IJNS7_ILi128EEESA_NS7_ILi192EEEEEELi192ENS_12float_e4m3_tEfNS_4arch4Sm90ELb0ELb1ELb0ELb0ELb1ELb0ELb0ELb1ELb1ELb1ELb1ELb0EEENS1_21CollectiveEpilogueFwdINS6_IJSA_SB_SA_EEES9_NS_10bfloat16_tESF_Li256ELb0ELb1ELb1ELb1EEENS1_19SingleTileSchedulerILb0ELb1ELb1ELi128EEEEEEEEEvNT_6ParamsE,"aw",@nobits
	.sectionflags	@""
	.align	16
	.zero		1024


//--------------------- .nv.shared._ZN7cutlass13device_kernelIN5flash11enable_sm90INS1_16FlashAttnFwdSm90INS1_25CollectiveMainloopFwdSm90ILi2EN4cute5tupleIJNS5_1CILi1EEES8_S8_EEENS6_IJNS7_ILi128EEESA_NS7_ILi192EEEEEELi192ENS_12float_e4m3_tEfNS_4arch4Sm90ELb0ELb1ELb0ELb1ELb1ELb0ELb0ELb1ELb1ELb1ELb1ELb0EEENS1_21CollectiveEpilogueFwdINS6_IJSA_SB_SA_EEES9_NS_10bfloat16_tESF_Li256ELb1ELb1ELb1ELb1EEENS1_36VarlenDynamicPersistentTileSchedulerILi128ELi128ELi256ELi128ELb1ELb1ELb1ELb1ELb0ELb1EEEEEEEEEvNT_6ParamsE --------------------------
	.section	.nv.shared._ZN7cutlass13device_kernelIN5flash11enable_sm90INS1_16FlashAttnFwdSm90INS1_25CollectiveMainloopFwdSm90ILi2EN4cute5tupleIJNS5_1CILi1EEES8_S8_EEENS6_IJNS7_ILi128EEESA_NS7_ILi192EEEEEELi192ENS_12float_e4m3_tEfNS_4arch4Sm90ELb0ELb1ELb0ELb1ELb1ELb0ELb0ELb1ELb1ELb1ELb1ELb0EEENS1_21CollectiveEpilogueFwdINS6_IJSA_SB_SA_EEES9_NS_10bfloat16_tESF_Li256ELb1ELb1ELb1ELb1EEENS1_36VarlenDynamicPersistentTileSchedulerILi128ELi128ELi256ELi128ELb1ELb1ELb1ELb1ELb0ELb1EEEEEEEEEvNT_6ParamsE,"aw",@nobits
	.sectionflags	@""
	.align	16
	.zero		1024


//--------------------- .nv.shared._ZN7cutlass13device_kernelIN5flash11enable_sm90INS1_16FlashAttnFwdSm90INS1_25CollectiveMainloopFwdSm90ILi2EN4cute5tupleIJNS5_1CILi1EEES8_S8_EEENS6_IJNS7_ILi128EEESA_NS7_ILi192EEEEEELi192ENS_12float_e4m3_tEfNS_4arch4Sm90ELb0ELb1ELb0ELb1ELb1ELb1ELb0ELb1ELb1ELb1ELb1ELb0EEENS1_21CollectiveEpilogueFwdINS6_IJSA_SB_SA_EEES9_NS_10bfloat16_tESF_Li256ELb1ELb1ELb1ELb1EEENS1_36VarlenDynamicPersistentTileSchedulerILi128ELi128ELi256ELi128ELb1ELb1ELb1ELb1ELb0ELb1EEEEEEEEEvNT_6ParamsE --------------------------
	.section	.nv.shared._ZN7cutlass13device_kernelIN5flash11enable_sm90INS1_16FlashAttnFwdSm90INS1_25CollectiveMainloopFwdSm90ILi2EN4cute5tupleIJNS5_1CILi1EEES8_S8_EEENS6_IJNS7_ILi128EEESA_NS7_ILi192EEEEEELi192ENS_12float_e4m3_tEfNS_4arch4Sm90ELb0ELb1ELb0ELb1ELb1ELb1ELb0ELb1ELb1ELb1ELb1ELb0EEENS1_21CollectiveEpilogueFwdINS6_IJSA_SB_SA_EEES9_NS_10bfloat16_tESF_Li256ELb1ELb1ELb1ELb1EEENS1_36VarlenDynamicPersistentTileSchedulerILi128ELi128ELi256ELi128ELb1ELb1ELb1ELb1ELb0ELb1EEEEEEEEEvNT_6ParamsE,"aw",@nobits
	.sectionflags	@""
	.align	16
	.zero		1024


//--------------------- .nv.shared._ZN7cutlass13device_kernelIN5flash11enable_sm90INS1_16FlashAttnFwdSm90INS1_25CollectiveMainloopFwdSm90ILi2EN4cute5tupleIJNS5_1CILi1EEES8_S8_EEENS6_IJNS7_ILi128EEENS7_ILi160EEENS7_ILi192EEEEEELi192ENS_12float_e4m3_tEfNS_4arch4Sm90ELb1ELb0ELb0ELb0ELb1ELb0ELb0ELb1ELb1ELb1ELb1ELb0EEENS1_21CollectiveEpilogueFwdINS6_IJSA_SC_SB_EEES9_NS_10bfloat16_tESG_Li256ELb0ELb1ELb1ELb1EEENS1_19SingleTileSchedulerILb0ELb1ELb1ELi128EEEEEEEEEvNT_6ParamsE --------------------------
	.section	.nv.shared._ZN7cutlass13device_kernelIN5flash11enable_sm90INS1_16FlashAttnFwdSm90INS1_25CollectiveMainloopFwdSm90ILi2EN4cute5tupleIJNS5_1CILi1EEES8_S8_EEENS6_IJNS7_ILi128EEENS7_ILi160EEENS7_ILi192EEEEEELi192ENS_12float_e4m3_tEfNS_4arch4Sm90ELb1ELb0ELb0ELb0ELb1ELb0ELb0ELb1ELb1ELb1ELb1ELb0EEENS1_21CollectiveEpilogueFwdINS6_IJSA_SC_SB_EEES9_NS_10bfloat16_tESG_Li256ELb0ELb1ELb1ELb1EEENS1_19SingleTileSchedulerILb0ELb1ELb1ELi128EEEEEEEEEvNT_6ParamsE,"aw",@nobits
	.sectionflags	@""
	.align	16
	.zero		1024


//--------------------- .nv.shared._ZN7cutlass13device_kernelIN5flash11enable_sm90INS1_16FlashAttnFwdSm90INS1_25CollectiveMainloopFwdSm90ILi2EN4cute5tupleIJNS5_1CILi1EEES8_S8_EEENS6_IJNS7_ILi128EEENS7_ILi160EEENS7_ILi192EEEEEELi192ENS_12float_e4m3_tEfNS_4arch4Sm90ELb1ELb0ELb0ELb1ELb1ELb0ELb0ELb1ELb1ELb1ELb1ELb0EEENS1_21CollectiveEpilogueFwdINS6_IJSA_SC_SB_EEES9_NS_10bfloat16_tESG_Li256ELb1ELb1ELb1ELb1EEENS1_36VarlenDynamicPersistentTileSchedulerILi128ELi160ELi256ELi128ELb1ELb1ELb1ELb1ELb1ELb1EEEEEEEEEvNT_6ParamsE --------------------------
	.section	.nv.shared._ZN7cutlass13device_kernelIN5flash11enable_sm90INS1_16FlashAttnFwdSm90INS1_25CollectiveMainloopFwdSm90ILi2EN4cute5tupleIJNS5_1CILi1EEES8_S8_EEENS6_IJNS7_ILi128EEENS7_ILi160EEENS7_ILi192EEEEEELi192ENS_12float_e4m3_tEfNS_4arch4Sm90ELb1ELb0ELb0ELb1ELb1ELb0ELb0ELb1ELb1ELb1ELb1ELb0EEENS1_21CollectiveEpilogueFwdINS6_IJSA_SC_SB_EEES9_NS_10bfloat16_tESG_Li256ELb1ELb1ELb1ELb1EEENS1_36VarlenDynamicPersistentTileSchedulerILi128ELi160ELi256ELi128ELb1ELb1ELb1ELb1ELb1ELb1EEEEEEEEEvNT_6ParamsE,"aw",@nobits
	.sectionflags	@""
	.align	16
	.zero		1024


//--------------------- .nv.shared._ZN7cutlass13device_kernelIN5flash11enable_sm90INS1_16FlashAttnFwdSm90INS1_25CollectiveMainloopFwdSm90ILi2EN4cute5tupleIJNS5_1CILi1EEES8_S8_EEENS6_IJNS7_ILi128EEENS7_ILi160EEENS7_ILi192EEEEEELi192ENS_12float_e4m3_tEfNS_4arch4Sm90ELb1ELb0ELb0ELb1ELb1ELb1ELb0ELb1ELb1ELb1ELb1ELb0EEENS1_21CollectiveEpilogueFwdINS6_IJSA_SC_SB_EEES9_NS_10bfloat16_tESG_Li256ELb1ELb1ELb1ELb1EEENS1_36VarlenDynamicPersistentTileSchedulerILi128ELi160ELi256ELi128ELb1ELb1ELb1ELb1ELb1ELb1EEEEEEEEEvNT_6ParamsE --------------------------
	.section	.nv.shared._ZN7cutlass13device_kernelIN5flash11enable_sm90INS1_16FlashAttnFwdSm90INS1_25CollectiveMainloopFwdSm90ILi2EN4cute5tupleIJNS5_1CILi1EEES8_S8_EEENS6_IJNS7_ILi128EEENS7_ILi160EEENS7_ILi192EEEEEELi192ENS_12float_e4m3_tEfNS_4arch4Sm90ELb1ELb0ELb0ELb1ELb1ELb1ELb0ELb1ELb1ELb1ELb1ELb0EEENS1_21CollectiveEpilogueFwdINS6_IJSA_SC_SB_EEES9_NS_10bfloat16_tESG_Li256ELb1ELb1ELb1ELb1EEENS1_36VarlenDynamicPersistentTileSchedulerILi128ELi160ELi256ELi128ELb1ELb1ELb1ELb1ELb1ELb1EEEEEEEEEvNT_6ParamsE,"aw",@nobits
	.sectionflags	@""
	.align	16
	.zero		1024


//--------------------- .nv.constant0._ZN7cutlass13device_kernelIN5flash11enable_sm90INS1_16FlashAttnFwdSm90INS1_25CollectiveMainloopFwdSm90ILi2EN4cute5tupleIJNS5_1CILi1EEES8_S8_EEENS6_IJNS7_ILi128EEENS7_ILi160EEENS7_ILi192EEEEEELi192ENS_12float_e4m3_tEfNS_4arch4Sm90ELb0ELb0ELb0ELb0ELb1ELb0ELb0ELb1ELb1ELb1ELb1ELb0EEENS1_21CollectiveEpilogueFwdINS6_IJSA_SC_SB_EEES9_NS_10bfloat16_tESG_Li256ELb0ELb1ELb1ELb1EEENS1_19SingleTileSchedulerILb0ELb1ELb1ELi128EEEEEEEEEvNT_6ParamsE --------------------------
	.section	.nv.constant0._ZN7cutlass13device_kernelIN5flash11enable_sm90INS1_16FlashAttnFwdSm90INS1_25CollectiveMainloopFwdSm90ILi2EN4cute5tupleIJNS5_1CILi1EEES8_S8_EEENS6_IJNS7_ILi128EEENS7_ILi160EEENS7_ILi192EEEEEELi192ENS_12float_e4m3_tEfNS_4arch4Sm90ELb0ELb0ELb0ELb0ELb1ELb0ELb0ELb1ELb1ELb1ELb1ELb0EEENS1_21CollectiveEpilogueFwdINS6_IJSA_SC_SB_EEES9_NS_10bfloat16_tESG_Li256ELb0ELb1ELb1ELb1EEENS1_19SingleTileSchedulerILb0ELb1ELb1ELi128EEEEEEEEEvNT_6ParamsE,"a",@progbits
	.sectionflags	@""
	.align	4
.nv.constant0._ZN7cutlass13device_kernelIN5flash11enable_sm90INS1_16FlashAttnFwdSm90INS1_25CollectiveMainloopFwdSm90ILi2EN4cute5tupleIJNS5_1CILi1EEES8_S8_EEENS6_IJNS7_ILi128EEENS7_ILi160EEENS7_ILi192EEEEEELi192ENS_12float_e4m3_tEfNS_4arch4Sm90ELb0ELb0ELb0ELb0ELb1ELb0ELb0ELb1ELb1ELb1ELb1ELb0EEENS1_21CollectiveEpilogueFwdINS6_IJSA_SC_SB_EEES9_NS_10bfloat16_tESG_Li256ELb0ELb1ELb1ELb1EEENS1_19SingleTileSchedulerILb0ELb1ELb1ELi128EEEEEEEEEvNT_6ParamsE:
	.zero		3200


//--------------------- .nv.constant0._ZN7cutlass13device_kernelIN5flash11enable_sm90INS1_16FlashAttnFwdSm90INS1_25CollectiveMainloopFwdSm90ILi2EN4cute5tupleIJNS5_1CILi1EEES8_S8_EEENS6_IJNS7_ILi128EEENS7_ILi160EEENS7_ILi192EEEEEELi192ENS_12float_e4m3_tEfNS_4arch4Sm90ELb0ELb0ELb0ELb1ELb1ELb0ELb0ELb1ELb1ELb1ELb1ELb0EEENS1_21CollectiveEpilogueFwdINS6_IJSA_SC_SB_EEES9_NS_10bfloat16_tESG_Li256ELb1ELb1ELb1ELb1EEENS1_36VarlenDynamicPersistentTileSchedulerILi128ELi160ELi256ELi128ELb1ELb1ELb1ELb0ELb1ELb1EEEEEEEEEvNT_6ParamsE --------------------------
	.section	.nv.constant0._ZN7cutlass13device_kernelIN5flash11enable_sm90INS1_16FlashAttnFwdSm90INS1_25CollectiveMainloopFwdSm90ILi2EN4cute5tupleIJNS5_1CILi1EEES8_S8_EEENS6_IJNS7_ILi128EEENS7_ILi160EEENS7_ILi192EEEEEELi192ENS_12float_e4m3_tEfNS_4arch4Sm90ELb0ELb0ELb0ELb1ELb1ELb0ELb0ELb1ELb1ELb1ELb1ELb0EEENS1_21CollectiveEpilogueFwdINS6_IJSA_SC_SB_EEES9_NS_10bfloat16_tESG_Li256ELb1ELb1ELb1ELb1EEENS1_36VarlenDynamicPersistentTileSchedulerILi128ELi160ELi256ELi128ELb1ELb1ELb1ELb0ELb1ELb1EEEEEEEEEvNT_6ParamsE,"a",@progbits
	.sectionflags	@""
	.align	4
.nv.constant0._ZN7cutlass13device_kernelIN5flash11enable_sm90INS1_16FlashAttnFwdSm90INS1_25CollectiveMainloopFwdSm90ILi2EN4cute5tupleIJNS5_1CILi1EEES8_S8_EEENS6_IJNS7_ILi128EEENS7_ILi160EEENS7_ILi192EEEEEELi192ENS_12float_e4m3_tEfNS_4arch4Sm90ELb0ELb0ELb0ELb1ELb1ELb0ELb0ELb1ELb1ELb1ELb1ELb0EEENS1_21CollectiveEpilogueFwdINS6_IJSA_SC_SB_EEES9_NS_10bfloat16_tESG_Li256ELb1ELb1ELb1ELb1EEENS1_36VarlenDynamicPersistentTileSchedulerILi128ELi160ELi256ELi128ELb1ELb1ELb1ELb0ELb1ELb1EEEEEEEEEvNT_6ParamsE:
	.zero		3328


//--------------------- .nv.constant0._ZN7cutlass13device_kernelIN5flash11enable_sm90INS1_16FlashAttnFwdSm90INS1_25CollectiveMainloopFwdSm90ILi2EN4cute5tupleIJNS5_1CILi1EEES8_S8_EEENS6_IJNS7_ILi128EEENS7_ILi160EEENS7_ILi192EEEEEELi192ENS_12float_e4m3_tEfNS_4arch4Sm90ELb0ELb0ELb0ELb1ELb1ELb1ELb0ELb1ELb1ELb1ELb1ELb0EEENS1_21CollectiveEpilogueFwdINS6_IJSA_SC_SB_EEES9_NS_10bfloat16_tESG_Li256ELb1ELb1ELb1ELb1EEENS1_36VarlenDynamicPersistentTileSchedulerILi128ELi160ELi256ELi128ELb1ELb1ELb1ELb0ELb1ELb1EEEEEEEEEvNT_6ParamsE --------------------------
	.section	.nv.constant0._ZN7cutlass13device_kernelIN5flash11enable_sm90INS1_16FlashAttnFwdSm90INS1_25CollectiveMainloopFwdSm90ILi2EN4cute5tupleIJNS5_1CILi1EEES8_S8_EEENS6_IJNS7_ILi128EEENS7_ILi160EEENS7_ILi192EEEEEELi192ENS_12float_e4m3_tEfNS_4arch4Sm90ELb0ELb0ELb0ELb1ELb1ELb1ELb0ELb1ELb1ELb1ELb1ELb0EEENS1_21CollectiveEpilogueFwdINS6_IJSA_SC_SB_EEES9_NS_10bfloat16_tESG_Li256ELb1ELb1ELb1ELb1EEENS1_36VarlenDynamicPersistentTileSchedulerILi128ELi160ELi256ELi128ELb1ELb1ELb1ELb0ELb1ELb1EEEEEEEEEvNT_6ParamsE,"a",@progbits
	.sectionflags	@""
	.align	4
.nv.constant0._ZN7cutlass13device_kernelIN5flash11enable_sm90INS1_16FlashAttnFwdSm90INS1_25CollectiveMainloopFwdSm90ILi2EN4cute5tupleIJNS5_1CILi1EEES8_S8_EEENS6_IJNS7_ILi128EEENS7_ILi160EEENS7_ILi192EEEEEELi192ENS_12float_e4m3_tEfNS_4arch4Sm90ELb0ELb0ELb0ELb1ELb1ELb1ELb0ELb1ELb1ELb1ELb1ELb0EEENS1_21CollectiveEpilogueFwdINS6_IJSA_SC_SB_EEES9_NS_10bfloat16_tESG_Li256ELb1ELb1ELb1ELb1EEENS1_36VarlenDynamicPersistentTileSchedulerILi128ELi160ELi256ELi128ELb1ELb1ELb1ELb0ELb1ELb1EEEEEEEEEvNT_6ParamsE:
	.zero		3328


//--------------------- .nv.constant0._ZN7cutlass13device_kernelIN5flash11enable_sm90INS1_16FlashAttnFwdSm90INS1_25CollectiveMainloopFwdSm90ILi2EN4cute5tupleIJNS5_1CILi1EEES8_S8_EEENS6_IJNS7_ILi128EEESA_NS7_ILi192EEEEEELi192ENS_12float_e4m3_tEfNS_4arch4Sm90ELb0ELb1ELb0ELb0ELb1ELb0ELb0ELb1ELb1ELb1ELb1ELb0EEENS1_21CollectiveEpilogueFwdINS6_IJSA_SB_SA_EEES9_NS_10bfloat16_tESF_Li256ELb0ELb1ELb1ELb1EEENS1_19SingleTileSchedulerILb0ELb1ELb1ELi128EEEEEEEEEvNT_6ParamsE --------------------------
	.section	.nv.constant0._ZN7cutlass13device_kernelIN5flash11enable_sm90INS1_16FlashAttnFwdSm90INS1_25CollectiveMainloopFwdSm90ILi2EN4cute5tupleIJNS5_1CILi1EEES8_S8_EEENS6_IJNS7_ILi128EEESA_NS7_ILi192EEEEEELi192ENS_12float_e4m3_tEfNS_4arch4Sm90ELb0ELb1ELb0ELb0ELb1ELb0ELb0ELb1ELb1ELb1ELb1ELb0EEENS1_21CollectiveEpilogueFwdINS6_IJSA_SB_SA_EEES9_NS_10bfloat16_tESF_Li256ELb0ELb1ELb1ELb1EEENS1_19SingleTileSchedulerILb0ELb1ELb1ELi128EEEEEEEEEvNT_6ParamsE,"a",@progbits
	.sectionflags	@""
	.align	4
.nv.constant0._ZN7cutlass13device_kernelIN5flash11enable_sm90INS1_16FlashAttnFwdSm90INS1_25CollectiveMainloopFwdSm90ILi2EN4cute5tupleIJNS5_1CILi1EEES8_S8_EEENS6_IJNS7_ILi128EEESA_NS7_ILi192EEEEEELi192ENS_12float_e4m3_tEfNS_4arch4Sm90ELb0ELb1ELb0ELb0ELb1ELb0ELb0ELb1ELb1ELb1ELb1ELb0EEENS1_21CollectiveEpilogueFwdINS6_IJSA_SB_SA_EEES9_NS_10bfloat16_tESF_Li256ELb0ELb1ELb1ELb1EEENS1_19SingleTileSchedulerILb0ELb1ELb1ELi128EEEEEEEEEvNT_6ParamsE:
	.zero		3200


//--------------------- .nv.constant0._ZN7cutlass13device_kernelIN5flash11enable_sm90INS1_16FlashAttnFwdSm90INS1_25CollectiveMainloopFwdSm90ILi2EN4cute5tupleIJNS5_1CILi1EEES8_S8_EEENS6_IJNS7_ILi128EEESA_NS7_ILi192EEEEEELi192ENS_12float_e4m3_tEfNS_4arch4Sm90ELb0ELb1ELb0ELb1ELb1ELb0ELb0ELb1ELb1ELb1ELb1ELb0EEENS1_21CollectiveEpilogueFwdINS6_IJSA_SB_SA_EEES9_NS_10bfloat16_tESF_Li256ELb1ELb1ELb1ELb1EEENS1_36VarlenDynamicPersistentTileSchedulerILi128ELi128ELi256ELi128ELb1ELb1ELb1ELb1ELb0ELb1EEEEEEEEEvNT_6ParamsE --------------------------
	.section	.nv.constant0._ZN7cutlass13device_kernelIN5flash11enable_sm90INS1_16FlashAttnFwdSm90INS1_25CollectiveMainloopFwdSm90ILi2EN4cute5tupleIJNS5_1CILi1EEES8_S8_EEENS6_IJNS7_ILi128EEESA_NS7_ILi192EEEEEELi192ENS_12float_e4m3_tEfNS_4arch4Sm90ELb0ELb1ELb0ELb1ELb1ELb0ELb0ELb1ELb1ELb1ELb1ELb0EEENS1_21CollectiveEpilogueFwdINS6_IJSA_SB_SA_EEES9_NS_10bfloat16_tESF_Li256ELb1ELb1ELb1ELb1EEENS1_36VarlenDynamicPersistentTileSchedulerILi128ELi128ELi256ELi128ELb1ELb1ELb1ELb1ELb0ELb1EEEEEEEEEvNT_6ParamsE,"a",@progbits
	.sectionflags	@""
	.align	4
.nv.constant0._ZN7cutlass13device_kernelIN5flash11enable_sm90INS1_16FlashAttnFwdSm90INS1_25CollectiveMainloopFwdSm90ILi2EN4cute5tupleIJNS5_1CILi1EEES8_S8_EEENS6_IJNS7_ILi128EEESA_NS7_ILi192EEEEEELi192ENS_12float_e4m3_tEfNS_4arch4Sm90ELb0ELb1ELb0ELb1ELb1ELb0ELb0ELb1ELb1ELb1ELb1ELb0EEENS1_21CollectiveEpilogueFwdINS6_IJSA_SB_SA_EEES9_NS_10bfloat16_tESF_Li256ELb1ELb1ELb1ELb1EEENS1_36VarlenDynamicPersistentTileSchedulerILi128ELi128ELi256ELi128ELb1ELb1ELb1ELb1ELb0ELb1EEEEEEEEEvNT_6ParamsE:
	.zero		3328


//--------------------- .nv.constant0._ZN7cutlass13device_kernelIN5flash11enable_sm90INS1_16FlashAttnFwdSm90INS1_25CollectiveMainloopFwdSm90ILi2EN4cute5tupleIJNS5_1CILi1EEES8_S8_EEENS6_IJNS7_ILi128EEESA_NS7_ILi192EEEEEELi192ENS_12float_e4m3_tEfNS_4arch4Sm90ELb0ELb1ELb0ELb1ELb1ELb1ELb0ELb1ELb1ELb1ELb1ELb0EEENS1_21CollectiveEpilogueFwdINS6_IJSA_SB_SA_EEES9_NS_10bfloat16_tESF_Li256ELb1ELb1ELb1ELb1EEENS1_36VarlenDynamicPersistentTileSchedulerILi128ELi128ELi256ELi128ELb1ELb1ELb1ELb1ELb0ELb1EEEEEEEEEvNT_6ParamsE --------------------------
	.section	.nv.constant0._ZN7cutlass13device_kernelIN5flash11enable_sm90INS1_16FlashAttnFwdSm90INS1_25CollectiveMainloopFwdSm90ILi2EN4cute5tupleIJNS5_1CILi1EEES8_S8_EEENS6_IJNS7_ILi128EEESA_NS7_ILi192EEEEEELi192ENS_12float_e4m3_tEfNS_4arch4Sm90ELb0ELb1ELb0ELb1ELb1ELb1ELb0ELb1ELb1ELb1ELb1ELb0EEENS1_21CollectiveEpilogueFwdINS6_IJSA_SB_SA_EEES9_NS_10bfloat16_tESF_Li256ELb1ELb1ELb1ELb1EEENS1_36VarlenDynamicPersistentTileSchedulerILi128ELi128ELi256ELi128ELb1ELb1ELb1ELb1ELb0ELb1EEEEEEEEEvNT_6ParamsE,"a",@progbits
	.sectionflags	@""
	.align	4
.nv.constant0._ZN7cutlass13device_kernelIN5flash11enable_sm90INS1_16FlashAttnFwdSm90INS1_25CollectiveMainloopFwdSm90ILi2EN4cute5tupleIJNS5_1CILi1EEES8_S8_EEENS6_IJNS7_ILi128EEESA_NS7_ILi192EEEEEELi192ENS_12float_e4m3_tEfNS_4arch4Sm90ELb0ELb1ELb0ELb1ELb1ELb1ELb0ELb1ELb1ELb1ELb1ELb0EEENS1_21CollectiveEpilogueFwdINS6_IJSA_SB_SA_EEES9_NS_10bfloat16_tESF_Li256ELb1ELb1ELb1ELb1EEENS1_36VarlenDynamicPersistentTileSchedulerILi128ELi128ELi256ELi128ELb1ELb1ELb1ELb1ELb0ELb1EEEEEEEEEvNT_6ParamsE:
	.zero		3328


//--------------------- .nv.constant0._ZN7cutlass13device_kernelIN5flash11enable_sm90INS1_16FlashAttnFwdSm90INS1_25CollectiveMainloopFwdSm90ILi2EN4cute5tupleIJNS5_1CILi1EEES8_S8_EEENS6_IJNS7_ILi128EEENS7_ILi160EEENS7_ILi192EEEEEELi192ENS_12float_e4m3_tEfNS_4arch4Sm90ELb1ELb0ELb0ELb0ELb1ELb0ELb0ELb1ELb1ELb1ELb1ELb0EEENS1_21CollectiveEpilogueFwdINS6_IJSA_SC_SB_EEES9_NS_10bfloat16_tESG_Li256ELb0ELb1ELb1ELb1EEENS1_19SingleTileSchedulerILb0ELb1ELb1ELi128EEEEEEEEEvNT_6ParamsE --------------------------
	.section	.nv.constant0._ZN7cutlass13device_kernelIN5flash11enable_sm90INS1_16FlashAttnFwdSm90INS1_25CollectiveMainloopFwdSm90ILi2EN4cute5tupleIJNS5_1CILi1EEES8_S8_EEENS6_IJNS7_ILi128EEENS7_ILi160EEENS7_ILi192EEEEEELi192ENS_12float_e4m3_tEfNS_4arch4Sm90ELb1ELb0ELb0ELb0ELb1ELb0ELb0ELb1ELb1ELb1ELb1ELb0EEENS1_21CollectiveEpilogueFwdINS6_IJSA_SC_SB_EEES9_NS_10bfloat16_tESG_Li256ELb0ELb1ELb1ELb1EEENS1_19SingleTileSchedulerILb0ELb1ELb1ELi128EEEEEEEEEvNT_6ParamsE,"a",@progbits
	.sectionflags	@""
	.align	4
.nv.constant0._ZN7cutlass13device_kernelIN5flash11enable_sm90INS1_16FlashAttnFwdSm90INS1_25CollectiveMainloopFwdSm90ILi2EN4cute5tupleIJNS5_1CILi1EEES8_S8_EEENS6_IJNS7_ILi128EEENS7_ILi160EEENS7_ILi192EEEEEELi192ENS_12float_e4m3_tEfNS_4arch4Sm90ELb1ELb0ELb0ELb0ELb1ELb0ELb0ELb1ELb1ELb1ELb1ELb0EEENS1_21CollectiveEpilogueFwdINS6_IJSA_SC_SB_EEES9_NS_10bfloat16_tESG_Li256ELb0ELb1ELb1ELb1EEENS1_19SingleTileSchedulerILb0ELb1ELb1ELi128EEEEEEEEEvNT_6ParamsE:
	.zero		3200


//--------------------- .nv.constant0._ZN7cutlass13device_kernelIN5flash11enable_sm90INS1_16FlashAttnFwdSm90INS1_25CollectiveMainloopFwdSm90ILi2EN4cute5tupleIJNS5_1CILi1EEES8_S8_EEENS6_IJNS7_ILi128EEENS7_ILi160EEENS7_ILi192EEEEEELi192ENS_12float_e4m3_tEfNS_4arch4Sm90ELb1ELb0ELb0ELb1ELb1ELb0ELb0ELb1ELb1ELb1ELb1ELb0EEENS1_21CollectiveEpilogueFwdINS6_IJSA_SC_SB_EEES9_NS_10bfloat16_tESG_Li256ELb1ELb1ELb1ELb1EEENS1_36VarlenDynamicPersistentTileSchedulerILi128ELi160ELi256ELi128ELb1ELb1ELb1ELb1ELb1ELb1EEEEEEEEEvNT_6ParamsE --------------------------
	.section	.nv.constant0._ZN7cutlass13device_kernelIN5flash11enable_sm90INS1_16FlashAttnFwdSm90INS1_25CollectiveMainloopFwdSm90ILi2EN4cute5tupleIJNS5_1CILi1EEES8_S8_EEENS6_IJNS7_ILi128EEENS7_ILi160EEENS7_ILi192EEEEEELi192ENS_12float_e4m3_tEfNS_4arch4Sm90ELb1ELb0ELb0ELb1ELb1ELb0ELb0ELb1ELb1ELb1ELb1ELb0EEENS1_21CollectiveEpilogueFwdINS6_IJSA_SC_SB_EEES9_NS_10bfloat16_tESG_Li256ELb1ELb1ELb1ELb1EEENS1_36VarlenDynamicPersistentTileSchedulerILi128ELi160ELi256ELi128ELb1ELb1ELb1ELb1ELb1ELb1EEEEEEEEEvNT_6ParamsE,"a",@progbits
	.sectionflags	@""
	.align	4
.nv.constant0._ZN7cutlass13device_kernelIN5flash11enable_sm90INS1_16FlashAttnFwdSm90INS1_25CollectiveMainloopFwdSm90ILi2EN4cute5tupleIJNS5_1CILi1EEES8_S8_EEENS6_IJNS7_ILi128EEENS7_ILi160EEENS7_ILi192EEEEEELi192ENS_12float_e4m3_tEfNS_4arch4Sm90ELb1ELb0ELb0ELb1ELb1ELb0ELb0ELb1ELb1ELb1ELb1ELb0EEENS1_21CollectiveEpilogueFwdINS6_IJSA_SC_SB_EEES9_NS_10bfloat16_tESG_Li256ELb1ELb1ELb1ELb1EEENS1_36VarlenDynamicPersistentTileSchedulerILi128ELi160ELi256ELi128ELb1ELb1ELb1ELb1ELb1ELb1EEEEEEEEEvNT_6ParamsE:
	.zero		3328


//--------------------- .nv.constant0._ZN7cutlass13device_kernelIN5flash11enable_sm90INS1_16FlashAttnFwdSm90INS1_25CollectiveMainloopFwdSm90ILi2EN4cute5tupleIJNS5_1CILi1EEES8_S8_EEENS6_IJNS7_ILi128EEENS7_ILi160EEENS7_ILi192EEEEEELi192ENS_12float_e4m3_tEfNS_4arch4Sm90ELb1ELb0ELb0ELb1ELb1ELb1ELb0ELb1ELb1ELb1ELb1ELb0EEENS1_21CollectiveEpilogueFwdINS6_IJSA_SC_SB_EEES9_NS_10bfloat16_tESG_Li256ELb1ELb1ELb1ELb1EEENS1_36VarlenDynamicPersistentTileSchedulerILi128ELi160ELi256ELi128ELb1ELb1ELb1ELb1ELb1ELb1EEEEEEEEEvNT_6ParamsE --------------------------
	.section	.nv.constant0._ZN7cutlass13device_kernelIN5flash11enable_sm90INS1_16FlashAttnFwdSm90INS1_25CollectiveMainloopFwdSm90ILi2EN4cute5tupleIJNS5_1CILi1EEES8_S8_EEENS6_IJNS7_ILi128EEENS7_ILi160EEENS7_ILi192EEEEEELi192ENS_12float_e4m3_tEfNS_4arch4Sm90ELb1ELb0ELb0ELb1ELb1ELb1ELb0ELb1ELb1ELb1ELb1ELb0EEENS1_21CollectiveEpilogueFwdINS6_IJSA_SC_SB_EEES9_NS_10bfloat16_tESG_Li256ELb1ELb1ELb1ELb1EEENS1_36VarlenDynamicPersistentTileSchedulerILi128ELi160ELi256ELi128ELb1ELb1ELb1ELb1ELb1ELb1EEEEEEEEEvNT_6ParamsE,"a",@progbits
	.sectionflags	@""
	.align	4
.nv.constant0._ZN7cutlass13device_kernelIN5flash11enable_sm90INS1_16FlashAttnFwdSm90INS1_25CollectiveMainloopFwdSm90ILi2EN4cute5tupleIJNS5_1CILi1EEES8_S8_EEENS6_IJNS7_ILi128EEENS7_ILi160EEENS7_ILi192EEEEEELi192ENS_12float_e4m3_tEfNS_4arch4Sm90ELb1ELb0ELb0ELb1ELb1ELb1ELb0ELb1ELb1ELb1ELb1ELb0EEENS1_21CollectiveEpilogueFwdINS6_IJSA_SC_SB_EEES9_NS_10bfloat16_tESG_Li256ELb1ELb1ELb1ELb1EEENS1_36VarlenDynamicPersistentTileSchedulerILi128ELi160ELi256ELi128ELb1ELb1ELb1ELb1ELb1ELb1EEEEEEEEEvNT_6ParamsE:
	.zero		3328


//--------------------- SYMBOLS --------------------------

	.type		.nv.reservedSmem.offset0,@object
	.size		.nv.reservedSmem.offset0,0x4
	.type		__assertfail,@function
